//
// Generated by NVIDIA NVVM Compiler
//
// Compiler Build ID: CL-36424714
// Cuda compilation tools, release 13.0, V13.0.88
// Based on NVVM 20.0.0
//

.version 9.0
.target sm_100
.address_size 64

	// .globl	_ZN6thrust24THRUST_300001_SM_1000_NS8cuda_cub4core6detail13_kernel_agentINS1_8__unique9InitAgentIN3cub18CUB_300001_SM_100013ScanTileStateIiLb1EEEPiiEEJSA_mSB_EEEvDpT0_
// _ZZN3cub18CUB_300001_SM_10006detail10merge_sort30DeviceMergeSortBlockSortKernelINS2_10policy_hubIN6thrust24THRUST_300001_SM_1000_NS6detail15normal_iteratorINS6_10device_ptrIN4cuda3std3__45tupleIJiiiiEEEEEEEE9Policy600ESG_PNS0_8NullTypeESG_SK_j7sortXYZSE_SJ_EEvbT0_T1_T2_T3_T4_PT6_PT7_T5_NS1_7vsmem_tEE19static_temp_storage has been demoted
// _ZZN3cub18CUB_300001_SM_10006detail10merge_sort26DeviceMergeSortMergeKernelINS2_10policy_hubIN6thrust24THRUST_300001_SM_1000_NS6detail15normal_iteratorINS6_10device_ptrIN4cuda3std3__45tupleIJiiiiEEEEEEEE9Policy600ESG_PNS0_8NullTypeESG_SK_j7sortXYZSE_SJ_EEvbT2_T3_T4_PT6_PT7_T5_PSO_SO_NS1_7vsmem_tEE19static_temp_storage has been demoted
// _ZZN3cub18CUB_300001_SM_10006detail10merge_sort30DeviceMergeSortBlockSortKernelINS2_10policy_hubIN6thrust24THRUST_300001_SM_1000_NS6detail15normal_iteratorINS6_10device_ptrIN4cuda3std3__45tupleIJiiiiEEEEEEEE9Policy600ESG_PNS0_8NullTypeESG_SK_m7sortXYZSE_SJ_EEvbT0_T1_T2_T3_T4_PT6_PT7_T5_NS1_7vsmem_tEE19static_temp_storage has been demoted
// _ZZN3cub18CUB_300001_SM_10006detail10merge_sort26DeviceMergeSortMergeKernelINS2_10policy_hubIN6thrust24THRUST_300001_SM_1000_NS6detail15normal_iteratorINS6_10device_ptrIN4cuda3std3__45tupleIJiiiiEEEEEEEE9Policy600ESG_PNS0_8NullTypeESG_SK_m7sortXYZSE_SJ_EEvbT2_T3_T4_PT6_PT7_T5_PSO_SO_NS1_7vsmem_tEE19static_temp_storage has been demoted
// _ZZN3cub18CUB_300001_SM_10006detail11scan_by_key21DeviceScanByKeyKernelINS2_10policy_hubIPiiiN4cuda3std3__44plusIvEEE10Policy1000ES5_S5_S5_NS0_24ReduceByKeyScanTileStateIiiLb1EEENS8_8equal_toIvEESA_ijiiEEvT0_PT9_T1_T2_T3_iT4_T5_T6_T7_E12temp_storage has been demoted
// _ZZN3cub18CUB_300001_SM_10006detail11scan_by_key21DeviceScanByKeyKernelINS2_10policy_hubIPiiiN4cuda3std3__44plusIvEEE10Policy1000ES5_S5_S5_NS0_24ReduceByKeyScanTileStateIiiLb1EEENS8_8equal_toIvEESA_imiiEEvT0_PT9_T1_T2_T3_iT4_T5_T6_T7_E12temp_storage has been demoted
// _ZZN3cub18CUB_300001_SM_10006detail10merge_sort30DeviceMergeSortBlockSortKernelINS2_10policy_hubIN6thrust24THRUST_300001_SM_1000_NS12zip_iteratorIN4cuda3std3__45tupleIJNS6_6detail15normal_iteratorINS6_10device_ptrIiEEEESG_SG_SG_EEEEEE9Policy600ESI_PNS0_8NullTypeESI_SM_j7sortXYZNSB_IJiiiiEEESL_EEvbT0_T1_T2_T3_T4_PT6_PT7_T5_NS1_7vsmem_tEE19static_temp_storage has been demoted
// _ZZN3cub18CUB_300001_SM_10006detail10merge_sort26DeviceMergeSortMergeKernelINS2_10policy_hubIN6thrust24THRUST_300001_SM_1000_NS12zip_iteratorIN4cuda3std3__45tupleIJNS6_6detail15normal_iteratorINS6_10device_ptrIiEEEESG_SG_SG_EEEEEE9Policy600ESI_PNS0_8NullTypeESI_SM_j7sortXYZNSB_IJiiiiEEESL_EEvbT2_T3_T4_PT6_PT7_T5_PSR_SR_NS1_7vsmem_tEE19static_temp_storage has been demoted
// _ZZN3cub18CUB_300001_SM_10006detail10merge_sort30DeviceMergeSortBlockSortKernelINS2_10policy_hubIN6thrust24THRUST_300001_SM_1000_NS12zip_iteratorIN4cuda3std3__45tupleIJNS6_6detail15normal_iteratorINS6_10device_ptrIiEEEESG_SG_SG_EEEEEE9Policy600ESI_PNS0_8NullTypeESI_SM_m7sortXYZNSB_IJiiiiEEESL_EEvbT0_T1_T2_T3_T4_PT6_PT7_T5_NS1_7vsmem_tEE19static_temp_storage has been demoted
// _ZZN3cub18CUB_300001_SM_10006detail10merge_sort26DeviceMergeSortMergeKernelINS2_10policy_hubIN6thrust24THRUST_300001_SM_1000_NS12zip_iteratorIN4cuda3std3__45tupleIJNS6_6detail15normal_iteratorINS6_10device_ptrIiEEEESG_SG_SG_EEEEEE9Policy600ESI_PNS0_8NullTypeESI_SM_m7sortXYZNSB_IJiiiiEEESL_EEvbT2_T3_T4_PT6_PT7_T5_PSR_SR_NS1_7vsmem_tEE19static_temp_storage has been demoted
.global .align 1 .b8 _ZN34_INTERNAL_203e0dff_4_k_cu_b7ad2d754cuda3std3__45__cpo5beginE[1];
.global .align 1 .b8 _ZN34_INTERNAL_203e0dff_4_k_cu_b7ad2d754cuda3std3__45__cpo3endE[1];
.global .align 1 .b8 _ZN34_INTERNAL_203e0dff_4_k_cu_b7ad2d754cuda3std3__45__cpo6cbeginE[1];
.global .align 1 .b8 _ZN34_INTERNAL_203e0dff_4_k_cu_b7ad2d754cuda3std3__45__cpo4cendE[1];
.global .align 1 .b8 _ZN34_INTERNAL_203e0dff_4_k_cu_b7ad2d754cuda3std3__45__cpo6rbeginE[1];
.global .align 1 .b8 _ZN34_INTERNAL_203e0dff_4_k_cu_b7ad2d754cuda3std3__45__cpo4rendE[1];
.global .align 1 .b8 _ZN34_INTERNAL_203e0dff_4_k_cu_b7ad2d754cuda3std3__45__cpo7crbeginE[1];
.global .align 1 .b8 _ZN34_INTERNAL_203e0dff_4_k_cu_b7ad2d754cuda3std3__45__cpo5crendE[1];
.global .align 1 .b8 _ZN34_INTERNAL_203e0dff_4_k_cu_b7ad2d754cuda3std3__436_GLOBAL__N__203e0dff_4_k_cu_b7ad2d756ignoreE[1];
.global .align 1 .b8 _ZN34_INTERNAL_203e0dff_4_k_cu_b7ad2d754cuda3std3__419piecewise_constructE[1];
.global .align 1 .b8 _ZN34_INTERNAL_203e0dff_4_k_cu_b7ad2d754cuda3std3__48in_placeE[1];
.global .align 1 .b8 _ZN34_INTERNAL_203e0dff_4_k_cu_b7ad2d754cuda3std3__420unreachable_sentinelE[1];
.global .align 1 .b8 _ZN34_INTERNAL_203e0dff_4_k_cu_b7ad2d754cuda3std3__47nulloptE[1];
.global .align 1 .b8 _ZN34_INTERNAL_203e0dff_4_k_cu_b7ad2d754cuda3std3__48unexpectE[1];
.global .align 1 .b8 _ZN34_INTERNAL_203e0dff_4_k_cu_b7ad2d754cuda3std6ranges3__45__cpo4swapE[1];
.global .align 1 .b8 _ZN34_INTERNAL_203e0dff_4_k_cu_b7ad2d754cuda3std6ranges3__45__cpo9iter_moveE[1];
.global .align 1 .b8 _ZN34_INTERNAL_203e0dff_4_k_cu_b7ad2d754cuda3std6ranges3__45__cpo5beginE[1];
.global .align 1 .b8 _ZN34_INTERNAL_203e0dff_4_k_cu_b7ad2d754cuda3std6ranges3__45__cpo3endE[1];
.global .align 1 .b8 _ZN34_INTERNAL_203e0dff_4_k_cu_b7ad2d754cuda3std6ranges3__45__cpo6cbeginE[1];
.global .align 1 .b8 _ZN34_INTERNAL_203e0dff_4_k_cu_b7ad2d754cuda3std6ranges3__45__cpo4cendE[1];
.global .align 1 .b8 _ZN34_INTERNAL_203e0dff_4_k_cu_b7ad2d754cuda3std6ranges3__45__cpo7advanceE[1];
.global .align 1 .b8 _ZN34_INTERNAL_203e0dff_4_k_cu_b7ad2d754cuda3std6ranges3__45__cpo9iter_swapE[1];
.global .align 1 .b8 _ZN34_INTERNAL_203e0dff_4_k_cu_b7ad2d754cuda3std6ranges3__45__cpo4nextE[1];
.global .align 1 .b8 _ZN34_INTERNAL_203e0dff_4_k_cu_b7ad2d754cuda3std6ranges3__45__cpo4prevE[1];
.global .align 1 .b8 _ZN34_INTERNAL_203e0dff_4_k_cu_b7ad2d754cuda3std6ranges3__45__cpo4dataE[1];
.global .align 1 .b8 _ZN34_INTERNAL_203e0dff_4_k_cu_b7ad2d754cuda3std6ranges3__45__cpo5cdataE[1];
.global .align 1 .b8 _ZN34_INTERNAL_203e0dff_4_k_cu_b7ad2d754cuda3std6ranges3__45__cpo4sizeE[1];
.global .align 1 .b8 _ZN34_INTERNAL_203e0dff_4_k_cu_b7ad2d754cuda3std6ranges3__45__cpo5ssizeE[1];
.global .align 1 .b8 _ZN34_INTERNAL_203e0dff_4_k_cu_b7ad2d754cuda3std6ranges3__45__cpo8distanceE[1];
.global .align 1 .b8 _ZN34_INTERNAL_203e0dff_4_k_cu_b7ad2d756thrust24THRUST_300001_SM_1000_NS8cuda_cub3parE[1];
.global .align 1 .b8 _ZN34_INTERNAL_203e0dff_4_k_cu_b7ad2d756thrust24THRUST_300001_SM_1000_NS8cuda_cub10par_nosyncE[1];
.global .align 1 .b8 _ZN34_INTERNAL_203e0dff_4_k_cu_b7ad2d756thrust24THRUST_300001_SM_1000_NS6system6detail10sequential3seqE[1];
.global .align 1 .b8 _ZN34_INTERNAL_203e0dff_4_k_cu_b7ad2d756thrust24THRUST_300001_SM_1000_NS6system3cpp3parE[1];
.global .align 1 .b8 _ZN34_INTERNAL_203e0dff_4_k_cu_b7ad2d756thrust24THRUST_300001_SM_1000_NS12placeholders2_1E[1];
.global .align 1 .b8 _ZN34_INTERNAL_203e0dff_4_k_cu_b7ad2d756thrust24THRUST_300001_SM_1000_NS12placeholders2_2E[1];
.global .align 1 .b8 _ZN34_INTERNAL_203e0dff_4_k_cu_b7ad2d756thrust24THRUST_300001_SM_1000_NS12placeholders2_3E[1];
.global .align 1 .b8 _ZN34_INTERNAL_203e0dff_4_k_cu_b7ad2d756thrust24THRUST_300001_SM_1000_NS12placeholders2_4E[1];
.global .align 1 .b8 _ZN34_INTERNAL_203e0dff_4_k_cu_b7ad2d756thrust24THRUST_300001_SM_1000_NS12placeholders2_5E[1];
.global .align 1 .b8 _ZN34_INTERNAL_203e0dff_4_k_cu_b7ad2d756thrust24THRUST_300001_SM_1000_NS12placeholders2_6E[1];
.global .align 1 .b8 _ZN34_INTERNAL_203e0dff_4_k_cu_b7ad2d756thrust24THRUST_300001_SM_1000_NS12placeholders2_7E[1];
.global .align 1 .b8 _ZN34_INTERNAL_203e0dff_4_k_cu_b7ad2d756thrust24THRUST_300001_SM_1000_NS12placeholders2_8E[1];
.global .align 1 .b8 _ZN34_INTERNAL_203e0dff_4_k_cu_b7ad2d756thrust24THRUST_300001_SM_1000_NS12placeholders2_9E[1];
.global .align 1 .b8 _ZN34_INTERNAL_203e0dff_4_k_cu_b7ad2d756thrust24THRUST_300001_SM_1000_NS12placeholders3_10E[1];
.global .align 1 .b8 _ZN34_INTERNAL_203e0dff_4_k_cu_b7ad2d756thrust24THRUST_300001_SM_1000_NS3seqE[1];
.global .align 1 .b8 _ZN34_INTERNAL_203e0dff_4_k_cu_b7ad2d756thrust24THRUST_300001_SM_1000_NS6deviceE[1];
.extern .shared .align 16 .b8 _ZN6thrust24THRUST_300001_SM_1000_NS8cuda_cub4core6detail5shmemE[];

.visible .entry _ZN6thrust24THRUST_300001_SM_1000_NS8cuda_cub4core6detail13_kernel_agentINS1_8__unique9InitAgentIN3cub18CUB_300001_SM_100013ScanTileStateIiLb1EEEPiiEEJSA_mSB_EEEvDpT0_(
	.param .align 8 .b8 _ZN6thrust24THRUST_300001_SM_1000_NS8cuda_cub4core6detail13_kernel_agentINS1_8__unique9InitAgentIN3cub18CUB_300001_SM_100013ScanTileStateIiLb1EEEPiiEEJSA_mSB_EEEvDpT0__param_0[8],
	.param .u64 _ZN6thrust24THRUST_300001_SM_1000_NS8cuda_cub4core6detail13_kernel_agentINS1_8__unique9InitAgentIN3cub18CUB_300001_SM_100013ScanTileStateIiLb1EEEPiiEEJSA_mSB_EEEvDpT0__param_1,
	.param .u64 .ptr .align 1 _ZN6thrust24THRUST_300001_SM_1000_NS8cuda_cub4core6detail13_kernel_agentINS1_8__unique9InitAgentIN3cub18CUB_300001_SM_100013ScanTileStateIiLb1EEEPiiEEJSA_mSB_EEEvDpT0__param_2
)
.maxntid 128
{
	.reg .pred 	%p<6>;
	.reg .b32 	%r<12>;
	.reg .b64 	%rd<9>;

	ld.param.u64 	%rd3, [_ZN6thrust24THRUST_300001_SM_1000_NS8cuda_cub4core6detail13_kernel_agentINS1_8__unique9InitAgentIN3cub18CUB_300001_SM_100013ScanTileStateIiLb1EEEPiiEEJSA_mSB_EEEvDpT0__param_0];
	ld.param.u32 	%r4, [_ZN6thrust24THRUST_300001_SM_1000_NS8cuda_cub4core6detail13_kernel_agentINS1_8__unique9InitAgentIN3cub18CUB_300001_SM_100013ScanTileStateIiLb1EEEPiiEEJSA_mSB_EEEvDpT0__param_1];
	ld.param.u64 	%rd2, [_ZN6thrust24THRUST_300001_SM_1000_NS8cuda_cub4core6detail13_kernel_agentINS1_8__unique9InitAgentIN3cub18CUB_300001_SM_100013ScanTileStateIiLb1EEEPiiEEJSA_mSB_EEEvDpT0__param_2];
	cvta.to.global.u64 	%rd1, %rd3;
	mov.u32 	%r1, %ctaid.x;
	mov.u32 	%r5, %ntid.x;
	mov.u32 	%r2, %tid.x;
	mad.lo.s32 	%r3, %r1, %r5, %r2;
	setp.ge.s32 	%p1, %r3, %r4;
	@%p1 bra 	$L__BB0_2;
	mul.wide.s32 	%rd4, %r3, 8;
	add.s64 	%rd5, %rd1, %rd4;
	mov.b32 	%r6, 0;
	mov.b32 	%r7, 99;
	st.global.v2.u32 	[%rd5+256], {%r7, %r6};
$L__BB0_2:
	setp.ne.s32 	%p2, %r1, 0;
	setp.gt.u32 	%p3, %r2, 31;
	or.pred  	%p4, %p2, %p3;
	@%p4 bra 	$L__BB0_4;
	mul.wide.u32 	%rd6, %r2, 8;
	add.s64 	%rd7, %rd1, %rd6;
	mov.b32 	%r9, 0;
	st.global.v2.u32 	[%rd7], {%r9, %r9};
$L__BB0_4:
	or.b32  	%r10, %r1, %r2;
	setp.ne.s32 	%p5, %r10, 0;
	@%p5 bra 	$L__BB0_6;
	cvta.to.global.u64 	%rd8, %rd2;
	mov.b32 	%r11, 0;
	st.global.u32 	[%rd8], %r11;
$L__BB0_6:
	ret;

}
	// .globl	_ZN6thrust24THRUST_300001_SM_1000_NS8cuda_cub4core6detail13_kernel_agentINS1_8__unique11UniqueAgentINS0_6detail15normal_iteratorINS0_10device_ptrIN4cuda3std3__45tupleIJiiiiEEEEEEESG_NSC_8equal_toISE_EEiPiEEJSG_SG_SI_SJ_iN3cub18CUB_300001_SM_100013ScanTileStateIiLb1EEEmEEEvDpT0_
.visible .entry _ZN6thrust24THRUST_300001_SM_1000_NS8cuda_cub4core6detail13_kernel_agentINS1_8__unique11UniqueAgentINS0_6detail15normal_iteratorINS0_10device_ptrIN4cuda3std3__45tupleIJiiiiEEEEEEESG_NSC_8equal_toISE_EEiPiEEJSG_SG_SI_SJ_iN3cub18CUB_300001_SM_100013ScanTileStateIiLb1EEEmEEEvDpT0_(
	.param .align 8 .b8 _ZN6thrust24THRUST_300001_SM_1000_NS8cuda_cub4core6detail13_kernel_agentINS1_8__unique11UniqueAgentINS0_6detail15normal_iteratorINS0_10device_ptrIN4cuda3std3__45tupleIJiiiiEEEEEEESG_NSC_8equal_toISE_EEiPiEEJSG_SG_SI_SJ_iN3cub18CUB_300001_SM_100013ScanTileStateIiLb1EEEmEEEvDpT0__param_0[8],
	.param .align 8 .b8 _ZN6thrust24THRUST_300001_SM_1000_NS8cuda_cub4core6detail13_kernel_agentINS1_8__unique11UniqueAgentINS0_6detail15normal_iteratorINS0_10device_ptrIN4cuda3std3__45tupleIJiiiiEEEEEEESG_NSC_8equal_toISE_EEiPiEEJSG_SG_SI_SJ_iN3cub18CUB_300001_SM_100013ScanTileStateIiLb1EEEmEEEvDpT0__param_1[8],
	.param .align 1 .b8 _ZN6thrust24THRUST_300001_SM_1000_NS8cuda_cub4core6detail13_kernel_agentINS1_8__unique11UniqueAgentINS0_6detail15normal_iteratorINS0_10device_ptrIN4cuda3std3__45tupleIJiiiiEEEEEEESG_NSC_8equal_toISE_EEiPiEEJSG_SG_SI_SJ_iN3cub18CUB_300001_SM_100013ScanTileStateIiLb1EEEmEEEvDpT0__param_2[1],
	.param .u64 .ptr .align 1 _ZN6thrust24THRUST_300001_SM_1000_NS8cuda_cub4core6detail13_kernel_agentINS1_8__unique11UniqueAgentINS0_6detail15normal_iteratorINS0_10device_ptrIN4cuda3std3__45tupleIJiiiiEEEEEEESG_NSC_8equal_toISE_EEiPiEEJSG_SG_SI_SJ_iN3cub18CUB_300001_SM_100013ScanTileStateIiLb1EEEmEEEvDpT0__param_3,
	.param .u32 _ZN6thrust24THRUST_300001_SM_1000_NS8cuda_cub4core6detail13_kernel_agentINS1_8__unique11UniqueAgentINS0_6detail15normal_iteratorINS0_10device_ptrIN4cuda3std3__45tupleIJiiiiEEEEEEESG_NSC_8equal_toISE_EEiPiEEJSG_SG_SI_SJ_iN3cub18CUB_300001_SM_100013ScanTileStateIiLb1EEEmEEEvDpT0__param_4,
	.param .align 8 .b8 _ZN6thrust24THRUST_300001_SM_1000_NS8cuda_cub4core6detail13_kernel_agentINS1_8__unique11UniqueAgentINS0_6detail15normal_iteratorINS0_10device_ptrIN4cuda3std3__45tupleIJiiiiEEEEEEESG_NSC_8equal_toISE_EEiPiEEJSG_SG_SI_SJ_iN3cub18CUB_300001_SM_100013ScanTileStateIiLb1EEEmEEEvDpT0__param_5[8],
	.param .u64 _ZN6thrust24THRUST_300001_SM_1000_NS8cuda_cub4core6detail13_kernel_agentINS1_8__unique11UniqueAgentINS0_6detail15normal_iteratorINS0_10device_ptrIN4cuda3std3__45tupleIJiiiiEEEEEEESG_NSC_8equal_toISE_EEiPiEEJSG_SG_SI_SJ_iN3cub18CUB_300001_SM_100013ScanTileStateIiLb1EEEmEEEvDpT0__param_6
)
.maxntid 64
{
	.reg .pred 	%p<165>;
	.reg .b32 	%r<1055>;
	.reg .b64 	%rd<145>;

	ld.param.u64 	%rd1, [_ZN6thrust24THRUST_300001_SM_1000_NS8cuda_cub4core6detail13_kernel_agentINS1_8__unique11UniqueAgentINS0_6detail15normal_iteratorINS0_10device_ptrIN4cuda3std3__45tupleIJiiiiEEEEEEESG_NSC_8equal_toISE_EEiPiEEJSG_SG_SI_SJ_iN3cub18CUB_300001_SM_100013ScanTileStateIiLb1EEEmEEEvDpT0__param_5];
	ld.param.u64 	%rd2, [_ZN6thrust24THRUST_300001_SM_1000_NS8cuda_cub4core6detail13_kernel_agentINS1_8__unique11UniqueAgentINS0_6detail15normal_iteratorINS0_10device_ptrIN4cuda3std3__45tupleIJiiiiEEEEEEESG_NSC_8equal_toISE_EEiPiEEJSG_SG_SI_SJ_iN3cub18CUB_300001_SM_100013ScanTileStateIiLb1EEEmEEEvDpT0__param_0];
	ld.param.u64 	%rd30, [_ZN6thrust24THRUST_300001_SM_1000_NS8cuda_cub4core6detail13_kernel_agentINS1_8__unique11UniqueAgentINS0_6detail15normal_iteratorINS0_10device_ptrIN4cuda3std3__45tupleIJiiiiEEEEEEESG_NSC_8equal_toISE_EEiPiEEJSG_SG_SI_SJ_iN3cub18CUB_300001_SM_100013ScanTileStateIiLb1EEEmEEEvDpT0__param_1];
	ld.param.u32 	%r320, [_ZN6thrust24THRUST_300001_SM_1000_NS8cuda_cub4core6detail13_kernel_agentINS1_8__unique11UniqueAgentINS0_6detail15normal_iteratorINS0_10device_ptrIN4cuda3std3__45tupleIJiiiiEEEEEEESG_NSC_8equal_toISE_EEiPiEEJSG_SG_SI_SJ_iN3cub18CUB_300001_SM_100013ScanTileStateIiLb1EEEmEEEvDpT0__param_6];
	cvta.to.global.u64 	%rd3, %rd30;
	mov.u32 	%r1, %ctaid.x;
	shl.b32 	%r2, %r1, 7;
	add.s32 	%r321, %r320, -1;
	setp.ge.s32 	%p3, %r1, %r321;
	@%p3 bra 	$L__BB1_71;
	setp.ne.s32 	%p89, %r1, 0;
	@%p89 bra 	$L__BB1_25;
	mov.u32 	%r988, %tid.x;
	and.b32  	%r880, %r988, 31;
	shl.b32 	%r881, %r988, 1;
	and.b32  	%r882, %r881, 1984;
	or.b32  	%r883, %r882, %r880;
	add.s32 	%r884, %r883, %r2;
	mul.wide.u32 	%rd132, %r884, 16;
	add.s64 	%rd124, %rd2, %rd132;
	// begin inline asm
	ld.global.nc.u32 %r870, [%rd124];
	// end inline asm
	add.s64 	%rd125, %rd124, 4;
	// begin inline asm
	ld.global.nc.u32 %r871, [%rd125];
	// end inline asm
	add.s64 	%rd126, %rd124, 8;
	// begin inline asm
	ld.global.nc.u32 %r872, [%rd126];
	// end inline asm
	add.s64 	%rd127, %rd124, 12;
	// begin inline asm
	ld.global.nc.u32 %r873, [%rd127];
	// end inline asm
	add.s64 	%rd128, %rd124, 512;
	// begin inline asm
	ld.global.nc.u32 %r874, [%rd128];
	// end inline asm
	add.s64 	%rd129, %rd124, 516;
	// begin inline asm
	ld.global.nc.u32 %r875, [%rd129];
	// end inline asm
	add.s64 	%rd130, %rd124, 520;
	// begin inline asm
	ld.global.nc.u32 %r876, [%rd130];
	// end inline asm
	add.s64 	%rd131, %rd124, 524;
	// begin inline asm
	ld.global.nc.u32 %r877, [%rd131];
	// end inline asm
	// begin inline asm
	mov.u32 %r878, %laneid;
	// end inline asm
	add.s32 	%r885, %r878, %r882;
	shl.b32 	%r886, %r885, 4;
	mov.u32 	%r887, _ZN6thrust24THRUST_300001_SM_1000_NS8cuda_cub4core6detail5shmemE;
	add.s32 	%r888, %r887, %r886;
	st.shared.v4.u32 	[%r888], {%r870, %r871, %r872, %r873};
	st.shared.v4.u32 	[%r888+512], {%r874, %r875, %r876, %r877};
	bar.warp.sync 	-1;
	shl.b32 	%r889, %r878, 4;
	add.s32 	%r890, %r888, %r889;
	ld.shared.v4.u32 	{%r9, %r10, %r11, %r12}, [%r890];
	ld.shared.v4.u32 	{%r20, %r19, %r18, %r17}, [%r890+16];
	bar.sync 	0;
	shl.b32 	%r891, %r988, 4;
	add.s32 	%r985, %r887, %r891;
	add.s32 	%r21, %r985, 1072;
	st.shared.v4.u32 	[%r985+1072], {%r20, %r19, %r18, %r17};
	bar.sync 	0;
	setp.eq.s32 	%p143, %r988, 0;
	mov.b32 	%r982, 1;
	@%p143 bra 	$L__BB1_6;
	ld.shared.v4.u32 	{%r894, %r895, %r896, %r22}, [%r21+-16];
	mov.b64 	%rd133, {%r894, %r895};
	mov.b64 	%rd134, {%r896, %r22};
	setp.ne.s32 	%p144, %r894, %r9;
	cvt.u32.u64 	%r23, %rd134;
	{ .reg .b32 tmp; mov.b64 {tmp, %r24}, %rd133; }
	@%p144 bra 	$L__BB1_6;
	setp.ne.s32 	%p145, %r24, %r10;
	setp.ne.s32 	%p146, %r23, %r11;
	or.pred  	%p147, %p145, %p146;
	@%p147 bra 	$L__BB1_6;
	setp.ne.s32 	%p148, %r22, %r12;
	selp.u32 	%r982, 1, 0, %p148;
$L__BB1_6:
	setp.ne.s32 	%p149, %r9, %r20;
	mov.b32 	%r983, 1;
	@%p149 bra 	$L__BB1_9;
	setp.ne.s32 	%p150, %r10, %r19;
	setp.ne.s32 	%p151, %r11, %r18;
	or.pred  	%p152, %p150, %p151;
	@%p152 bra 	$L__BB1_9;
	setp.ne.s32 	%p153, %r12, %r17;
	selp.u32 	%r983, 1, 0, %p153;
$L__BB1_9:
	bar.sync 	0;
	add.s32 	%r904, %r983, %r982;
	shr.u32 	%r30, %r988, 5;
	mov.b32 	%r902, 1;
	mov.b32 	%r927, 0;
	mov.b32 	%r929, -1;
	// begin inline asm
	{  .reg .s32 r0;  .reg .pred p;  shfl.sync.up.b32 r0|p, %r904, %r902, %r927, %r929;  @p add.s32 r0, r0, %r904;  mov.s32 %r900, r0;}
	// end inline asm
	mov.b32 	%r908, 2;
	// begin inline asm
	{  .reg .s32 r0;  .reg .pred p;  shfl.sync.up.b32 r0|p, %r900, %r908, %r927, %r929;  @p add.s32 r0, r0, %r900;  mov.s32 %r906, r0;}
	// end inline asm
	mov.b32 	%r914, 4;
	// begin inline asm
	{  .reg .s32 r0;  .reg .pred p;  shfl.sync.up.b32 r0|p, %r906, %r914, %r927, %r929;  @p add.s32 r0, r0, %r906;  mov.s32 %r912, r0;}
	// end inline asm
	mov.b32 	%r920, 8;
	// begin inline asm
	{  .reg .s32 r0;  .reg .pred p;  shfl.sync.up.b32 r0|p, %r912, %r920, %r927, %r929;  @p add.s32 r0, r0, %r912;  mov.s32 %r918, r0;}
	// end inline asm
	mov.b32 	%r926, 16;
	// begin inline asm
	{  .reg .s32 r0;  .reg .pred p;  shfl.sync.up.b32 r0|p, %r918, %r926, %r927, %r929;  @p add.s32 r0, r0, %r918;  mov.s32 %r924, r0;}
	// end inline asm
	setp.ne.s32 	%p154, %r878, 31;
	@%p154 bra 	$L__BB1_11;
	shl.b32 	%r930, %r30, 2;
	add.s32 	%r932, %r887, %r930;
	st.shared.u32 	[%r932], %r924;
$L__BB1_11:
	setp.ne.s32 	%p155, %r988, 0;
	bar.sync 	0;
	ld.shared.v2.u32 	{%r933, %r934}, [_ZN6thrust24THRUST_300001_SM_1000_NS8cuda_cub4core6detail5shmemE];
	add.s32 	%r32, %r934, %r933;
	setp.lt.u32 	%p156, %r988, 32;
	selp.b32 	%r935, 0, %r933, %p156;
	setp.eq.s32 	%p157, %r878, 0;
	sub.s32 	%r936, %r924, %r904;
	selp.b32 	%r937, 0, %r936, %p157;
	add.s32 	%r33, %r935, %r937;
	@%p155 bra 	$L__BB1_13;
	add.s64 	%rd135, %rd1, 256;
	mov.b32 	%r938, 101;
	// begin inline asm
	st.relaxed.gpu.v2.u32 [%rd135], {%r938, %r32};
	// end inline asm
$L__BB1_13:
	bar.sync 	0;
	setp.eq.s32 	%p158, %r982, 0;
	@%p158 bra 	$L__BB1_15;
	shl.b32 	%r940, %r33, 4;
	add.s32 	%r942, %r887, %r940;
	st.shared.v4.u32 	[%r942], {%r9, %r10, %r11, %r12};
$L__BB1_15:
	setp.eq.s32 	%p159, %r983, 0;
	@%p159 bra 	$L__BB1_17;
	add.s32 	%r943, %r33, %r982;
	shl.b32 	%r944, %r943, 4;
	add.s32 	%r946, %r887, %r944;
	st.shared.v4.u32 	[%r946], {%r20, %r19, %r18, %r17};
$L__BB1_17:
	bar.sync 	0;
	setp.ge.s32 	%p160, %r988, %r32;
	@%p160 bra 	$L__BB1_24;
	not.b32 	%r947, %r988;
	add.s32 	%r34, %r32, %r947;
	and.b32  	%r948, %r34, 192;
	setp.eq.s32 	%p161, %r948, 192;
	@%p161 bra 	$L__BB1_21;
	shr.u32 	%r949, %r34, 6;
	add.s32 	%r950, %r949, 1;
	and.b32  	%r951, %r950, 3;
	mul.wide.u32 	%rd136, %r988, 16;
	add.s64 	%rd137, %rd136, %rd3;
	add.s64 	%rd141, %rd137, 8;
	neg.s32 	%r984, %r951;
	shl.b32 	%r954, %r950, 6;
	and.b32  	%r955, %r954, 192;
	add.s32 	%r988, %r988, %r955;
$L__BB1_20:
	.pragma "nounroll";
	ld.shared.v4.u32 	{%r956, %r957, %r958, %r959}, [%r985];
	st.global.u32 	[%rd141+-8], %r956;
	st.global.u32 	[%rd141+-4], %r957;
	st.global.u32 	[%rd141], %r958;
	st.global.u32 	[%rd141+4], %r959;
	add.s64 	%rd141, %rd141, 1024;
	add.s32 	%r985, %r985, 1024;
	add.s32 	%r984, %r984, 1;
	setp.ne.s32 	%p162, %r984, 0;
	@%p162 bra 	$L__BB1_20;
$L__BB1_21:
	setp.lt.u32 	%p163, %r34, 192;
	@%p163 bra 	$L__BB1_24;
	mul.wide.u32 	%rd138, %r988, 16;
	add.s64 	%rd139, %rd138, %rd3;
	add.s64 	%rd142, %rd139, 2048;
	shl.b32 	%r960, %r988, 4;
	add.s32 	%r962, %r960, %r887;
	add.s32 	%r987, %r962, 2048;
$L__BB1_23:
	ld.shared.v4.u32 	{%r963, %r964, %r965, %r966}, [%r987+-2048];
	st.global.u32 	[%rd142+-2048], %r963;
	st.global.u32 	[%rd142+-2044], %r964;
	st.global.u32 	[%rd142+-2040], %r965;
	st.global.u32 	[%rd142+-2036], %r966;
	ld.shared.v4.u32 	{%r967, %r968, %r969, %r970}, [%r987+-1024];
	st.global.u32 	[%rd142+-1024], %r967;
	st.global.u32 	[%rd142+-1020], %r968;
	st.global.u32 	[%rd142+-1016], %r969;
	st.global.u32 	[%rd142+-1012], %r970;
	ld.shared.v4.u32 	{%r971, %r972, %r973, %r974}, [%r987];
	st.global.u32 	[%rd142], %r971;
	st.global.u32 	[%rd142+4], %r972;
	st.global.u32 	[%rd142+8], %r973;
	st.global.u32 	[%rd142+12], %r974;
	ld.shared.v4.u32 	{%r975, %r976, %r977, %r978}, [%r987+1024];
	st.global.u32 	[%rd142+1024], %r975;
	st.global.u32 	[%rd142+1028], %r976;
	st.global.u32 	[%rd142+1032], %r977;
	st.global.u32 	[%rd142+1036], %r978;
	add.s32 	%r988, %r988, 256;
	add.s64 	%rd142, %rd142, 4096;
	add.s32 	%r987, %r987, 4096;
	setp.lt.s32 	%p164, %r988, %r32;
	@%p164 bra 	$L__BB1_23;
$L__BB1_24:
	bar.sync 	0;
	bra.uni 	$L__BB1_149;
$L__BB1_25:
	mov.u32 	%r1009, %tid.x;
	and.b32  	%r678, %r1009, 31;
	shl.b32 	%r679, %r1009, 1;
	and.b32  	%r680, %r679, 1984;
	or.b32  	%r681, %r680, %r678;
	add.s32 	%r683, %r681, %r2;
	mul.wide.u32 	%rd106, %r683, 16;
	add.s64 	%rd94, %rd2, %rd106;
	// begin inline asm
	ld.global.nc.u32 %r665, [%rd94];
	// end inline asm
	add.s64 	%rd95, %rd94, 4;
	// begin inline asm
	ld.global.nc.u32 %r666, [%rd95];
	// end inline asm
	add.s64 	%rd96, %rd94, 8;
	// begin inline asm
	ld.global.nc.u32 %r667, [%rd96];
	// end inline asm
	add.s64 	%rd97, %rd94, 12;
	// begin inline asm
	ld.global.nc.u32 %r668, [%rd97];
	// end inline asm
	add.s64 	%rd98, %rd94, 512;
	// begin inline asm
	ld.global.nc.u32 %r669, [%rd98];
	// end inline asm
	add.s64 	%rd99, %rd94, 516;
	// begin inline asm
	ld.global.nc.u32 %r670, [%rd99];
	// end inline asm
	add.s64 	%rd100, %rd94, 520;
	// begin inline asm
	ld.global.nc.u32 %r671, [%rd100];
	// end inline asm
	add.s64 	%rd101, %rd94, 524;
	// begin inline asm
	ld.global.nc.u32 %r672, [%rd101];
	// end inline asm
	// begin inline asm
	mov.u32 %r673, %laneid;
	// end inline asm
	add.s32 	%r684, %r673, %r680;
	shl.b32 	%r685, %r684, 4;
	mov.u32 	%r686, _ZN6thrust24THRUST_300001_SM_1000_NS8cuda_cub4core6detail5shmemE;
	add.s32 	%r687, %r686, %r685;
	st.shared.v4.u32 	[%r687], {%r665, %r666, %r667, %r668};
	st.shared.v4.u32 	[%r687+512], {%r669, %r670, %r671, %r672};
	bar.warp.sync 	-1;
	shl.b32 	%r688, %r673, 4;
	add.s32 	%r689, %r687, %r688;
	ld.shared.v4.u32 	{%r54, %r55, %r56, %r57}, [%r689];
	ld.shared.v4.u32 	{%r65, %r64, %r63, %r62}, [%r689+16];
	bar.sync 	0;
	mul.wide.s32 	%rd107, %r2, 16;
	add.s64 	%rd108, %rd2, %rd107;
	add.s64 	%rd102, %rd108, -16;
	// begin inline asm
	ld.global.nc.u32 %r992, [%rd102];
	// end inline asm
	add.s64 	%rd103, %rd108, -12;
	// begin inline asm
	ld.global.nc.u32 %r989, [%rd103];
	// end inline asm
	add.s64 	%rd104, %rd108, -8;
	// begin inline asm
	ld.global.nc.u32 %r990, [%rd104];
	// end inline asm
	add.s64 	%rd105, %rd108, -4;
	// begin inline asm
	ld.global.nc.u32 %r991, [%rd105];
	// end inline asm
	shl.b32 	%r690, %r1009, 4;
	add.s32 	%r691, %r686, %r690;
	add.s32 	%r70, %r691, 1072;
	st.shared.v4.u32 	[%r691+1072], {%r65, %r64, %r63, %r62};
	bar.sync 	0;
	setp.eq.s32 	%p90, %r1009, 0;
	@%p90 bra 	$L__BB1_27;
	ld.shared.v4.u32 	{%r992, %r989, %r990, %r991}, [%r70+-16];
$L__BB1_27:
	setp.ne.s32 	%p91, %r992, %r54;
	setp.ne.s32 	%p92, %r989, %r55;
	or.pred  	%p93, %p91, %p92;
	setp.ne.s32 	%p94, %r990, %r56;
	or.pred  	%p95, %p93, %p94;
	setp.ne.s32 	%p96, %r991, %r57;
	or.pred  	%p1, %p95, %p96;
	selp.u32 	%r79, 1, 0, %p1;
	setp.ne.s32 	%p97, %r54, %r65;
	mov.b32 	%r993, 1;
	@%p97 bra 	$L__BB1_30;
	setp.ne.s32 	%p98, %r55, %r64;
	setp.ne.s32 	%p99, %r56, %r63;
	or.pred  	%p100, %p98, %p99;
	@%p100 bra 	$L__BB1_30;
	setp.ne.s32 	%p101, %r57, %r62;
	selp.u32 	%r993, 1, 0, %p101;
$L__BB1_30:
	bar.sync 	0;
	add.s32 	%r698, %r993, %r79;
	shr.u32 	%r83, %r1009, 5;
	mov.b32 	%r696, 1;
	mov.b32 	%r721, 0;
	mov.b32 	%r723, -1;
	// begin inline asm
	{  .reg .s32 r0;  .reg .pred p;  shfl.sync.up.b32 r0|p, %r698, %r696, %r721, %r723;  @p add.s32 r0, r0, %r698;  mov.s32 %r694, r0;}
	// end inline asm
	mov.b32 	%r702, 2;
	// begin inline asm
	{  .reg .s32 r0;  .reg .pred p;  shfl.sync.up.b32 r0|p, %r694, %r702, %r721, %r723;  @p add.s32 r0, r0, %r694;  mov.s32 %r700, r0;}
	// end inline asm
	mov.b32 	%r708, 4;
	// begin inline asm
	{  .reg .s32 r0;  .reg .pred p;  shfl.sync.up.b32 r0|p, %r700, %r708, %r721, %r723;  @p add.s32 r0, r0, %r700;  mov.s32 %r706, r0;}
	// end inline asm
	mov.b32 	%r714, 8;
	// begin inline asm
	{  .reg .s32 r0;  .reg .pred p;  shfl.sync.up.b32 r0|p, %r706, %r714, %r721, %r723;  @p add.s32 r0, r0, %r706;  mov.s32 %r712, r0;}
	// end inline asm
	mov.b32 	%r720, 16;
	// begin inline asm
	{  .reg .s32 r0;  .reg .pred p;  shfl.sync.up.b32 r0|p, %r712, %r720, %r721, %r723;  @p add.s32 r0, r0, %r712;  mov.s32 %r718, r0;}
	// end inline asm
	setp.ne.s32 	%p102, %r673, 31;
	@%p102 bra 	$L__BB1_32;
	shl.b32 	%r724, %r83, 2;
	add.s32 	%r726, %r686, %r724;
	st.shared.u32 	[%r726], %r718;
$L__BB1_32:
	sub.s32 	%r727, %r718, %r698;
	bar.sync 	0;
	ld.shared.v2.u32 	{%r728, %r729}, [_ZN6thrust24THRUST_300001_SM_1000_NS8cuda_cub4core6detail5shmemE];
	add.s32 	%r85, %r729, %r728;
	setp.gt.u32 	%p103, %r1009, 31;
	setp.lt.u32 	%p104, %r1009, 32;
	setp.eq.s32 	%p105, %r673, 0;
	selp.b32 	%r730, 0, %r727, %p105;
	add.s32 	%r1001, %r728, %r730;
	selp.b32 	%r87, %r727, %r1001, %p104;
	@%p103 bra 	$L__BB1_57;
	setp.ne.s32 	%p106, %r1009, 0;
	mul.wide.u32 	%rd109, %r1, 8;
	add.s64 	%rd10, %rd1, %rd109;
	@%p106 bra 	$L__BB1_35;
	st.shared.u32 	[_ZN6thrust24THRUST_300001_SM_1000_NS8cuda_cub4core6detail5shmemE+44], %r85;
	add.s64 	%rd110, %rd10, 256;
	mov.b32 	%r731, 100;
	// begin inline asm
	st.relaxed.gpu.v2.u32 [%rd110], {%r731, %r85};
	// end inline asm
$L__BB1_35:
	not.b32 	%r88, %r1009;
	mov.u32 	%r89, %nctaid.x;
	setp.gt.u32 	%p107, %r89, 499;
	@%p107 bra 	$L__BB1_37;
	membar.cta;
	bra.uni 	$L__BB1_38;
$L__BB1_37:
	mov.b32 	%r733, 450;
	// begin inline asm
	nanosleep.u32 %r733;
	// end inline asm
$L__BB1_38:
	mul.wide.s32 	%rd112, %r88, 8;
	add.s64 	%rd113, %rd10, %rd112;
	add.s64 	%rd111, %rd113, 256;
	// begin inline asm
	ld.relaxed.gpu.v2.u32 {%r999, %r995}, [%rd111];
	// end inline asm
$L__BB1_39:
	setp.eq.s32 	%p108, %r999, 99;
	mov.b32 	%r736, -1;
	vote.sync.any.pred 	%p109, %p108, %r736;
	not.pred 	%p110, %p109;
	@%p110 bra 	$L__BB1_44;
	setp.gt.u32 	%p142, %r89, 499;
	@%p142 bra 	$L__BB1_42;
	membar.cta;
	bra.uni 	$L__BB1_43;
$L__BB1_42:
	mov.b32 	%r867, 350;
	// begin inline asm
	nanosleep.u32 %r867;
	// end inline asm
$L__BB1_43:
	// begin inline asm
	ld.relaxed.gpu.v2.u32 {%r999, %r995}, [%rd111];
	// end inline asm
	bra.uni 	$L__BB1_39;
$L__BB1_44:
	setp.eq.s32 	%p111, %r999, 101;
	mov.b32 	%r763, -1;
	vote.sync.ballot.b32 	%r764, %p111, %r763;
	// begin inline asm
	mov.u32 %r738, %lanemask_ge;
	// end inline asm
	and.b32  	%r765, %r764, %r738;
	or.b32  	%r766, %r765, -2147483648;
	add.s32 	%r767, %r766, -1;
	not.b32 	%r768, %r766;
	and.b32  	%r769, %r768, %r767;
	popc.b32 	%r742, %r769;
	mov.b32 	%r741, 1;
	// begin inline asm
	shfl.sync.down.b32 %r739, %r995, %r741, %r742, %r763;
	// end inline asm
	setp.lt.s32 	%p113, %r673, %r742;
	selp.b32 	%r770, %r739, 0, %p113;
	add.s32 	%r745, %r770, %r995;
	mov.b32 	%r746, 2;
	// begin inline asm
	shfl.sync.down.b32 %r744, %r745, %r746, %r742, %r763;
	// end inline asm
	add.s32 	%r99, %r673, 2;
	setp.gt.s32 	%p114, %r99, %r742;
	selp.b32 	%r771, 0, %r744, %p114;
	add.s32 	%r750, %r745, %r771;
	mov.b32 	%r751, 4;
	// begin inline asm
	shfl.sync.down.b32 %r749, %r750, %r751, %r742, %r763;
	// end inline asm
	add.s32 	%r100, %r673, 4;
	setp.gt.s32 	%p115, %r100, %r742;
	selp.b32 	%r772, 0, %r749, %p115;
	add.s32 	%r755, %r750, %r772;
	mov.b32 	%r756, 8;
	// begin inline asm
	shfl.sync.down.b32 %r754, %r755, %r756, %r742, %r763;
	// end inline asm
	add.s32 	%r101, %r673, 8;
	setp.gt.s32 	%p116, %r101, %r742;
	selp.b32 	%r773, 0, %r754, %p116;
	add.s32 	%r760, %r755, %r773;
	mov.b32 	%r761, 16;
	// begin inline asm
	shfl.sync.down.b32 %r759, %r760, %r761, %r742, %r763;
	// end inline asm
	add.s32 	%r774, %r673, 16;
	setp.gt.s32 	%p117, %r774, %r742;
	selp.b32 	%r775, 0, %r759, %p117;
	add.s32 	%r996, %r760, %r775;
	add.s32 	%r998, %r1, %r88;
	add.s64 	%rd12, %rd1, 256;
$L__BB1_45:
	setp.ne.s32 	%p118, %r999, 101;
	mov.b32 	%r776, -1;
	vote.sync.all.pred 	%p119, %p118, %r776;
	not.pred 	%p120, %p119;
	@%p120 bra 	$L__BB1_53;
	mul.wide.s32 	%rd120, %r998, 8;
	add.s64 	%rd121, %rd12, %rd120;
	add.s64 	%rd119, %rd121, -256;
	// begin inline asm
	ld.relaxed.gpu.v2.u32 {%r999, %r1000}, [%rd119];
	// end inline asm
$L__BB1_47:
	setp.eq.s32 	%p131, %r999, 99;
	mov.b32 	%r824, -1;
	vote.sync.any.pred 	%p132, %p131, %r824;
	not.pred 	%p133, %p132;
	@%p133 bra 	$L__BB1_52;
	setp.gt.u32 	%p141, %r89, 499;
	@%p141 bra 	$L__BB1_50;
	membar.cta;
	bra.uni 	$L__BB1_51;
$L__BB1_50:
	mov.b32 	%r864, 350;
	// begin inline asm
	nanosleep.u32 %r864;
	// end inline asm
$L__BB1_51:
	// begin inline asm
	ld.relaxed.gpu.v2.u32 {%r999, %r1000}, [%rd119];
	// end inline asm
	bra.uni 	$L__BB1_47;
$L__BB1_52:
	setp.eq.s32 	%p134, %r999, 101;
	mov.b32 	%r850, -1;
	vote.sync.ballot.b32 	%r851, %p134, %r850;
	and.b32  	%r852, %r851, %r738;
	or.b32  	%r853, %r852, -2147483648;
	add.s32 	%r854, %r853, -1;
	not.b32 	%r855, %r853;
	and.b32  	%r856, %r855, %r854;
	popc.b32 	%r829, %r856;
	mov.b32 	%r828, 1;
	// begin inline asm
	shfl.sync.down.b32 %r826, %r1000, %r828, %r829, %r850;
	// end inline asm
	setp.lt.s32 	%p136, %r673, %r829;
	selp.b32 	%r857, %r826, 0, %p136;
	add.s32 	%r832, %r857, %r1000;
	mov.b32 	%r833, 2;
	// begin inline asm
	shfl.sync.down.b32 %r831, %r832, %r833, %r829, %r850;
	// end inline asm
	setp.gt.s32 	%p137, %r99, %r829;
	selp.b32 	%r858, 0, %r831, %p137;
	add.s32 	%r837, %r832, %r858;
	mov.b32 	%r838, 4;
	// begin inline asm
	shfl.sync.down.b32 %r836, %r837, %r838, %r829, %r850;
	// end inline asm
	setp.gt.s32 	%p138, %r100, %r829;
	selp.b32 	%r859, 0, %r836, %p138;
	add.s32 	%r842, %r837, %r859;
	mov.b32 	%r843, 8;
	// begin inline asm
	shfl.sync.down.b32 %r841, %r842, %r843, %r829, %r850;
	// end inline asm
	setp.gt.s32 	%p139, %r101, %r829;
	selp.b32 	%r860, 0, %r841, %p139;
	add.s32 	%r847, %r842, %r860;
	mov.b32 	%r848, 16;
	// begin inline asm
	shfl.sync.down.b32 %r846, %r847, %r848, %r829, %r850;
	// end inline asm
	add.s32 	%r861, %r673, 16;
	setp.gt.s32 	%p140, %r861, %r829;
	selp.b32 	%r862, 0, %r846, %p140;
	add.s32 	%r863, %r862, %r996;
	add.s32 	%r996, %r863, %r847;
	add.s32 	%r998, %r998, -32;
	bra.uni 	$L__BB1_45;
$L__BB1_53:
	setp.ne.s32 	%p121, %r1009, 0;
	@%p121 bra 	$L__BB1_55;
	add.s32 	%r779, %r996, %r85;
	add.s64 	%rd114, %rd10, 256;
	mov.b32 	%r778, 101;
	// begin inline asm
	st.relaxed.gpu.v2.u32 [%rd114], {%r778, %r779};
	// end inline asm
	st.shared.u32 	[_ZN6thrust24THRUST_300001_SM_1000_NS8cuda_cub4core6detail5shmemE+36], %r996;
	st.shared.u32 	[_ZN6thrust24THRUST_300001_SM_1000_NS8cuda_cub4core6detail5shmemE+40], %r779;
$L__BB1_55:
	setp.ne.s32 	%p122, %r673, 0;
	mov.u32 	%r1001, %r87;
	@%p122 bra 	$L__BB1_57;
	st.shared.u32 	[_ZN6thrust24THRUST_300001_SM_1000_NS8cuda_cub4core6detail5shmemE+12], %r996;
	mov.u32 	%r1001, %r996;
$L__BB1_57:
	setp.eq.s32 	%p123, %r1009, 0;
	bar.sync 	0;
	@%p123 bra 	$L__BB1_59;
	ld.shared.u32 	%r780, [_ZN6thrust24THRUST_300001_SM_1000_NS8cuda_cub4core6detail5shmemE+12];
	add.s32 	%r1001, %r780, %r1001;
$L__BB1_59:
	selp.u32 	%r781, 1, 0, %p1;
	add.s32 	%r120, %r1001, %r781;
	ld.shared.u32 	%r121, [_ZN6thrust24THRUST_300001_SM_1000_NS8cuda_cub4core6detail5shmemE+44];
	ld.shared.u32 	%r122, [_ZN6thrust24THRUST_300001_SM_1000_NS8cuda_cub4core6detail5shmemE+36];
	bar.sync 	0;
	not.pred 	%p124, %p1;
	@%p124 bra 	$L__BB1_61;
	sub.s32 	%r782, %r1001, %r122;
	shl.b32 	%r783, %r782, 4;
	mov.u32 	%r784, _ZN6thrust24THRUST_300001_SM_1000_NS8cuda_cub4core6detail5shmemE;
	add.s32 	%r785, %r784, %r783;
	st.shared.v4.u32 	[%r785], {%r54, %r55, %r56, %r57};
$L__BB1_61:
	setp.eq.s32 	%p125, %r993, 0;
	@%p125 bra 	$L__BB1_63;
	sub.s32 	%r786, %r120, %r122;
	shl.b32 	%r787, %r786, 4;
	mov.u32 	%r788, _ZN6thrust24THRUST_300001_SM_1000_NS8cuda_cub4core6detail5shmemE;
	add.s32 	%r789, %r788, %r787;
	st.shared.v4.u32 	[%r789], {%r65, %r64, %r63, %r62};
$L__BB1_63:
	bar.sync 	0;
	setp.ge.s32 	%p126, %r1009, %r121;
	@%p126 bra 	$L__BB1_70;
	not.b32 	%r790, %r1009;
	add.s32 	%r123, %r121, %r790;
	and.b32  	%r791, %r123, 192;
	setp.eq.s32 	%p127, %r791, 192;
	@%p127 bra 	$L__BB1_67;
	shr.u32 	%r792, %r123, 6;
	add.s32 	%r793, %r792, 1;
	and.b32  	%r794, %r793, 3;
	add.s64 	%rd14, %rd3, 8;
	add.s32 	%r1005, %r1009, %r122;
	shl.b32 	%r795, %r1009, 4;
	mov.u32 	%r796, _ZN6thrust24THRUST_300001_SM_1000_NS8cuda_cub4core6detail5shmemE;
	add.s32 	%r1004, %r796, %r795;
	neg.s32 	%r1003, %r794;
	shl.b32 	%r797, %r793, 6;
	and.b32  	%r798, %r797, 192;
	add.s32 	%r1009, %r1009, %r798;
$L__BB1_66:
	.pragma "nounroll";
	mul.wide.s32 	%rd115, %r1005, 16;
	add.s64 	%rd116, %rd14, %rd115;
	ld.shared.v4.u32 	{%r799, %r800, %r801, %r802}, [%r1004];
	st.global.u32 	[%rd116+-8], %r799;
	st.global.u32 	[%rd116+-4], %r800;
	st.global.u32 	[%rd116], %r801;
	st.global.u32 	[%rd116+4], %r802;
	add.s32 	%r1005, %r1005, 64;
	add.s32 	%r1004, %r1004, 1024;
	add.s32 	%r1003, %r1003, 1;
	setp.ne.s32 	%p128, %r1003, 0;
	@%p128 bra 	$L__BB1_66;
$L__BB1_67:
	setp.lt.u32 	%p129, %r123, 192;
	@%p129 bra 	$L__BB1_70;
	add.s64 	%rd15, %rd3, 2048;
	add.s32 	%r1008, %r1009, %r122;
	shl.b32 	%r803, %r1009, 4;
	mov.u32 	%r804, _ZN6thrust24THRUST_300001_SM_1000_NS8cuda_cub4core6detail5shmemE;
	add.s32 	%r805, %r803, %r804;
	add.s32 	%r1007, %r805, 2048;
$L__BB1_69:
	mul.wide.s32 	%rd117, %r1008, 16;
	add.s64 	%rd118, %rd15, %rd117;
	ld.shared.v4.u32 	{%r806, %r807, %r808, %r809}, [%r1007+-2048];
	st.global.u32 	[%rd118+-2048], %r806;
	st.global.u32 	[%rd118+-2044], %r807;
	st.global.u32 	[%rd118+-2040], %r808;
	st.global.u32 	[%rd118+-2036], %r809;
	ld.shared.v4.u32 	{%r810, %r811, %r812, %r813}, [%r1007+-1024];
	st.global.u32 	[%rd118+-1024], %r810;
	st.global.u32 	[%rd118+-1020], %r811;
	st.global.u32 	[%rd118+-1016], %r812;
	st.global.u32 	[%rd118+-1012], %r813;
	ld.shared.v4.u32 	{%r814, %r815, %r816, %r817}, [%r1007];
	st.global.u32 	[%rd118], %r814;
	st.global.u32 	[%rd118+4], %r815;
	st.global.u32 	[%rd118+8], %r816;
	st.global.u32 	[%rd118+12], %r817;
	ld.shared.v4.u32 	{%r818, %r819, %r820, %r821}, [%r1007+1024];
	st.global.u32 	[%rd118+1024], %r818;
	st.global.u32 	[%rd118+1028], %r819;
	st.global.u32 	[%rd118+1032], %r820;
	st.global.u32 	[%rd118+1036], %r821;
	add.s32 	%r1009, %r1009, 256;
	add.s32 	%r1008, %r1008, 256;
	add.s32 	%r1007, %r1007, 4096;
	setp.lt.s32 	%p130, %r1009, %r121;
	@%p130 bra 	$L__BB1_69;
$L__BB1_70:
	bar.sync 	0;
	bra.uni 	$L__BB1_149;
$L__BB1_71:
	ld.param.u32 	%r979, [_ZN6thrust24THRUST_300001_SM_1000_NS8cuda_cub4core6detail13_kernel_agentINS1_8__unique11UniqueAgentINS0_6detail15normal_iteratorINS0_10device_ptrIN4cuda3std3__45tupleIJiiiiEEEEEEESG_NSC_8equal_toISE_EEiPiEEJSG_SG_SI_SJ_iN3cub18CUB_300001_SM_100013ScanTileStateIiLb1EEEmEEEvDpT0__param_4];
	sub.s32 	%r143, %r979, %r2;
	setp.ne.s32 	%p4, %r1, 0;
	@%p4 bra 	$L__BB1_97;
	mul.wide.u32 	%rd75, %r2, 16;
	add.s64 	%rd71, %rd2, %rd75;
	// begin inline asm
	ld.global.nc.u32 %r1017, [%rd71];
	// end inline asm
	add.s64 	%rd72, %rd71, 4;
	// begin inline asm
	ld.global.nc.u32 %r1016, [%rd72];
	// end inline asm
	add.s64 	%rd73, %rd71, 8;
	// begin inline asm
	ld.global.nc.u32 %r1015, [%rd73];
	// end inline asm
	add.s64 	%rd74, %rd71, 12;
	// begin inline asm
	ld.global.nc.u32 %r1014, [%rd74];
	// end inline asm
	mov.u32 	%r1024, %tid.x;
	and.b32  	%r552, %r1024, 31;
	shl.b32 	%r553, %r1024, 1;
	and.b32  	%r554, %r553, 1984;
	or.b32  	%r149, %r554, %r552;
	setp.ge.s32 	%p63, %r149, %r143;
	mov.u32 	%r1010, %r1014;
	mov.u32 	%r1011, %r1015;
	mov.u32 	%r1012, %r1016;
	mov.u32 	%r1013, %r1017;
	@%p63 bra 	$L__BB1_74;
	add.s32 	%r559, %r2, %r149;
	mul.wide.u32 	%rd80, %r559, 16;
	add.s64 	%rd76, %rd2, %rd80;
	// begin inline asm
	ld.global.nc.u32 %r1013, [%rd76];
	// end inline asm
	add.s64 	%rd77, %rd76, 4;
	// begin inline asm
	ld.global.nc.u32 %r1012, [%rd77];
	// end inline asm
	add.s64 	%rd78, %rd76, 8;
	// begin inline asm
	ld.global.nc.u32 %r1011, [%rd78];
	// end inline asm
	add.s64 	%rd79, %rd76, 12;
	// begin inline asm
	ld.global.nc.u32 %r1010, [%rd79];
	// end inline asm
$L__BB1_74:
	add.s32 	%r560, %r149, 32;
	setp.ge.s32 	%p64, %r560, %r143;
	@%p64 bra 	$L__BB1_76;
	shl.b32 	%r565, %r149, 4;
	cvt.u64.u32 	%rd85, %r565;
	add.s64 	%rd86, %rd71, %rd85;
	add.s64 	%rd81, %rd86, 512;
	// begin inline asm
	ld.global.nc.u32 %r1017, [%rd81];
	// end inline asm
	add.s64 	%rd82, %rd86, 516;
	// begin inline asm
	ld.global.nc.u32 %r1016, [%rd82];
	// end inline asm
	add.s64 	%rd83, %rd86, 520;
	// begin inline asm
	ld.global.nc.u32 %r1015, [%rd83];
	// end inline asm
	add.s64 	%rd84, %rd86, 524;
	// begin inline asm
	ld.global.nc.u32 %r1014, [%rd84];
	// end inline asm
$L__BB1_76:
	// begin inline asm
	mov.u32 %r566, %laneid;
	// end inline asm
	add.s32 	%r569, %r566, %r554;
	shl.b32 	%r570, %r569, 4;
	mov.u32 	%r571, _ZN6thrust24THRUST_300001_SM_1000_NS8cuda_cub4core6detail5shmemE;
	add.s32 	%r572, %r571, %r570;
	st.shared.v4.u32 	[%r572], {%r1013, %r1012, %r1011, %r1010};
	st.shared.v4.u32 	[%r572+512], {%r1017, %r1016, %r1015, %r1014};
	bar.warp.sync 	-1;
	shl.b32 	%r573, %r566, 4;
	add.s32 	%r574, %r572, %r573;
	ld.shared.v4.u32 	{%r168, %r172, %r170, %r171}, [%r574];
	ld.shared.v4.u32 	{%r173, %r174, %r175, %r176}, [%r574+16];
	bar.sync 	0;
	shl.b32 	%r575, %r1024, 4;
	add.s32 	%r1021, %r571, %r575;
	add.s32 	%r177, %r1021, 1072;
	st.shared.v4.u32 	[%r1021+1072], {%r173, %r174, %r175, %r176};
	bar.sync 	0;
	setp.eq.s32 	%p65, %r1024, 0;
	mov.b32 	%r1018, 1;
	@%p65 bra 	$L__BB1_80;
	ld.shared.v4.u32 	{%r578, %r579, %r580, %r178}, [%r177+-16];
	mov.b64 	%rd87, {%r578, %r579};
	mov.b64 	%rd88, {%r580, %r178};
	setp.ne.s32 	%p66, %r578, %r168;
	cvt.u32.u64 	%r179, %rd88;
	{ .reg .b32 tmp; mov.b64 {tmp, %r180}, %rd87; }
	@%p66 bra 	$L__BB1_80;
	setp.ne.s32 	%p67, %r180, %r172;
	setp.ne.s32 	%p68, %r179, %r170;
	or.pred  	%p69, %p67, %p68;
	@%p69 bra 	$L__BB1_80;
	setp.ne.s32 	%p70, %r178, %r171;
	selp.u32 	%r1018, 1, 0, %p70;
$L__BB1_80:
	setp.ne.s32 	%p71, %r168, %r173;
	mov.b32 	%r1019, 1;
	@%p71 bra 	$L__BB1_83;
	setp.ne.s32 	%p72, %r172, %r174;
	setp.ne.s32 	%p73, %r170, %r175;
	or.pred  	%p74, %p72, %p73;
	@%p74 bra 	$L__BB1_83;
	setp.ne.s32 	%p75, %r171, %r176;
	selp.u32 	%r1019, 1, 0, %p75;
$L__BB1_83:
	setp.lt.s32 	%p76, %r553, %r143;
	selp.b32 	%r185, %r1018, 1, %p76;
	add.s32 	%r614, %r553, 1;
	setp.lt.s32 	%p77, %r614, %r143;
	selp.b32 	%r186, %r1019, 1, %p77;
	bar.sync 	0;
	add.s32 	%r588, %r186, %r185;
	shr.u32 	%r188, %r1024, 5;
	mov.b32 	%r586, 1;
	mov.b32 	%r611, 0;
	mov.b32 	%r613, -1;
	// begin inline asm
	{  .reg .s32 r0;  .reg .pred p;  shfl.sync.up.b32 r0|p, %r588, %r586, %r611, %r613;  @p add.s32 r0, r0, %r588;  mov.s32 %r584, r0;}
	// end inline asm
	mov.b32 	%r592, 2;
	// begin inline asm
	{  .reg .s32 r0;  .reg .pred p;  shfl.sync.up.b32 r0|p, %r584, %r592, %r611, %r613;  @p add.s32 r0, r0, %r584;  mov.s32 %r590, r0;}
	// end inline asm
	mov.b32 	%r598, 4;
	// begin inline asm
	{  .reg .s32 r0;  .reg .pred p;  shfl.sync.up.b32 r0|p, %r590, %r598, %r611, %r613;  @p add.s32 r0, r0, %r590;  mov.s32 %r596, r0;}
	// end inline asm
	mov.b32 	%r604, 8;
	// begin inline asm
	{  .reg .s32 r0;  .reg .pred p;  shfl.sync.up.b32 r0|p, %r596, %r604, %r611, %r613;  @p add.s32 r0, r0, %r596;  mov.s32 %r602, r0;}
	// end inline asm
	mov.b32 	%r610, 16;
	// begin inline asm
	{  .reg .s32 r0;  .reg .pred p;  shfl.sync.up.b32 r0|p, %r602, %r610, %r611, %r613;  @p add.s32 r0, r0, %r602;  mov.s32 %r608, r0;}
	// end inline asm
	setp.ne.s32 	%p78, %r566, 31;
	@%p78 bra 	$L__BB1_85;
	shl.b32 	%r615, %r188, 2;
	add.s32 	%r617, %r571, %r615;
	st.shared.u32 	[%r617], %r608;
$L__BB1_85:
	bar.sync 	0;
	ld.shared.v2.u32 	{%r190, %r191}, [_ZN6thrust24THRUST_300001_SM_1000_NS8cuda_cub4core6detail5shmemE];
	setp.lt.u32 	%p79, %r1024, 32;
	selp.b32 	%r618, 0, %r190, %p79;
	setp.eq.s32 	%p80, %r566, 0;
	sub.s32 	%r619, %r608, %r588;
	selp.b32 	%r620, 0, %r619, %p80;
	add.s32 	%r192, %r618, %r620;
	add.s32 	%r621, %r143, %r190;
	add.s32 	%r622, %r621, %r191;
	add.s32 	%r1054, %r622, -128;
	bar.sync 	0;
	setp.eq.s32 	%p81, %r185, 0;
	@%p81 bra 	$L__BB1_87;
	shl.b32 	%r623, %r192, 4;
	add.s32 	%r625, %r571, %r623;
	st.shared.v4.u32 	[%r625], {%r168, %r172, %r170, %r171};
$L__BB1_87:
	setp.eq.s32 	%p82, %r186, 0;
	@%p82 bra 	$L__BB1_89;
	add.s32 	%r626, %r192, %r185;
	shl.b32 	%r627, %r626, 4;
	add.s32 	%r629, %r571, %r627;
	st.shared.v4.u32 	[%r629], {%r173, %r174, %r175, %r176};
$L__BB1_89:
	bar.sync 	0;
	setp.ge.s32 	%p83, %r1024, %r1054;
	@%p83 bra 	$L__BB1_96;
	ld.param.u32 	%r981, [_ZN6thrust24THRUST_300001_SM_1000_NS8cuda_cub4core6detail13_kernel_agentINS1_8__unique11UniqueAgentINS0_6detail15normal_iteratorINS0_10device_ptrIN4cuda3std3__45tupleIJiiiiEEEEEEESG_NSC_8equal_toISE_EEiPiEEJSG_SG_SI_SJ_iN3cub18CUB_300001_SM_100013ScanTileStateIiLb1EEEmEEEvDpT0__param_4];
	add.s32 	%r630, %r191, %r190;
	add.s32 	%r631, %r630, %r981;
	sub.s32 	%r632, %r631, %r1024;
	add.s32 	%r194, %r632, -129;
	and.b32  	%r633, %r194, 192;
	setp.eq.s32 	%p84, %r633, 192;
	@%p84 bra 	$L__BB1_93;
	shr.u32 	%r634, %r194, 6;
	add.s32 	%r635, %r634, 1;
	and.b32  	%r636, %r635, 3;
	mul.wide.u32 	%rd89, %r1024, 16;
	add.s64 	%rd90, %rd89, %rd3;
	add.s64 	%rd143, %rd90, 8;
	neg.s32 	%r1020, %r636;
	shl.b32 	%r639, %r635, 6;
	and.b32  	%r640, %r639, 192;
	add.s32 	%r1024, %r1024, %r640;
$L__BB1_92:
	.pragma "nounroll";
	ld.shared.v4.u32 	{%r641, %r642, %r643, %r644}, [%r1021];
	st.global.u32 	[%rd143+-8], %r641;
	st.global.u32 	[%rd143+-4], %r642;
	st.global.u32 	[%rd143], %r643;
	st.global.u32 	[%rd143+4], %r644;
	add.s64 	%rd143, %rd143, 1024;
	add.s32 	%r1021, %r1021, 1024;
	add.s32 	%r1020, %r1020, 1;
	setp.ne.s32 	%p85, %r1020, 0;
	@%p85 bra 	$L__BB1_92;
$L__BB1_93:
	setp.lt.u32 	%p86, %r194, 192;
	@%p86 bra 	$L__BB1_96;
	mul.wide.u32 	%rd91, %r1024, 16;
	add.s64 	%rd92, %rd91, %rd3;
	add.s64 	%rd144, %rd92, 2048;
	shl.b32 	%r645, %r1024, 4;
	add.s32 	%r647, %r645, %r571;
	add.s32 	%r1023, %r647, 2048;
$L__BB1_95:
	ld.shared.v4.u32 	{%r648, %r649, %r650, %r651}, [%r1023+-2048];
	st.global.u32 	[%rd144+-2048], %r648;
	st.global.u32 	[%rd144+-2044], %r649;
	st.global.u32 	[%rd144+-2040], %r650;
	st.global.u32 	[%rd144+-2036], %r651;
	ld.shared.v4.u32 	{%r652, %r653, %r654, %r655}, [%r1023+-1024];
	st.global.u32 	[%rd144+-1024], %r652;
	st.global.u32 	[%rd144+-1020], %r653;
	st.global.u32 	[%rd144+-1016], %r654;
	st.global.u32 	[%rd144+-1012], %r655;
	ld.shared.v4.u32 	{%r656, %r657, %r658, %r659}, [%r1023];
	st.global.u32 	[%rd144], %r656;
	st.global.u32 	[%rd144+4], %r657;
	st.global.u32 	[%rd144+8], %r658;
	st.global.u32 	[%rd144+12], %r659;
	ld.shared.v4.u32 	{%r660, %r661, %r662, %r663}, [%r1023+1024];
	st.global.u32 	[%rd144+1024], %r660;
	st.global.u32 	[%rd144+1028], %r661;
	st.global.u32 	[%rd144+1032], %r662;
	st.global.u32 	[%rd144+1036], %r663;
	add.s32 	%r1024, %r1024, 256;
	add.s64 	%rd144, %rd144, 4096;
	add.s32 	%r1023, %r1023, 4096;
	setp.lt.s32 	%p87, %r1024, %r1054;
	@%p87 bra 	$L__BB1_95;
$L__BB1_96:
	bar.sync 	0;
	bra.uni 	$L__BB1_147;
$L__BB1_97:
	mul.wide.u32 	%rd35, %r2, 16;
	add.s64 	%rd31, %rd2, %rd35;
	// begin inline asm
	ld.global.nc.u32 %r1029, [%rd31];
	// end inline asm
	add.s64 	%rd32, %rd31, 4;
	// begin inline asm
	ld.global.nc.u32 %r1030, [%rd32];
	// end inline asm
	add.s64 	%rd33, %rd31, 8;
	// begin inline asm
	ld.global.nc.u32 %r1031, [%rd33];
	// end inline asm
	add.s64 	%rd34, %rd31, 12;
	// begin inline asm
	ld.global.nc.u32 %r1032, [%rd34];
	// end inline asm
	mov.u32 	%r1053, %tid.x;
	and.b32  	%r326, %r1053, 31;
	shl.b32 	%r327, %r1053, 1;
	and.b32  	%r328, %r327, 1984;
	or.b32  	%r213, %r328, %r326;
	setp.ge.s32 	%p5, %r213, %r143;
	mov.u32 	%r1025, %r1029;
	mov.u32 	%r1026, %r1030;
	mov.u32 	%r1027, %r1031;
	mov.u32 	%r1028, %r1032;
	@%p5 bra 	$L__BB1_99;
	add.s32 	%r333, %r2, %r213;
	mul.wide.u32 	%rd40, %r333, 16;
	add.s64 	%rd36, %rd2, %rd40;
	// begin inline asm
	ld.global.nc.u32 %r1025, [%rd36];
	// end inline asm
	add.s64 	%rd37, %rd36, 4;
	// begin inline asm
	ld.global.nc.u32 %r1026, [%rd37];
	// end inline asm
	add.s64 	%rd38, %rd36, 8;
	// begin inline asm
	ld.global.nc.u32 %r1027, [%rd38];
	// end inline asm
	add.s64 	%rd39, %rd36, 12;
	// begin inline asm
	ld.global.nc.u32 %r1028, [%rd39];
	// end inline asm
$L__BB1_99:
	add.s32 	%r334, %r213, 32;
	setp.ge.s32 	%p6, %r334, %r143;
	@%p6 bra 	$L__BB1_101;
	shl.b32 	%r339, %r213, 4;
	cvt.u64.u32 	%rd45, %r339;
	add.s64 	%rd46, %rd31, %rd45;
	add.s64 	%rd41, %rd46, 512;
	// begin inline asm
	ld.global.nc.u32 %r1029, [%rd41];
	// end inline asm
	add.s64 	%rd42, %rd46, 516;
	// begin inline asm
	ld.global.nc.u32 %r1030, [%rd42];
	// end inline asm
	add.s64 	%rd43, %rd46, 520;
	// begin inline asm
	ld.global.nc.u32 %r1031, [%rd43];
	// end inline asm
	add.s64 	%rd44, %rd46, 524;
	// begin inline asm
	ld.global.nc.u32 %r1032, [%rd44];
	// end inline asm
$L__BB1_101:
	// begin inline asm
	mov.u32 %r340, %laneid;
	// end inline asm
	add.s32 	%r346, %r340, %r328;
	shl.b32 	%r347, %r346, 4;
	mov.u32 	%r348, _ZN6thrust24THRUST_300001_SM_1000_NS8cuda_cub4core6detail5shmemE;
	add.s32 	%r349, %r348, %r347;
	st.shared.v4.u32 	[%r349], {%r1025, %r1026, %r1027, %r1028};
	st.shared.v4.u32 	[%r349+512], {%r1029, %r1030, %r1031, %r1032};
	bar.warp.sync 	-1;
	shl.b32 	%r350, %r340, 4;
	add.s32 	%r351, %r349, %r350;
	ld.shared.v4.u32 	{%r236, %r237, %r234, %r238}, [%r351];
	ld.shared.v4.u32 	{%r239, %r240, %r241, %r242}, [%r351+16];
	bar.sync 	0;
	mul.wide.s32 	%rd51, %r2, 16;
	add.s64 	%rd52, %rd2, %rd51;
	add.s64 	%rd47, %rd52, -16;
	// begin inline asm
	ld.global.nc.u32 %r1036, [%rd47];
	// end inline asm
	add.s64 	%rd48, %rd52, -12;
	// begin inline asm
	ld.global.nc.u32 %r1033, [%rd48];
	// end inline asm
	add.s64 	%rd49, %rd52, -8;
	// begin inline asm
	ld.global.nc.u32 %r1034, [%rd49];
	// end inline asm
	add.s64 	%rd50, %rd52, -4;
	// begin inline asm
	ld.global.nc.u32 %r1035, [%rd50];
	// end inline asm
	shl.b32 	%r353, %r1053, 4;
	add.s32 	%r354, %r348, %r353;
	add.s32 	%r247, %r354, 1072;
	st.shared.v4.u32 	[%r354+1072], {%r239, %r240, %r241, %r242};
	bar.sync 	0;
	setp.eq.s32 	%p7, %r1053, 0;
	@%p7 bra 	$L__BB1_103;
	ld.shared.v4.u32 	{%r1036, %r1033, %r1034, %r1035}, [%r247+-16];
$L__BB1_103:
	setp.ne.s32 	%p8, %r236, %r239;
	mov.b32 	%r1037, 1;
	@%p8 bra 	$L__BB1_106;
	setp.ne.s32 	%p9, %r237, %r240;
	setp.ne.s32 	%p10, %r234, %r241;
	or.pred  	%p11, %p9, %p10;
	@%p11 bra 	$L__BB1_106;
	setp.ne.s32 	%p12, %r238, %r242;
	selp.u32 	%r1037, 1, 0, %p12;
$L__BB1_106:
	setp.ne.s32 	%p13, %r1035, %r238;
	setp.ne.s32 	%p14, %r1034, %r234;
	setp.ne.s32 	%p15, %r1033, %r237;
	setp.ne.s32 	%p16, %r1036, %r236;
	setp.ge.s32 	%p17, %r327, %r143;
	or.pred  	%p18, %p16, %p15;
	or.pred  	%p19, %p18, %p17;
	or.pred  	%p20, %p19, %p14;
	or.pred  	%p2, %p20, %p13;
	selp.u32 	%r387, 1, 0, %p2;
	add.s32 	%r388, %r327, 1;
	setp.lt.s32 	%p21, %r388, %r143;
	selp.b32 	%r258, %r1037, 1, %p21;
	bar.sync 	0;
	add.s32 	%r361, %r258, %r387;
	shr.u32 	%r260, %r1053, 5;
	mov.b32 	%r359, 1;
	mov.b32 	%r384, 0;
	mov.b32 	%r386, -1;
	// begin inline asm
	{  .reg .s32 r0;  .reg .pred p;  shfl.sync.up.b32 r0|p, %r361, %r359, %r384, %r386;  @p add.s32 r0, r0, %r361;  mov.s32 %r357, r0;}
	// end inline asm
	mov.b32 	%r365, 2;
	// begin inline asm
	{  .reg .s32 r0;  .reg .pred p;  shfl.sync.up.b32 r0|p, %r357, %r365, %r384, %r386;  @p add.s32 r0, r0, %r357;  mov.s32 %r363, r0;}
	// end inline asm
	mov.b32 	%r371, 4;
	// begin inline asm
	{  .reg .s32 r0;  .reg .pred p;  shfl.sync.up.b32 r0|p, %r363, %r371, %r384, %r386;  @p add.s32 r0, r0, %r363;  mov.s32 %r369, r0;}
	// end inline asm
	mov.b32 	%r377, 8;
	// begin inline asm
	{  .reg .s32 r0;  .reg .pred p;  shfl.sync.up.b32 r0|p, %r369, %r377, %r384, %r386;  @p add.s32 r0, r0, %r369;  mov.s32 %r375, r0;}
	// end inline asm
	mov.b32 	%r383, 16;
	// begin inline asm
	{  .reg .s32 r0;  .reg .pred p;  shfl.sync.up.b32 r0|p, %r375, %r383, %r384, %r386;  @p add.s32 r0, r0, %r375;  mov.s32 %r381, r0;}
	// end inline asm
	setp.ne.s32 	%p22, %r340, 31;
	@%p22 bra 	$L__BB1_108;
	shl.b32 	%r389, %r260, 2;
	add.s32 	%r391, %r348, %r389;
	st.shared.u32 	[%r391], %r381;
$L__BB1_108:
	sub.s32 	%r392, %r381, %r361;
	bar.sync 	0;
	ld.shared.v2.u32 	{%r393, %r394}, [_ZN6thrust24THRUST_300001_SM_1000_NS8cuda_cub4core6detail5shmemE];
	add.s32 	%r262, %r394, %r393;
	setp.gt.u32 	%p23, %r1053, 31;
	setp.lt.u32 	%p24, %r1053, 32;
	setp.eq.s32 	%p25, %r340, 0;
	selp.b32 	%r395, 0, %r392, %p25;
	add.s32 	%r1045, %r393, %r395;
	selp.b32 	%r264, %r392, %r1045, %p24;
	@%p23 bra 	$L__BB1_133;
	setp.ne.s32 	%p26, %r1053, 0;
	mul.wide.u32 	%rd53, %r1, 8;
	add.s64 	%rd24, %rd1, %rd53;
	@%p26 bra 	$L__BB1_111;
	st.shared.u32 	[_ZN6thrust24THRUST_300001_SM_1000_NS8cuda_cub4core6detail5shmemE+44], %r262;
	add.s64 	%rd54, %rd24, 256;
	mov.b32 	%r396, 100;
	// begin inline asm
	st.relaxed.gpu.v2.u32 [%rd54], {%r396, %r262};
	// end inline asm
$L__BB1_111:
	mov.u32 	%r265, %nctaid.x;
	setp.gt.u32 	%p27, %r265, 499;
	@%p27 bra 	$L__BB1_113;
	membar.cta;
	bra.uni 	$L__BB1_114;
$L__BB1_113:
	mov.b32 	%r398, 450;
	// begin inline asm
	nanosleep.u32 %r398;
	// end inline asm
$L__BB1_114:
	mul.wide.u32 	%rd56, %r1053, 8;
	xor.b64  	%rd57, %rd56, -8;
	add.s64 	%rd58, %rd24, %rd57;
	add.s64 	%rd55, %rd58, 256;
	// begin inline asm
	ld.relaxed.gpu.v2.u32 {%r1043, %r1039}, [%rd55];
	// end inline asm
$L__BB1_115:
	setp.eq.s32 	%p28, %r1043, 99;
	mov.b32 	%r401, -1;
	vote.sync.any.pred 	%p29, %p28, %r401;
	not.pred 	%p30, %p29;
	@%p30 bra 	$L__BB1_120;
	setp.gt.u32 	%p62, %r265, 499;
	@%p62 bra 	$L__BB1_118;
	membar.cta;
	bra.uni 	$L__BB1_119;
$L__BB1_118:
	mov.b32 	%r545, 350;
	// begin inline asm
	nanosleep.u32 %r545;
	// end inline asm
$L__BB1_119:
	// begin inline asm
	ld.relaxed.gpu.v2.u32 {%r1043, %r1039}, [%rd55];
	// end inline asm
	bra.uni 	$L__BB1_115;
$L__BB1_120:
	setp.eq.s32 	%p31, %r1043, 101;
	mov.b32 	%r428, -1;
	vote.sync.ballot.b32 	%r429, %p31, %r428;
	// begin inline asm
	mov.u32 %r403, %lanemask_ge;
	// end inline asm
	and.b32  	%r430, %r429, %r403;
	or.b32  	%r431, %r430, -2147483648;
	add.s32 	%r432, %r431, -1;
	not.b32 	%r433, %r431;
	and.b32  	%r434, %r433, %r432;
	popc.b32 	%r407, %r434;
	mov.b32 	%r406, 1;
	// begin inline asm
	shfl.sync.down.b32 %r404, %r1039, %r406, %r407, %r428;
	// end inline asm
	setp.lt.s32 	%p33, %r340, %r407;
	selp.b32 	%r435, %r404, 0, %p33;
	add.s32 	%r410, %r435, %r1039;
	mov.b32 	%r411, 2;
	// begin inline asm
	shfl.sync.down.b32 %r409, %r410, %r411, %r407, %r428;
	// end inline asm
	add.s32 	%r436, %r340, 2;
	setp.gt.s32 	%p34, %r436, %r407;
	selp.b32 	%r437, 0, %r409, %p34;
	add.s32 	%r415, %r410, %r437;
	mov.b32 	%r416, 4;
	// begin inline asm
	shfl.sync.down.b32 %r414, %r415, %r416, %r407, %r428;
	// end inline asm
	add.s32 	%r438, %r340, 4;
	setp.gt.s32 	%p35, %r438, %r407;
	selp.b32 	%r439, 0, %r414, %p35;
	add.s32 	%r420, %r415, %r439;
	mov.b32 	%r421, 8;
	// begin inline asm
	shfl.sync.down.b32 %r419, %r420, %r421, %r407, %r428;
	// end inline asm
	add.s32 	%r440, %r340, 8;
	setp.gt.s32 	%p36, %r440, %r407;
	selp.b32 	%r441, 0, %r419, %p36;
	add.s32 	%r425, %r420, %r441;
	mov.b32 	%r426, 16;
	// begin inline asm
	shfl.sync.down.b32 %r424, %r425, %r426, %r407, %r428;
	// end inline asm
	add.s32 	%r442, %r340, 16;
	setp.gt.s32 	%p37, %r442, %r407;
	selp.b32 	%r443, 0, %r424, %p37;
	add.s32 	%r1040, %r425, %r443;
	not.b32 	%r444, %r1053;
	add.s32 	%r1042, %r1, %r444;
	add.s64 	%rd26, %rd1, 256;
$L__BB1_121:
	setp.ne.s32 	%p38, %r1043, 101;
	mov.b32 	%r445, -1;
	vote.sync.all.pred 	%p39, %p38, %r445;
	not.pred 	%p40, %p39;
	@%p40 bra 	$L__BB1_129;
	mul.wide.s32 	%rd65, %r1042, 8;
	add.s64 	%rd66, %rd26, %rd65;
	add.s64 	%rd64, %rd66, -256;
	// begin inline asm
	ld.relaxed.gpu.v2.u32 {%r1043, %r1044}, [%rd64];
	// end inline asm
$L__BB1_123:
	setp.eq.s32 	%p51, %r1043, 99;
	mov.b32 	%r499, -1;
	vote.sync.any.pred 	%p52, %p51, %r499;
	not.pred 	%p53, %p52;
	@%p53 bra 	$L__BB1_128;
	setp.gt.u32 	%p61, %r265, 499;
	@%p61 bra 	$L__BB1_126;
	membar.cta;
	bra.uni 	$L__BB1_127;
$L__BB1_126:
	mov.b32 	%r542, 350;
	// begin inline asm
	nanosleep.u32 %r542;
	// end inline asm
$L__BB1_127:
	// begin inline asm
	ld.relaxed.gpu.v2.u32 {%r1043, %r1044}, [%rd64];
	// end inline asm
	bra.uni 	$L__BB1_123;
$L__BB1_128:
	setp.eq.s32 	%p54, %r1043, 101;
	mov.b32 	%r525, -1;
	vote.sync.ballot.b32 	%r526, %p54, %r525;
	and.b32  	%r527, %r526, %r403;
	or.b32  	%r528, %r527, -2147483648;
	add.s32 	%r529, %r528, -1;
	not.b32 	%r530, %r528;
	and.b32  	%r531, %r530, %r529;
	popc.b32 	%r504, %r531;
	mov.b32 	%r503, 1;
	// begin inline asm
	shfl.sync.down.b32 %r501, %r1044, %r503, %r504, %r525;
	// end inline asm
	setp.lt.s32 	%p56, %r340, %r504;
	selp.b32 	%r532, %r501, 0, %p56;
	add.s32 	%r507, %r532, %r1044;
	mov.b32 	%r508, 2;
	// begin inline asm
	shfl.sync.down.b32 %r506, %r507, %r508, %r504, %r525;
	// end inline asm
	add.s32 	%r533, %r340, 2;
	setp.gt.s32 	%p57, %r533, %r504;
	selp.b32 	%r534, 0, %r506, %p57;
	add.s32 	%r512, %r507, %r534;
	mov.b32 	%r513, 4;
	// begin inline asm
	shfl.sync.down.b32 %r511, %r512, %r513, %r504, %r525;
	// end inline asm
	add.s32 	%r535, %r340, 4;
	setp.gt.s32 	%p58, %r535, %r504;
	selp.b32 	%r536, 0, %r511, %p58;
	add.s32 	%r517, %r512, %r536;
	mov.b32 	%r518, 8;
	// begin inline asm
	shfl.sync.down.b32 %r516, %r517, %r518, %r504, %r525;
	// end inline asm
	add.s32 	%r537, %r340, 8;
	setp.gt.s32 	%p59, %r537, %r504;
	selp.b32 	%r538, 0, %r516, %p59;
	add.s32 	%r522, %r517, %r538;
	mov.b32 	%r523, 16;
	// begin inline asm
	shfl.sync.down.b32 %r521, %r522, %r523, %r504, %r525;
	// end inline asm
	add.s32 	%r539, %r340, 16;
	setp.gt.s32 	%p60, %r539, %r504;
	selp.b32 	%r540, 0, %r521, %p60;
	add.s32 	%r541, %r540, %r1040;
	add.s32 	%r1040, %r541, %r522;
	add.s32 	%r1042, %r1042, -32;
	bra.uni 	$L__BB1_121;
$L__BB1_129:
	setp.ne.s32 	%p41, %r1053, 0;
	@%p41 bra 	$L__BB1_131;
	add.s32 	%r448, %r1040, %r262;
	add.s64 	%rd59, %rd24, 256;
	mov.b32 	%r447, 101;
	// begin inline asm
	st.relaxed.gpu.v2.u32 [%rd59], {%r447, %r448};
	// end inline asm
	st.shared.u32 	[_ZN6thrust24THRUST_300001_SM_1000_NS8cuda_cub4core6detail5shmemE+36], %r1040;
	st.shared.u32 	[_ZN6thrust24THRUST_300001_SM_1000_NS8cuda_cub4core6detail5shmemE+40], %r448;
$L__BB1_131:
	setp.ne.s32 	%p42, %r340, 0;
	mov.u32 	%r1045, %r264;
	@%p42 bra 	$L__BB1_133;
	st.shared.u32 	[_ZN6thrust24THRUST_300001_SM_1000_NS8cuda_cub4core6detail5shmemE+12], %r1040;
	mov.u32 	%r1045, %r1040;
$L__BB1_133:
	setp.eq.s32 	%p43, %r1053, 0;
	bar.sync 	0;
	@%p43 bra 	$L__BB1_135;
	ld.shared.u32 	%r449, [_ZN6thrust24THRUST_300001_SM_1000_NS8cuda_cub4core6detail5shmemE+12];
	add.s32 	%r1045, %r449, %r1045;
$L__BB1_135:
	add.s32 	%r293, %r1045, %r387;
	ld.shared.v2.u32 	{%r451, %r294}, [_ZN6thrust24THRUST_300001_SM_1000_NS8cuda_cub4core6detail5shmemE+40];
	ld.shared.u32 	%r295, [_ZN6thrust24THRUST_300001_SM_1000_NS8cuda_cub4core6detail5shmemE+36];
	sub.s32 	%r452, 128, %r143;
	sub.s32 	%r296, %r294, %r452;
	sub.s32 	%r1054, %r451, %r452;
	bar.sync 	0;
	not.pred 	%p44, %p2;
	@%p44 bra 	$L__BB1_137;
	sub.s32 	%r453, %r1045, %r295;
	shl.b32 	%r454, %r453, 4;
	add.s32 	%r456, %r348, %r454;
	st.shared.v4.u32 	[%r456], {%r236, %r237, %r234, %r238};
$L__BB1_137:
	setp.eq.s32 	%p45, %r258, 0;
	@%p45 bra 	$L__BB1_139;
	sub.s32 	%r457, %r293, %r295;
	shl.b32 	%r458, %r457, 4;
	add.s32 	%r460, %r348, %r458;
	st.shared.v4.u32 	[%r460], {%r239, %r240, %r241, %r242};
$L__BB1_139:
	bar.sync 	0;
	setp.ge.s32 	%p46, %r1053, %r296;
	@%p46 bra 	$L__BB1_146;
	ld.param.u32 	%r980, [_ZN6thrust24THRUST_300001_SM_1000_NS8cuda_cub4core6detail13_kernel_agentINS1_8__unique11UniqueAgentINS0_6detail15normal_iteratorINS0_10device_ptrIN4cuda3std3__45tupleIJiiiiEEEEEEESG_NSC_8equal_toISE_EEiPiEEJSG_SG_SI_SJ_iN3cub18CUB_300001_SM_100013ScanTileStateIiLb1EEEmEEEvDpT0__param_4];
	add.s32 	%r461, %r294, %r980;
	mov.u32 	%r462, %ctaid.x;
	shl.b32 	%r463, %r462, 7;
	add.s32 	%r464, %r1053, %r463;
	sub.s32 	%r465, %r461, %r464;
	add.s32 	%r298, %r465, -129;
	and.b32  	%r466, %r298, 192;
	setp.eq.s32 	%p47, %r466, 192;
	@%p47 bra 	$L__BB1_143;
	shr.u32 	%r467, %r298, 6;
	add.s32 	%r468, %r467, 1;
	and.b32  	%r469, %r468, 3;
	add.s64 	%rd27, %rd3, 8;
	add.s32 	%r1049, %r1053, %r295;
	shl.b32 	%r470, %r1053, 4;
	add.s32 	%r1048, %r348, %r470;
	neg.s32 	%r1047, %r469;
	shl.b32 	%r472, %r468, 6;
	and.b32  	%r473, %r472, 192;
	add.s32 	%r1053, %r1053, %r473;
$L__BB1_142:
	.pragma "nounroll";
	mul.wide.s32 	%rd60, %r1049, 16;
	add.s64 	%rd61, %rd27, %rd60;
	ld.shared.v4.u32 	{%r474, %r475, %r476, %r477}, [%r1048];
	st.global.u32 	[%rd61+-8], %r474;
	st.global.u32 	[%rd61+-4], %r475;
	st.global.u32 	[%rd61], %r476;
	st.global.u32 	[%rd61+4], %r477;
	add.s32 	%r1049, %r1049, 64;
	add.s32 	%r1048, %r1048, 1024;
	add.s32 	%r1047, %r1047, 1;
	setp.ne.s32 	%p48, %r1047, 0;
	@%p48 bra 	$L__BB1_142;
$L__BB1_143:
	setp.lt.u32 	%p49, %r298, 192;
	@%p49 bra 	$L__BB1_146;
	add.s64 	%rd28, %rd3, 2048;
	add.s32 	%r1052, %r1053, %r295;
	shl.b32 	%r478, %r1053, 4;
	add.s32 	%r480, %r478, %r348;
	add.s32 	%r1051, %r480, 2048;
$L__BB1_145:
	mul.wide.s32 	%rd62, %r1052, 16;
	add.s64 	%rd63, %rd28, %rd62;
	ld.shared.v4.u32 	{%r481, %r482, %r483, %r484}, [%r1051+-2048];
	st.global.u32 	[%rd63+-2048], %r481;
	st.global.u32 	[%rd63+-2044], %r482;
	st.global.u32 	[%rd63+-2040], %r483;
	st.global.u32 	[%rd63+-2036], %r484;
	ld.shared.v4.u32 	{%r485, %r486, %r487, %r488}, [%r1051+-1024];
	st.global.u32 	[%rd63+-1024], %r485;
	st.global.u32 	[%rd63+-1020], %r486;
	st.global.u32 	[%rd63+-1016], %r487;
	st.global.u32 	[%rd63+-1012], %r488;
	ld.shared.v4.u32 	{%r489, %r490, %r491, %r492}, [%r1051];
	st.global.u32 	[%rd63], %r489;
	st.global.u32 	[%rd63+4], %r490;
	st.global.u32 	[%rd63+8], %r491;
	st.global.u32 	[%rd63+12], %r492;
	ld.shared.v4.u32 	{%r493, %r494, %r495, %r496}, [%r1051+1024];
	st.global.u32 	[%rd63+1024], %r493;
	st.global.u32 	[%rd63+1028], %r494;
	st.global.u32 	[%rd63+1032], %r495;
	st.global.u32 	[%rd63+1036], %r496;
	add.s32 	%r1053, %r1053, 256;
	add.s32 	%r1052, %r1052, 256;
	add.s32 	%r1051, %r1051, 4096;
	setp.lt.s32 	%p50, %r1053, %r296;
	@%p50 bra 	$L__BB1_145;
$L__BB1_146:
	bar.sync 	0;
$L__BB1_147:
	mov.u32 	%r664, %tid.x;
	setp.ne.s32 	%p88, %r664, 0;
	@%p88 bra 	$L__BB1_149;
	ld.param.u64 	%rd140, [_ZN6thrust24THRUST_300001_SM_1000_NS8cuda_cub4core6detail13_kernel_agentINS1_8__unique11UniqueAgentINS0_6detail15normal_iteratorINS0_10device_ptrIN4cuda3std3__45tupleIJiiiiEEEEEEESG_NSC_8equal_toISE_EEiPiEEJSG_SG_SI_SJ_iN3cub18CUB_300001_SM_100013ScanTileStateIiLb1EEEmEEEvDpT0__param_3];
	cvta.to.global.u64 	%rd93, %rd140;
	st.global.u32 	[%rd93], %r1054;
$L__BB1_149:
	ret;

}
	// .globl	_ZN6thrust24THRUST_300001_SM_1000_NS8cuda_cub4core6detail13_kernel_agentINS1_16__set_operations9InitAgentIN3cub18CUB_300001_SM_100013ScanTileStateIiLb1EEEiEEJSA_iEEEvDpT0_
.visible .entry _ZN6thrust24THRUST_300001_SM_1000_NS8cuda_cub4core6detail13_kernel_agentINS1_16__set_operations9InitAgentIN3cub18CUB_300001_SM_100013ScanTileStateIiLb1EEEiEEJSA_iEEEvDpT0_(
	.param .align 8 .b8 _ZN6thrust24THRUST_300001_SM_1000_NS8cuda_cub4core6detail13_kernel_agentINS1_16__set_operations9InitAgentIN3cub18CUB_300001_SM_100013ScanTileStateIiLb1EEEiEEJSA_iEEEvDpT0__param_0[8],
	.param .u32 _ZN6thrust24THRUST_300001_SM_1000_NS8cuda_cub4core6detail13_kernel_agentINS1_16__set_operations9InitAgentIN3cub18CUB_300001_SM_100013ScanTileStateIiLb1EEEiEEJSA_iEEEvDpT0__param_1
)
.maxntid 128
{
	.reg .pred 	%p<5>;
	.reg .b32 	%r<10>;
	.reg .b64 	%rd<7>;

	ld.param.u64 	%rd2, [_ZN6thrust24THRUST_300001_SM_1000_NS8cuda_cub4core6detail13_kernel_agentINS1_16__set_operations9InitAgentIN3cub18CUB_300001_SM_100013ScanTileStateIiLb1EEEiEEJSA_iEEEvDpT0__param_0];
	ld.param.u32 	%r4, [_ZN6thrust24THRUST_300001_SM_1000_NS8cuda_cub4core6detail13_kernel_agentINS1_16__set_operations9InitAgentIN3cub18CUB_300001_SM_100013ScanTileStateIiLb1EEEiEEJSA_iEEEvDpT0__param_1];
	cvta.to.global.u64 	%rd1, %rd2;
	mov.u32 	%r1, %ctaid.x;
	mov.u32 	%r5, %ntid.x;
	mov.u32 	%r2, %tid.x;
	mad.lo.s32 	%r3, %r1, %r5, %r2;
	setp.ge.s32 	%p1, %r3, %r4;
	@%p1 bra 	$L__BB2_2;
	mul.wide.s32 	%rd3, %r3, 8;
	add.s64 	%rd4, %rd1, %rd3;
	mov.b32 	%r6, 0;
	mov.b32 	%r7, 99;
	st.global.v2.u32 	[%rd4+256], {%r7, %r6};
$L__BB2_2:
	setp.ne.s32 	%p2, %r1, 0;
	setp.gt.u32 	%p3, %r2, 31;
	or.pred  	%p4, %p2, %p3;
	@%p4 bra 	$L__BB2_4;
	mul.wide.u32 	%rd5, %r2, 8;
	add.s64 	%rd6, %rd1, %rd5;
	mov.b32 	%r9, 0;
	st.global.v2.u32 	[%rd6], {%r9, %r9};
$L__BB2_4:
	ret;

}
	// .globl	_ZN6thrust24THRUST_300001_SM_1000_NS8cuda_cub4core6detail13_kernel_agentINS1_16__set_operations14PartitionAgentINS0_6detail15normal_iteratorINS0_10device_ptrIN4cuda3std3__45tupleIJiiiiEEEEEEESG_i7sortXYZEEJSG_SG_iiiPNSC_4pairIiiEESH_iEEEvDpT0_
.visible .entry _ZN6thrust24THRUST_300001_SM_1000_NS8cuda_cub4core6detail13_kernel_agentINS1_16__set_operations14PartitionAgentINS0_6detail15normal_iteratorINS0_10device_ptrIN4cuda3std3__45tupleIJiiiiEEEEEEESG_i7sortXYZEEJSG_SG_iiiPNSC_4pairIiiEESH_iEEEvDpT0_(
	.param .align 8 .b8 _ZN6thrust24THRUST_300001_SM_1000_NS8cuda_cub4core6detail13_kernel_agentINS1_16__set_operations14PartitionAgentINS0_6detail15normal_iteratorINS0_10device_ptrIN4cuda3std3__45tupleIJiiiiEEEEEEESG_i7sortXYZEEJSG_SG_iiiPNSC_4pairIiiEESH_iEEEvDpT0__param_0[8],
	.param .align 8 .b8 _ZN6thrust24THRUST_300001_SM_1000_NS8cuda_cub4core6detail13_kernel_agentINS1_16__set_operations14PartitionAgentINS0_6detail15normal_iteratorINS0_10device_ptrIN4cuda3std3__45tupleIJiiiiEEEEEEESG_i7sortXYZEEJSG_SG_iiiPNSC_4pairIiiEESH_iEEEvDpT0__param_1[8],
	.param .u32 _ZN6thrust24THRUST_300001_SM_1000_NS8cuda_cub4core6detail13_kernel_agentINS1_16__set_operations14PartitionAgentINS0_6detail15normal_iteratorINS0_10device_ptrIN4cuda3std3__45tupleIJiiiiEEEEEEESG_i7sortXYZEEJSG_SG_iiiPNSC_4pairIiiEESH_iEEEvDpT0__param_2,
	.param .u32 _ZN6thrust24THRUST_300001_SM_1000_NS8cuda_cub4core6detail13_kernel_agentINS1_16__set_operations14PartitionAgentINS0_6detail15normal_iteratorINS0_10device_ptrIN4cuda3std3__45tupleIJiiiiEEEEEEESG_i7sortXYZEEJSG_SG_iiiPNSC_4pairIiiEESH_iEEEvDpT0__param_3,
	.param .u32 _ZN6thrust24THRUST_300001_SM_1000_NS8cuda_cub4core6detail13_kernel_agentINS1_16__set_operations14PartitionAgentINS0_6detail15normal_iteratorINS0_10device_ptrIN4cuda3std3__45tupleIJiiiiEEEEEEESG_i7sortXYZEEJSG_SG_iiiPNSC_4pairIiiEESH_iEEEvDpT0__param_4,
	.param .u64 .ptr .align 1 _ZN6thrust24THRUST_300001_SM_1000_NS8cuda_cub4core6detail13_kernel_agentINS1_16__set_operations14PartitionAgentINS0_6detail15normal_iteratorINS0_10device_ptrIN4cuda3std3__45tupleIJiiiiEEEEEEESG_i7sortXYZEEJSG_SG_iiiPNSC_4pairIiiEESH_iEEEvDpT0__param_5,
	.param .align 1 .b8 _ZN6thrust24THRUST_300001_SM_1000_NS8cuda_cub4core6detail13_kernel_agentINS1_16__set_operations14PartitionAgentINS0_6detail15normal_iteratorINS0_10device_ptrIN4cuda3std3__45tupleIJiiiiEEEEEEESG_i7sortXYZEEJSG_SG_iiiPNSC_4pairIiiEESH_iEEEvDpT0__param_6[1],
	.param .u32 _ZN6thrust24THRUST_300001_SM_1000_NS8cuda_cub4core6detail13_kernel_agentINS1_16__set_operations14PartitionAgentINS0_6detail15normal_iteratorINS0_10device_ptrIN4cuda3std3__45tupleIJiiiiEEEEEEESG_i7sortXYZEEJSG_SG_iiiPNSC_4pairIiiEESH_iEEEvDpT0__param_7
)
.maxntid 256
{
	.reg .pred 	%p<106>;
	.reg .b32 	%r<195>;
	.reg .b64 	%rd<65>;

	ld.param.u64 	%rd5, [_ZN6thrust24THRUST_300001_SM_1000_NS8cuda_cub4core6detail13_kernel_agentINS1_16__set_operations14PartitionAgentINS0_6detail15normal_iteratorINS0_10device_ptrIN4cuda3std3__45tupleIJiiiiEEEEEEESG_i7sortXYZEEJSG_SG_iiiPNSC_4pairIiiEESH_iEEEvDpT0__param_1];
	ld.param.u64 	%rd4, [_ZN6thrust24THRUST_300001_SM_1000_NS8cuda_cub4core6detail13_kernel_agentINS1_16__set_operations14PartitionAgentINS0_6detail15normal_iteratorINS0_10device_ptrIN4cuda3std3__45tupleIJiiiiEEEEEEESG_i7sortXYZEEJSG_SG_iiiPNSC_4pairIiiEESH_iEEEvDpT0__param_0];
	ld.param.u32 	%r118, [_ZN6thrust24THRUST_300001_SM_1000_NS8cuda_cub4core6detail13_kernel_agentINS1_16__set_operations14PartitionAgentINS0_6detail15normal_iteratorINS0_10device_ptrIN4cuda3std3__45tupleIJiiiiEEEEEEESG_i7sortXYZEEJSG_SG_iiiPNSC_4pairIiiEESH_iEEEvDpT0__param_2];
	ld.param.u32 	%r119, [_ZN6thrust24THRUST_300001_SM_1000_NS8cuda_cub4core6detail13_kernel_agentINS1_16__set_operations14PartitionAgentINS0_6detail15normal_iteratorINS0_10device_ptrIN4cuda3std3__45tupleIJiiiiEEEEEEESG_i7sortXYZEEJSG_SG_iiiPNSC_4pairIiiEESH_iEEEvDpT0__param_3];
	ld.param.u32 	%r121, [_ZN6thrust24THRUST_300001_SM_1000_NS8cuda_cub4core6detail13_kernel_agentINS1_16__set_operations14PartitionAgentINS0_6detail15normal_iteratorINS0_10device_ptrIN4cuda3std3__45tupleIJiiiiEEEEEEESG_i7sortXYZEEJSG_SG_iiiPNSC_4pairIiiEESH_iEEEvDpT0__param_4];
	ld.param.u64 	%rd6, [_ZN6thrust24THRUST_300001_SM_1000_NS8cuda_cub4core6detail13_kernel_agentINS1_16__set_operations14PartitionAgentINS0_6detail15normal_iteratorINS0_10device_ptrIN4cuda3std3__45tupleIJiiiiEEEEEEESG_i7sortXYZEEJSG_SG_iiiPNSC_4pairIiiEESH_iEEEvDpT0__param_5];
	ld.param.u32 	%r120, [_ZN6thrust24THRUST_300001_SM_1000_NS8cuda_cub4core6detail13_kernel_agentINS1_16__set_operations14PartitionAgentINS0_6detail15normal_iteratorINS0_10device_ptrIN4cuda3std3__45tupleIJiiiiEEEEEEESG_i7sortXYZEEJSG_SG_iiiPNSC_4pairIiiEESH_iEEEvDpT0__param_7];
	mov.u32 	%r122, %ntid.x;
	mov.u32 	%r123, %ctaid.x;
	mov.u32 	%r124, %tid.x;
	mad.lo.s32 	%r1, %r122, %r123, %r124;
	setp.ge.s32 	%p49, %r1, %r121;
	@%p49 bra 	$L__BB3_88;
	mul.lo.s32 	%r125, %r120, %r1;
	add.s32 	%r126, %r119, %r118;
	min.s32 	%r2, %r126, %r125;
	cvta.to.global.u64 	%rd1, %rd5;
	cvta.to.global.u64 	%rd2, %rd4;
	sub.s32 	%r127, %r2, %r119;
	max.s32 	%r169, %r127, 0;
	min.s32 	%r167, %r118, %r2;
	setp.ge.s32 	%p50, %r169, %r167;
	@%p50 bra 	$L__BB3_8;
$L__BB3_2:
	add.s32 	%r128, %r167, %r169;
	shr.u32 	%r7, %r128, 1;
	mul.wide.u32 	%rd7, %r7, 16;
	add.s64 	%rd8, %rd2, %rd7;
	ld.global.u32 	%r8, [%rd8+4];
	ld.global.u32 	%r9, [%rd8+8];
	ld.global.u32 	%r10, [%rd8+12];
	not.b32 	%r129, %r7;
	add.s32 	%r130, %r2, %r129;
	mul.wide.s32 	%rd9, %r130, 16;
	add.s64 	%rd10, %rd1, %rd9;
	ld.global.u32 	%r11, [%rd10+4];
	ld.global.u32 	%r12, [%rd10+8];
	ld.global.u32 	%r13, [%rd10+12];
	setp.ne.s32 	%p51, %r11, %r8;
	@%p51 bra 	$L__BB3_6;
	setp.ne.s32 	%p52, %r12, %r9;
	@%p52 bra 	$L__BB3_5;
	setp.lt.s32 	%p94, %r13, %r10;
	bra.uni 	$L__BB3_7;
$L__BB3_5:
	setp.lt.s32 	%p94, %r12, %r9;
	bra.uni 	$L__BB3_7;
$L__BB3_6:
	setp.lt.s32 	%p94, %r11, %r8;
$L__BB3_7:
	add.s32 	%r131, %r7, 1;
	selp.b32 	%r169, %r169, %r131, %p94;
	selp.b32 	%r167, %r7, %r167, %p94;
	setp.lt.s32 	%p53, %r169, %r167;
	@%p53 bra 	$L__BB3_2;
$L__BB3_8:
	sub.s32 	%r17, %r2, %r169;
	setp.ge.s32 	%p54, %r17, %r119;
	mov.b32 	%r194, 0;
	@%p54 bra 	$L__BB3_87;
	mul.wide.s32 	%rd11, %r17, 16;
	add.s64 	%rd3, %rd1, %rd11;
	ld.global.u32 	%r18, [%rd3+4];
	ld.global.u32 	%r19, [%rd3+8];
	ld.global.u32 	%r20, [%rd3+12];
	setp.lt.s32 	%p55, %r169, 1;
	mov.b32 	%r172, 0;
	mov.u32 	%r178, %r172;
	@%p55 bra 	$L__BB3_36;
	mul.wide.u32 	%rd12, %r169, 511;
	shr.u64 	%rd13, %rd12, 9;
	cvt.u32.u64 	%r21, %rd13;
	shl.b64 	%rd14, %rd13, 4;
	add.s64 	%rd15, %rd2, %rd14;
	ld.global.u32 	%r22, [%rd15+4];
	ld.global.u32 	%r23, [%rd15+8];
	ld.global.u32 	%r24, [%rd15+12];
	setp.ne.s32 	%p56, %r22, %r18;
	@%p56 bra 	$L__BB3_14;
	setp.ne.s32 	%p57, %r23, %r19;
	@%p57 bra 	$L__BB3_13;
	setp.lt.s32 	%p95, %r24, %r20;
	bra.uni 	$L__BB3_15;
$L__BB3_13:
	setp.lt.s32 	%p95, %r23, %r19;
	bra.uni 	$L__BB3_15;
$L__BB3_14:
	setp.lt.s32 	%p95, %r22, %r18;
$L__BB3_15:
	add.s32 	%r134, %r21, 1;
	selp.b32 	%r172, %r169, %r21, %p95;
	selp.b32 	%r178, %r134, 0, %p95;
	setp.ge.u32 	%p58, %r178, %r172;
	@%p58 bra 	$L__BB3_22;
	cvt.u64.u32 	%rd16, %r178;
	mul.wide.u32 	%rd17, %r172, 127;
	add.s64 	%rd18, %rd17, %rd16;
	shr.u64 	%rd19, %rd18, 7;
	cvt.u32.u64 	%r27, %rd19;
	shl.b64 	%rd20, %rd19, 4;
	add.s64 	%rd21, %rd2, %rd20;
	ld.global.u32 	%r28, [%rd21+4];
	ld.global.u32 	%r29, [%rd21+8];
	ld.global.u32 	%r30, [%rd21+12];
	setp.ne.s32 	%p59, %r28, %r18;
	@%p59 bra 	$L__BB3_20;
	setp.ne.s32 	%p60, %r29, %r19;
	@%p60 bra 	$L__BB3_19;
	setp.lt.s32 	%p96, %r30, %r20;
	bra.uni 	$L__BB3_21;
$L__BB3_19:
	setp.lt.s32 	%p96, %r29, %r19;
	bra.uni 	$L__BB3_21;
$L__BB3_20:
	setp.lt.s32 	%p96, %r28, %r18;
$L__BB3_21:
	add.s32 	%r135, %r27, 1;
	selp.b32 	%r172, %r172, %r27, %p96;
	selp.b32 	%r178, %r135, %r178, %p96;
$L__BB3_22:
	setp.ge.u32 	%p61, %r178, %r172;
	@%p61 bra 	$L__BB3_29;
	cvt.u64.u32 	%rd22, %r178;
	mul.wide.u32 	%rd23, %r172, 31;
	add.s64 	%rd24, %rd23, %rd22;
	shr.u64 	%rd25, %rd24, 5;
	cvt.u32.u64 	%r35, %rd25;
	shl.b64 	%rd26, %rd25, 4;
	add.s64 	%rd27, %rd2, %rd26;
	ld.global.u32 	%r36, [%rd27+4];
	ld.global.u32 	%r37, [%rd27+8];
	ld.global.u32 	%r38, [%rd27+12];
	setp.ne.s32 	%p62, %r36, %r18;
	@%p62 bra 	$L__BB3_27;
	setp.ne.s32 	%p63, %r37, %r19;
	@%p63 bra 	$L__BB3_26;
	setp.lt.s32 	%p97, %r38, %r20;
	bra.uni 	$L__BB3_28;
$L__BB3_26:
	setp.lt.s32 	%p97, %r37, %r19;
	bra.uni 	$L__BB3_28;
$L__BB3_27:
	setp.lt.s32 	%p97, %r36, %r18;
$L__BB3_28:
	add.s32 	%r136, %r35, 1;
	selp.b32 	%r172, %r172, %r35, %p97;
	selp.b32 	%r178, %r136, %r178, %p97;
$L__BB3_29:
	setp.ge.u32 	%p64, %r178, %r172;
	@%p64 bra 	$L__BB3_36;
	cvt.u64.u32 	%rd28, %r178;
	mul.wide.u32 	%rd29, %r172, 15;
	add.s64 	%rd30, %rd29, %rd28;
	shr.u64 	%rd31, %rd30, 4;
	cvt.u32.u64 	%r43, %rd31;
	and.b64  	%rd32, %rd30, 68719476720;
	add.s64 	%rd33, %rd2, %rd32;
	ld.global.u32 	%r44, [%rd33+4];
	ld.global.u32 	%r45, [%rd33+8];
	ld.global.u32 	%r46, [%rd33+12];
	setp.ne.s32 	%p65, %r44, %r18;
	@%p65 bra 	$L__BB3_34;
	setp.ne.s32 	%p66, %r45, %r19;
	@%p66 bra 	$L__BB3_33;
	setp.lt.s32 	%p98, %r46, %r20;
	bra.uni 	$L__BB3_35;
$L__BB3_33:
	setp.lt.s32 	%p98, %r45, %r19;
	bra.uni 	$L__BB3_35;
$L__BB3_34:
	setp.lt.s32 	%p98, %r44, %r18;
$L__BB3_35:
	add.s32 	%r137, %r43, 1;
	selp.b32 	%r172, %r172, %r43, %p98;
	selp.b32 	%r178, %r137, %r178, %p98;
$L__BB3_36:
	setp.ge.u32 	%p67, %r178, %r172;
	@%p67 bra 	$L__BB3_43;
$L__BB3_37:
	and.b32  	%r138, %r178, %r172;
	xor.b32  	%r139, %r178, %r172;
	shr.s32 	%r140, %r139, 1;
	add.s32 	%r53, %r138, %r140;
	mul.wide.s32 	%rd34, %r53, 16;
	add.s64 	%rd35, %rd2, %rd34;
	ld.global.u32 	%r54, [%rd35+4];
	ld.global.u32 	%r55, [%rd35+8];
	ld.global.u32 	%r56, [%rd35+12];
	setp.ne.s32 	%p68, %r54, %r18;
	@%p68 bra 	$L__BB3_41;
	setp.ne.s32 	%p69, %r55, %r19;
	@%p69 bra 	$L__BB3_40;
	setp.lt.s32 	%p99, %r56, %r20;
	bra.uni 	$L__BB3_42;
$L__BB3_40:
	setp.lt.s32 	%p99, %r55, %r19;
	bra.uni 	$L__BB3_42;
$L__BB3_41:
	setp.lt.s32 	%p99, %r54, %r18;
$L__BB3_42:
	add.s32 	%r141, %r53, 1;
	selp.b32 	%r172, %r172, %r53, %p99;
	selp.b32 	%r178, %r141, %r178, %p99;
	setp.lt.s32 	%p70, %r178, %r172;
	@%p70 bra 	$L__BB3_37;
$L__BB3_43:
	setp.lt.s32 	%p71, %r17, 1;
	mov.b32 	%r182, 0;
	mov.u32 	%r181, %r17;
	@%p71 bra 	$L__BB3_50;
	mul.wide.u32 	%rd36, %r17, 511;
	shr.u64 	%rd37, %rd36, 9;
	cvt.u32.u64 	%r60, %rd37;
	shl.b64 	%rd38, %rd37, 4;
	add.s64 	%rd39, %rd1, %rd38;
	ld.global.u32 	%r61, [%rd39+4];
	ld.global.u32 	%r62, [%rd39+8];
	ld.global.u32 	%r63, [%rd39+12];
	setp.ne.s32 	%p72, %r61, %r18;
	@%p72 bra 	$L__BB3_48;
	setp.ne.s32 	%p73, %r62, %r19;
	@%p73 bra 	$L__BB3_47;
	setp.lt.s32 	%p100, %r63, %r20;
	bra.uni 	$L__BB3_49;
$L__BB3_47:
	setp.lt.s32 	%p100, %r62, %r19;
	bra.uni 	$L__BB3_49;
$L__BB3_48:
	setp.lt.s32 	%p100, %r61, %r18;
$L__BB3_49:
	add.s32 	%r143, %r60, 1;
	selp.b32 	%r181, %r17, %r60, %p100;
	selp.b32 	%r182, %r143, 0, %p100;
$L__BB3_50:
	setp.ge.s32 	%p74, %r182, %r181;
	@%p74 bra 	$L__BB3_57;
	cvt.u64.u32 	%rd40, %r182;
	mul.wide.u32 	%rd41, %r181, 127;
	add.s64 	%rd42, %rd41, %rd40;
	shr.u64 	%rd43, %rd42, 7;
	cvt.u32.u64 	%r68, %rd43;
	shl.b64 	%rd44, %rd43, 4;
	add.s64 	%rd45, %rd1, %rd44;
	ld.global.u32 	%r69, [%rd45+4];
	ld.global.u32 	%r70, [%rd45+8];
	ld.global.u32 	%r71, [%rd45+12];
	setp.ne.s32 	%p75, %r69, %r18;
	@%p75 bra 	$L__BB3_55;
	setp.ne.s32 	%p76, %r70, %r19;
	@%p76 bra 	$L__BB3_54;
	setp.lt.s32 	%p101, %r71, %r20;
	bra.uni 	$L__BB3_56;
$L__BB3_54:
	setp.lt.s32 	%p101, %r70, %r19;
	bra.uni 	$L__BB3_56;
$L__BB3_55:
	setp.lt.s32 	%p101, %r69, %r18;
$L__BB3_56:
	add.s32 	%r144, %r68, 1;
	selp.b32 	%r181, %r181, %r68, %p101;
	selp.b32 	%r182, %r144, %r182, %p101;
$L__BB3_57:
	setp.ge.s32 	%p77, %r182, %r181;
	@%p77 bra 	$L__BB3_64;
	cvt.u64.u32 	%rd46, %r182;
	mul.wide.u32 	%rd47, %r181, 31;
	add.s64 	%rd48, %rd47, %rd46;
	shr.u64 	%rd49, %rd48, 5;
	cvt.u32.u64 	%r76, %rd49;
	shl.b64 	%rd50, %rd49, 4;
	add.s64 	%rd51, %rd1, %rd50;
	ld.global.u32 	%r77, [%rd51+4];
	ld.global.u32 	%r78, [%rd51+8];
	ld.global.u32 	%r79, [%rd51+12];
	setp.ne.s32 	%p78, %r77, %r18;
	@%p78 bra 	$L__BB3_62;
	setp.ne.s32 	%p79, %r78, %r19;
	@%p79 bra 	$L__BB3_61;
	setp.lt.s32 	%p102, %r79, %r20;
	bra.uni 	$L__BB3_63;
$L__BB3_61:
	setp.lt.s32 	%p102, %r78, %r19;
	bra.uni 	$L__BB3_63;
$L__BB3_62:
	setp.lt.s32 	%p102, %r77, %r18;
$L__BB3_63:
	add.s32 	%r145, %r76, 1;
	selp.b32 	%r181, %r181, %r76, %p102;
	selp.b32 	%r182, %r145, %r182, %p102;
$L__BB3_64:
	setp.ge.s32 	%p80, %r182, %r181;
	@%p80 bra 	$L__BB3_71;
	cvt.u64.u32 	%rd52, %r182;
	mul.wide.u32 	%rd53, %r181, 15;
	add.s64 	%rd54, %rd53, %rd52;
	shr.u64 	%rd55, %rd54, 4;
	cvt.u32.u64 	%r84, %rd55;
	and.b64  	%rd56, %rd54, 68719476720;
	add.s64 	%rd57, %rd1, %rd56;
	ld.global.u32 	%r85, [%rd57+4];
	ld.global.u32 	%r86, [%rd57+8];
	ld.global.u32 	%r87, [%rd57+12];
	setp.ne.s32 	%p81, %r85, %r18;
	@%p81 bra 	$L__BB3_69;
	setp.ne.s32 	%p82, %r86, %r19;
	@%p82 bra 	$L__BB3_68;
	setp.lt.s32 	%p103, %r87, %r20;
	bra.uni 	$L__BB3_70;
$L__BB3_68:
	setp.lt.s32 	%p103, %r86, %r19;
	bra.uni 	$L__BB3_70;
$L__BB3_69:
	setp.lt.s32 	%p103, %r85, %r18;
$L__BB3_70:
	add.s32 	%r146, %r84, 1;
	selp.b32 	%r181, %r181, %r84, %p103;
	selp.b32 	%r182, %r146, %r182, %p103;
$L__BB3_71:
	setp.ge.s32 	%p83, %r182, %r181;
	@%p83 bra 	$L__BB3_78;
$L__BB3_72:
	and.b32  	%r147, %r182, %r181;
	xor.b32  	%r148, %r182, %r181;
	shr.s32 	%r149, %r148, 1;
	add.s32 	%r94, %r147, %r149;
	mul.wide.s32 	%rd58, %r94, 16;
	add.s64 	%rd59, %rd1, %rd58;
	ld.global.u32 	%r95, [%rd59+4];
	ld.global.u32 	%r96, [%rd59+8];
	ld.global.u32 	%r97, [%rd59+12];
	setp.ne.s32 	%p84, %r95, %r18;
	@%p84 bra 	$L__BB3_76;
	setp.ne.s32 	%p85, %r96, %r19;
	@%p85 bra 	$L__BB3_75;
	setp.lt.s32 	%p104, %r97, %r20;
	bra.uni 	$L__BB3_77;
$L__BB3_75:
	setp.lt.s32 	%p104, %r96, %r19;
	bra.uni 	$L__BB3_77;
$L__BB3_76:
	setp.lt.s32 	%p104, %r95, %r18;
$L__BB3_77:
	add.s32 	%r150, %r94, 1;
	selp.b32 	%r181, %r181, %r94, %p104;
	selp.b32 	%r182, %r150, %r182, %p104;
	setp.lt.s32 	%p86, %r182, %r181;
	@%p86 bra 	$L__BB3_72;
$L__BB3_78:
	sub.s32 	%r152, %r169, %r178;
	sub.s32 	%r101, %r17, %r182;
	add.s32 	%r102, %r101, %r152;
	shr.s32 	%r153, %r102, 1;
	max.s32 	%r103, %r153, %r101;
	add.s32 	%r155, %r182, %r103;
	add.s32 	%r156, %r155, 1;
	min.s32 	%r157, %r156, %r119;
	sub.s32 	%r191, %r157, %r17;
	setp.lt.s32 	%p87, %r191, 1;
	mov.b32 	%r192, 0;
	@%p87 bra 	$L__BB3_86;
	mov.b32 	%r192, 0;
$L__BB3_80:
	add.s32 	%r159, %r192, %r191;
	shr.s32 	%r107, %r159, 1;
	mul.wide.s32 	%rd60, %r107, 16;
	add.s64 	%rd61, %rd3, %rd60;
	ld.global.u32 	%r108, [%rd61+4];
	ld.global.u32 	%r109, [%rd61+8];
	ld.global.u32 	%r110, [%rd61+12];
	setp.ne.s32 	%p88, %r18, %r108;
	@%p88 bra 	$L__BB3_84;
	setp.ne.s32 	%p89, %r19, %r109;
	@%p89 bra 	$L__BB3_83;
	setp.lt.s32 	%p105, %r20, %r110;
	bra.uni 	$L__BB3_85;
$L__BB3_83:
	setp.lt.s32 	%p105, %r19, %r109;
	bra.uni 	$L__BB3_85;
$L__BB3_84:
	setp.lt.s32 	%p105, %r18, %r108;
$L__BB3_85:
	add.s32 	%r160, %r107, 1;
	selp.b32 	%r191, %r107, %r191, %p105;
	selp.b32 	%r192, %r192, %r160, %p105;
	setp.lt.s32 	%p90, %r192, %r191;
	@%p90 bra 	$L__BB3_80;
$L__BB3_86:
	add.s32 	%r161, %r101, %r192;
	min.s32 	%r162, %r161, %r103;
	sub.s32 	%r163, %r102, %r162;
	add.s32 	%r164, %r162, 1;
	setp.eq.s32 	%p91, %r163, %r164;
	setp.lt.s32 	%p92, %r103, %r161;
	and.pred  	%p93, %p91, %p92;
	add.s32 	%r169, %r163, %r178;
	selp.u32 	%r194, 1, 0, %p93;
$L__BB3_87:
	sub.s32 	%r165, %r2, %r169;
	add.s32 	%r166, %r165, %r194;
	cvta.to.global.u64 	%rd62, %rd6;
	mul.wide.s32 	%rd63, %r1, 8;
	add.s64 	%rd64, %rd62, %rd63;
	st.global.u32 	[%rd64], %r169;
	st.global.u32 	[%rd64+4], %r166;
$L__BB3_88:
	ret;

}
	// .globl	_ZN6thrust24THRUST_300001_SM_1000_NS8cuda_cub4core6detail20_kernel_agent_vshmemINS1_16__set_operations10SetOpAgentINS0_6detail15normal_iteratorINS0_10device_ptrIN4cuda3std3__45tupleIJiiiiEEEEEEESG_PSE_SH_SG_SH_i7sortXYZNS5_21serial_set_differenceENSC_17integral_constantIbLb0EEEEEJSG_SG_SH_SH_iiSG_SH_SI_SJ_PNSC_4pairIiiEEPmN3cub18CUB_300001_SM_100013ScanTileStateIiLb1EEEEEEvPcDpT0_
.visible .entry _ZN6thrust24THRUST_300001_SM_1000_NS8cuda_cub4core6detail20_kernel_agent_vshmemINS1_16__set_operations10SetOpAgentINS0_6detail15normal_iteratorINS0_10device_ptrIN4cuda3std3__45tupleIJiiiiEEEEEEESG_PSE_SH_SG_SH_i7sortXYZNS5_21serial_set_differenceENSC_17integral_constantIbLb0EEEEEJSG_SG_SH_SH_iiSG_SH_SI_SJ_PNSC_4pairIiiEEPmN3cub18CUB_300001_SM_100013ScanTileStateIiLb1EEEEEEvPcDpT0_(
	.param .u64 .ptr .align 1 _ZN6thrust24THRUST_300001_SM_1000_NS8cuda_cub4core6detail20_kernel_agent_vshmemINS1_16__set_operations10SetOpAgentINS0_6detail15normal_iteratorINS0_10device_ptrIN4cuda3std3__45tupleIJiiiiEEEEEEESG_PSE_SH_SG_SH_i7sortXYZNS5_21serial_set_differenceENSC_17integral_constantIbLb0EEEEEJSG_SG_SH_SH_iiSG_SH_SI_SJ_PNSC_4pairIiiEEPmN3cub18CUB_300001_SM_100013ScanTileStateIiLb1EEEEEEvPcDpT0__param_0,
	.param .align 8 .b8 _ZN6thrust24THRUST_300001_SM_1000_NS8cuda_cub4core6detail20_kernel_agent_vshmemINS1_16__set_operations10SetOpAgentINS0_6detail15normal_iteratorINS0_10device_ptrIN4cuda3std3__45tupleIJiiiiEEEEEEESG_PSE_SH_SG_SH_i7sortXYZNS5_21serial_set_differenceENSC_17integral_constantIbLb0EEEEEJSG_SG_SH_SH_iiSG_SH_SI_SJ_PNSC_4pairIiiEEPmN3cub18CUB_300001_SM_100013ScanTileStateIiLb1EEEEEEvPcDpT0__param_1[8],
	.param .align 8 .b8 _ZN6thrust24THRUST_300001_SM_1000_NS8cuda_cub4core6detail20_kernel_agent_vshmemINS1_16__set_operations10SetOpAgentINS0_6detail15normal_iteratorINS0_10device_ptrIN4cuda3std3__45tupleIJiiiiEEEEEEESG_PSE_SH_SG_SH_i7sortXYZNS5_21serial_set_differenceENSC_17integral_constantIbLb0EEEEEJSG_SG_SH_SH_iiSG_SH_SI_SJ_PNSC_4pairIiiEEPmN3cub18CUB_300001_SM_100013ScanTileStateIiLb1EEEEEEvPcDpT0__param_2[8],
	.param .u64 .ptr .align 1 _ZN6thrust24THRUST_300001_SM_1000_NS8cuda_cub4core6detail20_kernel_agent_vshmemINS1_16__set_operations10SetOpAgentINS0_6detail15normal_iteratorINS0_10device_ptrIN4cuda3std3__45tupleIJiiiiEEEEEEESG_PSE_SH_SG_SH_i7sortXYZNS5_21serial_set_differenceENSC_17integral_constantIbLb0EEEEEJSG_SG_SH_SH_iiSG_SH_SI_SJ_PNSC_4pairIiiEEPmN3cub18CUB_300001_SM_100013ScanTileStateIiLb1EEEEEEvPcDpT0__param_3,
	.param .u64 .ptr .align 1 _ZN6thrust24THRUST_300001_SM_1000_NS8cuda_cub4core6detail20_kernel_agent_vshmemINS1_16__set_operations10SetOpAgentINS0_6detail15normal_iteratorINS0_10device_ptrIN4cuda3std3__45tupleIJiiiiEEEEEEESG_PSE_SH_SG_SH_i7sortXYZNS5_21serial_set_differenceENSC_17integral_constantIbLb0EEEEEJSG_SG_SH_SH_iiSG_SH_SI_SJ_PNSC_4pairIiiEEPmN3cub18CUB_300001_SM_100013ScanTileStateIiLb1EEEEEEvPcDpT0__param_4,
	.param .u32 _ZN6thrust24THRUST_300001_SM_1000_NS8cuda_cub4core6detail20_kernel_agent_vshmemINS1_16__set_operations10SetOpAgentINS0_6detail15normal_iteratorINS0_10device_ptrIN4cuda3std3__45tupleIJiiiiEEEEEEESG_PSE_SH_SG_SH_i7sortXYZNS5_21serial_set_differenceENSC_17integral_constantIbLb0EEEEEJSG_SG_SH_SH_iiSG_SH_SI_SJ_PNSC_4pairIiiEEPmN3cub18CUB_300001_SM_100013ScanTileStateIiLb1EEEEEEvPcDpT0__param_5,
	.param .u32 _ZN6thrust24THRUST_300001_SM_1000_NS8cuda_cub4core6detail20_kernel_agent_vshmemINS1_16__set_operations10SetOpAgentINS0_6detail15normal_iteratorINS0_10device_ptrIN4cuda3std3__45tupleIJiiiiEEEEEEESG_PSE_SH_SG_SH_i7sortXYZNS5_21serial_set_differenceENSC_17integral_constantIbLb0EEEEEJSG_SG_SH_SH_iiSG_SH_SI_SJ_PNSC_4pairIiiEEPmN3cub18CUB_300001_SM_100013ScanTileStateIiLb1EEEEEEvPcDpT0__param_6,
	.param .align 8 .b8 _ZN6thrust24THRUST_300001_SM_1000_NS8cuda_cub4core6detail20_kernel_agent_vshmemINS1_16__set_operations10SetOpAgentINS0_6detail15normal_iteratorINS0_10device_ptrIN4cuda3std3__45tupleIJiiiiEEEEEEESG_PSE_SH_SG_SH_i7sortXYZNS5_21serial_set_differenceENSC_17integral_constantIbLb0EEEEEJSG_SG_SH_SH_iiSG_SH_SI_SJ_PNSC_4pairIiiEEPmN3cub18CUB_300001_SM_100013ScanTileStateIiLb1EEEEEEvPcDpT0__param_7[8],
	.param .u64 .ptr .align 1 _ZN6thrust24THRUST_300001_SM_1000_NS8cuda_cub4core6detail20_kernel_agent_vshmemINS1_16__set_operations10SetOpAgentINS0_6detail15normal_iteratorINS0_10device_ptrIN4cuda3std3__45tupleIJiiiiEEEEEEESG_PSE_SH_SG_SH_i7sortXYZNS5_21serial_set_differenceENSC_17integral_constantIbLb0EEEEEJSG_SG_SH_SH_iiSG_SH_SI_SJ_PNSC_4pairIiiEEPmN3cub18CUB_300001_SM_100013ScanTileStateIiLb1EEEEEEvPcDpT0__param_8,
	.param .align 1 .b8 _ZN6thrust24THRUST_300001_SM_1000_NS8cuda_cub4core6detail20_kernel_agent_vshmemINS1_16__set_operations10SetOpAgentINS0_6detail15normal_iteratorINS0_10device_ptrIN4cuda3std3__45tupleIJiiiiEEEEEEESG_PSE_SH_SG_SH_i7sortXYZNS5_21serial_set_differenceENSC_17integral_constantIbLb0EEEEEJSG_SG_SH_SH_iiSG_SH_SI_SJ_PNSC_4pairIiiEEPmN3cub18CUB_300001_SM_100013ScanTileStateIiLb1EEEEEEvPcDpT0__param_9[1],
	.param .align 1 .b8 _ZN6thrust24THRUST_300001_SM_1000_NS8cuda_cub4core6detail20_kernel_agent_vshmemINS1_16__set_operations10SetOpAgentINS0_6detail15normal_iteratorINS0_10device_ptrIN4cuda3std3__45tupleIJiiiiEEEEEEESG_PSE_SH_SG_SH_i7sortXYZNS5_21serial_set_differenceENSC_17integral_constantIbLb0EEEEEJSG_SG_SH_SH_iiSG_SH_SI_SJ_PNSC_4pairIiiEEPmN3cub18CUB_300001_SM_100013ScanTileStateIiLb1EEEEEEvPcDpT0__param_10[1],
	.param .u64 .ptr .align 1 _ZN6thrust24THRUST_300001_SM_1000_NS8cuda_cub4core6detail20_kernel_agent_vshmemINS1_16__set_operations10SetOpAgentINS0_6detail15normal_iteratorINS0_10device_ptrIN4cuda3std3__45tupleIJiiiiEEEEEEESG_PSE_SH_SG_SH_i7sortXYZNS5_21serial_set_differenceENSC_17integral_constantIbLb0EEEEEJSG_SG_SH_SH_iiSG_SH_SI_SJ_PNSC_4pairIiiEEPmN3cub18CUB_300001_SM_100013ScanTileStateIiLb1EEEEEEvPcDpT0__param_11,
	.param .u64 .ptr .align 1 _ZN6thrust24THRUST_300001_SM_1000_NS8cuda_cub4core6detail20_kernel_agent_vshmemINS1_16__set_operations10SetOpAgentINS0_6detail15normal_iteratorINS0_10device_ptrIN4cuda3std3__45tupleIJiiiiEEEEEEESG_PSE_SH_SG_SH_i7sortXYZNS5_21serial_set_differenceENSC_17integral_constantIbLb0EEEEEJSG_SG_SH_SH_iiSG_SH_SI_SJ_PNSC_4pairIiiEEPmN3cub18CUB_300001_SM_100013ScanTileStateIiLb1EEEEEEvPcDpT0__param_12,
	.param .align 8 .b8 _ZN6thrust24THRUST_300001_SM_1000_NS8cuda_cub4core6detail20_kernel_agent_vshmemINS1_16__set_operations10SetOpAgentINS0_6detail15normal_iteratorINS0_10device_ptrIN4cuda3std3__45tupleIJiiiiEEEEEEESG_PSE_SH_SG_SH_i7sortXYZNS5_21serial_set_differenceENSC_17integral_constantIbLb0EEEEEJSG_SG_SH_SH_iiSG_SH_SI_SJ_PNSC_4pairIiiEEPmN3cub18CUB_300001_SM_100013ScanTileStateIiLb1EEEEEEvPcDpT0__param_13[8]
)
.maxntid 512
{
	.reg .pred 	%p<659>;
	.reg .b32 	%r<1669>;
	.reg .b64 	%rd<263>;

	ld.param.u64 	%rd56, [_ZN6thrust24THRUST_300001_SM_1000_NS8cuda_cub4core6detail20_kernel_agent_vshmemINS1_16__set_operations10SetOpAgentINS0_6detail15normal_iteratorINS0_10device_ptrIN4cuda3std3__45tupleIJiiiiEEEEEEESG_PSE_SH_SG_SH_i7sortXYZNS5_21serial_set_differenceENSC_17integral_constantIbLb0EEEEEJSG_SG_SH_SH_iiSG_SH_SI_SJ_PNSC_4pairIiiEEPmN3cub18CUB_300001_SM_100013ScanTileStateIiLb1EEEEEEvPcDpT0__param_13];
	ld.param.u64 	%rd54, [_ZN6thrust24THRUST_300001_SM_1000_NS8cuda_cub4core6detail20_kernel_agent_vshmemINS1_16__set_operations10SetOpAgentINS0_6detail15normal_iteratorINS0_10device_ptrIN4cuda3std3__45tupleIJiiiiEEEEEEESG_PSE_SH_SG_SH_i7sortXYZNS5_21serial_set_differenceENSC_17integral_constantIbLb0EEEEEJSG_SG_SH_SH_iiSG_SH_SI_SJ_PNSC_4pairIiiEEPmN3cub18CUB_300001_SM_100013ScanTileStateIiLb1EEEEEEvPcDpT0__param_7];
	ld.param.u64 	%rd53, [_ZN6thrust24THRUST_300001_SM_1000_NS8cuda_cub4core6detail20_kernel_agent_vshmemINS1_16__set_operations10SetOpAgentINS0_6detail15normal_iteratorINS0_10device_ptrIN4cuda3std3__45tupleIJiiiiEEEEEEESG_PSE_SH_SG_SH_i7sortXYZNS5_21serial_set_differenceENSC_17integral_constantIbLb0EEEEEJSG_SG_SH_SH_iiSG_SH_SI_SJ_PNSC_4pairIiiEEPmN3cub18CUB_300001_SM_100013ScanTileStateIiLb1EEEEEEvPcDpT0__param_2];
	ld.param.u64 	%rd52, [_ZN6thrust24THRUST_300001_SM_1000_NS8cuda_cub4core6detail20_kernel_agent_vshmemINS1_16__set_operations10SetOpAgentINS0_6detail15normal_iteratorINS0_10device_ptrIN4cuda3std3__45tupleIJiiiiEEEEEEESG_PSE_SH_SG_SH_i7sortXYZNS5_21serial_set_differenceENSC_17integral_constantIbLb0EEEEEJSG_SG_SH_SH_iiSG_SH_SI_SJ_PNSC_4pairIiiEEPmN3cub18CUB_300001_SM_100013ScanTileStateIiLb1EEEEEEvPcDpT0__param_1];
	ld.param.u64 	%rd51, [_ZN6thrust24THRUST_300001_SM_1000_NS8cuda_cub4core6detail20_kernel_agent_vshmemINS1_16__set_operations10SetOpAgentINS0_6detail15normal_iteratorINS0_10device_ptrIN4cuda3std3__45tupleIJiiiiEEEEEEESG_PSE_SH_SG_SH_i7sortXYZNS5_21serial_set_differenceENSC_17integral_constantIbLb0EEEEEJSG_SG_SH_SH_iiSG_SH_SI_SJ_PNSC_4pairIiiEEPmN3cub18CUB_300001_SM_100013ScanTileStateIiLb1EEEEEEvPcDpT0__param_0];
	ld.param.u64 	%rd58, [_ZN6thrust24THRUST_300001_SM_1000_NS8cuda_cub4core6detail20_kernel_agent_vshmemINS1_16__set_operations10SetOpAgentINS0_6detail15normal_iteratorINS0_10device_ptrIN4cuda3std3__45tupleIJiiiiEEEEEEESG_PSE_SH_SG_SH_i7sortXYZNS5_21serial_set_differenceENSC_17integral_constantIbLb0EEEEEJSG_SG_SH_SH_iiSG_SH_SI_SJ_PNSC_4pairIiiEEPmN3cub18CUB_300001_SM_100013ScanTileStateIiLb1EEEEEEvPcDpT0__param_11];
	cvta.to.global.u64 	%rd1, %rd58;
	mov.u32 	%r677, _ZN6thrust24THRUST_300001_SM_1000_NS8cuda_cub4core6detail5shmemE;
	cvt.u64.u32 	%rd59, %r677;
	cvta.shared.u64 	%rd258, %rd59;
	setp.eq.s64 	%p167, %rd51, 0;
	@%p167 bra 	$L__BB4_2;
	mov.u32 	%r678, %ctaid.x;
	mul.wide.u32 	%rd60, %r678, 51184;
	add.s64 	%rd258, %rd51, %rd60;
$L__BB4_2:
	cvta.to.global.u64 	%rd5, %rd52;
	cvta.to.global.u64 	%rd6, %rd53;
	cvta.to.global.u64 	%rd7, %rd54;
	mov.u32 	%r1, %ctaid.x;
	mov.u32 	%r679, %nctaid.x;
	add.s32 	%r680, %r679, -1;
	setp.ge.u32 	%p168, %r1, %r680;
	@%p168 bra 	$L__BB4_225;
	mul.wide.u32 	%rd161, %r1, 8;
	add.s64 	%rd162, %rd1, %rd161;
	ld.global.u32 	%r1067, [%rd162];
	ld.global.u32 	%r1068, [%rd162+4];
	ld.global.u32 	%r1069, [%rd162+8];
	ld.global.u32 	%r1070, [%rd162+12];
	sub.s32 	%r2, %r1069, %r1067;
	sub.s32 	%r1071, %r1070, %r1068;
	cvt.s64.s32 	%rd163, %r1067;
	mul.wide.s32 	%rd164, %r1068, 16;
	add.s64 	%rd8, %rd6, %rd164;
	mov.u32 	%r4, %tid.x;
	setp.ge.s32 	%p395, %r4, %r2;
	cvt.u64.u32 	%rd9, %r4;
	add.s64 	%rd165, %rd163, %rd9;
	shl.b64 	%rd166, %rd165, 4;
	add.s64 	%rd10, %rd5, %rd166;
	@%p395 bra 	$L__BB4_5;
	ld.global.u32 	%r1458, [%rd10];
	ld.global.u32 	%r1457, [%rd10+4];
	ld.global.u32 	%r1456, [%rd10+8];
	ld.global.u32 	%r1455, [%rd10+12];
	bra.uni 	$L__BB4_6;
$L__BB4_5:
	sub.s32 	%r1072, %r4, %r2;
	mul.wide.s32 	%rd167, %r1072, 16;
	add.s64 	%rd168, %rd8, %rd167;
	ld.global.u32 	%r1458, [%rd168];
	ld.global.u32 	%r1457, [%rd168+4];
	ld.global.u32 	%r1456, [%rd168+8];
	ld.global.u32 	%r1455, [%rd168+12];
$L__BB4_6:
	add.s32 	%r1073, %r4, 512;
	setp.lt.s32 	%p396, %r1073, %r2;
	cvt.s64.s32 	%rd11, %r2;
	sub.s64 	%rd169, %rd9, %rd11;
	shl.b64 	%rd170, %rd169, 4;
	add.s64 	%rd12, %rd8, %rd170;
	@%p396 bra 	$L__BB4_8;
	ld.global.u32 	%r1462, [%rd12+8192];
	ld.global.u32 	%r1461, [%rd12+8196];
	ld.global.u32 	%r1460, [%rd12+8200];
	ld.global.u32 	%r1459, [%rd12+8204];
	bra.uni 	$L__BB4_9;
$L__BB4_8:
	ld.global.u32 	%r1462, [%rd10+8192];
	ld.global.u32 	%r1461, [%rd10+8196];
	ld.global.u32 	%r1460, [%rd10+8200];
	ld.global.u32 	%r1459, [%rd10+8204];
$L__BB4_9:
	or.b32  	%r1074, %r4, 1024;
	setp.lt.s32 	%p397, %r1074, %r2;
	@%p397 bra 	$L__BB4_11;
	ld.global.u32 	%r1466, [%rd12+16384];
	ld.global.u32 	%r1465, [%rd12+16388];
	ld.global.u32 	%r1464, [%rd12+16392];
	ld.global.u32 	%r1463, [%rd12+16396];
	bra.uni 	$L__BB4_12;
$L__BB4_11:
	ld.global.u32 	%r1466, [%rd10+16384];
	ld.global.u32 	%r1465, [%rd10+16388];
	ld.global.u32 	%r1464, [%rd10+16392];
	ld.global.u32 	%r1463, [%rd10+16396];
$L__BB4_12:
	add.s32 	%r1075, %r4, 1536;
	setp.lt.s32 	%p398, %r1075, %r2;
	@%p398 bra 	$L__BB4_14;
	ld.global.u32 	%r1470, [%rd12+24576];
	ld.global.u32 	%r1469, [%rd12+24580];
	ld.global.u32 	%r1468, [%rd12+24584];
	ld.global.u32 	%r1467, [%rd12+24588];
	bra.uni 	$L__BB4_15;
$L__BB4_14:
	ld.global.u32 	%r1470, [%rd10+24576];
	ld.global.u32 	%r1469, [%rd10+24580];
	ld.global.u32 	%r1468, [%rd10+24584];
	ld.global.u32 	%r1467, [%rd10+24588];
$L__BB4_15:
	or.b32  	%r53, %r4, 2048;
	add.s32 	%r54, %r1071, %r2;
	setp.ge.s32 	%p399, %r53, %r54;
	mov.b32 	%r1471, 0;
	mov.u32 	%r1472, %r1471;
	mov.u32 	%r1473, %r1471;
	mov.u32 	%r1474, %r1471;
	@%p399 bra 	$L__BB4_19;
	setp.ge.s32 	%p400, %r53, %r2;
	@%p400 bra 	$L__BB4_18;
	ld.global.u32 	%r1474, [%rd10+32768];
	ld.global.u32 	%r1473, [%rd10+32772];
	ld.global.u32 	%r1472, [%rd10+32776];
	ld.global.u32 	%r1471, [%rd10+32780];
	bra.uni 	$L__BB4_19;
$L__BB4_18:
	ld.global.u32 	%r1474, [%rd12+32768];
	ld.global.u32 	%r1473, [%rd12+32772];
	ld.global.u32 	%r1472, [%rd12+32776];
	ld.global.u32 	%r1471, [%rd12+32780];
$L__BB4_19:
	cvt.u64.u32 	%rd13, %r4;
	mul.wide.u32 	%rd171, %r4, 16;
	add.s64 	%rd14, %rd258, %rd171;
	st.u32 	[%rd14+2048], %r1458;
	st.u32 	[%rd14+2052], %r1457;
	st.u32 	[%rd14+2056], %r1456;
	st.u32 	[%rd14+2060], %r1455;
	st.u32 	[%rd14+10240], %r1462;
	st.u32 	[%rd14+10244], %r1461;
	st.u32 	[%rd14+10248], %r1460;
	st.u32 	[%rd14+10252], %r1459;
	st.u32 	[%rd14+18432], %r1466;
	st.u32 	[%rd14+18436], %r1465;
	st.u32 	[%rd14+18440], %r1464;
	st.u32 	[%rd14+18444], %r1463;
	st.u32 	[%rd14+26624], %r1470;
	st.u32 	[%rd14+26628], %r1469;
	st.u32 	[%rd14+26632], %r1468;
	st.u32 	[%rd14+26636], %r1467;
	st.u32 	[%rd14+34816], %r1474;
	st.u32 	[%rd14+34820], %r1473;
	st.u32 	[%rd14+34824], %r1472;
	st.u32 	[%rd14+34828], %r1471;
	bar.sync 	0;
	mul.lo.s32 	%r1078, %r4, 5;
	min.s32 	%r67, %r54, %r1078;
	shl.b64 	%rd172, %rd11, 4;
	add.s64 	%rd15, %rd258, %rd172;
	sub.s32 	%r1079, %r67, %r1071;
	max.s32 	%r1477, %r1079, 0;
	min.s32 	%r1476, %r2, %r67;
	setp.ge.s32 	%p401, %r1477, %r1476;
	@%p401 bra 	$L__BB4_26;
$L__BB4_20:
	add.s32 	%r1080, %r1477, %r1476;
	shr.s32 	%r72, %r1080, 1;
	mul.wide.s32 	%rd173, %r72, 16;
	add.s64 	%rd174, %rd258, %rd173;
	ld.u32 	%r73, [%rd174+2052];
	ld.u32 	%r74, [%rd174+2056];
	ld.u32 	%r75, [%rd174+2060];
	not.b32 	%r1081, %r72;
	add.s32 	%r1082, %r67, %r1081;
	mul.wide.s32 	%rd175, %r1082, 16;
	add.s64 	%rd176, %rd15, %rd175;
	ld.u32 	%r76, [%rd176+2052];
	ld.u32 	%r77, [%rd176+2056];
	ld.u32 	%r78, [%rd176+2060];
	setp.ne.s32 	%p402, %r76, %r73;
	@%p402 bra 	$L__BB4_24;
	setp.ne.s32 	%p403, %r77, %r74;
	@%p403 bra 	$L__BB4_23;
	setp.lt.s32 	%p617, %r78, %r75;
	bra.uni 	$L__BB4_25;
$L__BB4_23:
	setp.lt.s32 	%p617, %r77, %r74;
	bra.uni 	$L__BB4_25;
$L__BB4_24:
	setp.lt.s32 	%p617, %r76, %r73;
$L__BB4_25:
	add.s32 	%r1083, %r72, 1;
	selp.b32 	%r1477, %r1477, %r1083, %p617;
	selp.b32 	%r1476, %r72, %r1476, %p617;
	setp.lt.s32 	%p404, %r1477, %r1476;
	@%p404 bra 	$L__BB4_20;
$L__BB4_26:
	sub.s32 	%r82, %r67, %r1477;
	setp.ge.s32 	%p405, %r82, %r1071;
	mov.b32 	%r1504, 0;
	@%p405 bra 	$L__BB4_106;
	mul.wide.s32 	%rd177, %r82, 16;
	add.s64 	%rd16, %rd15, %rd177;
	ld.u32 	%r83, [%rd16+2052];
	ld.u32 	%r84, [%rd16+2056];
	ld.u32 	%r85, [%rd16+2060];
	setp.lt.s32 	%p406, %r1477, 1;
	mov.b32 	%r1480, 0;
	mov.u32 	%r1481, %r1477;
	@%p406 bra 	$L__BB4_34;
	mul.lo.s32 	%r1087, %r1477, 511;
	shr.s32 	%r86, %r1087, 9;
	mul.wide.s32 	%rd178, %r86, 16;
	add.s64 	%rd179, %rd258, %rd178;
	ld.u32 	%r87, [%rd179+2052];
	ld.u32 	%r88, [%rd179+2056];
	ld.u32 	%r89, [%rd179+2060];
	setp.ne.s32 	%p407, %r87, %r83;
	@%p407 bra 	$L__BB4_32;
	setp.ne.s32 	%p408, %r88, %r84;
	@%p408 bra 	$L__BB4_31;
	setp.lt.s32 	%p618, %r89, %r85;
	bra.uni 	$L__BB4_33;
$L__BB4_31:
	setp.lt.s32 	%p618, %r88, %r84;
	bra.uni 	$L__BB4_33;
$L__BB4_32:
	setp.lt.s32 	%p618, %r87, %r83;
$L__BB4_33:
	add.s32 	%r1088, %r86, 1;
	selp.b32 	%r1480, %r1088, 0, %p618;
	selp.b32 	%r1481, %r1477, %r86, %p618;
$L__BB4_34:
	setp.ge.s32 	%p409, %r1480, %r1481;
	@%p409 bra 	$L__BB4_41;
	mad.lo.s32 	%r1089, %r1481, 127, %r1480;
	shr.s32 	%r94, %r1089, 7;
	mul.wide.s32 	%rd180, %r94, 16;
	add.s64 	%rd181, %rd258, %rd180;
	ld.u32 	%r95, [%rd181+2052];
	ld.u32 	%r96, [%rd181+2056];
	ld.u32 	%r97, [%rd181+2060];
	setp.ne.s32 	%p410, %r95, %r83;
	@%p410 bra 	$L__BB4_39;
	setp.ne.s32 	%p411, %r96, %r84;
	@%p411 bra 	$L__BB4_38;
	setp.lt.s32 	%p619, %r97, %r85;
	bra.uni 	$L__BB4_40;
$L__BB4_38:
	setp.lt.s32 	%p619, %r96, %r84;
	bra.uni 	$L__BB4_40;
$L__BB4_39:
	setp.lt.s32 	%p619, %r95, %r83;
$L__BB4_40:
	add.s32 	%r1090, %r94, 1;
	selp.b32 	%r1480, %r1090, %r1480, %p619;
	selp.b32 	%r1481, %r1481, %r94, %p619;
$L__BB4_41:
	setp.ge.s32 	%p412, %r1480, %r1481;
	@%p412 bra 	$L__BB4_48;
	mad.lo.s32 	%r1091, %r1481, 31, %r1480;
	shr.s32 	%r102, %r1091, 5;
	mul.wide.s32 	%rd182, %r102, 16;
	add.s64 	%rd183, %rd258, %rd182;
	ld.u32 	%r103, [%rd183+2052];
	ld.u32 	%r104, [%rd183+2056];
	ld.u32 	%r105, [%rd183+2060];
	setp.ne.s32 	%p413, %r103, %r83;
	@%p413 bra 	$L__BB4_46;
	setp.ne.s32 	%p414, %r104, %r84;
	@%p414 bra 	$L__BB4_45;
	setp.lt.s32 	%p620, %r105, %r85;
	bra.uni 	$L__BB4_47;
$L__BB4_45:
	setp.lt.s32 	%p620, %r104, %r84;
	bra.uni 	$L__BB4_47;
$L__BB4_46:
	setp.lt.s32 	%p620, %r103, %r83;
$L__BB4_47:
	add.s32 	%r1092, %r102, 1;
	selp.b32 	%r1480, %r1092, %r1480, %p620;
	selp.b32 	%r1481, %r1481, %r102, %p620;
$L__BB4_48:
	setp.ge.s32 	%p415, %r1480, %r1481;
	@%p415 bra 	$L__BB4_55;
	mad.lo.s32 	%r1093, %r1481, 15, %r1480;
	shr.s32 	%r111, %r1093, 4;
	mul.wide.s32 	%rd184, %r111, 16;
	add.s64 	%rd185, %rd258, %rd184;
	ld.u32 	%r112, [%rd185+2052];
	ld.u32 	%r113, [%rd185+2056];
	ld.u32 	%r114, [%rd185+2060];
	setp.ne.s32 	%p416, %r112, %r83;
	@%p416 bra 	$L__BB4_53;
	setp.ne.s32 	%p417, %r113, %r84;
	@%p417 bra 	$L__BB4_52;
	setp.lt.s32 	%p621, %r114, %r85;
	bra.uni 	$L__BB4_54;
$L__BB4_52:
	setp.lt.s32 	%p621, %r113, %r84;
	bra.uni 	$L__BB4_54;
$L__BB4_53:
	setp.lt.s32 	%p621, %r112, %r83;
$L__BB4_54:
	add.s32 	%r1094, %r111, 1;
	selp.b32 	%r1480, %r1094, %r1480, %p621;
	selp.b32 	%r1481, %r1481, %r111, %p621;
$L__BB4_55:
	setp.ge.s32 	%p418, %r1480, %r1481;
	@%p418 bra 	$L__BB4_62;
$L__BB4_56:
	add.s32 	%r1096, %r1481, %r1480;
	shr.s32 	%r121, %r1096, 1;
	mul.wide.s32 	%rd186, %r121, 16;
	add.s64 	%rd187, %rd258, %rd186;
	ld.u32 	%r122, [%rd187+2052];
	ld.u32 	%r123, [%rd187+2056];
	ld.u32 	%r124, [%rd187+2060];
	setp.ne.s32 	%p419, %r122, %r83;
	@%p419 bra 	$L__BB4_60;
	setp.ne.s32 	%p420, %r123, %r84;
	@%p420 bra 	$L__BB4_59;
	setp.lt.s32 	%p622, %r124, %r85;
	bra.uni 	$L__BB4_61;
$L__BB4_59:
	setp.lt.s32 	%p622, %r123, %r84;
	bra.uni 	$L__BB4_61;
$L__BB4_60:
	setp.lt.s32 	%p622, %r122, %r83;
$L__BB4_61:
	add.s32 	%r1097, %r121, 1;
	selp.b32 	%r1480, %r1097, %r1480, %p622;
	selp.b32 	%r1481, %r1481, %r121, %p622;
	setp.lt.s32 	%p421, %r1480, %r1481;
	@%p421 bra 	$L__BB4_56;
$L__BB4_62:
	setp.lt.s32 	%p422, %r82, 1;
	mov.b32 	%r1492, 0;
	mov.u32 	%r1491, %r82;
	@%p422 bra 	$L__BB4_69;
	mul.lo.s32 	%r1100, %r82, 511;
	shr.s32 	%r128, %r1100, 9;
	mul.wide.s32 	%rd188, %r128, 16;
	add.s64 	%rd189, %rd15, %rd188;
	ld.u32 	%r129, [%rd189+2052];
	ld.u32 	%r130, [%rd189+2056];
	ld.u32 	%r131, [%rd189+2060];
	setp.ne.s32 	%p423, %r129, %r83;
	@%p423 bra 	$L__BB4_67;
	setp.ne.s32 	%p424, %r130, %r84;
	@%p424 bra 	$L__BB4_66;
	setp.lt.s32 	%p623, %r131, %r85;
	bra.uni 	$L__BB4_68;
$L__BB4_66:
	setp.lt.s32 	%p623, %r130, %r84;
	bra.uni 	$L__BB4_68;
$L__BB4_67:
	setp.lt.s32 	%p623, %r129, %r83;
$L__BB4_68:
	add.s32 	%r1101, %r128, 1;
	selp.b32 	%r1491, %r82, %r128, %p623;
	selp.b32 	%r1492, %r1101, 0, %p623;
$L__BB4_69:
	setp.ge.s32 	%p425, %r1492, %r1491;
	@%p425 bra 	$L__BB4_76;
	mad.lo.s32 	%r1103, %r1491, 127, %r1492;
	shr.s32 	%r136, %r1103, 7;
	mul.wide.s32 	%rd190, %r136, 16;
	add.s64 	%rd191, %rd15, %rd190;
	ld.u32 	%r137, [%rd191+2052];
	ld.u32 	%r138, [%rd191+2056];
	ld.u32 	%r139, [%rd191+2060];
	setp.ne.s32 	%p426, %r137, %r83;
	@%p426 bra 	$L__BB4_74;
	setp.ne.s32 	%p427, %r138, %r84;
	@%p427 bra 	$L__BB4_73;
	setp.lt.s32 	%p624, %r139, %r85;
	bra.uni 	$L__BB4_75;
$L__BB4_73:
	setp.lt.s32 	%p624, %r138, %r84;
	bra.uni 	$L__BB4_75;
$L__BB4_74:
	setp.lt.s32 	%p624, %r137, %r83;
$L__BB4_75:
	add.s32 	%r1104, %r136, 1;
	selp.b32 	%r1491, %r1491, %r136, %p624;
	selp.b32 	%r1492, %r1104, %r1492, %p624;
$L__BB4_76:
	setp.ge.s32 	%p428, %r1492, %r1491;
	@%p428 bra 	$L__BB4_83;
	mad.lo.s32 	%r1105, %r1491, 31, %r1492;
	shr.s32 	%r144, %r1105, 5;
	mul.wide.s32 	%rd192, %r144, 16;
	add.s64 	%rd193, %rd15, %rd192;
	ld.u32 	%r145, [%rd193+2052];
	ld.u32 	%r146, [%rd193+2056];
	ld.u32 	%r147, [%rd193+2060];
	setp.ne.s32 	%p429, %r145, %r83;
	@%p429 bra 	$L__BB4_81;
	setp.ne.s32 	%p430, %r146, %r84;
	@%p430 bra 	$L__BB4_80;
	setp.lt.s32 	%p625, %r147, %r85;
	bra.uni 	$L__BB4_82;
$L__BB4_80:
	setp.lt.s32 	%p625, %r146, %r84;
	bra.uni 	$L__BB4_82;
$L__BB4_81:
	setp.lt.s32 	%p625, %r145, %r83;
$L__BB4_82:
	add.s32 	%r1106, %r144, 1;
	selp.b32 	%r1491, %r1491, %r144, %p625;
	selp.b32 	%r1492, %r1106, %r1492, %p625;
$L__BB4_83:
	setp.ge.s32 	%p431, %r1492, %r1491;
	@%p431 bra 	$L__BB4_90;
	mad.lo.s32 	%r1107, %r1491, 15, %r1492;
	shr.s32 	%r153, %r1107, 4;
	mul.wide.s32 	%rd194, %r153, 16;
	add.s64 	%rd195, %rd15, %rd194;
	ld.u32 	%r154, [%rd195+2052];
	ld.u32 	%r155, [%rd195+2056];
	ld.u32 	%r156, [%rd195+2060];
	setp.ne.s32 	%p432, %r154, %r83;
	@%p432 bra 	$L__BB4_88;
	setp.ne.s32 	%p433, %r155, %r84;
	@%p433 bra 	$L__BB4_87;
	setp.lt.s32 	%p626, %r156, %r85;
	bra.uni 	$L__BB4_89;
$L__BB4_87:
	setp.lt.s32 	%p626, %r155, %r84;
	bra.uni 	$L__BB4_89;
$L__BB4_88:
	setp.lt.s32 	%p626, %r154, %r83;
$L__BB4_89:
	add.s32 	%r1108, %r153, 1;
	selp.b32 	%r1491, %r1491, %r153, %p626;
	selp.b32 	%r1492, %r1108, %r1492, %p626;
$L__BB4_90:
	setp.ge.s32 	%p434, %r1492, %r1491;
	@%p434 bra 	$L__BB4_97;
$L__BB4_91:
	add.s32 	%r1110, %r1492, %r1491;
	shr.s32 	%r163, %r1110, 1;
	mul.wide.s32 	%rd196, %r163, 16;
	add.s64 	%rd197, %rd15, %rd196;
	ld.u32 	%r164, [%rd197+2052];
	ld.u32 	%r165, [%rd197+2056];
	ld.u32 	%r166, [%rd197+2060];
	setp.ne.s32 	%p435, %r164, %r83;
	@%p435 bra 	$L__BB4_95;
	setp.ne.s32 	%p436, %r165, %r84;
	@%p436 bra 	$L__BB4_94;
	setp.lt.s32 	%p627, %r166, %r85;
	bra.uni 	$L__BB4_96;
$L__BB4_94:
	setp.lt.s32 	%p627, %r165, %r84;
	bra.uni 	$L__BB4_96;
$L__BB4_95:
	setp.lt.s32 	%p627, %r164, %r83;
$L__BB4_96:
	add.s32 	%r1111, %r163, 1;
	selp.b32 	%r1491, %r1491, %r163, %p627;
	selp.b32 	%r1492, %r1111, %r1492, %p627;
	setp.lt.s32 	%p437, %r1492, %r1491;
	@%p437 bra 	$L__BB4_91;
$L__BB4_97:
	sub.s32 	%r1114, %r1477, %r1480;
	sub.s32 	%r170, %r82, %r1492;
	add.s32 	%r171, %r170, %r1114;
	shr.s32 	%r1115, %r171, 1;
	max.s32 	%r172, %r1115, %r170;
	add.s32 	%r1117, %r1492, %r172;
	add.s32 	%r1118, %r1117, 1;
	min.s32 	%r1119, %r1118, %r1071;
	sub.s32 	%r1501, %r1119, %r82;
	setp.lt.s32 	%p438, %r1501, 1;
	mov.b32 	%r1502, 0;
	@%p438 bra 	$L__BB4_105;
	mov.b32 	%r1502, 0;
$L__BB4_99:
	add.s32 	%r1121, %r1502, %r1501;
	shr.s32 	%r176, %r1121, 1;
	mul.wide.s32 	%rd198, %r176, 16;
	add.s64 	%rd199, %rd16, %rd198;
	ld.u32 	%r177, [%rd199+2052];
	ld.u32 	%r178, [%rd199+2056];
	ld.u32 	%r179, [%rd199+2060];
	setp.ne.s32 	%p439, %r83, %r177;
	@%p439 bra 	$L__BB4_103;
	setp.ne.s32 	%p440, %r84, %r178;
	@%p440 bra 	$L__BB4_102;
	setp.lt.s32 	%p628, %r85, %r179;
	bra.uni 	$L__BB4_104;
$L__BB4_102:
	setp.lt.s32 	%p628, %r84, %r178;
	bra.uni 	$L__BB4_104;
$L__BB4_103:
	setp.lt.s32 	%p628, %r83, %r177;
$L__BB4_104:
	add.s32 	%r1122, %r176, 1;
	selp.b32 	%r1501, %r176, %r1501, %p628;
	selp.b32 	%r1502, %r1502, %r1122, %p628;
	setp.lt.s32 	%p441, %r1502, %r1501;
	@%p441 bra 	$L__BB4_99;
$L__BB4_105:
	add.s32 	%r1123, %r170, %r1502;
	min.s32 	%r1124, %r1123, %r172;
	sub.s32 	%r1125, %r171, %r1124;
	add.s32 	%r1126, %r1124, 1;
	setp.eq.s32 	%p442, %r1125, %r1126;
	setp.lt.s32 	%p443, %r172, %r1123;
	and.pred  	%p444, %p442, %p443;
	add.s32 	%r1477, %r1125, %r1480;
	selp.u32 	%r1504, 1, 0, %p444;
$L__BB4_106:
	sub.s32 	%r1127, %r67, %r1477;
	add.s32 	%r1128, %r1127, %r1504;
	setp.eq.s32 	%p445, %r4, 0;
	shl.b32 	%r1129, %r2, 16;
	or.b32  	%r1130, %r1129, %r1071;
	shl.b32 	%r1131, %r1477, 16;
	or.b32  	%r1132, %r1128, %r1131;
	selp.b32 	%r1133, %r1130, %r1132, %p445;
	add.s32 	%r1134, %r4, -1;
	selp.b32 	%r1135, 511, %r1134, %p445;
	mul.wide.s32 	%rd200, %r1135, 4;
	add.s64 	%rd201, %rd258, %rd200;
	st.u32 	[%rd201], %r1133;
	bar.sync 	0;
	mad.lo.s64 	%rd202, %rd13, -12, %rd14;
	ld.u32 	%r1136, [%rd202];
	shr.s32 	%r187, %r1136, 16;
	and.b32  	%r1137, %r1136, 65535;
	add.s32 	%r1522, %r1128, %r2;
	add.s32 	%r189, %r1137, %r2;
	add.s32 	%r190, %r189, %r187;
	mul.wide.s32 	%rd203, %r1477, 16;
	add.s64 	%rd17, %rd258, %rd203;
	mul.wide.s32 	%rd204, %r1128, 16;
	add.s64 	%rd18, %rd15, %rd204;
	ld.u32 	%r1521, [%rd18+2060];
	ld.u32 	%r1520, [%rd18+2056];
	ld.u32 	%r1519, [%rd18+2052];
	ld.u32 	%r194, [%rd17+2060];
	ld.u32 	%r195, [%rd17+2056];
	ld.u32 	%r196, [%rd17+2052];
	ld.u32 	%r197, [%rd17+2048];
	setp.ge.s32 	%p629, %r1477, %r187;
	setp.lt.s32 	%p446, %r1477, %r187;
	setp.ge.s32 	%p447, %r1522, %r189;
	and.pred  	%p630, %p447, %p446;
	or.pred  	%p448, %p629, %p447;
	@%p448 bra 	$L__BB4_117;
	setp.ne.s32 	%p449, %r196, %r1519;
	@%p449 bra 	$L__BB4_110;
	setp.ne.s32 	%p453, %r195, %r1520;
	@%p453 bra 	$L__BB4_111;
	setp.lt.s32 	%p459, %r194, %r1521;
	mov.pred 	%p630, -1;
	mov.pred 	%p629, 0;
	@%p459 bra 	$L__BB4_117;
	bra.uni 	$L__BB4_112;
$L__BB4_110:
	setp.lt.s32 	%p452, %r196, %r1519;
	mov.pred 	%p630, -1;
	mov.pred 	%p629, 0;
	@%p452 bra 	$L__BB4_117;
	bra.uni 	$L__BB4_112;
$L__BB4_111:
	setp.lt.s32 	%p456, %r195, %r1520;
	mov.pred 	%p630, -1;
	mov.pred 	%p629, 0;
	@%p456 bra 	$L__BB4_117;
$L__BB4_112:
	setp.ne.s32 	%p460, %r196, %r1519;
	@%p460 bra 	$L__BB4_116;
	setp.ne.s32 	%p462, %r1520, %r195;
	@%p462 bra 	$L__BB4_115;
	setp.lt.s32 	%p629, %r1521, %r194;
	mov.pred 	%p630, 0;
	bra.uni 	$L__BB4_117;
$L__BB4_115:
	setp.lt.s32 	%p629, %r1520, %r195;
	mov.pred 	%p630, 0;
	bra.uni 	$L__BB4_117;
$L__BB4_116:
	setp.lt.s32 	%p629, %r1519, %r196;
	mov.pred 	%p630, 0;
$L__BB4_117:
	add.s32 	%r1138, %r1522, %r1477;
	setp.lt.s32 	%p465, %r1138, %r190;
	and.pred  	%p56, %p465, %p630;
	mov.u32 	%r1505, %r197;
	mov.u32 	%r1506, %r196;
	mov.u32 	%r1507, %r195;
	mov.u32 	%r1508, %r194;
	@%p629 bra 	$L__BB4_119;
	add.s32 	%r1477, %r1477, 1;
	ld.u32 	%r1505, [%rd17+2064];
	ld.u32 	%r1506, [%rd17+2068];
	ld.u32 	%r1507, [%rd17+2072];
	ld.u32 	%r1508, [%rd17+2076];
$L__BB4_119:
	@%p630 bra 	$L__BB4_121;
	add.s32 	%r1522, %r1522, 1;
	ld.u32 	%r1519, [%rd18+2068];
	ld.u32 	%r1520, [%rd18+2072];
	ld.u32 	%r1521, [%rd18+2076];
$L__BB4_121:
	setp.ge.s32 	%p631, %r1477, %r187;
	setp.lt.s32 	%p466, %r1477, %r187;
	setp.ge.s32 	%p467, %r1522, %r189;
	and.pred  	%p632, %p467, %p466;
	or.pred  	%p468, %p631, %p467;
	@%p468 bra 	$L__BB4_132;
	setp.eq.s32 	%p469, %r1506, %r1519;
	@%p469 bra 	$L__BB4_124;
	setp.lt.s32 	%p472, %r1506, %r1519;
	mov.pred 	%p632, -1;
	mov.pred 	%p631, 0;
	@%p472 bra 	$L__BB4_132;
	bra.uni 	$L__BB4_127;
$L__BB4_124:
	setp.eq.s32 	%p473, %r1507, %r1520;
	@%p473 bra 	$L__BB4_126;
	setp.lt.s32 	%p476, %r1507, %r1520;
	mov.pred 	%p632, -1;
	mov.pred 	%p631, 0;
	@%p476 bra 	$L__BB4_132;
	bra.uni 	$L__BB4_127;
$L__BB4_126:
	setp.lt.s32 	%p479, %r1508, %r1521;
	mov.pred 	%p632, -1;
	mov.pred 	%p631, 0;
	@%p479 bra 	$L__BB4_132;
$L__BB4_127:
	setp.eq.s32 	%p480, %r1506, %r1519;
	@%p480 bra 	$L__BB4_129;
	setp.lt.s32 	%p631, %r1519, %r1506;
	mov.pred 	%p632, 0;
	bra.uni 	$L__BB4_132;
$L__BB4_129:
	setp.eq.s32 	%p482, %r1520, %r1507;
	@%p482 bra 	$L__BB4_131;
	setp.lt.s32 	%p631, %r1520, %r1507;
	mov.pred 	%p632, 0;
	bra.uni 	$L__BB4_132;
$L__BB4_131:
	setp.lt.s32 	%p631, %r1521, %r1508;
	mov.pred 	%p632, 0;
$L__BB4_132:
	add.s64 	%rd19, %rd258, 2048;
	add.s32 	%r1139, %r1522, %r1477;
	setp.lt.s32 	%p485, %r1139, %r190;
	and.pred  	%p64, %p485, %p632;
	mov.u32 	%r1514, %r1505;
	mov.u32 	%r1515, %r1506;
	mov.u32 	%r1516, %r1507;
	mov.u32 	%r1517, %r1508;
	@%p631 bra 	$L__BB4_134;
	add.s32 	%r216, %r1477, 1;
	mul.wide.s32 	%rd205, %r1477, 16;
	add.s64 	%rd206, %rd19, %rd205;
	ld.u32 	%r1514, [%rd206+16];
	ld.u32 	%r1515, [%rd206+20];
	ld.u32 	%r1516, [%rd206+24];
	ld.u32 	%r1517, [%rd206+28];
	mov.u32 	%r1477, %r216;
$L__BB4_134:
	@%p632 bra 	$L__BB4_136;
	add.s32 	%r226, %r1522, 1;
	mul.wide.s32 	%rd207, %r1522, 16;
	add.s64 	%rd208, %rd19, %rd207;
	ld.u32 	%r1519, [%rd208+20];
	ld.u32 	%r1520, [%rd208+24];
	ld.u32 	%r1521, [%rd208+28];
	mov.u32 	%r1522, %r226;
$L__BB4_136:
	setp.ge.s32 	%p633, %r1477, %r187;
	setp.lt.s32 	%p486, %r1477, %r187;
	setp.ge.s32 	%p487, %r1522, %r189;
	and.pred  	%p634, %p487, %p486;
	or.pred  	%p488, %p633, %p487;
	@%p488 bra 	$L__BB4_147;
	setp.eq.s32 	%p489, %r1515, %r1519;
	@%p489 bra 	$L__BB4_139;
	setp.lt.s32 	%p492, %r1515, %r1519;
	mov.pred 	%p634, -1;
	mov.pred 	%p633, 0;
	@%p492 bra 	$L__BB4_147;
	bra.uni 	$L__BB4_142;
$L__BB4_139:
	setp.eq.s32 	%p493, %r1516, %r1520;
	@%p493 bra 	$L__BB4_141;
	setp.lt.s32 	%p496, %r1516, %r1520;
	mov.pred 	%p634, -1;
	mov.pred 	%p633, 0;
	@%p496 bra 	$L__BB4_147;
	bra.uni 	$L__BB4_142;
$L__BB4_141:
	setp.lt.s32 	%p499, %r1517, %r1521;
	mov.pred 	%p634, -1;
	mov.pred 	%p633, 0;
	@%p499 bra 	$L__BB4_147;
$L__BB4_142:
	@%p489 bra 	$L__BB4_144;
	setp.lt.s32 	%p633, %r1519, %r1515;
	mov.pred 	%p634, 0;
	bra.uni 	$L__BB4_147;
$L__BB4_144:
	setp.eq.s32 	%p502, %r1520, %r1516;
	@%p502 bra 	$L__BB4_146;
	setp.lt.s32 	%p633, %r1520, %r1516;
	mov.pred 	%p634, 0;
	bra.uni 	$L__BB4_147;
$L__BB4_146:
	setp.lt.s32 	%p633, %r1521, %r1517;
	mov.pred 	%p634, 0;
$L__BB4_147:
	add.s32 	%r1140, %r1522, %r1477;
	setp.lt.s32 	%p505, %r1140, %r190;
	and.pred  	%p72, %p505, %p634;
	mov.u32 	%r1523, %r1514;
	mov.u32 	%r1524, %r1515;
	mov.u32 	%r1525, %r1516;
	mov.u32 	%r1526, %r1517;
	@%p633 bra 	$L__BB4_149;
	add.s32 	%r234, %r1477, 1;
	mul.wide.s32 	%rd209, %r1477, 16;
	add.s64 	%rd210, %rd258, %rd209;
	ld.u32 	%r1523, [%rd210+2064];
	ld.u32 	%r1524, [%rd210+2068];
	ld.u32 	%r1525, [%rd210+2072];
	ld.u32 	%r1526, [%rd210+2076];
	mov.u32 	%r1477, %r234;
$L__BB4_149:
	@%p634 bra 	$L__BB4_151;
	add.s32 	%r244, %r1522, 1;
	mul.wide.s32 	%rd211, %r1522, 16;
	add.s64 	%rd212, %rd258, %rd211;
	ld.u32 	%r1519, [%rd212+2068];
	ld.u32 	%r1520, [%rd212+2072];
	ld.u32 	%r1521, [%rd212+2076];
	mov.u32 	%r1522, %r244;
$L__BB4_151:
	setp.ge.s32 	%p635, %r1477, %r187;
	setp.lt.s32 	%p506, %r1477, %r187;
	setp.ge.s32 	%p507, %r1522, %r189;
	and.pred  	%p636, %p507, %p506;
	or.pred  	%p508, %p635, %p507;
	@%p508 bra 	$L__BB4_162;
	setp.eq.s32 	%p509, %r1524, %r1519;
	@%p509 bra 	$L__BB4_154;
	setp.lt.s32 	%p512, %r1524, %r1519;
	mov.pred 	%p636, -1;
	mov.pred 	%p635, 0;
	@%p512 bra 	$L__BB4_162;
	bra.uni 	$L__BB4_157;
$L__BB4_154:
	setp.eq.s32 	%p513, %r1525, %r1520;
	@%p513 bra 	$L__BB4_156;
	setp.lt.s32 	%p516, %r1525, %r1520;
	mov.pred 	%p636, -1;
	mov.pred 	%p635, 0;
	@%p516 bra 	$L__BB4_162;
	bra.uni 	$L__BB4_157;
$L__BB4_156:
	setp.lt.s32 	%p519, %r1526, %r1521;
	mov.pred 	%p636, -1;
	mov.pred 	%p635, 0;
	@%p519 bra 	$L__BB4_162;
$L__BB4_157:
	@%p509 bra 	$L__BB4_159;
	setp.lt.s32 	%p635, %r1519, %r1524;
	mov.pred 	%p636, 0;
	bra.uni 	$L__BB4_162;
$L__BB4_159:
	setp.eq.s32 	%p522, %r1520, %r1525;
	@%p522 bra 	$L__BB4_161;
	setp.lt.s32 	%p635, %r1520, %r1525;
	mov.pred 	%p636, 0;
	bra.uni 	$L__BB4_162;
$L__BB4_161:
	setp.lt.s32 	%p635, %r1521, %r1526;
	mov.pred 	%p636, 0;
$L__BB4_162:
	add.s32 	%r1141, %r1522, %r1477;
	setp.lt.s32 	%p525, %r1141, %r190;
	and.pred  	%p80, %p525, %p636;
	mov.u32 	%r1532, %r1523;
	mov.u32 	%r1533, %r1524;
	mov.u32 	%r1534, %r1525;
	mov.u32 	%r1535, %r1526;
	@%p635 bra 	$L__BB4_164;
	add.s32 	%r252, %r1477, 1;
	mul.wide.s32 	%rd213, %r1477, 16;
	add.s64 	%rd214, %rd258, %rd213;
	ld.u32 	%r1532, [%rd214+2064];
	ld.u32 	%r1533, [%rd214+2068];
	ld.u32 	%r1534, [%rd214+2072];
	ld.u32 	%r1535, [%rd214+2076];
	mov.u32 	%r1477, %r252;
$L__BB4_164:
	@%p636 bra 	$L__BB4_166;
	add.s32 	%r262, %r1522, 1;
	mul.wide.s32 	%rd215, %r1522, 16;
	add.s64 	%rd216, %rd258, %rd215;
	ld.u32 	%r1519, [%rd216+2068];
	ld.u32 	%r1520, [%rd216+2072];
	ld.u32 	%r1521, [%rd216+2076];
	mov.u32 	%r1522, %r262;
$L__BB4_166:
	setp.ge.s32 	%p526, %r1477, %r187;
	setp.lt.s32 	%p527, %r1477, %r187;
	setp.ge.s32 	%p528, %r1522, %r189;
	and.pred  	%p637, %p528, %p527;
	or.pred  	%p529, %p526, %p528;
	@%p529 bra 	$L__BB4_173;
	setp.eq.s32 	%p530, %r1533, %r1519;
	@%p530 bra 	$L__BB4_169;
	setp.lt.s32 	%p532, %r1533, %r1519;
	mov.pred 	%p637, -1;
	@%p532 bra 	$L__BB4_173;
	bra.uni 	$L__BB4_172;
$L__BB4_169:
	setp.eq.s32 	%p533, %r1534, %r1520;
	@%p533 bra 	$L__BB4_171;
	setp.lt.s32 	%p535, %r1534, %r1520;
	mov.pred 	%p637, -1;
	@%p535 bra 	$L__BB4_173;
	bra.uni 	$L__BB4_172;
$L__BB4_171:
	setp.lt.s32 	%p537, %r1535, %r1521;
	mov.pred 	%p637, -1;
	@%p537 bra 	$L__BB4_173;
$L__BB4_172:
	mov.pred 	%p637, 0;
$L__BB4_173:
	mov.u32 	%r270, %tid.x;
	add.s32 	%r1142, %r1522, %r1477;
	setp.lt.s32 	%p539, %r1142, %r190;
	and.pred  	%p83, %p539, %p637;
	selp.b32 	%r1143, 16, 0, %p83;
	selp.b32 	%r1144, 2, 0, %p64;
	selp.u32 	%r1145, 1, 0, %p56;
	or.b32  	%r1146, %r1144, %r1145;
	selp.b32 	%r1147, 4, 0, %p72;
	or.b32  	%r1148, %r1146, %r1147;
	selp.b32 	%r1149, 8, 0, %p80;
	or.b32  	%r1150, %r1148, %r1149;
	or.b32  	%r1151, %r1150, %r1143;
	bar.sync 	0;
	popc.b32 	%r271, %r1151;
	mov.u32 	%r1152, %ctaid.x;
	setp.ne.s32 	%p540, %r1152, 0;
	@%p540 bra 	$L__BB4_178;
	shr.u32 	%r272, %r270, 5;
	// begin inline asm
	mov.u32 %r1345, %laneid;
	// end inline asm
	mov.b32 	%r1348, 1;
	mov.b32 	%r1373, 0;
	mov.b32 	%r1375, -1;
	// begin inline asm
	{  .reg .s32 r0;  .reg .pred p;  shfl.sync.up.b32 r0|p, %r271, %r1348, %r1373, %r1375;  @p add.s32 r0, r0, %r271;  mov.s32 %r1346, r0;}
	// end inline asm
	mov.b32 	%r1354, 2;
	// begin inline asm
	{  .reg .s32 r0;  .reg .pred p;  shfl.sync.up.b32 r0|p, %r1346, %r1354, %r1373, %r1375;  @p add.s32 r0, r0, %r1346;  mov.s32 %r1352, r0;}
	// end inline asm
	mov.b32 	%r1360, 4;
	// begin inline asm
	{  .reg .s32 r0;  .reg .pred p;  shfl.sync.up.b32 r0|p, %r1352, %r1360, %r1373, %r1375;  @p add.s32 r0, r0, %r1352;  mov.s32 %r1358, r0;}
	// end inline asm
	mov.b32 	%r1366, 8;
	// begin inline asm
	{  .reg .s32 r0;  .reg .pred p;  shfl.sync.up.b32 r0|p, %r1358, %r1366, %r1373, %r1375;  @p add.s32 r0, r0, %r1358;  mov.s32 %r1364, r0;}
	// end inline asm
	mov.b32 	%r1372, 16;
	// begin inline asm
	{  .reg .s32 r0;  .reg .pred p;  shfl.sync.up.b32 r0|p, %r1364, %r1372, %r1373, %r1375;  @p add.s32 r0, r0, %r1364;  mov.s32 %r1370, r0;}
	// end inline asm
	setp.ne.s32 	%p589, %r1345, 31;
	@%p589 bra 	$L__BB4_176;
	mul.wide.u32 	%rd236, %r272, 4;
	add.s64 	%rd237, %rd258, %rd236;
	st.u32 	[%rd237], %r1370;
$L__BB4_176:
	mov.u32 	%r1377, %tid.x;
	setp.ne.s32 	%p590, %r1377, 0;
	bar.sync 	0;
	ld.v4.u32 	{%r1378, %r1379, %r1380, %r1381}, [%rd258];
	add.s32 	%r1382, %r1379, %r1378;
	setp.eq.s32 	%p591, %r272, 2;
	selp.b32 	%r1383, %r1382, %r1378, %p591;
	add.s32 	%r1384, %r1382, %r1380;
	setp.eq.s32 	%p592, %r272, 3;
	selp.b32 	%r1385, %r1384, %r1383, %p592;
	add.s32 	%r1386, %r1384, %r1381;
	setp.eq.s32 	%p593, %r272, 4;
	selp.b32 	%r1387, %r1386, %r1385, %p593;
	ld.v4.u32 	{%r1388, %r1389, %r1390, %r1391}, [%rd258+16];
	add.s32 	%r1392, %r1386, %r1388;
	setp.eq.s32 	%p594, %r272, 5;
	selp.b32 	%r1393, %r1392, %r1387, %p594;
	add.s32 	%r1394, %r1392, %r1389;
	setp.eq.s32 	%p595, %r272, 6;
	selp.b32 	%r1395, %r1394, %r1393, %p595;
	add.s32 	%r1396, %r1394, %r1390;
	setp.eq.s32 	%p596, %r272, 7;
	selp.b32 	%r1397, %r1396, %r1395, %p596;
	add.s32 	%r1398, %r1396, %r1391;
	setp.eq.s32 	%p597, %r272, 8;
	selp.b32 	%r1399, %r1398, %r1397, %p597;
	ld.v4.u32 	{%r1400, %r1401, %r1402, %r1403}, [%rd258+32];
	add.s32 	%r1404, %r1398, %r1400;
	setp.eq.s32 	%p598, %r272, 9;
	selp.b32 	%r1405, %r1404, %r1399, %p598;
	add.s32 	%r1406, %r1404, %r1401;
	setp.eq.s32 	%p599, %r272, 10;
	selp.b32 	%r1407, %r1406, %r1405, %p599;
	add.s32 	%r1408, %r1406, %r1402;
	setp.eq.s32 	%p600, %r272, 11;
	selp.b32 	%r1409, %r1408, %r1407, %p600;
	add.s32 	%r1410, %r1408, %r1403;
	setp.eq.s32 	%p601, %r272, 12;
	selp.b32 	%r1411, %r1410, %r1409, %p601;
	ld.v4.u32 	{%r1412, %r1413, %r1414, %r1415}, [%rd258+48];
	add.s32 	%r1416, %r1410, %r1412;
	setp.eq.s32 	%p602, %r272, 13;
	selp.b32 	%r1417, %r1416, %r1411, %p602;
	add.s32 	%r1418, %r1416, %r1413;
	setp.eq.s32 	%p603, %r272, 14;
	selp.b32 	%r1419, %r1418, %r1417, %p603;
	add.s32 	%r1420, %r1418, %r1414;
	setp.eq.s32 	%p604, %r272, 15;
	selp.b32 	%r1421, %r1420, %r1419, %p604;
	add.s32 	%r1550, %r1420, %r1415;
	setp.lt.u32 	%p605, %r1377, 32;
	selp.b32 	%r1422, 0, %r1421, %p605;
	setp.eq.s32 	%p606, %r1345, 0;
	sub.s32 	%r1423, %r1370, %r271;
	selp.b32 	%r1424, 0, %r1423, %p606;
	add.s32 	%r1548, %r1422, %r1424;
	mov.b32 	%r1552, 0;
	@%p590 bra 	$L__BB4_208;
	add.s64 	%rd238, %rd56, 256;
	mov.b32 	%r1425, 101;
	// begin inline asm
	st.relaxed.gpu.v2.u32 [%rd238], {%r1425, %r1550};
	// end inline asm
	bra.uni 	$L__BB4_208;
$L__BB4_178:
	// begin inline asm
	mov.u32 %r1153, %laneid;
	// end inline asm
	mov.b32 	%r1156, 1;
	mov.b32 	%r1181, 0;
	mov.b32 	%r1183, -1;
	// begin inline asm
	{  .reg .s32 r0;  .reg .pred p;  shfl.sync.up.b32 r0|p, %r271, %r1156, %r1181, %r1183;  @p add.s32 r0, r0, %r271;  mov.s32 %r1154, r0;}
	// end inline asm
	mov.b32 	%r1162, 2;
	// begin inline asm
	{  .reg .s32 r0;  .reg .pred p;  shfl.sync.up.b32 r0|p, %r1154, %r1162, %r1181, %r1183;  @p add.s32 r0, r0, %r1154;  mov.s32 %r1160, r0;}
	// end inline asm
	mov.b32 	%r1168, 4;
	// begin inline asm
	{  .reg .s32 r0;  .reg .pred p;  shfl.sync.up.b32 r0|p, %r1160, %r1168, %r1181, %r1183;  @p add.s32 r0, r0, %r1160;  mov.s32 %r1166, r0;}
	// end inline asm
	mov.b32 	%r1174, 8;
	// begin inline asm
	{  .reg .s32 r0;  .reg .pred p;  shfl.sync.up.b32 r0|p, %r1166, %r1174, %r1181, %r1183;  @p add.s32 r0, r0, %r1166;  mov.s32 %r1172, r0;}
	// end inline asm
	mov.b32 	%r1180, 16;
	// begin inline asm
	{  .reg .s32 r0;  .reg .pred p;  shfl.sync.up.b32 r0|p, %r1172, %r1180, %r1181, %r1183;  @p add.s32 r0, r0, %r1172;  mov.s32 %r1178, r0;}
	// end inline asm
	setp.ne.s32 	%p541, %r1153, 31;
	@%p541 bra 	$L__BB4_180;
	shr.u32 	%r1184, %r270, 5;
	mul.wide.u32 	%rd217, %r1184, 4;
	add.s64 	%rd218, %rd258, %rd217;
	st.u32 	[%rd218], %r1178;
$L__BB4_180:
	sub.s32 	%r1185, %r1178, %r271;
	bar.sync 	0;
	ld.v4.u32 	{%r1186, %r1187, %r1188, %r1189}, [%rd258];
	shr.u32 	%r1190, %r270, 5;
	add.s32 	%r1191, %r1187, %r1186;
	setp.eq.s32 	%p542, %r1190, 2;
	selp.b32 	%r1192, %r1191, %r1186, %p542;
	add.s32 	%r1193, %r1191, %r1188;
	setp.eq.s32 	%p543, %r1190, 3;
	selp.b32 	%r1194, %r1193, %r1192, %p543;
	add.s32 	%r1195, %r1193, %r1189;
	setp.eq.s32 	%p544, %r1190, 4;
	selp.b32 	%r1196, %r1195, %r1194, %p544;
	ld.v4.u32 	{%r1197, %r1198, %r1199, %r1200}, [%rd258+16];
	add.s32 	%r1201, %r1195, %r1197;
	setp.eq.s32 	%p545, %r1190, 5;
	selp.b32 	%r1202, %r1201, %r1196, %p545;
	add.s32 	%r1203, %r1201, %r1198;
	setp.eq.s32 	%p546, %r1190, 6;
	selp.b32 	%r1204, %r1203, %r1202, %p546;
	add.s32 	%r1205, %r1203, %r1199;
	setp.eq.s32 	%p547, %r1190, 7;
	selp.b32 	%r1206, %r1205, %r1204, %p547;
	add.s32 	%r1207, %r1205, %r1200;
	setp.eq.s32 	%p548, %r1190, 8;
	selp.b32 	%r1208, %r1207, %r1206, %p548;
	ld.v4.u32 	{%r1209, %r1210, %r1211, %r1212}, [%rd258+32];
	add.s32 	%r1213, %r1207, %r1209;
	setp.eq.s32 	%p549, %r1190, 9;
	selp.b32 	%r1214, %r1213, %r1208, %p549;
	add.s32 	%r1215, %r1213, %r1210;
	setp.eq.s32 	%p550, %r1190, 10;
	selp.b32 	%r1216, %r1215, %r1214, %p550;
	add.s32 	%r1217, %r1215, %r1211;
	setp.eq.s32 	%p551, %r1190, 11;
	selp.b32 	%r1218, %r1217, %r1216, %p551;
	add.s32 	%r1219, %r1217, %r1212;
	setp.eq.s32 	%p552, %r1190, 12;
	selp.b32 	%r1220, %r1219, %r1218, %p552;
	ld.v4.u32 	{%r1221, %r1222, %r1223, %r1224}, [%rd258+48];
	add.s32 	%r1225, %r1219, %r1221;
	setp.eq.s32 	%p553, %r1190, 13;
	selp.b32 	%r1226, %r1225, %r1220, %p553;
	add.s32 	%r1227, %r1225, %r1222;
	setp.eq.s32 	%p554, %r1190, 14;
	selp.b32 	%r1228, %r1227, %r1226, %p554;
	add.s32 	%r1229, %r1227, %r1223;
	setp.eq.s32 	%p555, %r1190, 15;
	selp.b32 	%r1230, %r1229, %r1228, %p555;
	add.s32 	%r279, %r1229, %r1224;
	setp.gt.u32 	%p556, %r270, 31;
	setp.lt.u32 	%p557, %r270, 32;
	setp.eq.s32 	%p558, %r1153, 0;
	selp.b32 	%r1231, 0, %r1185, %p558;
	add.s32 	%r1548, %r1230, %r1231;
	selp.b32 	%r281, %r1185, %r1548, %p557;
	@%p556 bra 	$L__BB4_205;
	setp.ne.s32 	%p559, %r270, 0;
	mov.u32 	%r1232, %ctaid.x;
	mul.wide.u32 	%rd219, %r1232, 8;
	add.s64 	%rd20, %rd56, %rd219;
	@%p559 bra 	$L__BB4_183;
	st.u32 	[%rd258+108], %r279;
	add.s64 	%rd220, %rd20, 256;
	mov.b32 	%r1233, 100;
	// begin inline asm
	st.relaxed.gpu.v2.u32 [%rd220], {%r1233, %r279};
	// end inline asm
$L__BB4_183:
	mov.u32 	%r1235, %nctaid.x;
	setp.gt.u32 	%p560, %r1235, 499;
	@%p560 bra 	$L__BB4_185;
	membar.cta;
	bra.uni 	$L__BB4_186;
$L__BB4_185:
	mov.b32 	%r1236, 450;
	// begin inline asm
	nanosleep.u32 %r1236;
	// end inline asm
$L__BB4_186:
	mul.wide.u32 	%rd222, %r270, 8;
	xor.b64  	%rd223, %rd222, -8;
	add.s64 	%rd224, %rd20, %rd223;
	add.s64 	%rd221, %rd224, 256;
	// begin inline asm
	ld.relaxed.gpu.v2.u32 {%r1546, %r1542}, [%rd221];
	// end inline asm
	mov.u32 	%r1341, %nctaid.x;
$L__BB4_187:
	setp.eq.s32 	%p561, %r1546, 99;
	mov.b32 	%r1239, -1;
	vote.sync.any.pred 	%p562, %p561, %r1239;
	not.pred 	%p563, %p562;
	@%p563 bra 	$L__BB4_192;
	setp.gt.u32 	%p588, %r1341, 499;
	@%p588 bra 	$L__BB4_190;
	membar.cta;
	bra.uni 	$L__BB4_191;
$L__BB4_190:
	mov.b32 	%r1342, 350;
	// begin inline asm
	nanosleep.u32 %r1342;
	// end inline asm
$L__BB4_191:
	// begin inline asm
	ld.relaxed.gpu.v2.u32 {%r1546, %r1542}, [%rd221];
	// end inline asm
	bra.uni 	$L__BB4_187;
$L__BB4_192:
	setp.eq.s32 	%p564, %r1546, 101;
	mov.b32 	%r1266, -1;
	vote.sync.ballot.b32 	%r1267, %p564, %r1266;
	// begin inline asm
	mov.u32 %r1241, %lanemask_ge;
	// end inline asm
	and.b32  	%r1268, %r1267, %r1241;
	or.b32  	%r1269, %r1268, -2147483648;
	add.s32 	%r1270, %r1269, -1;
	not.b32 	%r1271, %r1269;
	and.b32  	%r1272, %r1271, %r1270;
	popc.b32 	%r1245, %r1272;
	mov.b32 	%r1244, 1;
	// begin inline asm
	shfl.sync.down.b32 %r1242, %r1542, %r1244, %r1245, %r1266;
	// end inline asm
	setp.lt.s32 	%p566, %r1153, %r1245;
	selp.b32 	%r1273, %r1242, 0, %p566;
	add.s32 	%r1248, %r1273, %r1542;
	mov.b32 	%r1249, 2;
	// begin inline asm
	shfl.sync.down.b32 %r1247, %r1248, %r1249, %r1245, %r1266;
	// end inline asm
	add.s32 	%r1274, %r1153, 2;
	setp.gt.s32 	%p567, %r1274, %r1245;
	selp.b32 	%r1275, 0, %r1247, %p567;
	add.s32 	%r1253, %r1248, %r1275;
	mov.b32 	%r1254, 4;
	// begin inline asm
	shfl.sync.down.b32 %r1252, %r1253, %r1254, %r1245, %r1266;
	// end inline asm
	add.s32 	%r1276, %r1153, 4;
	setp.gt.s32 	%p568, %r1276, %r1245;
	selp.b32 	%r1277, 0, %r1252, %p568;
	add.s32 	%r1258, %r1253, %r1277;
	mov.b32 	%r1259, 8;
	// begin inline asm
	shfl.sync.down.b32 %r1257, %r1258, %r1259, %r1245, %r1266;
	// end inline asm
	add.s32 	%r1278, %r1153, 8;
	setp.gt.s32 	%p569, %r1278, %r1245;
	selp.b32 	%r1279, 0, %r1257, %p569;
	add.s32 	%r1263, %r1258, %r1279;
	mov.b32 	%r1264, 16;
	// begin inline asm
	shfl.sync.down.b32 %r1262, %r1263, %r1264, %r1245, %r1266;
	// end inline asm
	add.s32 	%r1280, %r1153, 16;
	setp.gt.s32 	%p570, %r1280, %r1245;
	selp.b32 	%r1281, 0, %r1262, %p570;
	add.s32 	%r1544, %r1263, %r1281;
	mov.u32 	%r1282, %tid.x;
	not.b32 	%r1283, %r1282;
	mov.u32 	%r1284, %ctaid.x;
	add.s32 	%r1545, %r1284, %r1283;
	add.s64 	%rd21, %rd56, 256;
$L__BB4_193:
	setp.ne.s32 	%p571, %r1546, 101;
	mov.b32 	%r1285, -1;
	vote.sync.all.pred 	%p572, %p571, %r1285;
	not.pred 	%p573, %p572;
	@%p573 bra 	$L__BB4_201;
	mul.wide.s32 	%rd227, %r1545, 8;
	add.s64 	%rd228, %rd21, %rd227;
	add.s64 	%rd226, %rd228, -256;
	// begin inline asm
	ld.relaxed.gpu.v2.u32 {%r1546, %r1547}, [%rd226];
	// end inline asm
$L__BB4_195:
	setp.eq.s32 	%p577, %r1546, 99;
	mov.b32 	%r1294, -1;
	vote.sync.any.pred 	%p578, %p577, %r1294;
	not.pred 	%p579, %p578;
	@%p579 bra 	$L__BB4_200;
	mov.u32 	%r1337, %nctaid.x;
	setp.gt.u32 	%p587, %r1337, 499;
	@%p587 bra 	$L__BB4_198;
	membar.cta;
	bra.uni 	$L__BB4_199;
$L__BB4_198:
	mov.b32 	%r1338, 350;
	// begin inline asm
	nanosleep.u32 %r1338;
	// end inline asm
$L__BB4_199:
	// begin inline asm
	ld.relaxed.gpu.v2.u32 {%r1546, %r1547}, [%rd226];
	// end inline asm
	bra.uni 	$L__BB4_195;
$L__BB4_200:
	setp.eq.s32 	%p580, %r1546, 101;
	mov.b32 	%r1320, -1;
	vote.sync.ballot.b32 	%r1321, %p580, %r1320;
	and.b32  	%r1322, %r1321, %r1241;
	or.b32  	%r1323, %r1322, -2147483648;
	add.s32 	%r1324, %r1323, -1;
	not.b32 	%r1325, %r1323;
	and.b32  	%r1326, %r1325, %r1324;
	popc.b32 	%r1299, %r1326;
	mov.b32 	%r1298, 1;
	// begin inline asm
	shfl.sync.down.b32 %r1296, %r1547, %r1298, %r1299, %r1320;
	// end inline asm
	setp.lt.s32 	%p582, %r1153, %r1299;
	selp.b32 	%r1327, %r1296, 0, %p582;
	add.s32 	%r1302, %r1327, %r1547;
	mov.b32 	%r1303, 2;
	// begin inline asm
	shfl.sync.down.b32 %r1301, %r1302, %r1303, %r1299, %r1320;
	// end inline asm
	add.s32 	%r1328, %r1153, 2;
	setp.gt.s32 	%p583, %r1328, %r1299;
	selp.b32 	%r1329, 0, %r1301, %p583;
	add.s32 	%r1307, %r1302, %r1329;
	mov.b32 	%r1308, 4;
	// begin inline asm
	shfl.sync.down.b32 %r1306, %r1307, %r1308, %r1299, %r1320;
	// end inline asm
	add.s32 	%r1330, %r1153, 4;
	setp.gt.s32 	%p584, %r1330, %r1299;
	selp.b32 	%r1331, 0, %r1306, %p584;
	add.s32 	%r1312, %r1307, %r1331;
	mov.b32 	%r1313, 8;
	// begin inline asm
	shfl.sync.down.b32 %r1311, %r1312, %r1313, %r1299, %r1320;
	// end inline asm
	add.s32 	%r1332, %r1153, 8;
	setp.gt.s32 	%p585, %r1332, %r1299;
	selp.b32 	%r1333, 0, %r1311, %p585;
	add.s32 	%r1317, %r1312, %r1333;
	mov.b32 	%r1318, 16;
	// begin inline asm
	shfl.sync.down.b32 %r1316, %r1317, %r1318, %r1299, %r1320;
	// end inline asm
	add.s32 	%r1334, %r1153, 16;
	setp.gt.s32 	%p586, %r1334, %r1299;
	selp.b32 	%r1335, 0, %r1316, %p586;
	add.s32 	%r1336, %r1335, %r1544;
	add.s32 	%r1544, %r1336, %r1317;
	add.s32 	%r1545, %r1545, -32;
	bra.uni 	$L__BB4_193;
$L__BB4_201:
	mov.u32 	%r1287, %tid.x;
	setp.ne.s32 	%p574, %r1287, 0;
	@%p574 bra 	$L__BB4_203;
	add.s32 	%r1289, %r1544, %r279;
	add.s64 	%rd225, %rd20, 256;
	mov.b32 	%r1288, 101;
	// begin inline asm
	st.relaxed.gpu.v2.u32 [%rd225], {%r1288, %r1289};
	// end inline asm
	st.u32 	[%rd258+100], %r1544;
	st.u32 	[%rd258+104], %r1289;
$L__BB4_203:
	setp.ne.s32 	%p575, %r1153, 0;
	mov.u32 	%r1548, %r281;
	@%p575 bra 	$L__BB4_205;
	st.u32 	[%rd258+80], %r1544;
	mov.u32 	%r1548, %r1544;
$L__BB4_205:
	mov.u32 	%r1290, %tid.x;
	setp.eq.s32 	%p576, %r1290, 0;
	bar.sync 	0;
	@%p576 bra 	$L__BB4_207;
	ld.u32 	%r1291, [%rd258+80];
	add.s32 	%r1548, %r1291, %r1548;
$L__BB4_207:
	ld.u32 	%r1550, [%rd258+108];
	ld.u32 	%r1552, [%rd258+100];
$L__BB4_208:
	bar.sync 	0;
	sub.s32 	%r1554, %r1548, %r1552;
	not.pred 	%p607, %p56;
	@%p607 bra 	$L__BB4_210;
	add.s32 	%r315, %r1554, 1;
	mul.wide.s32 	%rd239, %r1554, 16;
	add.s64 	%rd240, %rd258, %rd239;
	st.u32 	[%rd240+2048], %r197;
	st.u32 	[%rd240+2052], %r196;
	st.u32 	[%rd240+2056], %r195;
	st.u32 	[%rd240+2060], %r194;
	mov.u32 	%r1554, %r315;
$L__BB4_210:
	not.pred 	%p608, %p64;
	@%p608 bra 	$L__BB4_212;
	add.s32 	%r317, %r1554, 1;
	mul.wide.s32 	%rd241, %r1554, 16;
	add.s64 	%rd242, %rd258, %rd241;
	st.u32 	[%rd242+2048], %r1505;
	st.u32 	[%rd242+2052], %r1506;
	st.u32 	[%rd242+2056], %r1507;
	st.u32 	[%rd242+2060], %r1508;
	mov.u32 	%r1554, %r317;
$L__BB4_212:
	not.pred 	%p609, %p72;
	@%p609 bra 	$L__BB4_214;
	add.s32 	%r319, %r1554, 1;
	mul.wide.s32 	%rd243, %r1554, 16;
	add.s64 	%rd244, %rd258, %rd243;
	st.u32 	[%rd244+2048], %r1514;
	st.u32 	[%rd244+2052], %r1515;
	st.u32 	[%rd244+2056], %r1516;
	st.u32 	[%rd244+2060], %r1517;
	mov.u32 	%r1554, %r319;
$L__BB4_214:
	not.pred 	%p610, %p80;
	@%p610 bra 	$L__BB4_216;
	add.s32 	%r321, %r1554, 1;
	mul.wide.s32 	%rd245, %r1554, 16;
	add.s64 	%rd246, %rd258, %rd245;
	st.u32 	[%rd246+2048], %r1523;
	st.u32 	[%rd246+2052], %r1524;
	st.u32 	[%rd246+2056], %r1525;
	st.u32 	[%rd246+2060], %r1526;
	mov.u32 	%r1554, %r321;
$L__BB4_216:
	not.pred 	%p611, %p83;
	@%p611 bra 	$L__BB4_218;
	mul.wide.s32 	%rd247, %r1554, 16;
	add.s64 	%rd248, %rd258, %rd247;
	st.u32 	[%rd248+2048], %r1532;
	st.u32 	[%rd248+2052], %r1533;
	st.u32 	[%rd248+2056], %r1534;
	st.u32 	[%rd248+2060], %r1535;
$L__BB4_218:
	bar.sync 	0;
	mov.u32 	%r1561, %tid.x;
	setp.ge.s32 	%p612, %r1561, %r1550;
	@%p612 bra 	$L__BB4_452;
	not.b32 	%r1428, %r1561;
	add.s32 	%r324, %r1550, %r1428;
	and.b32  	%r1429, %r324, 1536;
	setp.eq.s32 	%p613, %r1429, 1536;
	@%p613 bra 	$L__BB4_222;
	shr.u32 	%r1430, %r324, 9;
	add.s32 	%r1431, %r1430, 1;
	and.b32  	%r1432, %r1431, 3;
	neg.s32 	%r1558, %r1432;
	mul.wide.u32 	%rd249, %r1561, 16;
	add.s64 	%rd250, %rd249, %rd258;
	add.s64 	%rd259, %rd250, 2060;
	add.s64 	%rd23, %rd7, 8;
	add.s32 	%r1557, %r1561, %r1552;
	shl.b32 	%r1433, %r1431, 9;
	and.b32  	%r1434, %r1433, 1536;
	add.s32 	%r1561, %r1561, %r1434;
$L__BB4_221:
	.pragma "nounroll";
	mul.wide.s32 	%rd251, %r1557, 16;
	add.s64 	%rd252, %rd23, %rd251;
	ld.u32 	%r1435, [%rd259+-12];
	ld.u32 	%r1436, [%rd259+-8];
	ld.u32 	%r1437, [%rd259+-4];
	ld.u32 	%r1438, [%rd259];
	st.global.u32 	[%rd252+-8], %r1435;
	st.global.u32 	[%rd252+-4], %r1436;
	st.global.u32 	[%rd252], %r1437;
	st.global.u32 	[%rd252+4], %r1438;
	add.s32 	%r1558, %r1558, 1;
	setp.ne.s32 	%p614, %r1558, 0;
	add.s64 	%rd259, %rd259, 8192;
	add.s32 	%r1557, %r1557, 512;
	@%p614 bra 	$L__BB4_221;
$L__BB4_222:
	setp.lt.u32 	%p615, %r324, 1536;
	@%p615 bra 	$L__BB4_452;
	mul.wide.u32 	%rd253, %r1561, 16;
	add.s64 	%rd254, %rd253, %rd258;
	add.s64 	%rd260, %rd254, 18432;
	add.s64 	%rd27, %rd7, 16384;
	add.s32 	%r1560, %r1552, %r1561;
$L__BB4_224:
	mul.wide.s32 	%rd255, %r1560, 16;
	add.s64 	%rd256, %rd27, %rd255;
	ld.u32 	%r1439, [%rd260+-16384];
	ld.u32 	%r1440, [%rd260+-16380];
	ld.u32 	%r1441, [%rd260+-16376];
	ld.u32 	%r1442, [%rd260+-16372];
	st.global.u32 	[%rd256+-16384], %r1439;
	st.global.u32 	[%rd256+-16380], %r1440;
	st.global.u32 	[%rd256+-16376], %r1441;
	st.global.u32 	[%rd256+-16372], %r1442;
	ld.u32 	%r1443, [%rd260+-8192];
	ld.u32 	%r1444, [%rd260+-8188];
	ld.u32 	%r1445, [%rd260+-8184];
	ld.u32 	%r1446, [%rd260+-8180];
	st.global.u32 	[%rd256+-8192], %r1443;
	st.global.u32 	[%rd256+-8188], %r1444;
	st.global.u32 	[%rd256+-8184], %r1445;
	st.global.u32 	[%rd256+-8180], %r1446;
	ld.u32 	%r1447, [%rd260];
	ld.u32 	%r1448, [%rd260+4];
	ld.u32 	%r1449, [%rd260+8];
	ld.u32 	%r1450, [%rd260+12];
	st.global.u32 	[%rd256], %r1447;
	st.global.u32 	[%rd256+4], %r1448;
	st.global.u32 	[%rd256+8], %r1449;
	st.global.u32 	[%rd256+12], %r1450;
	ld.u32 	%r1451, [%rd260+8192];
	ld.u32 	%r1452, [%rd260+8196];
	ld.u32 	%r1453, [%rd260+8200];
	ld.u32 	%r1454, [%rd260+8204];
	st.global.u32 	[%rd256+8192], %r1451;
	st.global.u32 	[%rd256+8196], %r1452;
	st.global.u32 	[%rd256+8200], %r1453;
	st.global.u32 	[%rd256+8204], %r1454;
	add.s32 	%r1561, %r1561, 2048;
	add.s64 	%rd260, %rd260, 32768;
	add.s32 	%r1560, %r1560, 2048;
	setp.lt.s32 	%p616, %r1561, %r1550;
	@%p616 bra 	$L__BB4_224;
	bra.uni 	$L__BB4_452;
$L__BB4_225:
	mul.wide.u32 	%rd61, %r1, 8;
	add.s64 	%rd62, %rd1, %rd61;
	ld.global.u32 	%r682, [%rd62];
	ld.global.u32 	%r683, [%rd62+4];
	ld.global.u32 	%r684, [%rd62+8];
	ld.global.u32 	%r685, [%rd62+12];
	sub.s32 	%r338, %r684, %r682;
	sub.s32 	%r686, %r685, %r683;
	cvt.s64.s32 	%rd63, %r682;
	cvt.s64.s32 	%rd30, %r683;
	mov.u32 	%r340, %tid.x;
	add.s32 	%r341, %r686, %r338;
	setp.ge.s32 	%p169, %r340, %r341;
	cvt.u64.u32 	%rd31, %r340;
	add.s64 	%rd64, %rd31, %rd63;
	shl.b64 	%rd65, %rd64, 4;
	add.s64 	%rd32, %rd5, %rd65;
	mov.b32 	%r1562, 0;
	mov.u32 	%r1563, %r1562;
	mov.u32 	%r1564, %r1562;
	mov.u32 	%r1565, %r1562;
	@%p169 bra 	$L__BB4_229;
	setp.ge.s32 	%p170, %r340, %r338;
	@%p170 bra 	$L__BB4_228;
	ld.global.u32 	%r1565, [%rd32];
	ld.global.u32 	%r1564, [%rd32+4];
	ld.global.u32 	%r1563, [%rd32+8];
	ld.global.u32 	%r1562, [%rd32+12];
	bra.uni 	$L__BB4_229;
$L__BB4_228:
	sub.s32 	%r687, %r340, %r338;
	cvt.s64.s32 	%rd66, %r687;
	add.s64 	%rd67, %rd66, %rd30;
	shl.b64 	%rd68, %rd67, 4;
	add.s64 	%rd69, %rd6, %rd68;
	ld.global.u32 	%r1565, [%rd69];
	ld.global.u32 	%r1564, [%rd69+4];
	ld.global.u32 	%r1563, [%rd69+8];
	ld.global.u32 	%r1562, [%rd69+12];
$L__BB4_229:
	add.s32 	%r354, %r340, 512;
	setp.ge.s32 	%p171, %r354, %r341;
	cvt.s64.s32 	%rd70, %r338;
	sub.s64 	%rd71, %rd31, %rd70;
	add.s64 	%rd72, %rd71, %rd30;
	shl.b64 	%rd73, %rd72, 4;
	add.s64 	%rd33, %rd6, %rd73;
	mov.b32 	%r1566, 0;
	mov.u32 	%r1567, %r1566;
	mov.u32 	%r1568, %r1566;
	mov.u32 	%r1569, %r1566;
	@%p171 bra 	$L__BB4_233;
	setp.lt.s32 	%p172, %r354, %r338;
	@%p172 bra 	$L__BB4_232;
	ld.global.u32 	%r1569, [%rd33+8192];
	ld.global.u32 	%r1568, [%rd33+8196];
	ld.global.u32 	%r1567, [%rd33+8200];
	ld.global.u32 	%r1566, [%rd33+8204];
	bra.uni 	$L__BB4_233;
$L__BB4_232:
	ld.global.u32 	%r1569, [%rd32+8192];
	ld.global.u32 	%r1568, [%rd32+8196];
	ld.global.u32 	%r1567, [%rd32+8200];
	ld.global.u32 	%r1566, [%rd32+8204];
$L__BB4_233:
	or.b32  	%r367, %r340, 1024;
	setp.ge.s32 	%p173, %r367, %r341;
	mov.b32 	%r1570, 0;
	mov.u32 	%r1571, %r1570;
	mov.u32 	%r1572, %r1570;
	mov.u32 	%r1573, %r1570;
	@%p173 bra 	$L__BB4_237;
	setp.lt.s32 	%p174, %r367, %r338;
	@%p174 bra 	$L__BB4_236;
	ld.global.u32 	%r1573, [%rd33+16384];
	ld.global.u32 	%r1572, [%rd33+16388];
	ld.global.u32 	%r1571, [%rd33+16392];
	ld.global.u32 	%r1570, [%rd33+16396];
	bra.uni 	$L__BB4_237;
$L__BB4_236:
	ld.global.u32 	%r1573, [%rd32+16384];
	ld.global.u32 	%r1572, [%rd32+16388];
	ld.global.u32 	%r1571, [%rd32+16392];
	ld.global.u32 	%r1570, [%rd32+16396];
$L__BB4_237:
	add.s32 	%r380, %r340, 1536;
	setp.ge.s32 	%p175, %r380, %r341;
	mov.b32 	%r1574, 0;
	mov.u32 	%r1575, %r1574;
	mov.u32 	%r1576, %r1574;
	mov.u32 	%r1577, %r1574;
	@%p175 bra 	$L__BB4_241;
	setp.lt.s32 	%p176, %r380, %r338;
	@%p176 bra 	$L__BB4_240;
	ld.global.u32 	%r1577, [%rd33+24576];
	ld.global.u32 	%r1576, [%rd33+24580];
	ld.global.u32 	%r1575, [%rd33+24584];
	ld.global.u32 	%r1574, [%rd33+24588];
	bra.uni 	$L__BB4_241;
$L__BB4_240:
	ld.global.u32 	%r1577, [%rd32+24576];
	ld.global.u32 	%r1576, [%rd32+24580];
	ld.global.u32 	%r1575, [%rd32+24584];
	ld.global.u32 	%r1574, [%rd32+24588];
$L__BB4_241:
	or.b32  	%r393, %r340, 2048;
	setp.ge.s32 	%p177, %r393, %r341;
	mov.b32 	%r1578, 0;
	mov.u32 	%r1579, %r1578;
	mov.u32 	%r1580, %r1578;
	mov.u32 	%r1581, %r1578;
	@%p177 bra 	$L__BB4_245;
	setp.lt.s32 	%p178, %r393, %r338;
	@%p178 bra 	$L__BB4_244;
	ld.global.u32 	%r1581, [%rd33+32768];
	ld.global.u32 	%r1580, [%rd33+32772];
	ld.global.u32 	%r1579, [%rd33+32776];
	ld.global.u32 	%r1578, [%rd33+32780];
	bra.uni 	$L__BB4_245;
$L__BB4_244:
	ld.global.u32 	%r1581, [%rd32+32768];
	ld.global.u32 	%r1580, [%rd32+32772];
	ld.global.u32 	%r1579, [%rd32+32776];
	ld.global.u32 	%r1578, [%rd32+32780];
$L__BB4_245:
	cvt.u64.u32 	%rd34, %r340;
	mul.wide.u32 	%rd74, %r340, 16;
	add.s64 	%rd35, %rd258, %rd74;
	st.u32 	[%rd35+2048], %r1565;
	st.u32 	[%rd35+2052], %r1564;
	st.u32 	[%rd35+2056], %r1563;
	st.u32 	[%rd35+2060], %r1562;
	st.u32 	[%rd35+10240], %r1569;
	st.u32 	[%rd35+10244], %r1568;
	st.u32 	[%rd35+10248], %r1567;
	st.u32 	[%rd35+10252], %r1566;
	st.u32 	[%rd35+18432], %r1573;
	st.u32 	[%rd35+18436], %r1572;
	st.u32 	[%rd35+18440], %r1571;
	st.u32 	[%rd35+18444], %r1570;
	st.u32 	[%rd35+26624], %r1577;
	st.u32 	[%rd35+26628], %r1576;
	st.u32 	[%rd35+26632], %r1575;
	st.u32 	[%rd35+26636], %r1574;
	st.u32 	[%rd35+34816], %r1581;
	st.u32 	[%rd35+34820], %r1580;
	st.u32 	[%rd35+34824], %r1579;
	st.u32 	[%rd35+34828], %r1578;
	bar.sync 	0;
	mul.lo.s32 	%r693, %r340, 5;
	min.s32 	%r406, %r341, %r693;
	mul.wide.s32 	%rd75, %r338, 16;
	add.s64 	%rd36, %rd258, %rd75;
	sub.s32 	%r694, %r406, %r686;
	max.s32 	%r1584, %r694, 0;
	min.s32 	%r1583, %r338, %r406;
	setp.ge.s32 	%p179, %r1584, %r1583;
	@%p179 bra 	$L__BB4_252;
$L__BB4_246:
	add.s32 	%r695, %r1584, %r1583;
	shr.s32 	%r411, %r695, 1;
	mul.wide.s32 	%rd76, %r411, 16;
	add.s64 	%rd77, %rd258, %rd76;
	ld.u32 	%r412, [%rd77+2052];
	ld.u32 	%r413, [%rd77+2056];
	ld.u32 	%r414, [%rd77+2060];
	not.b32 	%r696, %r411;
	add.s32 	%r697, %r406, %r696;
	mul.wide.s32 	%rd78, %r697, 16;
	add.s64 	%rd79, %rd36, %rd78;
	ld.u32 	%r415, [%rd79+2052];
	ld.u32 	%r416, [%rd79+2056];
	ld.u32 	%r417, [%rd79+2060];
	setp.ne.s32 	%p180, %r415, %r412;
	@%p180 bra 	$L__BB4_250;
	setp.ne.s32 	%p181, %r416, %r413;
	@%p181 bra 	$L__BB4_249;
	setp.lt.s32 	%p638, %r417, %r414;
	bra.uni 	$L__BB4_251;
$L__BB4_249:
	setp.lt.s32 	%p638, %r416, %r413;
	bra.uni 	$L__BB4_251;
$L__BB4_250:
	setp.lt.s32 	%p638, %r415, %r412;
$L__BB4_251:
	add.s32 	%r698, %r411, 1;
	selp.b32 	%r1584, %r1584, %r698, %p638;
	selp.b32 	%r1583, %r411, %r1583, %p638;
	setp.lt.s32 	%p182, %r1584, %r1583;
	@%p182 bra 	$L__BB4_246;
$L__BB4_252:
	sub.s32 	%r421, %r406, %r1584;
	setp.ge.s32 	%p183, %r421, %r686;
	mov.b32 	%r1611, 0;
	@%p183 bra 	$L__BB4_332;
	mul.wide.s32 	%rd80, %r421, 16;
	add.s64 	%rd37, %rd36, %rd80;
	ld.u32 	%r422, [%rd37+2052];
	ld.u32 	%r423, [%rd37+2056];
	ld.u32 	%r424, [%rd37+2060];
	setp.lt.s32 	%p184, %r1584, 1;
	mov.b32 	%r1588, 0;
	mov.u32 	%r1587, %r1584;
	@%p184 bra 	$L__BB4_260;
	mul.lo.s32 	%r702, %r1584, 511;
	shr.s32 	%r425, %r702, 9;
	mul.wide.s32 	%rd81, %r425, 16;
	add.s64 	%rd82, %rd258, %rd81;
	ld.u32 	%r426, [%rd82+2052];
	ld.u32 	%r427, [%rd82+2056];
	ld.u32 	%r428, [%rd82+2060];
	setp.ne.s32 	%p185, %r426, %r422;
	@%p185 bra 	$L__BB4_258;
	setp.ne.s32 	%p186, %r427, %r423;
	@%p186 bra 	$L__BB4_257;
	setp.lt.s32 	%p639, %r428, %r424;
	bra.uni 	$L__BB4_259;
$L__BB4_257:
	setp.lt.s32 	%p639, %r427, %r423;
	bra.uni 	$L__BB4_259;
$L__BB4_258:
	setp.lt.s32 	%p639, %r426, %r422;
$L__BB4_259:
	add.s32 	%r703, %r425, 1;
	selp.b32 	%r1587, %r1584, %r425, %p639;
	selp.b32 	%r1588, %r703, 0, %p639;
$L__BB4_260:
	setp.ge.s32 	%p187, %r1588, %r1587;
	@%p187 bra 	$L__BB4_267;
	mad.lo.s32 	%r704, %r1587, 127, %r1588;
	shr.s32 	%r433, %r704, 7;
	mul.wide.s32 	%rd83, %r433, 16;
	add.s64 	%rd84, %rd258, %rd83;
	ld.u32 	%r434, [%rd84+2052];
	ld.u32 	%r435, [%rd84+2056];
	ld.u32 	%r436, [%rd84+2060];
	setp.ne.s32 	%p188, %r434, %r422;
	@%p188 bra 	$L__BB4_265;
	setp.ne.s32 	%p189, %r435, %r423;
	@%p189 bra 	$L__BB4_264;
	setp.lt.s32 	%p640, %r436, %r424;
	bra.uni 	$L__BB4_266;
$L__BB4_264:
	setp.lt.s32 	%p640, %r435, %r423;
	bra.uni 	$L__BB4_266;
$L__BB4_265:
	setp.lt.s32 	%p640, %r434, %r422;
$L__BB4_266:
	add.s32 	%r705, %r433, 1;
	selp.b32 	%r1587, %r1587, %r433, %p640;
	selp.b32 	%r1588, %r705, %r1588, %p640;
$L__BB4_267:
	setp.ge.s32 	%p190, %r1588, %r1587;
	@%p190 bra 	$L__BB4_274;
	mad.lo.s32 	%r706, %r1587, 31, %r1588;
	shr.s32 	%r441, %r706, 5;
	mul.wide.s32 	%rd85, %r441, 16;
	add.s64 	%rd86, %rd258, %rd85;
	ld.u32 	%r442, [%rd86+2052];
	ld.u32 	%r443, [%rd86+2056];
	ld.u32 	%r444, [%rd86+2060];
	setp.ne.s32 	%p191, %r442, %r422;
	@%p191 bra 	$L__BB4_272;
	setp.ne.s32 	%p192, %r443, %r423;
	@%p192 bra 	$L__BB4_271;
	setp.lt.s32 	%p641, %r444, %r424;
	bra.uni 	$L__BB4_273;
$L__BB4_271:
	setp.lt.s32 	%p641, %r443, %r423;
	bra.uni 	$L__BB4_273;
$L__BB4_272:
	setp.lt.s32 	%p641, %r442, %r422;
$L__BB4_273:
	add.s32 	%r707, %r441, 1;
	selp.b32 	%r1587, %r1587, %r441, %p641;
	selp.b32 	%r1588, %r707, %r1588, %p641;
$L__BB4_274:
	setp.ge.s32 	%p193, %r1588, %r1587;
	@%p193 bra 	$L__BB4_281;
	mad.lo.s32 	%r708, %r1587, 15, %r1588;
	shr.s32 	%r450, %r708, 4;
	mul.wide.s32 	%rd87, %r450, 16;
	add.s64 	%rd88, %rd258, %rd87;
	ld.u32 	%r451, [%rd88+2052];
	ld.u32 	%r452, [%rd88+2056];
	ld.u32 	%r453, [%rd88+2060];
	setp.ne.s32 	%p194, %r451, %r422;
	@%p194 bra 	$L__BB4_279;
	setp.ne.s32 	%p195, %r452, %r423;
	@%p195 bra 	$L__BB4_278;
	setp.lt.s32 	%p642, %r453, %r424;
	bra.uni 	$L__BB4_280;
$L__BB4_278:
	setp.lt.s32 	%p642, %r452, %r423;
	bra.uni 	$L__BB4_280;
$L__BB4_279:
	setp.lt.s32 	%p642, %r451, %r422;
$L__BB4_280:
	add.s32 	%r709, %r450, 1;
	selp.b32 	%r1587, %r1587, %r450, %p642;
	selp.b32 	%r1588, %r709, %r1588, %p642;
$L__BB4_281:
	setp.ge.s32 	%p196, %r1588, %r1587;
	@%p196 bra 	$L__BB4_288;
$L__BB4_282:
	add.s32 	%r711, %r1588, %r1587;
	shr.s32 	%r460, %r711, 1;
	mul.wide.s32 	%rd89, %r460, 16;
	add.s64 	%rd90, %rd258, %rd89;
	ld.u32 	%r461, [%rd90+2052];
	ld.u32 	%r462, [%rd90+2056];
	ld.u32 	%r463, [%rd90+2060];
	setp.ne.s32 	%p197, %r461, %r422;
	@%p197 bra 	$L__BB4_286;
	setp.ne.s32 	%p198, %r462, %r423;
	@%p198 bra 	$L__BB4_285;
	setp.lt.s32 	%p643, %r463, %r424;
	bra.uni 	$L__BB4_287;
$L__BB4_285:
	setp.lt.s32 	%p643, %r462, %r423;
	bra.uni 	$L__BB4_287;
$L__BB4_286:
	setp.lt.s32 	%p643, %r461, %r422;
$L__BB4_287:
	add.s32 	%r712, %r460, 1;
	selp.b32 	%r1587, %r1587, %r460, %p643;
	selp.b32 	%r1588, %r712, %r1588, %p643;
	setp.lt.s32 	%p199, %r1588, %r1587;
	@%p199 bra 	$L__BB4_282;
$L__BB4_288:
	setp.lt.s32 	%p200, %r421, 1;
	mov.b32 	%r1599, 0;
	mov.u32 	%r1598, %r421;
	@%p200 bra 	$L__BB4_295;
	mul.lo.s32 	%r715, %r421, 511;
	shr.s32 	%r467, %r715, 9;
	mul.wide.s32 	%rd91, %r467, 16;
	add.s64 	%rd92, %rd36, %rd91;
	ld.u32 	%r468, [%rd92+2052];
	ld.u32 	%r469, [%rd92+2056];
	ld.u32 	%r470, [%rd92+2060];
	setp.ne.s32 	%p201, %r468, %r422;
	@%p201 bra 	$L__BB4_293;
	setp.ne.s32 	%p202, %r469, %r423;
	@%p202 bra 	$L__BB4_292;
	setp.lt.s32 	%p644, %r470, %r424;
	bra.uni 	$L__BB4_294;
$L__BB4_292:
	setp.lt.s32 	%p644, %r469, %r423;
	bra.uni 	$L__BB4_294;
$L__BB4_293:
	setp.lt.s32 	%p644, %r468, %r422;
$L__BB4_294:
	add.s32 	%r716, %r467, 1;
	selp.b32 	%r1598, %r421, %r467, %p644;
	selp.b32 	%r1599, %r716, 0, %p644;
$L__BB4_295:
	setp.ge.s32 	%p203, %r1599, %r1598;
	@%p203 bra 	$L__BB4_302;
	mad.lo.s32 	%r718, %r1598, 127, %r1599;
	shr.s32 	%r475, %r718, 7;
	mul.wide.s32 	%rd93, %r475, 16;
	add.s64 	%rd94, %rd36, %rd93;
	ld.u32 	%r476, [%rd94+2052];
	ld.u32 	%r477, [%rd94+2056];
	ld.u32 	%r478, [%rd94+2060];
	setp.ne.s32 	%p204, %r476, %r422;
	@%p204 bra 	$L__BB4_300;
	setp.ne.s32 	%p205, %r477, %r423;
	@%p205 bra 	$L__BB4_299;
	setp.lt.s32 	%p645, %r478, %r424;
	bra.uni 	$L__BB4_301;
$L__BB4_299:
	setp.lt.s32 	%p645, %r477, %r423;
	bra.uni 	$L__BB4_301;
$L__BB4_300:
	setp.lt.s32 	%p645, %r476, %r422;
$L__BB4_301:
	add.s32 	%r719, %r475, 1;
	selp.b32 	%r1598, %r1598, %r475, %p645;
	selp.b32 	%r1599, %r719, %r1599, %p645;
$L__BB4_302:
	setp.ge.s32 	%p206, %r1599, %r1598;
	@%p206 bra 	$L__BB4_309;
	mad.lo.s32 	%r720, %r1598, 31, %r1599;
	shr.s32 	%r483, %r720, 5;
	mul.wide.s32 	%rd95, %r483, 16;
	add.s64 	%rd96, %rd36, %rd95;
	ld.u32 	%r484, [%rd96+2052];
	ld.u32 	%r485, [%rd96+2056];
	ld.u32 	%r486, [%rd96+2060];
	setp.ne.s32 	%p207, %r484, %r422;
	@%p207 bra 	$L__BB4_307;
	setp.ne.s32 	%p208, %r485, %r423;
	@%p208 bra 	$L__BB4_306;
	setp.lt.s32 	%p646, %r486, %r424;
	bra.uni 	$L__BB4_308;
$L__BB4_306:
	setp.lt.s32 	%p646, %r485, %r423;
	bra.uni 	$L__BB4_308;
$L__BB4_307:
	setp.lt.s32 	%p646, %r484, %r422;
$L__BB4_308:
	add.s32 	%r721, %r483, 1;
	selp.b32 	%r1598, %r1598, %r483, %p646;
	selp.b32 	%r1599, %r721, %r1599, %p646;
$L__BB4_309:
	setp.ge.s32 	%p209, %r1599, %r1598;
	@%p209 bra 	$L__BB4_316;
	mad.lo.s32 	%r722, %r1598, 15, %r1599;
	shr.s32 	%r492, %r722, 4;
	mul.wide.s32 	%rd97, %r492, 16;
	add.s64 	%rd98, %rd36, %rd97;
	ld.u32 	%r493, [%rd98+2052];
	ld.u32 	%r494, [%rd98+2056];
	ld.u32 	%r495, [%rd98+2060];
	setp.ne.s32 	%p210, %r493, %r422;
	@%p210 bra 	$L__BB4_314;
	setp.ne.s32 	%p211, %r494, %r423;
	@%p211 bra 	$L__BB4_313;
	setp.lt.s32 	%p647, %r495, %r424;
	bra.uni 	$L__BB4_315;
$L__BB4_313:
	setp.lt.s32 	%p647, %r494, %r423;
	bra.uni 	$L__BB4_315;
$L__BB4_314:
	setp.lt.s32 	%p647, %r493, %r422;
$L__BB4_315:
	add.s32 	%r723, %r492, 1;
	selp.b32 	%r1598, %r1598, %r492, %p647;
	selp.b32 	%r1599, %r723, %r1599, %p647;
$L__BB4_316:
	setp.ge.s32 	%p212, %r1599, %r1598;
	@%p212 bra 	$L__BB4_323;
$L__BB4_317:
	add.s32 	%r725, %r1599, %r1598;
	shr.s32 	%r502, %r725, 1;
	mul.wide.s32 	%rd99, %r502, 16;
	add.s64 	%rd100, %rd36, %rd99;
	ld.u32 	%r503, [%rd100+2052];
	ld.u32 	%r504, [%rd100+2056];
	ld.u32 	%r505, [%rd100+2060];
	setp.ne.s32 	%p213, %r503, %r422;
	@%p213 bra 	$L__BB4_321;
	setp.ne.s32 	%p214, %r504, %r423;
	@%p214 bra 	$L__BB4_320;
	setp.lt.s32 	%p648, %r505, %r424;
	bra.uni 	$L__BB4_322;
$L__BB4_320:
	setp.lt.s32 	%p648, %r504, %r423;
	bra.uni 	$L__BB4_322;
$L__BB4_321:
	setp.lt.s32 	%p648, %r503, %r422;
$L__BB4_322:
	add.s32 	%r726, %r502, 1;
	selp.b32 	%r1598, %r1598, %r502, %p648;
	selp.b32 	%r1599, %r726, %r1599, %p648;
	setp.lt.s32 	%p215, %r1599, %r1598;
	@%p215 bra 	$L__BB4_317;
$L__BB4_323:
	sub.s32 	%r729, %r1584, %r1588;
	sub.s32 	%r509, %r421, %r1599;
	add.s32 	%r510, %r509, %r729;
	shr.s32 	%r730, %r510, 1;
	max.s32 	%r511, %r730, %r509;
	add.s32 	%r732, %r1599, %r511;
	add.s32 	%r733, %r732, 1;
	min.s32 	%r734, %r733, %r686;
	sub.s32 	%r1608, %r734, %r421;
	setp.lt.s32 	%p216, %r1608, 1;
	mov.b32 	%r1609, 0;
	@%p216 bra 	$L__BB4_331;
	mov.b32 	%r1609, 0;
$L__BB4_325:
	add.s32 	%r736, %r1609, %r1608;
	shr.s32 	%r515, %r736, 1;
	mul.wide.s32 	%rd101, %r515, 16;
	add.s64 	%rd102, %rd37, %rd101;
	ld.u32 	%r516, [%rd102+2052];
	ld.u32 	%r517, [%rd102+2056];
	ld.u32 	%r518, [%rd102+2060];
	setp.ne.s32 	%p217, %r422, %r516;
	@%p217 bra 	$L__BB4_329;
	setp.ne.s32 	%p218, %r423, %r517;
	@%p218 bra 	$L__BB4_328;
	setp.lt.s32 	%p649, %r424, %r518;
	bra.uni 	$L__BB4_330;
$L__BB4_328:
	setp.lt.s32 	%p649, %r423, %r517;
	bra.uni 	$L__BB4_330;
$L__BB4_329:
	setp.lt.s32 	%p649, %r422, %r516;
$L__BB4_330:
	add.s32 	%r737, %r515, 1;
	selp.b32 	%r1608, %r515, %r1608, %p649;
	selp.b32 	%r1609, %r1609, %r737, %p649;
	setp.lt.s32 	%p219, %r1609, %r1608;
	@%p219 bra 	$L__BB4_325;
$L__BB4_331:
	add.s32 	%r738, %r509, %r1609;
	min.s32 	%r739, %r738, %r511;
	sub.s32 	%r740, %r510, %r739;
	add.s32 	%r741, %r739, 1;
	setp.eq.s32 	%p220, %r740, %r741;
	setp.lt.s32 	%p221, %r511, %r738;
	and.pred  	%p222, %p220, %p221;
	add.s32 	%r1584, %r740, %r1588;
	selp.u32 	%r1611, 1, 0, %p222;
$L__BB4_332:
	sub.s32 	%r742, %r406, %r1584;
	add.s32 	%r743, %r742, %r1611;
	setp.eq.s32 	%p223, %r340, 0;
	shl.b32 	%r744, %r338, 16;
	or.b32  	%r745, %r744, %r686;
	shl.b32 	%r746, %r1584, 16;
	or.b32  	%r747, %r743, %r746;
	selp.b32 	%r748, %r745, %r747, %p223;
	add.s32 	%r749, %r340, -1;
	selp.b32 	%r750, 511, %r749, %p223;
	mul.wide.s32 	%rd103, %r750, 4;
	add.s64 	%rd104, %rd258, %rd103;
	st.u32 	[%rd104], %r748;
	bar.sync 	0;
	mad.lo.s64 	%rd105, %rd34, -12, %rd35;
	ld.u32 	%r751, [%rd105];
	shr.s32 	%r526, %r751, 16;
	and.b32  	%r752, %r751, 65535;
	add.s32 	%r1629, %r743, %r338;
	add.s32 	%r528, %r752, %r338;
	add.s32 	%r529, %r528, %r526;
	mul.wide.s32 	%rd106, %r1584, 16;
	add.s64 	%rd38, %rd258, %rd106;
	mul.wide.s32 	%rd107, %r743, 16;
	add.s64 	%rd39, %rd36, %rd107;
	ld.u32 	%r1628, [%rd39+2060];
	ld.u32 	%r1627, [%rd39+2056];
	ld.u32 	%r1626, [%rd39+2052];
	ld.u32 	%r533, [%rd38+2060];
	ld.u32 	%r534, [%rd38+2056];
	ld.u32 	%r535, [%rd38+2052];
	ld.u32 	%r536, [%rd38+2048];
	setp.ge.s32 	%p650, %r1584, %r526;
	setp.lt.s32 	%p224, %r1584, %r526;
	setp.ge.s32 	%p225, %r1629, %r528;
	and.pred  	%p651, %p225, %p224;
	or.pred  	%p226, %p650, %p225;
	@%p226 bra 	$L__BB4_343;
	setp.ne.s32 	%p227, %r535, %r1626;
	@%p227 bra 	$L__BB4_336;
	setp.ne.s32 	%p231, %r534, %r1627;
	@%p231 bra 	$L__BB4_337;
	setp.lt.s32 	%p237, %r533, %r1628;
	mov.pred 	%p651, -1;
	mov.pred 	%p650, 0;
	@%p237 bra 	$L__BB4_343;
	bra.uni 	$L__BB4_338;
$L__BB4_336:
	setp.lt.s32 	%p230, %r535, %r1626;
	mov.pred 	%p651, -1;
	mov.pred 	%p650, 0;
	@%p230 bra 	$L__BB4_343;
	bra.uni 	$L__BB4_338;
$L__BB4_337:
	setp.lt.s32 	%p234, %r534, %r1627;
	mov.pred 	%p651, -1;
	mov.pred 	%p650, 0;
	@%p234 bra 	$L__BB4_343;
$L__BB4_338:
	setp.ne.s32 	%p238, %r535, %r1626;
	@%p238 bra 	$L__BB4_342;
	setp.ne.s32 	%p240, %r1627, %r534;
	@%p240 bra 	$L__BB4_341;
	setp.lt.s32 	%p650, %r1628, %r533;
	mov.pred 	%p651, 0;
	bra.uni 	$L__BB4_343;
$L__BB4_341:
	setp.lt.s32 	%p650, %r1627, %r534;
	mov.pred 	%p651, 0;
	bra.uni 	$L__BB4_343;
$L__BB4_342:
	setp.lt.s32 	%p650, %r1626, %r535;
	mov.pred 	%p651, 0;
$L__BB4_343:
	add.s32 	%r753, %r1629, %r1584;
	setp.lt.s32 	%p243, %r753, %r529;
	and.pred  	%p139, %p243, %p651;
	mov.u32 	%r1612, %r536;
	mov.u32 	%r1613, %r535;
	mov.u32 	%r1614, %r534;
	mov.u32 	%r1615, %r533;
	@%p650 bra 	$L__BB4_345;
	add.s32 	%r1584, %r1584, 1;
	ld.u32 	%r1612, [%rd38+2064];
	ld.u32 	%r1613, [%rd38+2068];
	ld.u32 	%r1614, [%rd38+2072];
	ld.u32 	%r1615, [%rd38+2076];
$L__BB4_345:
	@%p651 bra 	$L__BB4_347;
	add.s32 	%r1629, %r1629, 1;
	ld.u32 	%r1626, [%rd39+2068];
	ld.u32 	%r1627, [%rd39+2072];
	ld.u32 	%r1628, [%rd39+2076];
$L__BB4_347:
	setp.ge.s32 	%p652, %r1584, %r526;
	setp.lt.s32 	%p244, %r1584, %r526;
	setp.ge.s32 	%p245, %r1629, %r528;
	and.pred  	%p653, %p245, %p244;
	or.pred  	%p246, %p652, %p245;
	@%p246 bra 	$L__BB4_358;
	setp.eq.s32 	%p247, %r1613, %r1626;
	@%p247 bra 	$L__BB4_350;
	setp.lt.s32 	%p250, %r1613, %r1626;
	mov.pred 	%p653, -1;
	mov.pred 	%p652, 0;
	@%p250 bra 	$L__BB4_358;
	bra.uni 	$L__BB4_353;
$L__BB4_350:
	setp.eq.s32 	%p251, %r1614, %r1627;
	@%p251 bra 	$L__BB4_352;
	setp.lt.s32 	%p254, %r1614, %r1627;
	mov.pred 	%p653, -1;
	mov.pred 	%p652, 0;
	@%p254 bra 	$L__BB4_358;
	bra.uni 	$L__BB4_353;
$L__BB4_352:
	setp.lt.s32 	%p257, %r1615, %r1628;
	mov.pred 	%p653, -1;
	mov.pred 	%p652, 0;
	@%p257 bra 	$L__BB4_358;
$L__BB4_353:
	setp.eq.s32 	%p258, %r1613, %r1626;
	@%p258 bra 	$L__BB4_355;
	setp.lt.s32 	%p652, %r1626, %r1613;
	mov.pred 	%p653, 0;
	bra.uni 	$L__BB4_358;
$L__BB4_355:
	setp.eq.s32 	%p260, %r1627, %r1614;
	@%p260 bra 	$L__BB4_357;
	setp.lt.s32 	%p652, %r1627, %r1614;
	mov.pred 	%p653, 0;
	bra.uni 	$L__BB4_358;
$L__BB4_357:
	setp.lt.s32 	%p652, %r1628, %r1615;
	mov.pred 	%p653, 0;
$L__BB4_358:
	add.s64 	%rd40, %rd258, 2048;
	add.s32 	%r754, %r1629, %r1584;
	setp.lt.s32 	%p263, %r754, %r529;
	and.pred  	%p147, %p263, %p653;
	mov.u32 	%r1621, %r1612;
	mov.u32 	%r1622, %r1613;
	mov.u32 	%r1623, %r1614;
	mov.u32 	%r1624, %r1615;
	@%p652 bra 	$L__BB4_360;
	add.s32 	%r555, %r1584, 1;
	mul.wide.s32 	%rd108, %r1584, 16;
	add.s64 	%rd109, %rd40, %rd108;
	ld.u32 	%r1621, [%rd109+16];
	ld.u32 	%r1622, [%rd109+20];
	ld.u32 	%r1623, [%rd109+24];
	ld.u32 	%r1624, [%rd109+28];
	mov.u32 	%r1584, %r555;
$L__BB4_360:
	@%p653 bra 	$L__BB4_362;
	add.s32 	%r565, %r1629, 1;
	mul.wide.s32 	%rd110, %r1629, 16;
	add.s64 	%rd111, %rd40, %rd110;
	ld.u32 	%r1626, [%rd111+20];
	ld.u32 	%r1627, [%rd111+24];
	ld.u32 	%r1628, [%rd111+28];
	mov.u32 	%r1629, %r565;
$L__BB4_362:
	setp.ge.s32 	%p654, %r1584, %r526;
	setp.lt.s32 	%p264, %r1584, %r526;
	setp.ge.s32 	%p265, %r1629, %r528;
	and.pred  	%p655, %p265, %p264;
	or.pred  	%p266, %p654, %p265;
	@%p266 bra 	$L__BB4_373;
	setp.eq.s32 	%p267, %r1622, %r1626;
	@%p267 bra 	$L__BB4_365;
	setp.lt.s32 	%p270, %r1622, %r1626;
	mov.pred 	%p655, -1;
	mov.pred 	%p654, 0;
	@%p270 bra 	$L__BB4_373;
	bra.uni 	$L__BB4_368;
$L__BB4_365:
	setp.eq.s32 	%p271, %r1623, %r1627;
	@%p271 bra 	$L__BB4_367;
	setp.lt.s32 	%p274, %r1623, %r1627;
	mov.pred 	%p655, -1;
	mov.pred 	%p654, 0;
	@%p274 bra 	$L__BB4_373;
	bra.uni 	$L__BB4_368;
$L__BB4_367:
	setp.lt.s32 	%p277, %r1624, %r1628;
	mov.pred 	%p655, -1;
	mov.pred 	%p654, 0;
	@%p277 bra 	$L__BB4_373;
$L__BB4_368:
	@%p267 bra 	$L__BB4_370;
	setp.lt.s32 	%p654, %r1626, %r1622;
	mov.pred 	%p655, 0;
	bra.uni 	$L__BB4_373;
$L__BB4_370:
	setp.eq.s32 	%p280, %r1627, %r1623;
	@%p280 bra 	$L__BB4_372;
	setp.lt.s32 	%p654, %r1627, %r1623;
	mov.pred 	%p655, 0;
	bra.uni 	$L__BB4_373;
$L__BB4_372:
	setp.lt.s32 	%p654, %r1628, %r1624;
	mov.pred 	%p655, 0;
$L__BB4_373:
	add.s32 	%r755, %r1629, %r1584;
	setp.lt.s32 	%p283, %r755, %r529;
	and.pred  	%p155, %p283, %p655;
	mov.u32 	%r1630, %r1621;
	mov.u32 	%r1631, %r1622;
	mov.u32 	%r1632, %r1623;
	mov.u32 	%r1633, %r1624;
	@%p654 bra 	$L__BB4_375;
	add.s32 	%r573, %r1584, 1;
	mul.wide.s32 	%rd112, %r1584, 16;
	add.s64 	%rd113, %rd258, %rd112;
	ld.u32 	%r1630, [%rd113+2064];
	ld.u32 	%r1631, [%rd113+2068];
	ld.u32 	%r1632, [%rd113+2072];
	ld.u32 	%r1633, [%rd113+2076];
	mov.u32 	%r1584, %r573;
$L__BB4_375:
	@%p655 bra 	$L__BB4_377;
	add.s32 	%r583, %r1629, 1;
	mul.wide.s32 	%rd114, %r1629, 16;
	add.s64 	%rd115, %rd258, %rd114;
	ld.u32 	%r1626, [%rd115+2068];
	ld.u32 	%r1627, [%rd115+2072];
	ld.u32 	%r1628, [%rd115+2076];
	mov.u32 	%r1629, %r583;
$L__BB4_377:
	setp.ge.s32 	%p656, %r1584, %r526;
	setp.lt.s32 	%p284, %r1584, %r526;
	setp.ge.s32 	%p285, %r1629, %r528;
	and.pred  	%p657, %p285, %p284;
	or.pred  	%p286, %p656, %p285;
	@%p286 bra 	$L__BB4_388;
	setp.eq.s32 	%p287, %r1631, %r1626;
	@%p287 bra 	$L__BB4_380;
	setp.lt.s32 	%p290, %r1631, %r1626;
	mov.pred 	%p657, -1;
	mov.pred 	%p656, 0;
	@%p290 bra 	$L__BB4_388;
	bra.uni 	$L__BB4_383;
$L__BB4_380:
	setp.eq.s32 	%p291, %r1632, %r1627;
	@%p291 bra 	$L__BB4_382;
	setp.lt.s32 	%p294, %r1632, %r1627;
	mov.pred 	%p657, -1;
	mov.pred 	%p656, 0;
	@%p294 bra 	$L__BB4_388;
	bra.uni 	$L__BB4_383;
$L__BB4_382:
	setp.lt.s32 	%p297, %r1633, %r1628;
	mov.pred 	%p657, -1;
	mov.pred 	%p656, 0;
	@%p297 bra 	$L__BB4_388;
$L__BB4_383:
	@%p287 bra 	$L__BB4_385;
	setp.lt.s32 	%p656, %r1626, %r1631;
	mov.pred 	%p657, 0;
	bra.uni 	$L__BB4_388;
$L__BB4_385:
	setp.eq.s32 	%p300, %r1627, %r1632;
	@%p300 bra 	$L__BB4_387;
	setp.lt.s32 	%p656, %r1627, %r1632;
	mov.pred 	%p657, 0;
	bra.uni 	$L__BB4_388;
$L__BB4_387:
	setp.lt.s32 	%p656, %r1628, %r1633;
	mov.pred 	%p657, 0;
$L__BB4_388:
	add.s32 	%r756, %r1629, %r1584;
	setp.lt.s32 	%p303, %r756, %r529;
	and.pred  	%p163, %p303, %p657;
	mov.u32 	%r1639, %r1630;
	mov.u32 	%r1640, %r1631;
	mov.u32 	%r1641, %r1632;
	mov.u32 	%r1642, %r1633;
	@%p656 bra 	$L__BB4_390;
	add.s32 	%r591, %r1584, 1;
	mul.wide.s32 	%rd116, %r1584, 16;
	add.s64 	%rd117, %rd258, %rd116;
	ld.u32 	%r1639, [%rd117+2064];
	ld.u32 	%r1640, [%rd117+2068];
	ld.u32 	%r1641, [%rd117+2072];
	ld.u32 	%r1642, [%rd117+2076];
	mov.u32 	%r1584, %r591;
$L__BB4_390:
	@%p657 bra 	$L__BB4_392;
	add.s32 	%r601, %r1629, 1;
	mul.wide.s32 	%rd118, %r1629, 16;
	add.s64 	%rd119, %rd258, %rd118;
	ld.u32 	%r1626, [%rd119+2068];
	ld.u32 	%r1627, [%rd119+2072];
	ld.u32 	%r1628, [%rd119+2076];
	mov.u32 	%r1629, %r601;
$L__BB4_392:
	setp.ge.s32 	%p304, %r1584, %r526;
	setp.lt.s32 	%p305, %r1584, %r526;
	setp.ge.s32 	%p306, %r1629, %r528;
	and.pred  	%p658, %p306, %p305;
	or.pred  	%p307, %p304, %p306;
	@%p307 bra 	$L__BB4_399;
	setp.eq.s32 	%p308, %r1640, %r1626;
	@%p308 bra 	$L__BB4_395;
	setp.lt.s32 	%p310, %r1640, %r1626;
	mov.pred 	%p658, -1;
	@%p310 bra 	$L__BB4_399;
	bra.uni 	$L__BB4_398;
$L__BB4_395:
	setp.eq.s32 	%p311, %r1641, %r1627;
	@%p311 bra 	$L__BB4_397;
	setp.lt.s32 	%p313, %r1641, %r1627;
	mov.pred 	%p658, -1;
	@%p313 bra 	$L__BB4_399;
	bra.uni 	$L__BB4_398;
$L__BB4_397:
	setp.lt.s32 	%p315, %r1642, %r1628;
	mov.pred 	%p658, -1;
	@%p315 bra 	$L__BB4_399;
$L__BB4_398:
	mov.pred 	%p658, 0;
$L__BB4_399:
	mov.u32 	%r609, %tid.x;
	add.s32 	%r757, %r1629, %r1584;
	setp.lt.s32 	%p317, %r757, %r529;
	and.pred  	%p166, %p317, %p658;
	selp.b32 	%r758, 16, 0, %p166;
	selp.b32 	%r759, 2, 0, %p147;
	selp.u32 	%r760, 1, 0, %p139;
	or.b32  	%r761, %r759, %r760;
	selp.b32 	%r762, 4, 0, %p155;
	or.b32  	%r763, %r761, %r762;
	selp.b32 	%r764, 8, 0, %p163;
	or.b32  	%r765, %r763, %r764;
	or.b32  	%r766, %r765, %r758;
	bar.sync 	0;
	popc.b32 	%r610, %r766;
	mov.u32 	%r767, %ctaid.x;
	setp.ne.s32 	%p318, %r767, 0;
	@%p318 bra 	$L__BB4_403;
	shr.u32 	%r611, %r609, 5;
	// begin inline asm
	mov.u32 %r960, %laneid;
	// end inline asm
	mov.b32 	%r963, 1;
	mov.b32 	%r988, 0;
	mov.b32 	%r990, -1;
	// begin inline asm
	{  .reg .s32 r0;  .reg .pred p;  shfl.sync.up.b32 r0|p, %r610, %r963, %r988, %r990;  @p add.s32 r0, r0, %r610;  mov.s32 %r961, r0;}
	// end inline asm
	mov.b32 	%r969, 2;
	// begin inline asm
	{  .reg .s32 r0;  .reg .pred p;  shfl.sync.up.b32 r0|p, %r961, %r969, %r988, %r990;  @p add.s32 r0, r0, %r961;  mov.s32 %r967, r0;}
	// end inline asm
	mov.b32 	%r975, 4;
	// begin inline asm
	{  .reg .s32 r0;  .reg .pred p;  shfl.sync.up.b32 r0|p, %r967, %r975, %r988, %r990;  @p add.s32 r0, r0, %r967;  mov.s32 %r973, r0;}
	// end inline asm
	mov.b32 	%r981, 8;
	// begin inline asm
	{  .reg .s32 r0;  .reg .pred p;  shfl.sync.up.b32 r0|p, %r973, %r981, %r988, %r990;  @p add.s32 r0, r0, %r973;  mov.s32 %r979, r0;}
	// end inline asm
	mov.b32 	%r987, 16;
	// begin inline asm
	{  .reg .s32 r0;  .reg .pred p;  shfl.sync.up.b32 r0|p, %r979, %r987, %r988, %r990;  @p add.s32 r0, r0, %r979;  mov.s32 %r985, r0;}
	// end inline asm
	setp.ne.s32 	%p367, %r960, 31;
	@%p367 bra 	$L__BB4_402;
	mul.wide.u32 	%rd139, %r611, 4;
	add.s64 	%rd140, %rd258, %rd139;
	st.u32 	[%rd140], %r985;
$L__BB4_402:
	bar.sync 	0;
	ld.v4.u32 	{%r992, %r993, %r994, %r995}, [%rd258];
	add.s32 	%r996, %r993, %r992;
	setp.eq.s32 	%p368, %r611, 2;
	selp.b32 	%r997, %r996, %r992, %p368;
	add.s32 	%r998, %r996, %r994;
	setp.eq.s32 	%p369, %r611, 3;
	selp.b32 	%r999, %r998, %r997, %p369;
	add.s32 	%r1000, %r998, %r995;
	setp.eq.s32 	%p370, %r611, 4;
	selp.b32 	%r1001, %r1000, %r999, %p370;
	ld.v4.u32 	{%r1002, %r1003, %r1004, %r1005}, [%rd258+16];
	add.s32 	%r1006, %r1000, %r1002;
	setp.eq.s32 	%p371, %r611, 5;
	selp.b32 	%r1007, %r1006, %r1001, %p371;
	add.s32 	%r1008, %r1006, %r1003;
	setp.eq.s32 	%p372, %r611, 6;
	selp.b32 	%r1009, %r1008, %r1007, %p372;
	add.s32 	%r1010, %r1008, %r1004;
	setp.eq.s32 	%p373, %r611, 7;
	selp.b32 	%r1011, %r1010, %r1009, %p373;
	add.s32 	%r1012, %r1010, %r1005;
	setp.eq.s32 	%p374, %r611, 8;
	selp.b32 	%r1013, %r1012, %r1011, %p374;
	ld.v4.u32 	{%r1014, %r1015, %r1016, %r1017}, [%rd258+32];
	add.s32 	%r1018, %r1012, %r1014;
	setp.eq.s32 	%p375, %r611, 9;
	selp.b32 	%r1019, %r1018, %r1013, %p375;
	add.s32 	%r1020, %r1018, %r1015;
	setp.eq.s32 	%p376, %r611, 10;
	selp.b32 	%r1021, %r1020, %r1019, %p376;
	add.s32 	%r1022, %r1020, %r1016;
	setp.eq.s32 	%p377, %r611, 11;
	selp.b32 	%r1023, %r1022, %r1021, %p377;
	add.s32 	%r1024, %r1022, %r1017;
	setp.eq.s32 	%p378, %r611, 12;
	selp.b32 	%r1025, %r1024, %r1023, %p378;
	ld.v4.u32 	{%r1026, %r1027, %r1028, %r1029}, [%rd258+48];
	add.s32 	%r1030, %r1024, %r1026;
	setp.eq.s32 	%p379, %r611, 13;
	selp.b32 	%r1031, %r1030, %r1025, %p379;
	add.s32 	%r1032, %r1030, %r1027;
	setp.eq.s32 	%p380, %r611, 14;
	selp.b32 	%r1033, %r1032, %r1031, %p380;
	add.s32 	%r1034, %r1032, %r1028;
	setp.eq.s32 	%p381, %r611, 15;
	selp.b32 	%r1035, %r1034, %r1033, %p381;
	add.s32 	%r1658, %r1034, %r1029;
	setp.lt.u32 	%p382, %r609, 32;
	selp.b32 	%r1036, 0, %r1035, %p382;
	setp.eq.s32 	%p383, %r960, 0;
	sub.s32 	%r1037, %r985, %r610;
	selp.b32 	%r1038, 0, %r1037, %p383;
	add.s32 	%r1655, %r1036, %r1038;
	mov.b32 	%r1659, 0;
	bra.uni 	$L__BB4_433;
$L__BB4_403:
	// begin inline asm
	mov.u32 %r768, %laneid;
	// end inline asm
	mov.b32 	%r771, 1;
	mov.b32 	%r796, 0;
	mov.b32 	%r798, -1;
	// begin inline asm
	{  .reg .s32 r0;  .reg .pred p;  shfl.sync.up.b32 r0|p, %r610, %r771, %r796, %r798;  @p add.s32 r0, r0, %r610;  mov.s32 %r769, r0;}
	// end inline asm
	mov.b32 	%r777, 2;
	// begin inline asm
	{  .reg .s32 r0;  .reg .pred p;  shfl.sync.up.b32 r0|p, %r769, %r777, %r796, %r798;  @p add.s32 r0, r0, %r769;  mov.s32 %r775, r0;}
	// end inline asm
	mov.b32 	%r783, 4;
	// begin inline asm
	{  .reg .s32 r0;  .reg .pred p;  shfl.sync.up.b32 r0|p, %r775, %r783, %r796, %r798;  @p add.s32 r0, r0, %r775;  mov.s32 %r781, r0;}
	// end inline asm
	mov.b32 	%r789, 8;
	// begin inline asm
	{  .reg .s32 r0;  .reg .pred p;  shfl.sync.up.b32 r0|p, %r781, %r789, %r796, %r798;  @p add.s32 r0, r0, %r781;  mov.s32 %r787, r0;}
	// end inline asm
	mov.b32 	%r795, 16;
	// begin inline asm
	{  .reg .s32 r0;  .reg .pred p;  shfl.sync.up.b32 r0|p, %r787, %r795, %r796, %r798;  @p add.s32 r0, r0, %r787;  mov.s32 %r793, r0;}
	// end inline asm
	setp.ne.s32 	%p319, %r768, 31;
	@%p319 bra 	$L__BB4_405;
	shr.u32 	%r799, %r609, 5;
	mul.wide.u32 	%rd120, %r799, 4;
	add.s64 	%rd121, %rd258, %rd120;
	st.u32 	[%rd121], %r793;
$L__BB4_405:
	sub.s32 	%r800, %r793, %r610;
	bar.sync 	0;
	ld.v4.u32 	{%r801, %r802, %r803, %r804}, [%rd258];
	shr.u32 	%r805, %r609, 5;
	add.s32 	%r806, %r802, %r801;
	setp.eq.s32 	%p320, %r805, 2;
	selp.b32 	%r807, %r806, %r801, %p320;
	add.s32 	%r808, %r806, %r803;
	setp.eq.s32 	%p321, %r805, 3;
	selp.b32 	%r809, %r808, %r807, %p321;
	add.s32 	%r810, %r808, %r804;
	setp.eq.s32 	%p322, %r805, 4;
	selp.b32 	%r811, %r810, %r809, %p322;
	ld.v4.u32 	{%r812, %r813, %r814, %r815}, [%rd258+16];
	add.s32 	%r816, %r810, %r812;
	setp.eq.s32 	%p323, %r805, 5;
	selp.b32 	%r817, %r816, %r811, %p323;
	add.s32 	%r818, %r816, %r813;
	setp.eq.s32 	%p324, %r805, 6;
	selp.b32 	%r819, %r818, %r817, %p324;
	add.s32 	%r820, %r818, %r814;
	setp.eq.s32 	%p325, %r805, 7;
	selp.b32 	%r821, %r820, %r819, %p325;
	add.s32 	%r822, %r820, %r815;
	setp.eq.s32 	%p326, %r805, 8;
	selp.b32 	%r823, %r822, %r821, %p326;
	ld.v4.u32 	{%r824, %r825, %r826, %r827}, [%rd258+32];
	add.s32 	%r828, %r822, %r824;
	setp.eq.s32 	%p327, %r805, 9;
	selp.b32 	%r829, %r828, %r823, %p327;
	add.s32 	%r830, %r828, %r825;
	setp.eq.s32 	%p328, %r805, 10;
	selp.b32 	%r831, %r830, %r829, %p328;
	add.s32 	%r832, %r830, %r826;
	setp.eq.s32 	%p329, %r805, 11;
	selp.b32 	%r833, %r832, %r831, %p329;
	add.s32 	%r834, %r832, %r827;
	setp.eq.s32 	%p330, %r805, 12;
	selp.b32 	%r835, %r834, %r833, %p330;
	ld.v4.u32 	{%r836, %r837, %r838, %r839}, [%rd258+48];
	add.s32 	%r840, %r834, %r836;
	setp.eq.s32 	%p331, %r805, 13;
	selp.b32 	%r841, %r840, %r835, %p331;
	add.s32 	%r842, %r840, %r837;
	setp.eq.s32 	%p332, %r805, 14;
	selp.b32 	%r843, %r842, %r841, %p332;
	add.s32 	%r844, %r842, %r838;
	setp.eq.s32 	%p333, %r805, 15;
	selp.b32 	%r845, %r844, %r843, %p333;
	add.s32 	%r618, %r844, %r839;
	setp.gt.u32 	%p334, %r609, 31;
	setp.lt.u32 	%p335, %r609, 32;
	setp.eq.s32 	%p336, %r768, 0;
	selp.b32 	%r846, 0, %r800, %p336;
	add.s32 	%r1655, %r845, %r846;
	selp.b32 	%r620, %r800, %r1655, %p335;
	@%p334 bra 	$L__BB4_430;
	setp.ne.s32 	%p337, %r609, 0;
	mov.u32 	%r847, %ctaid.x;
	mul.wide.u32 	%rd122, %r847, 8;
	add.s64 	%rd41, %rd56, %rd122;
	@%p337 bra 	$L__BB4_408;
	st.u32 	[%rd258+108], %r618;
	add.s64 	%rd123, %rd41, 256;
	mov.b32 	%r848, 100;
	// begin inline asm
	st.relaxed.gpu.v2.u32 [%rd123], {%r848, %r618};
	// end inline asm
$L__BB4_408:
	mov.u32 	%r850, %nctaid.x;
	setp.gt.u32 	%p338, %r850, 499;
	@%p338 bra 	$L__BB4_410;
	membar.cta;
	bra.uni 	$L__BB4_411;
$L__BB4_410:
	mov.b32 	%r851, 450;
	// begin inline asm
	nanosleep.u32 %r851;
	// end inline asm
$L__BB4_411:
	mul.wide.u32 	%rd125, %r609, 8;
	xor.b64  	%rd126, %rd125, -8;
	add.s64 	%rd127, %rd41, %rd126;
	add.s64 	%rd124, %rd127, 256;
	// begin inline asm
	ld.relaxed.gpu.v2.u32 {%r1653, %r1649}, [%rd124];
	// end inline asm
	mov.u32 	%r956, %nctaid.x;
$L__BB4_412:
	setp.eq.s32 	%p339, %r1653, 99;
	mov.b32 	%r854, -1;
	vote.sync.any.pred 	%p340, %p339, %r854;
	not.pred 	%p341, %p340;
	@%p341 bra 	$L__BB4_417;
	setp.gt.u32 	%p366, %r956, 499;
	@%p366 bra 	$L__BB4_415;
	membar.cta;
	bra.uni 	$L__BB4_416;
$L__BB4_415:
	mov.b32 	%r957, 350;
	// begin inline asm
	nanosleep.u32 %r957;
	// end inline asm
$L__BB4_416:
	// begin inline asm
	ld.relaxed.gpu.v2.u32 {%r1653, %r1649}, [%rd124];
	// end inline asm
	bra.uni 	$L__BB4_412;
$L__BB4_417:
	setp.eq.s32 	%p342, %r1653, 101;
	mov.b32 	%r881, -1;
	vote.sync.ballot.b32 	%r882, %p342, %r881;
	// begin inline asm
	mov.u32 %r856, %lanemask_ge;
	// end inline asm
	and.b32  	%r883, %r882, %r856;
	or.b32  	%r884, %r883, -2147483648;
	add.s32 	%r885, %r884, -1;
	not.b32 	%r886, %r884;
	and.b32  	%r887, %r886, %r885;
	popc.b32 	%r860, %r887;
	mov.b32 	%r859, 1;
	// begin inline asm
	shfl.sync.down.b32 %r857, %r1649, %r859, %r860, %r881;
	// end inline asm
	setp.lt.s32 	%p344, %r768, %r860;
	selp.b32 	%r888, %r857, 0, %p344;
	add.s32 	%r863, %r888, %r1649;
	mov.b32 	%r864, 2;
	// begin inline asm
	shfl.sync.down.b32 %r862, %r863, %r864, %r860, %r881;
	// end inline asm
	add.s32 	%r889, %r768, 2;
	setp.gt.s32 	%p345, %r889, %r860;
	selp.b32 	%r890, 0, %r862, %p345;
	add.s32 	%r868, %r863, %r890;
	mov.b32 	%r869, 4;
	// begin inline asm
	shfl.sync.down.b32 %r867, %r868, %r869, %r860, %r881;
	// end inline asm
	add.s32 	%r891, %r768, 4;
	setp.gt.s32 	%p346, %r891, %r860;
	selp.b32 	%r892, 0, %r867, %p346;
	add.s32 	%r873, %r868, %r892;
	mov.b32 	%r874, 8;
	// begin inline asm
	shfl.sync.down.b32 %r872, %r873, %r874, %r860, %r881;
	// end inline asm
	add.s32 	%r893, %r768, 8;
	setp.gt.s32 	%p347, %r893, %r860;
	selp.b32 	%r894, 0, %r872, %p347;
	add.s32 	%r878, %r873, %r894;
	mov.b32 	%r879, 16;
	// begin inline asm
	shfl.sync.down.b32 %r877, %r878, %r879, %r860, %r881;
	// end inline asm
	add.s32 	%r895, %r768, 16;
	setp.gt.s32 	%p348, %r895, %r860;
	selp.b32 	%r896, 0, %r877, %p348;
	add.s32 	%r1650, %r878, %r896;
	mov.u32 	%r897, %tid.x;
	not.b32 	%r898, %r897;
	mov.u32 	%r899, %ctaid.x;
	add.s32 	%r1652, %r899, %r898;
	add.s64 	%rd42, %rd56, 256;
$L__BB4_418:
	setp.ne.s32 	%p349, %r1653, 101;
	mov.b32 	%r900, -1;
	vote.sync.all.pred 	%p350, %p349, %r900;
	not.pred 	%p351, %p350;
	@%p351 bra 	$L__BB4_426;
	mul.wide.s32 	%rd130, %r1652, 8;
	add.s64 	%rd131, %rd42, %rd130;
	add.s64 	%rd129, %rd131, -256;
	// begin inline asm
	ld.relaxed.gpu.v2.u32 {%r1653, %r1654}, [%rd129];
	// end inline asm
$L__BB4_420:
	setp.eq.s32 	%p355, %r1653, 99;
	mov.b32 	%r909, -1;
	vote.sync.any.pred 	%p356, %p355, %r909;
	not.pred 	%p357, %p356;
	@%p357 bra 	$L__BB4_425;
	mov.u32 	%r952, %nctaid.x;
	setp.gt.u32 	%p365, %r952, 499;
	@%p365 bra 	$L__BB4_423;
	membar.cta;
	bra.uni 	$L__BB4_424;
$L__BB4_423:
	mov.b32 	%r953, 350;
	// begin inline asm
	nanosleep.u32 %r953;
	// end inline asm
$L__BB4_424:
	// begin inline asm
	ld.relaxed.gpu.v2.u32 {%r1653, %r1654}, [%rd129];
	// end inline asm
	bra.uni 	$L__BB4_420;
$L__BB4_425:
	setp.eq.s32 	%p358, %r1653, 101;
	mov.b32 	%r935, -1;
	vote.sync.ballot.b32 	%r936, %p358, %r935;
	and.b32  	%r937, %r936, %r856;
	or.b32  	%r938, %r937, -2147483648;
	add.s32 	%r939, %r938, -1;
	not.b32 	%r940, %r938;
	and.b32  	%r941, %r940, %r939;
	popc.b32 	%r914, %r941;
	mov.b32 	%r913, 1;
	// begin inline asm
	shfl.sync.down.b32 %r911, %r1654, %r913, %r914, %r935;
	// end inline asm
	setp.lt.s32 	%p360, %r768, %r914;
	selp.b32 	%r942, %r911, 0, %p360;
	add.s32 	%r917, %r942, %r1654;
	mov.b32 	%r918, 2;
	// begin inline asm
	shfl.sync.down.b32 %r916, %r917, %r918, %r914, %r935;
	// end inline asm
	add.s32 	%r943, %r768, 2;
	setp.gt.s32 	%p361, %r943, %r914;
	selp.b32 	%r944, 0, %r916, %p361;
	add.s32 	%r922, %r917, %r944;
	mov.b32 	%r923, 4;
	// begin inline asm
	shfl.sync.down.b32 %r921, %r922, %r923, %r914, %r935;
	// end inline asm
	add.s32 	%r945, %r768, 4;
	setp.gt.s32 	%p362, %r945, %r914;
	selp.b32 	%r946, 0, %r921, %p362;
	add.s32 	%r927, %r922, %r946;
	mov.b32 	%r928, 8;
	// begin inline asm
	shfl.sync.down.b32 %r926, %r927, %r928, %r914, %r935;
	// end inline asm
	add.s32 	%r947, %r768, 8;
	setp.gt.s32 	%p363, %r947, %r914;
	selp.b32 	%r948, 0, %r926, %p363;
	add.s32 	%r932, %r927, %r948;
	mov.b32 	%r933, 16;
	// begin inline asm
	shfl.sync.down.b32 %r931, %r932, %r933, %r914, %r935;
	// end inline asm
	add.s32 	%r949, %r768, 16;
	setp.gt.s32 	%p364, %r949, %r914;
	selp.b32 	%r950, 0, %r931, %p364;
	add.s32 	%r951, %r950, %r1650;
	add.s32 	%r1650, %r951, %r932;
	add.s32 	%r1652, %r1652, -32;
	bra.uni 	$L__BB4_418;
$L__BB4_426:
	mov.u32 	%r902, %tid.x;
	setp.ne.s32 	%p352, %r902, 0;
	@%p352 bra 	$L__BB4_428;
	add.s32 	%r904, %r1650, %r618;
	add.s64 	%rd128, %rd41, 256;
	mov.b32 	%r903, 101;
	// begin inline asm
	st.relaxed.gpu.v2.u32 [%rd128], {%r903, %r904};
	// end inline asm
	st.u32 	[%rd258+100], %r1650;
	st.u32 	[%rd258+104], %r904;
$L__BB4_428:
	setp.ne.s32 	%p353, %r768, 0;
	mov.u32 	%r1655, %r620;
	@%p353 bra 	$L__BB4_430;
	st.u32 	[%rd258+80], %r1650;
	mov.u32 	%r1655, %r1650;
$L__BB4_430:
	mov.u32 	%r905, %tid.x;
	setp.eq.s32 	%p354, %r905, 0;
	bar.sync 	0;
	@%p354 bra 	$L__BB4_432;
	ld.u32 	%r906, [%rd258+80];
	add.s32 	%r1655, %r906, %r1655;
$L__BB4_432:
	ld.u32 	%r1658, [%rd258+108];
	ld.u32 	%r1659, [%rd258+100];
$L__BB4_433:
	bar.sync 	0;
	sub.s32 	%r1661, %r1655, %r1659;
	not.pred 	%p384, %p139;
	@%p384 bra 	$L__BB4_435;
	add.s32 	%r654, %r1661, 1;
	mul.wide.s32 	%rd141, %r1661, 16;
	add.s64 	%rd142, %rd258, %rd141;
	st.u32 	[%rd142+2048], %r536;
	st.u32 	[%rd142+2052], %r535;
	st.u32 	[%rd142+2056], %r534;
	st.u32 	[%rd142+2060], %r533;
	mov.u32 	%r1661, %r654;
$L__BB4_435:
	not.pred 	%p385, %p147;
	@%p385 bra 	$L__BB4_437;
	add.s32 	%r656, %r1661, 1;
	mul.wide.s32 	%rd143, %r1661, 16;
	add.s64 	%rd144, %rd258, %rd143;
	st.u32 	[%rd144+2048], %r1612;
	st.u32 	[%rd144+2052], %r1613;
	st.u32 	[%rd144+2056], %r1614;
	st.u32 	[%rd144+2060], %r1615;
	mov.u32 	%r1661, %r656;
$L__BB4_437:
	not.pred 	%p386, %p155;
	@%p386 bra 	$L__BB4_439;
	add.s32 	%r658, %r1661, 1;
	mul.wide.s32 	%rd145, %r1661, 16;
	add.s64 	%rd146, %rd258, %rd145;
	st.u32 	[%rd146+2048], %r1621;
	st.u32 	[%rd146+2052], %r1622;
	st.u32 	[%rd146+2056], %r1623;
	st.u32 	[%rd146+2060], %r1624;
	mov.u32 	%r1661, %r658;
$L__BB4_439:
	not.pred 	%p387, %p163;
	@%p387 bra 	$L__BB4_441;
	add.s32 	%r660, %r1661, 1;
	mul.wide.s32 	%rd147, %r1661, 16;
	add.s64 	%rd148, %rd258, %rd147;
	st.u32 	[%rd148+2048], %r1630;
	st.u32 	[%rd148+2052], %r1631;
	st.u32 	[%rd148+2056], %r1632;
	st.u32 	[%rd148+2060], %r1633;
	mov.u32 	%r1661, %r660;
$L__BB4_441:
	not.pred 	%p388, %p166;
	@%p388 bra 	$L__BB4_443;
	mul.wide.s32 	%rd149, %r1661, 16;
	add.s64 	%rd150, %rd258, %rd149;
	st.u32 	[%rd150+2048], %r1639;
	st.u32 	[%rd150+2052], %r1640;
	st.u32 	[%rd150+2056], %r1641;
	st.u32 	[%rd150+2060], %r1642;
$L__BB4_443:
	bar.sync 	0;
	mov.u32 	%r662, %tid.x;
	setp.ge.s32 	%p389, %r662, %r1658;
	@%p389 bra 	$L__BB4_450;
	not.b32 	%r1039, %r662;
	add.s32 	%r663, %r1658, %r1039;
	and.b32  	%r1040, %r663, 1536;
	setp.eq.s32 	%p390, %r1040, 1536;
	mov.u32 	%r1668, %r662;
	@%p390 bra 	$L__BB4_447;
	shr.u32 	%r1041, %r663, 9;
	add.s32 	%r1042, %r1041, 1;
	and.b32  	%r1043, %r1042, 3;
	neg.s32 	%r1665, %r1043;
	mul.wide.u32 	%rd151, %r662, 16;
	add.s64 	%rd152, %rd151, %rd258;
	add.s64 	%rd261, %rd152, 2060;
	add.s64 	%rd44, %rd7, 8;
	add.s32 	%r1664, %r662, %r1659;
	shl.b32 	%r1044, %r1042, 9;
	and.b32  	%r1045, %r1044, 1536;
	add.s32 	%r1668, %r662, %r1045;
$L__BB4_446:
	.pragma "nounroll";
	mul.wide.s32 	%rd153, %r1664, 16;
	add.s64 	%rd154, %rd44, %rd153;
	ld.u32 	%r1046, [%rd261+-12];
	ld.u32 	%r1047, [%rd261+-8];
	ld.u32 	%r1048, [%rd261+-4];
	ld.u32 	%r1049, [%rd261];
	st.global.u32 	[%rd154+-8], %r1046;
	st.global.u32 	[%rd154+-4], %r1047;
	st.global.u32 	[%rd154], %r1048;
	st.global.u32 	[%rd154+4], %r1049;
	add.s32 	%r1665, %r1665, 1;
	setp.ne.s32 	%p391, %r1665, 0;
	add.s64 	%rd261, %rd261, 8192;
	add.s32 	%r1664, %r1664, 512;
	@%p391 bra 	$L__BB4_446;
$L__BB4_447:
	setp.lt.u32 	%p392, %r663, 1536;
	@%p392 bra 	$L__BB4_450;
	mul.wide.u32 	%rd155, %r1668, 16;
	add.s64 	%rd156, %rd155, %rd258;
	add.s64 	%rd262, %rd156, 18432;
	add.s64 	%rd48, %rd7, 16384;
	add.s32 	%r1667, %r1668, %r1659;
$L__BB4_449:
	mul.wide.s32 	%rd157, %r1667, 16;
	add.s64 	%rd158, %rd48, %rd157;
	ld.u32 	%r1050, [%rd262+-16384];
	ld.u32 	%r1051, [%rd262+-16380];
	ld.u32 	%r1052, [%rd262+-16376];
	ld.u32 	%r1053, [%rd262+-16372];
	st.global.u32 	[%rd158+-16384], %r1050;
	st.global.u32 	[%rd158+-16380], %r1051;
	st.global.u32 	[%rd158+-16376], %r1052;
	st.global.u32 	[%rd158+-16372], %r1053;
	ld.u32 	%r1054, [%rd262+-8192];
	ld.u32 	%r1055, [%rd262+-8188];
	ld.u32 	%r1056, [%rd262+-8184];
	ld.u32 	%r1057, [%rd262+-8180];
	st.global.u32 	[%rd158+-8192], %r1054;
	st.global.u32 	[%rd158+-8188], %r1055;
	st.global.u32 	[%rd158+-8184], %r1056;
	st.global.u32 	[%rd158+-8180], %r1057;
	ld.u32 	%r1058, [%rd262];
	ld.u32 	%r1059, [%rd262+4];
	ld.u32 	%r1060, [%rd262+8];
	ld.u32 	%r1061, [%rd262+12];
	st.global.u32 	[%rd158], %r1058;
	st.global.u32 	[%rd158+4], %r1059;
	st.global.u32 	[%rd158+8], %r1060;
	st.global.u32 	[%rd158+12], %r1061;
	ld.u32 	%r1062, [%rd262+8192];
	ld.u32 	%r1063, [%rd262+8196];
	ld.u32 	%r1064, [%rd262+8200];
	ld.u32 	%r1065, [%rd262+8204];
	st.global.u32 	[%rd158+8192], %r1062;
	st.global.u32 	[%rd158+8196], %r1063;
	st.global.u32 	[%rd158+8200], %r1064;
	st.global.u32 	[%rd158+8204], %r1065;
	add.s32 	%r1668, %r1668, 2048;
	add.s64 	%rd262, %rd262, 32768;
	add.s32 	%r1667, %r1667, 2048;
	setp.lt.s32 	%p393, %r1668, %r1658;
	@%p393 bra 	$L__BB4_449;
$L__BB4_450:
	setp.ne.s32 	%p394, %r662, 0;
	@%p394 bra 	$L__BB4_452;
	ld.param.u64 	%rd257, [_ZN6thrust24THRUST_300001_SM_1000_NS8cuda_cub4core6detail20_kernel_agent_vshmemINS1_16__set_operations10SetOpAgentINS0_6detail15normal_iteratorINS0_10device_ptrIN4cuda3std3__45tupleIJiiiiEEEEEEESG_PSE_SH_SG_SH_i7sortXYZNS5_21serial_set_differenceENSC_17integral_constantIbLb0EEEEEJSG_SG_SH_SH_iiSG_SH_SI_SJ_PNSC_4pairIiiEEPmN3cub18CUB_300001_SM_100013ScanTileStateIiLb1EEEEEEvPcDpT0__param_12];
	add.s32 	%r1066, %r1659, %r1658;
	cvt.s64.s32 	%rd159, %r1066;
	cvta.to.global.u64 	%rd160, %rd257;
	st.global.u64 	[%rd160], %rd159;
$L__BB4_452:
	ret;

}
	// .globl	_ZN6thrust24THRUST_300001_SM_1000_NS8cuda_cub4core6detail13_kernel_agentINS1_16__set_operations9InitAgentIN3cub18CUB_300001_SM_100013ScanTileStateIlLb1EEElEEJSA_lEEEvDpT0_
.visible .entry _ZN6thrust24THRUST_300001_SM_1000_NS8cuda_cub4core6detail13_kernel_agentINS1_16__set_operations9InitAgentIN3cub18CUB_300001_SM_100013ScanTileStateIlLb1EEElEEJSA_lEEEvDpT0_(
	.param .align 8 .b8 _ZN6thrust24THRUST_300001_SM_1000_NS8cuda_cub4core6detail13_kernel_agentINS1_16__set_operations9InitAgentIN3cub18CUB_300001_SM_100013ScanTileStateIlLb1EEElEEJSA_lEEEvDpT0__param_0[8],
	.param .u64 _ZN6thrust24THRUST_300001_SM_1000_NS8cuda_cub4core6detail13_kernel_agentINS1_16__set_operations9InitAgentIN3cub18CUB_300001_SM_100013ScanTileStateIlLb1EEElEEJSA_lEEEvDpT0__param_1
)
.maxntid 128
{
	.reg .pred 	%p<5>;
	.reg .b32 	%r<7>;
	.reg .b64 	%rd<10>;

	ld.param.u64 	%rd2, [_ZN6thrust24THRUST_300001_SM_1000_NS8cuda_cub4core6detail13_kernel_agentINS1_16__set_operations9InitAgentIN3cub18CUB_300001_SM_100013ScanTileStateIlLb1EEElEEJSA_lEEEvDpT0__param_0];
	ld.param.u32 	%r4, [_ZN6thrust24THRUST_300001_SM_1000_NS8cuda_cub4core6detail13_kernel_agentINS1_16__set_operations9InitAgentIN3cub18CUB_300001_SM_100013ScanTileStateIlLb1EEElEEJSA_lEEEvDpT0__param_1];
	cvta.to.global.u64 	%rd1, %rd2;
	mov.u32 	%r1, %ctaid.x;
	mov.u32 	%r5, %ntid.x;
	mov.u32 	%r2, %tid.x;
	mad.lo.s32 	%r3, %r1, %r5, %r2;
	setp.ge.s32 	%p1, %r3, %r4;
	@%p1 bra 	$L__BB5_2;
	mul.wide.s32 	%rd3, %r3, 16;
	add.s64 	%rd4, %rd1, %rd3;
	mov.b64 	%rd5, 0;
	mov.b64 	%rd6, 99;
	st.global.v2.u64 	[%rd4+512], {%rd6, %rd5};
$L__BB5_2:
	setp.ne.s32 	%p2, %r1, 0;
	setp.gt.u32 	%p3, %r2, 31;
	or.pred  	%p4, %p2, %p3;
	@%p4 bra 	$L__BB5_4;
	mul.wide.u32 	%rd7, %r2, 16;
	add.s64 	%rd8, %rd1, %rd7;
	mov.b64 	%rd9, 0;
	st.global.v2.u64 	[%rd8], {%rd9, %rd9};
$L__BB5_4:
	ret;

}
	// .globl	_ZN6thrust24THRUST_300001_SM_1000_NS8cuda_cub4core6detail13_kernel_agentINS1_16__set_operations14PartitionAgentINS0_6detail15normal_iteratorINS0_10device_ptrIN4cuda3std3__45tupleIJiiiiEEEEEEESG_l7sortXYZEEJSG_SG_lllPNSC_4pairIllEESH_iEEEvDpT0_
.visible .entry _ZN6thrust24THRUST_300001_SM_1000_NS8cuda_cub4core6detail13_kernel_agentINS1_16__set_operations14PartitionAgentINS0_6detail15normal_iteratorINS0_10device_ptrIN4cuda3std3__45tupleIJiiiiEEEEEEESG_l7sortXYZEEJSG_SG_lllPNSC_4pairIllEESH_iEEEvDpT0_(
	.param .align 8 .b8 _ZN6thrust24THRUST_300001_SM_1000_NS8cuda_cub4core6detail13_kernel_agentINS1_16__set_operations14PartitionAgentINS0_6detail15normal_iteratorINS0_10device_ptrIN4cuda3std3__45tupleIJiiiiEEEEEEESG_l7sortXYZEEJSG_SG_lllPNSC_4pairIllEESH_iEEEvDpT0__param_0[8],
	.param .align 8 .b8 _ZN6thrust24THRUST_300001_SM_1000_NS8cuda_cub4core6detail13_kernel_agentINS1_16__set_operations14PartitionAgentINS0_6detail15normal_iteratorINS0_10device_ptrIN4cuda3std3__45tupleIJiiiiEEEEEEESG_l7sortXYZEEJSG_SG_lllPNSC_4pairIllEESH_iEEEvDpT0__param_1[8],
	.param .u64 _ZN6thrust24THRUST_300001_SM_1000_NS8cuda_cub4core6detail13_kernel_agentINS1_16__set_operations14PartitionAgentINS0_6detail15normal_iteratorINS0_10device_ptrIN4cuda3std3__45tupleIJiiiiEEEEEEESG_l7sortXYZEEJSG_SG_lllPNSC_4pairIllEESH_iEEEvDpT0__param_2,
	.param .u64 _ZN6thrust24THRUST_300001_SM_1000_NS8cuda_cub4core6detail13_kernel_agentINS1_16__set_operations14PartitionAgentINS0_6detail15normal_iteratorINS0_10device_ptrIN4cuda3std3__45tupleIJiiiiEEEEEEESG_l7sortXYZEEJSG_SG_lllPNSC_4pairIllEESH_iEEEvDpT0__param_3,
	.param .u64 _ZN6thrust24THRUST_300001_SM_1000_NS8cuda_cub4core6detail13_kernel_agentINS1_16__set_operations14PartitionAgentINS0_6detail15normal_iteratorINS0_10device_ptrIN4cuda3std3__45tupleIJiiiiEEEEEEESG_l7sortXYZEEJSG_SG_lllPNSC_4pairIllEESH_iEEEvDpT0__param_4,
	.param .u64 .ptr .align 1 _ZN6thrust24THRUST_300001_SM_1000_NS8cuda_cub4core6detail13_kernel_agentINS1_16__set_operations14PartitionAgentINS0_6detail15normal_iteratorINS0_10device_ptrIN4cuda3std3__45tupleIJiiiiEEEEEEESG_l7sortXYZEEJSG_SG_lllPNSC_4pairIllEESH_iEEEvDpT0__param_5,
	.param .align 1 .b8 _ZN6thrust24THRUST_300001_SM_1000_NS8cuda_cub4core6detail13_kernel_agentINS1_16__set_operations14PartitionAgentINS0_6detail15normal_iteratorINS0_10device_ptrIN4cuda3std3__45tupleIJiiiiEEEEEEESG_l7sortXYZEEJSG_SG_lllPNSC_4pairIllEESH_iEEEvDpT0__param_6[1],
	.param .u32 _ZN6thrust24THRUST_300001_SM_1000_NS8cuda_cub4core6detail13_kernel_agentINS1_16__set_operations14PartitionAgentINS0_6detail15normal_iteratorINS0_10device_ptrIN4cuda3std3__45tupleIJiiiiEEEEEEESG_l7sortXYZEEJSG_SG_lllPNSC_4pairIllEESH_iEEEvDpT0__param_7
)
.maxntid 256
{
	.reg .pred 	%p<106>;
	.reg .b32 	%r<48>;
	.reg .b64 	%rd<190>;

	ld.param.u64 	%rd80, [_ZN6thrust24THRUST_300001_SM_1000_NS8cuda_cub4core6detail13_kernel_agentINS1_16__set_operations14PartitionAgentINS0_6detail15normal_iteratorINS0_10device_ptrIN4cuda3std3__45tupleIJiiiiEEEEEEESG_l7sortXYZEEJSG_SG_lllPNSC_4pairIllEESH_iEEEvDpT0__param_1];
	ld.param.u64 	%rd79, [_ZN6thrust24THRUST_300001_SM_1000_NS8cuda_cub4core6detail13_kernel_agentINS1_16__set_operations14PartitionAgentINS0_6detail15normal_iteratorINS0_10device_ptrIN4cuda3std3__45tupleIJiiiiEEEEEEESG_l7sortXYZEEJSG_SG_lllPNSC_4pairIllEESH_iEEEvDpT0__param_0];
	ld.param.u64 	%rd81, [_ZN6thrust24THRUST_300001_SM_1000_NS8cuda_cub4core6detail13_kernel_agentINS1_16__set_operations14PartitionAgentINS0_6detail15normal_iteratorINS0_10device_ptrIN4cuda3std3__45tupleIJiiiiEEEEEEESG_l7sortXYZEEJSG_SG_lllPNSC_4pairIllEESH_iEEEvDpT0__param_2];
	ld.param.u64 	%rd82, [_ZN6thrust24THRUST_300001_SM_1000_NS8cuda_cub4core6detail13_kernel_agentINS1_16__set_operations14PartitionAgentINS0_6detail15normal_iteratorINS0_10device_ptrIN4cuda3std3__45tupleIJiiiiEEEEEEESG_l7sortXYZEEJSG_SG_lllPNSC_4pairIllEESH_iEEEvDpT0__param_3];
	ld.param.u64 	%rd84, [_ZN6thrust24THRUST_300001_SM_1000_NS8cuda_cub4core6detail13_kernel_agentINS1_16__set_operations14PartitionAgentINS0_6detail15normal_iteratorINS0_10device_ptrIN4cuda3std3__45tupleIJiiiiEEEEEEESG_l7sortXYZEEJSG_SG_lllPNSC_4pairIllEESH_iEEEvDpT0__param_4];
	ld.param.u32 	%r43, [_ZN6thrust24THRUST_300001_SM_1000_NS8cuda_cub4core6detail13_kernel_agentINS1_16__set_operations14PartitionAgentINS0_6detail15normal_iteratorINS0_10device_ptrIN4cuda3std3__45tupleIJiiiiEEEEEEESG_l7sortXYZEEJSG_SG_lllPNSC_4pairIllEESH_iEEEvDpT0__param_7];
	mov.u32 	%r44, %ntid.x;
	mov.u32 	%r45, %ctaid.x;
	mov.u32 	%r46, %tid.x;
	mad.lo.s32 	%r47, %r44, %r45, %r46;
	cvt.u64.u32 	%rd1, %r47;
	setp.le.s64 	%p49, %rd84, %rd1;
	@%p49 bra 	$L__BB6_88;
	cvt.s64.s32 	%rd85, %r43;
	mul.lo.s64 	%rd86, %rd85, %rd1;
	add.s64 	%rd87, %rd82, %rd81;
	min.s64 	%rd2, %rd87, %rd86;
	cvta.to.global.u64 	%rd3, %rd80;
	cvta.to.global.u64 	%rd4, %rd79;
	sub.s64 	%rd88, %rd2, %rd82;
	max.s64 	%rd164, %rd88, 0;
	min.s64 	%rd162, %rd81, %rd2;
	setp.ge.s64 	%p50, %rd164, %rd162;
	@%p50 bra 	$L__BB6_8;
$L__BB6_2:
	add.s64 	%rd89, %rd162, %rd164;
	shr.u64 	%rd9, %rd89, 1;
	shl.b64 	%rd90, %rd9, 4;
	add.s64 	%rd91, %rd4, %rd90;
	ld.global.u32 	%r1, [%rd91+4];
	ld.global.u32 	%r2, [%rd91+8];
	ld.global.u32 	%r3, [%rd91+12];
	not.b64 	%rd92, %rd9;
	add.s64 	%rd93, %rd2, %rd92;
	shl.b64 	%rd94, %rd93, 4;
	add.s64 	%rd95, %rd3, %rd94;
	ld.global.u32 	%r4, [%rd95+4];
	ld.global.u32 	%r5, [%rd95+8];
	ld.global.u32 	%r6, [%rd95+12];
	setp.ne.s32 	%p51, %r4, %r1;
	@%p51 bra 	$L__BB6_6;
	setp.ne.s32 	%p52, %r5, %r2;
	@%p52 bra 	$L__BB6_5;
	setp.lt.s32 	%p94, %r6, %r3;
	bra.uni 	$L__BB6_7;
$L__BB6_5:
	setp.lt.s32 	%p94, %r5, %r2;
	bra.uni 	$L__BB6_7;
$L__BB6_6:
	setp.lt.s32 	%p94, %r4, %r1;
$L__BB6_7:
	add.s64 	%rd96, %rd9, 1;
	selp.b64 	%rd164, %rd164, %rd96, %p94;
	selp.b64 	%rd162, %rd9, %rd162, %p94;
	setp.lt.s64 	%p53, %rd164, %rd162;
	@%p53 bra 	$L__BB6_2;
$L__BB6_8:
	sub.s64 	%rd13, %rd2, %rd164;
	setp.ge.s64 	%p54, %rd13, %rd82;
	mov.b64 	%rd189, 0;
	@%p54 bra 	$L__BB6_87;
	shl.b64 	%rd99, %rd13, 4;
	add.s64 	%rd14, %rd3, %rd99;
	ld.global.u32 	%r7, [%rd14+4];
	ld.global.u32 	%r8, [%rd14+8];
	ld.global.u32 	%r9, [%rd14+12];
	setp.lt.s64 	%p55, %rd164, 1;
	mov.b64 	%rd167, 0;
	mov.u64 	%rd173, %rd167;
	@%p55 bra 	$L__BB6_36;
	mul.lo.s64 	%rd100, %rd164, 511;
	shr.u64 	%rd15, %rd100, 9;
	shl.b64 	%rd101, %rd15, 4;
	add.s64 	%rd102, %rd4, %rd101;
	ld.global.u32 	%r10, [%rd102+4];
	ld.global.u32 	%r11, [%rd102+8];
	ld.global.u32 	%r12, [%rd102+12];
	setp.ne.s32 	%p56, %r10, %r7;
	@%p56 bra 	$L__BB6_14;
	setp.ne.s32 	%p57, %r11, %r8;
	@%p57 bra 	$L__BB6_13;
	setp.lt.s32 	%p95, %r12, %r9;
	bra.uni 	$L__BB6_15;
$L__BB6_13:
	setp.lt.s32 	%p95, %r11, %r8;
	bra.uni 	$L__BB6_15;
$L__BB6_14:
	setp.lt.s32 	%p95, %r10, %r7;
$L__BB6_15:
	add.s64 	%rd103, %rd15, 1;
	selp.b64 	%rd167, %rd164, %rd15, %p95;
	selp.b64 	%rd173, %rd103, 0, %p95;
	setp.ge.u64 	%p58, %rd173, %rd167;
	@%p58 bra 	$L__BB6_22;
	mad.lo.s64 	%rd104, %rd167, 127, %rd173;
	shr.u64 	%rd18, %rd104, 7;
	shl.b64 	%rd105, %rd18, 4;
	add.s64 	%rd106, %rd4, %rd105;
	ld.global.u32 	%r13, [%rd106+4];
	ld.global.u32 	%r14, [%rd106+8];
	ld.global.u32 	%r15, [%rd106+12];
	setp.ne.s32 	%p59, %r13, %r7;
	@%p59 bra 	$L__BB6_20;
	setp.ne.s32 	%p60, %r14, %r8;
	@%p60 bra 	$L__BB6_19;
	setp.lt.s32 	%p96, %r15, %r9;
	bra.uni 	$L__BB6_21;
$L__BB6_19:
	setp.lt.s32 	%p96, %r14, %r8;
	bra.uni 	$L__BB6_21;
$L__BB6_20:
	setp.lt.s32 	%p96, %r13, %r7;
$L__BB6_21:
	add.s64 	%rd107, %rd18, 1;
	selp.b64 	%rd167, %rd167, %rd18, %p96;
	selp.b64 	%rd173, %rd107, %rd173, %p96;
$L__BB6_22:
	setp.ge.u64 	%p61, %rd173, %rd167;
	@%p61 bra 	$L__BB6_29;
	mad.lo.s64 	%rd108, %rd167, 31, %rd173;
	shr.u64 	%rd23, %rd108, 5;
	shl.b64 	%rd109, %rd23, 4;
	add.s64 	%rd110, %rd4, %rd109;
	ld.global.u32 	%r16, [%rd110+4];
	ld.global.u32 	%r17, [%rd110+8];
	ld.global.u32 	%r18, [%rd110+12];
	setp.ne.s32 	%p62, %r16, %r7;
	@%p62 bra 	$L__BB6_27;
	setp.ne.s32 	%p63, %r17, %r8;
	@%p63 bra 	$L__BB6_26;
	setp.lt.s32 	%p97, %r18, %r9;
	bra.uni 	$L__BB6_28;
$L__BB6_26:
	setp.lt.s32 	%p97, %r17, %r8;
	bra.uni 	$L__BB6_28;
$L__BB6_27:
	setp.lt.s32 	%p97, %r16, %r7;
$L__BB6_28:
	add.s64 	%rd111, %rd23, 1;
	selp.b64 	%rd167, %rd167, %rd23, %p97;
	selp.b64 	%rd173, %rd111, %rd173, %p97;
$L__BB6_29:
	setp.ge.u64 	%p64, %rd173, %rd167;
	@%p64 bra 	$L__BB6_36;
	mad.lo.s64 	%rd112, %rd167, 15, %rd173;
	shr.u64 	%rd28, %rd112, 4;
	and.b64  	%rd113, %rd112, -16;
	add.s64 	%rd114, %rd4, %rd113;
	ld.global.u32 	%r19, [%rd114+4];
	ld.global.u32 	%r20, [%rd114+8];
	ld.global.u32 	%r21, [%rd114+12];
	setp.ne.s32 	%p65, %r19, %r7;
	@%p65 bra 	$L__BB6_34;
	setp.ne.s32 	%p66, %r20, %r8;
	@%p66 bra 	$L__BB6_33;
	setp.lt.s32 	%p98, %r21, %r9;
	bra.uni 	$L__BB6_35;
$L__BB6_33:
	setp.lt.s32 	%p98, %r20, %r8;
	bra.uni 	$L__BB6_35;
$L__BB6_34:
	setp.lt.s32 	%p98, %r19, %r7;
$L__BB6_35:
	add.s64 	%rd115, %rd28, 1;
	selp.b64 	%rd167, %rd167, %rd28, %p98;
	selp.b64 	%rd173, %rd115, %rd173, %p98;
$L__BB6_36:
	setp.ge.u64 	%p67, %rd173, %rd167;
	@%p67 bra 	$L__BB6_43;
$L__BB6_37:
	add.s64 	%rd116, %rd173, %rd167;
	shr.s64 	%rd35, %rd116, 1;
	shl.b64 	%rd117, %rd35, 4;
	add.s64 	%rd118, %rd4, %rd117;
	ld.global.u32 	%r22, [%rd118+4];
	ld.global.u32 	%r23, [%rd118+8];
	ld.global.u32 	%r24, [%rd118+12];
	setp.ne.s32 	%p68, %r22, %r7;
	@%p68 bra 	$L__BB6_41;
	setp.ne.s32 	%p69, %r23, %r8;
	@%p69 bra 	$L__BB6_40;
	setp.lt.s32 	%p99, %r24, %r9;
	bra.uni 	$L__BB6_42;
$L__BB6_40:
	setp.lt.s32 	%p99, %r23, %r8;
	bra.uni 	$L__BB6_42;
$L__BB6_41:
	setp.lt.s32 	%p99, %r22, %r7;
$L__BB6_42:
	add.s64 	%rd119, %rd35, 1;
	selp.b64 	%rd167, %rd167, %rd35, %p99;
	selp.b64 	%rd173, %rd119, %rd173, %p99;
	setp.lt.s64 	%p70, %rd173, %rd167;
	@%p70 bra 	$L__BB6_37;
$L__BB6_43:
	setp.lt.s64 	%p71, %rd13, 1;
	mov.b64 	%rd177, 0;
	mov.u64 	%rd176, %rd13;
	@%p71 bra 	$L__BB6_50;
	mul.lo.s64 	%rd121, %rd13, 511;
	shr.u64 	%rd39, %rd121, 9;
	shl.b64 	%rd122, %rd39, 4;
	add.s64 	%rd123, %rd3, %rd122;
	ld.global.u32 	%r25, [%rd123+4];
	ld.global.u32 	%r26, [%rd123+8];
	ld.global.u32 	%r27, [%rd123+12];
	setp.ne.s32 	%p72, %r25, %r7;
	@%p72 bra 	$L__BB6_48;
	setp.ne.s32 	%p73, %r26, %r8;
	@%p73 bra 	$L__BB6_47;
	setp.lt.s32 	%p100, %r27, %r9;
	bra.uni 	$L__BB6_49;
$L__BB6_47:
	setp.lt.s32 	%p100, %r26, %r8;
	bra.uni 	$L__BB6_49;
$L__BB6_48:
	setp.lt.s32 	%p100, %r25, %r7;
$L__BB6_49:
	add.s64 	%rd124, %rd39, 1;
	selp.b64 	%rd176, %rd13, %rd39, %p100;
	selp.b64 	%rd177, %rd124, 0, %p100;
$L__BB6_50:
	setp.ge.s64 	%p74, %rd177, %rd176;
	@%p74 bra 	$L__BB6_57;
	mad.lo.s64 	%rd125, %rd176, 127, %rd177;
	shr.u64 	%rd44, %rd125, 7;
	shl.b64 	%rd126, %rd44, 4;
	add.s64 	%rd127, %rd3, %rd126;
	ld.global.u32 	%r28, [%rd127+4];
	ld.global.u32 	%r29, [%rd127+8];
	ld.global.u32 	%r30, [%rd127+12];
	setp.ne.s32 	%p75, %r28, %r7;
	@%p75 bra 	$L__BB6_55;
	setp.ne.s32 	%p76, %r29, %r8;
	@%p76 bra 	$L__BB6_54;
	setp.lt.s32 	%p101, %r30, %r9;
	bra.uni 	$L__BB6_56;
$L__BB6_54:
	setp.lt.s32 	%p101, %r29, %r8;
	bra.uni 	$L__BB6_56;
$L__BB6_55:
	setp.lt.s32 	%p101, %r28, %r7;
$L__BB6_56:
	add.s64 	%rd128, %rd44, 1;
	selp.b64 	%rd176, %rd176, %rd44, %p101;
	selp.b64 	%rd177, %rd128, %rd177, %p101;
$L__BB6_57:
	setp.ge.s64 	%p77, %rd177, %rd176;
	@%p77 bra 	$L__BB6_64;
	mad.lo.s64 	%rd129, %rd176, 31, %rd177;
	shr.u64 	%rd49, %rd129, 5;
	shl.b64 	%rd130, %rd49, 4;
	add.s64 	%rd131, %rd3, %rd130;
	ld.global.u32 	%r31, [%rd131+4];
	ld.global.u32 	%r32, [%rd131+8];
	ld.global.u32 	%r33, [%rd131+12];
	setp.ne.s32 	%p78, %r31, %r7;
	@%p78 bra 	$L__BB6_62;
	setp.ne.s32 	%p79, %r32, %r8;
	@%p79 bra 	$L__BB6_61;
	setp.lt.s32 	%p102, %r33, %r9;
	bra.uni 	$L__BB6_63;
$L__BB6_61:
	setp.lt.s32 	%p102, %r32, %r8;
	bra.uni 	$L__BB6_63;
$L__BB6_62:
	setp.lt.s32 	%p102, %r31, %r7;
$L__BB6_63:
	add.s64 	%rd132, %rd49, 1;
	selp.b64 	%rd176, %rd176, %rd49, %p102;
	selp.b64 	%rd177, %rd132, %rd177, %p102;
$L__BB6_64:
	setp.ge.s64 	%p80, %rd177, %rd176;
	@%p80 bra 	$L__BB6_71;
	mad.lo.s64 	%rd133, %rd176, 15, %rd177;
	shr.u64 	%rd54, %rd133, 4;
	and.b64  	%rd134, %rd133, -16;
	add.s64 	%rd135, %rd3, %rd134;
	ld.global.u32 	%r34, [%rd135+4];
	ld.global.u32 	%r35, [%rd135+8];
	ld.global.u32 	%r36, [%rd135+12];
	setp.ne.s32 	%p81, %r34, %r7;
	@%p81 bra 	$L__BB6_69;
	setp.ne.s32 	%p82, %r35, %r8;
	@%p82 bra 	$L__BB6_68;
	setp.lt.s32 	%p103, %r36, %r9;
	bra.uni 	$L__BB6_70;
$L__BB6_68:
	setp.lt.s32 	%p103, %r35, %r8;
	bra.uni 	$L__BB6_70;
$L__BB6_69:
	setp.lt.s32 	%p103, %r34, %r7;
$L__BB6_70:
	add.s64 	%rd136, %rd54, 1;
	selp.b64 	%rd176, %rd176, %rd54, %p103;
	selp.b64 	%rd177, %rd136, %rd177, %p103;
$L__BB6_71:
	setp.ge.s64 	%p83, %rd177, %rd176;
	@%p83 bra 	$L__BB6_78;
$L__BB6_72:
	add.s64 	%rd137, %rd177, %rd176;
	shr.s64 	%rd61, %rd137, 1;
	shl.b64 	%rd138, %rd61, 4;
	add.s64 	%rd139, %rd3, %rd138;
	ld.global.u32 	%r37, [%rd139+4];
	ld.global.u32 	%r38, [%rd139+8];
	ld.global.u32 	%r39, [%rd139+12];
	setp.ne.s32 	%p84, %r37, %r7;
	@%p84 bra 	$L__BB6_76;
	setp.ne.s32 	%p85, %r38, %r8;
	@%p85 bra 	$L__BB6_75;
	setp.lt.s32 	%p104, %r39, %r9;
	bra.uni 	$L__BB6_77;
$L__BB6_75:
	setp.lt.s32 	%p104, %r38, %r8;
	bra.uni 	$L__BB6_77;
$L__BB6_76:
	setp.lt.s32 	%p104, %r37, %r7;
$L__BB6_77:
	add.s64 	%rd140, %rd61, 1;
	selp.b64 	%rd176, %rd176, %rd61, %p104;
	selp.b64 	%rd177, %rd140, %rd177, %p104;
	setp.lt.s64 	%p86, %rd177, %rd176;
	@%p86 bra 	$L__BB6_72;
$L__BB6_78:
	sub.s64 	%rd142, %rd164, %rd173;
	sub.s64 	%rd65, %rd13, %rd177;
	add.s64 	%rd66, %rd65, %rd142;
	shr.s64 	%rd143, %rd66, 1;
	max.s64 	%rd67, %rd143, %rd65;
	add.s64 	%rd144, %rd177, %rd67;
	add.s64 	%rd145, %rd144, 1;
	min.s64 	%rd146, %rd145, %rd82;
	sub.s64 	%rd186, %rd146, %rd13;
	setp.lt.s64 	%p87, %rd186, 1;
	mov.b64 	%rd187, 0;
	@%p87 bra 	$L__BB6_86;
	mov.b64 	%rd187, 0;
$L__BB6_80:
	add.s64 	%rd148, %rd187, %rd186;
	shr.u64 	%rd71, %rd148, 1;
	shl.b64 	%rd149, %rd71, 4;
	add.s64 	%rd150, %rd14, %rd149;
	ld.global.u32 	%r40, [%rd150+4];
	ld.global.u32 	%r41, [%rd150+8];
	ld.global.u32 	%r42, [%rd150+12];
	setp.ne.s32 	%p88, %r7, %r40;
	@%p88 bra 	$L__BB6_84;
	setp.ne.s32 	%p89, %r8, %r41;
	@%p89 bra 	$L__BB6_83;
	setp.lt.s32 	%p105, %r9, %r42;
	bra.uni 	$L__BB6_85;
$L__BB6_83:
	setp.lt.s32 	%p105, %r8, %r41;
	bra.uni 	$L__BB6_85;
$L__BB6_84:
	setp.lt.s32 	%p105, %r7, %r40;
$L__BB6_85:
	add.s64 	%rd151, %rd71, 1;
	selp.b64 	%rd186, %rd71, %rd186, %p105;
	selp.b64 	%rd187, %rd187, %rd151, %p105;
	setp.lt.s64 	%p90, %rd187, %rd186;
	@%p90 bra 	$L__BB6_80;
$L__BB6_86:
	add.s64 	%rd152, %rd65, %rd187;
	min.s64 	%rd153, %rd152, %rd67;
	sub.s64 	%rd154, %rd66, %rd153;
	add.s64 	%rd155, %rd153, 1;
	setp.eq.s64 	%p91, %rd154, %rd155;
	setp.lt.s64 	%p92, %rd67, %rd152;
	and.pred  	%p93, %p91, %p92;
	add.s64 	%rd164, %rd154, %rd173;
	selp.u64 	%rd189, 1, 0, %p93;
$L__BB6_87:
	ld.param.u64 	%rd161, [_ZN6thrust24THRUST_300001_SM_1000_NS8cuda_cub4core6detail13_kernel_agentINS1_16__set_operations14PartitionAgentINS0_6detail15normal_iteratorINS0_10device_ptrIN4cuda3std3__45tupleIJiiiiEEEEEEESG_l7sortXYZEEJSG_SG_lllPNSC_4pairIllEESH_iEEEvDpT0__param_5];
	sub.s64 	%rd156, %rd2, %rd164;
	add.s64 	%rd157, %rd156, %rd189;
	cvta.to.global.u64 	%rd158, %rd161;
	shl.b64 	%rd159, %rd1, 4;
	add.s64 	%rd160, %rd158, %rd159;
	st.global.u64 	[%rd160], %rd164;
	st.global.u64 	[%rd160+8], %rd157;
$L__BB6_88:
	ret;

}
	// .globl	_ZN6thrust24THRUST_300001_SM_1000_NS8cuda_cub4core6detail20_kernel_agent_vshmemINS1_16__set_operations10SetOpAgentINS0_6detail15normal_iteratorINS0_10device_ptrIN4cuda3std3__45tupleIJiiiiEEEEEEESG_PSE_SH_SG_SH_l7sortXYZNS5_21serial_set_differenceENSC_17integral_constantIbLb0EEEEEJSG_SG_SH_SH_llSG_SH_SI_SJ_PNSC_4pairIllEEPmN3cub18CUB_300001_SM_100013ScanTileStateIlLb1EEEEEEvPcDpT0_
.visible .entry _ZN6thrust24THRUST_300001_SM_1000_NS8cuda_cub4core6detail20_kernel_agent_vshmemINS1_16__set_operations10SetOpAgentINS0_6detail15normal_iteratorINS0_10device_ptrIN4cuda3std3__45tupleIJiiiiEEEEEEESG_PSE_SH_SG_SH_l7sortXYZNS5_21serial_set_differenceENSC_17integral_constantIbLb0EEEEEJSG_SG_SH_SH_llSG_SH_SI_SJ_PNSC_4pairIllEEPmN3cub18CUB_300001_SM_100013ScanTileStateIlLb1EEEEEEvPcDpT0_(
	.param .u64 .ptr .align 1 _ZN6thrust24THRUST_300001_SM_1000_NS8cuda_cub4core6detail20_kernel_agent_vshmemINS1_16__set_operations10SetOpAgentINS0_6detail15normal_iteratorINS0_10device_ptrIN4cuda3std3__45tupleIJiiiiEEEEEEESG_PSE_SH_SG_SH_l7sortXYZNS5_21serial_set_differenceENSC_17integral_constantIbLb0EEEEEJSG_SG_SH_SH_llSG_SH_SI_SJ_PNSC_4pairIllEEPmN3cub18CUB_300001_SM_100013ScanTileStateIlLb1EEEEEEvPcDpT0__param_0,
	.param .align 8 .b8 _ZN6thrust24THRUST_300001_SM_1000_NS8cuda_cub4core6detail20_kernel_agent_vshmemINS1_16__set_operations10SetOpAgentINS0_6detail15normal_iteratorINS0_10device_ptrIN4cuda3std3__45tupleIJiiiiEEEEEEESG_PSE_SH_SG_SH_l7sortXYZNS5_21serial_set_differenceENSC_17integral_constantIbLb0EEEEEJSG_SG_SH_SH_llSG_SH_SI_SJ_PNSC_4pairIllEEPmN3cub18CUB_300001_SM_100013ScanTileStateIlLb1EEEEEEvPcDpT0__param_1[8],
	.param .align 8 .b8 _ZN6thrust24THRUST_300001_SM_1000_NS8cuda_cub4core6detail20_kernel_agent_vshmemINS1_16__set_operations10SetOpAgentINS0_6detail15normal_iteratorINS0_10device_ptrIN4cuda3std3__45tupleIJiiiiEEEEEEESG_PSE_SH_SG_SH_l7sortXYZNS5_21serial_set_differenceENSC_17integral_constantIbLb0EEEEEJSG_SG_SH_SH_llSG_SH_SI_SJ_PNSC_4pairIllEEPmN3cub18CUB_300001_SM_100013ScanTileStateIlLb1EEEEEEvPcDpT0__param_2[8],
	.param .u64 .ptr .align 1 _ZN6thrust24THRUST_300001_SM_1000_NS8cuda_cub4core6detail20_kernel_agent_vshmemINS1_16__set_operations10SetOpAgentINS0_6detail15normal_iteratorINS0_10device_ptrIN4cuda3std3__45tupleIJiiiiEEEEEEESG_PSE_SH_SG_SH_l7sortXYZNS5_21serial_set_differenceENSC_17integral_constantIbLb0EEEEEJSG_SG_SH_SH_llSG_SH_SI_SJ_PNSC_4pairIllEEPmN3cub18CUB_300001_SM_100013ScanTileStateIlLb1EEEEEEvPcDpT0__param_3,
	.param .u64 .ptr .align 1 _ZN6thrust24THRUST_300001_SM_1000_NS8cuda_cub4core6detail20_kernel_agent_vshmemINS1_16__set_operations10SetOpAgentINS0_6detail15normal_iteratorINS0_10device_ptrIN4cuda3std3__45tupleIJiiiiEEEEEEESG_PSE_SH_SG_SH_l7sortXYZNS5_21serial_set_differenceENSC_17integral_constantIbLb0EEEEEJSG_SG_SH_SH_llSG_SH_SI_SJ_PNSC_4pairIllEEPmN3cub18CUB_300001_SM_100013ScanTileStateIlLb1EEEEEEvPcDpT0__param_4,
	.param .u64 _ZN6thrust24THRUST_300001_SM_1000_NS8cuda_cub4core6detail20_kernel_agent_vshmemINS1_16__set_operations10SetOpAgentINS0_6detail15normal_iteratorINS0_10device_ptrIN4cuda3std3__45tupleIJiiiiEEEEEEESG_PSE_SH_SG_SH_l7sortXYZNS5_21serial_set_differenceENSC_17integral_constantIbLb0EEEEEJSG_SG_SH_SH_llSG_SH_SI_SJ_PNSC_4pairIllEEPmN3cub18CUB_300001_SM_100013ScanTileStateIlLb1EEEEEEvPcDpT0__param_5,
	.param .u64 _ZN6thrust24THRUST_300001_SM_1000_NS8cuda_cub4core6detail20_kernel_agent_vshmemINS1_16__set_operations10SetOpAgentINS0_6detail15normal_iteratorINS0_10device_ptrIN4cuda3std3__45tupleIJiiiiEEEEEEESG_PSE_SH_SG_SH_l7sortXYZNS5_21serial_set_differenceENSC_17integral_constantIbLb0EEEEEJSG_SG_SH_SH_llSG_SH_SI_SJ_PNSC_4pairIllEEPmN3cub18CUB_300001_SM_100013ScanTileStateIlLb1EEEEEEvPcDpT0__param_6,
	.param .align 8 .b8 _ZN6thrust24THRUST_300001_SM_1000_NS8cuda_cub4core6detail20_kernel_agent_vshmemINS1_16__set_operations10SetOpAgentINS0_6detail15normal_iteratorINS0_10device_ptrIN4cuda3std3__45tupleIJiiiiEEEEEEESG_PSE_SH_SG_SH_l7sortXYZNS5_21serial_set_differenceENSC_17integral_constantIbLb0EEEEEJSG_SG_SH_SH_llSG_SH_SI_SJ_PNSC_4pairIllEEPmN3cub18CUB_300001_SM_100013ScanTileStateIlLb1EEEEEEvPcDpT0__param_7[8],
	.param .u64 .ptr .align 1 _ZN6thrust24THRUST_300001_SM_1000_NS8cuda_cub4core6detail20_kernel_agent_vshmemINS1_16__set_operations10SetOpAgentINS0_6detail15normal_iteratorINS0_10device_ptrIN4cuda3std3__45tupleIJiiiiEEEEEEESG_PSE_SH_SG_SH_l7sortXYZNS5_21serial_set_differenceENSC_17integral_constantIbLb0EEEEEJSG_SG_SH_SH_llSG_SH_SI_SJ_PNSC_4pairIllEEPmN3cub18CUB_300001_SM_100013ScanTileStateIlLb1EEEEEEvPcDpT0__param_8,
	.param .align 1 .b8 _ZN6thrust24THRUST_300001_SM_1000_NS8cuda_cub4core6detail20_kernel_agent_vshmemINS1_16__set_operations10SetOpAgentINS0_6detail15normal_iteratorINS0_10device_ptrIN4cuda3std3__45tupleIJiiiiEEEEEEESG_PSE_SH_SG_SH_l7sortXYZNS5_21serial_set_differenceENSC_17integral_constantIbLb0EEEEEJSG_SG_SH_SH_llSG_SH_SI_SJ_PNSC_4pairIllEEPmN3cub18CUB_300001_SM_100013ScanTileStateIlLb1EEEEEEvPcDpT0__param_9[1],
	.param .align 1 .b8 _ZN6thrust24THRUST_300001_SM_1000_NS8cuda_cub4core6detail20_kernel_agent_vshmemINS1_16__set_operations10SetOpAgentINS0_6detail15normal_iteratorINS0_10device_ptrIN4cuda3std3__45tupleIJiiiiEEEEEEESG_PSE_SH_SG_SH_l7sortXYZNS5_21serial_set_differenceENSC_17integral_constantIbLb0EEEEEJSG_SG_SH_SH_llSG_SH_SI_SJ_PNSC_4pairIllEEPmN3cub18CUB_300001_SM_100013ScanTileStateIlLb1EEEEEEvPcDpT0__param_10[1],
	.param .u64 .ptr .align 1 _ZN6thrust24THRUST_300001_SM_1000_NS8cuda_cub4core6detail20_kernel_agent_vshmemINS1_16__set_operations10SetOpAgentINS0_6detail15normal_iteratorINS0_10device_ptrIN4cuda3std3__45tupleIJiiiiEEEEEEESG_PSE_SH_SG_SH_l7sortXYZNS5_21serial_set_differenceENSC_17integral_constantIbLb0EEEEEJSG_SG_SH_SH_llSG_SH_SI_SJ_PNSC_4pairIllEEPmN3cub18CUB_300001_SM_100013ScanTileStateIlLb1EEEEEEvPcDpT0__param_11,
	.param .u64 .ptr .align 1 _ZN6thrust24THRUST_300001_SM_1000_NS8cuda_cub4core6detail20_kernel_agent_vshmemINS1_16__set_operations10SetOpAgentINS0_6detail15normal_iteratorINS0_10device_ptrIN4cuda3std3__45tupleIJiiiiEEEEEEESG_PSE_SH_SG_SH_l7sortXYZNS5_21serial_set_differenceENSC_17integral_constantIbLb0EEEEEJSG_SG_SH_SH_llSG_SH_SI_SJ_PNSC_4pairIllEEPmN3cub18CUB_300001_SM_100013ScanTileStateIlLb1EEEEEEvPcDpT0__param_12,
	.param .align 8 .b8 _ZN6thrust24THRUST_300001_SM_1000_NS8cuda_cub4core6detail20_kernel_agent_vshmemINS1_16__set_operations10SetOpAgentINS0_6detail15normal_iteratorINS0_10device_ptrIN4cuda3std3__45tupleIJiiiiEEEEEEESG_PSE_SH_SG_SH_l7sortXYZNS5_21serial_set_differenceENSC_17integral_constantIbLb0EEEEEJSG_SG_SH_SH_llSG_SH_SI_SJ_PNSC_4pairIllEEPmN3cub18CUB_300001_SM_100013ScanTileStateIlLb1EEEEEEvPcDpT0__param_13[8]
)
.maxntid 512
{
	.reg .pred 	%p<679>;
	.reg .b32 	%r<1503>;
	.reg .b64 	%rd<722>;

	ld.param.u64 	%rd133, [_ZN6thrust24THRUST_300001_SM_1000_NS8cuda_cub4core6detail20_kernel_agent_vshmemINS1_16__set_operations10SetOpAgentINS0_6detail15normal_iteratorINS0_10device_ptrIN4cuda3std3__45tupleIJiiiiEEEEEEESG_PSE_SH_SG_SH_l7sortXYZNS5_21serial_set_differenceENSC_17integral_constantIbLb0EEEEEJSG_SG_SH_SH_llSG_SH_SI_SJ_PNSC_4pairIllEEPmN3cub18CUB_300001_SM_100013ScanTileStateIlLb1EEEEEEvPcDpT0__param_13];
	ld.param.u64 	%rd131, [_ZN6thrust24THRUST_300001_SM_1000_NS8cuda_cub4core6detail20_kernel_agent_vshmemINS1_16__set_operations10SetOpAgentINS0_6detail15normal_iteratorINS0_10device_ptrIN4cuda3std3__45tupleIJiiiiEEEEEEESG_PSE_SH_SG_SH_l7sortXYZNS5_21serial_set_differenceENSC_17integral_constantIbLb0EEEEEJSG_SG_SH_SH_llSG_SH_SI_SJ_PNSC_4pairIllEEPmN3cub18CUB_300001_SM_100013ScanTileStateIlLb1EEEEEEvPcDpT0__param_7];
	ld.param.u64 	%rd130, [_ZN6thrust24THRUST_300001_SM_1000_NS8cuda_cub4core6detail20_kernel_agent_vshmemINS1_16__set_operations10SetOpAgentINS0_6detail15normal_iteratorINS0_10device_ptrIN4cuda3std3__45tupleIJiiiiEEEEEEESG_PSE_SH_SG_SH_l7sortXYZNS5_21serial_set_differenceENSC_17integral_constantIbLb0EEEEEJSG_SG_SH_SH_llSG_SH_SI_SJ_PNSC_4pairIllEEPmN3cub18CUB_300001_SM_100013ScanTileStateIlLb1EEEEEEvPcDpT0__param_2];
	ld.param.u64 	%rd129, [_ZN6thrust24THRUST_300001_SM_1000_NS8cuda_cub4core6detail20_kernel_agent_vshmemINS1_16__set_operations10SetOpAgentINS0_6detail15normal_iteratorINS0_10device_ptrIN4cuda3std3__45tupleIJiiiiEEEEEEESG_PSE_SH_SG_SH_l7sortXYZNS5_21serial_set_differenceENSC_17integral_constantIbLb0EEEEEJSG_SG_SH_SH_llSG_SH_SI_SJ_PNSC_4pairIllEEPmN3cub18CUB_300001_SM_100013ScanTileStateIlLb1EEEEEEvPcDpT0__param_1];
	ld.param.u64 	%rd128, [_ZN6thrust24THRUST_300001_SM_1000_NS8cuda_cub4core6detail20_kernel_agent_vshmemINS1_16__set_operations10SetOpAgentINS0_6detail15normal_iteratorINS0_10device_ptrIN4cuda3std3__45tupleIJiiiiEEEEEEESG_PSE_SH_SG_SH_l7sortXYZNS5_21serial_set_differenceENSC_17integral_constantIbLb0EEEEEJSG_SG_SH_SH_llSG_SH_SI_SJ_PNSC_4pairIllEEPmN3cub18CUB_300001_SM_100013ScanTileStateIlLb1EEEEEEvPcDpT0__param_0];
	ld.param.u64 	%rd135, [_ZN6thrust24THRUST_300001_SM_1000_NS8cuda_cub4core6detail20_kernel_agent_vshmemINS1_16__set_operations10SetOpAgentINS0_6detail15normal_iteratorINS0_10device_ptrIN4cuda3std3__45tupleIJiiiiEEEEEEESG_PSE_SH_SG_SH_l7sortXYZNS5_21serial_set_differenceENSC_17integral_constantIbLb0EEEEEJSG_SG_SH_SH_llSG_SH_SI_SJ_PNSC_4pairIllEEPmN3cub18CUB_300001_SM_100013ScanTileStateIlLb1EEEEEEvPcDpT0__param_11];
	cvta.to.global.u64 	%rd1, %rd135;
	mov.u32 	%r597, _ZN6thrust24THRUST_300001_SM_1000_NS8cuda_cub4core6detail5shmemE;
	cvt.u64.u32 	%rd136, %r597;
	cvta.shared.u64 	%rd691, %rd136;
	setp.eq.s64 	%p167, %rd128, 0;
	@%p167 bra 	$L__BB7_2;
	mov.u32 	%r598, %ctaid.x;
	mul.wide.u32 	%rd137, %r598, 51184;
	add.s64 	%rd691, %rd128, %rd137;
$L__BB7_2:
	cvta.to.global.u64 	%rd5, %rd129;
	cvta.to.global.u64 	%rd6, %rd130;
	cvta.to.global.u64 	%rd7, %rd131;
	mov.u32 	%r1, %ctaid.x;
	mov.u32 	%r599, %nctaid.x;
	add.s32 	%r600, %r599, -1;
	setp.ge.u32 	%p168, %r1, %r600;
	@%p168 bra 	$L__BB7_225;
	mul.wide.u32 	%rd413, %r1, 16;
	add.s64 	%rd414, %rd1, %rd413;
	ld.global.u64 	%rd415, [%rd414];
	ld.global.u64 	%rd416, [%rd414+8];
	ld.global.u64 	%rd417, [%rd414+16];
	ld.global.u64 	%rd418, [%rd414+24];
	sub.s64 	%rd8, %rd417, %rd415;
	cvt.u32.u64 	%r2, %rd8;
	sub.s64 	%rd419, %rd418, %rd416;
	cvt.u32.u64 	%r3, %rd419;
	mov.u32 	%r4, %tid.x;
	setp.ge.s32 	%p405, %r4, %r2;
	cvt.u64.u32 	%rd421, %r4;
	add.s64 	%rd422, %rd415, %rd421;
	shl.b64 	%rd423, %rd422, 4;
	add.s64 	%rd9, %rd5, %rd423;
	sub.s32 	%r959, %r4, %r2;
	cvt.s64.s32 	%rd424, %r959;
	add.s64 	%rd425, %rd416, %rd424;
	shl.b64 	%rd426, %rd425, 4;
	add.s64 	%rd10, %rd6, %rd426;
	@%p405 bra 	$L__BB7_5;
	ld.global.u32 	%r1318, [%rd9];
	ld.global.u32 	%r1317, [%rd9+4];
	ld.global.u32 	%r1316, [%rd9+8];
	ld.global.u32 	%r1315, [%rd9+12];
	bra.uni 	$L__BB7_6;
$L__BB7_5:
	ld.global.u32 	%r1318, [%rd10];
	ld.global.u32 	%r1317, [%rd10+4];
	ld.global.u32 	%r1316, [%rd10+8];
	ld.global.u32 	%r1315, [%rd10+12];
$L__BB7_6:
	add.s32 	%r960, %r4, 512;
	setp.lt.s32 	%p406, %r960, %r2;
	@%p406 bra 	$L__BB7_8;
	ld.global.u32 	%r1322, [%rd10+8192];
	ld.global.u32 	%r1321, [%rd10+8196];
	ld.global.u32 	%r1320, [%rd10+8200];
	ld.global.u32 	%r1319, [%rd10+8204];
	bra.uni 	$L__BB7_9;
$L__BB7_8:
	ld.global.u32 	%r1322, [%rd9+8192];
	ld.global.u32 	%r1321, [%rd9+8196];
	ld.global.u32 	%r1320, [%rd9+8200];
	ld.global.u32 	%r1319, [%rd9+8204];
$L__BB7_9:
	or.b32  	%r961, %r4, 1024;
	setp.lt.s32 	%p407, %r961, %r2;
	@%p407 bra 	$L__BB7_11;
	ld.global.u32 	%r1326, [%rd10+16384];
	ld.global.u32 	%r1325, [%rd10+16388];
	ld.global.u32 	%r1324, [%rd10+16392];
	ld.global.u32 	%r1323, [%rd10+16396];
	bra.uni 	$L__BB7_12;
$L__BB7_11:
	ld.global.u32 	%r1326, [%rd9+16384];
	ld.global.u32 	%r1325, [%rd9+16388];
	ld.global.u32 	%r1324, [%rd9+16392];
	ld.global.u32 	%r1323, [%rd9+16396];
$L__BB7_12:
	add.s32 	%r962, %r4, 1536;
	setp.lt.s32 	%p408, %r962, %r2;
	@%p408 bra 	$L__BB7_14;
	ld.global.u32 	%r1330, [%rd10+24576];
	ld.global.u32 	%r1329, [%rd10+24580];
	ld.global.u32 	%r1328, [%rd10+24584];
	ld.global.u32 	%r1327, [%rd10+24588];
	bra.uni 	$L__BB7_15;
$L__BB7_14:
	ld.global.u32 	%r1330, [%rd9+24576];
	ld.global.u32 	%r1329, [%rd9+24580];
	ld.global.u32 	%r1328, [%rd9+24584];
	ld.global.u32 	%r1327, [%rd9+24588];
$L__BB7_15:
	or.b32  	%r53, %r4, 2048;
	add.s32 	%r54, %r3, %r2;
	setp.ge.s32 	%p409, %r53, %r54;
	mov.b32 	%r1331, 0;
	mov.u32 	%r1332, %r1331;
	mov.u32 	%r1333, %r1331;
	mov.u32 	%r1334, %r1331;
	@%p409 bra 	$L__BB7_19;
	setp.ge.s32 	%p410, %r53, %r2;
	@%p410 bra 	$L__BB7_18;
	ld.global.u32 	%r1334, [%rd9+32768];
	ld.global.u32 	%r1333, [%rd9+32772];
	ld.global.u32 	%r1332, [%rd9+32776];
	ld.global.u32 	%r1331, [%rd9+32780];
	bra.uni 	$L__BB7_19;
$L__BB7_18:
	ld.global.u32 	%r1334, [%rd10+32768];
	ld.global.u32 	%r1333, [%rd10+32772];
	ld.global.u32 	%r1332, [%rd10+32776];
	ld.global.u32 	%r1331, [%rd10+32780];
$L__BB7_19:
	mul.wide.u32 	%rd427, %r4, 16;
	add.s64 	%rd12, %rd691, %rd427;
	st.u32 	[%rd12+2048], %r1318;
	st.u32 	[%rd12+2052], %r1317;
	st.u32 	[%rd12+2056], %r1316;
	st.u32 	[%rd12+2060], %r1315;
	st.u32 	[%rd12+10240], %r1322;
	st.u32 	[%rd12+10244], %r1321;
	st.u32 	[%rd12+10248], %r1320;
	st.u32 	[%rd12+10252], %r1319;
	st.u32 	[%rd12+18432], %r1326;
	st.u32 	[%rd12+18436], %r1325;
	st.u32 	[%rd12+18440], %r1324;
	st.u32 	[%rd12+18444], %r1323;
	st.u32 	[%rd12+26624], %r1330;
	st.u32 	[%rd12+26628], %r1329;
	st.u32 	[%rd12+26632], %r1328;
	st.u32 	[%rd12+26636], %r1327;
	st.u32 	[%rd12+34816], %r1334;
	st.u32 	[%rd12+34820], %r1333;
	st.u32 	[%rd12+34824], %r1332;
	st.u32 	[%rd12+34828], %r1331;
	bar.sync 	0;
	mul.lo.s32 	%r965, %r4, 5;
	min.s32 	%r67, %r54, %r965;
	shl.b64 	%rd428, %rd8, 32;
	shr.s64 	%rd429, %rd428, 28;
	add.s64 	%rd13, %rd691, %rd429;
	sub.s32 	%r966, %r67, %r3;
	max.s32 	%r1337, %r966, 0;
	min.s32 	%r1336, %r67, %r2;
	setp.ge.s32 	%p411, %r1337, %r1336;
	@%p411 bra 	$L__BB7_26;
$L__BB7_20:
	add.s32 	%r967, %r1337, %r1336;
	shr.s32 	%r72, %r967, 1;
	mul.wide.s32 	%rd430, %r72, 16;
	add.s64 	%rd431, %rd691, %rd430;
	ld.u32 	%r73, [%rd431+2052];
	ld.u32 	%r74, [%rd431+2056];
	ld.u32 	%r75, [%rd431+2060];
	not.b32 	%r968, %r72;
	add.s32 	%r969, %r67, %r968;
	mul.wide.s32 	%rd432, %r969, 16;
	add.s64 	%rd433, %rd13, %rd432;
	ld.u32 	%r76, [%rd433+2052];
	ld.u32 	%r77, [%rd433+2056];
	ld.u32 	%r78, [%rd433+2060];
	setp.ne.s32 	%p412, %r76, %r73;
	@%p412 bra 	$L__BB7_24;
	setp.ne.s32 	%p413, %r77, %r74;
	@%p413 bra 	$L__BB7_23;
	setp.lt.s32 	%p637, %r78, %r75;
	bra.uni 	$L__BB7_25;
$L__BB7_23:
	setp.lt.s32 	%p637, %r77, %r74;
	bra.uni 	$L__BB7_25;
$L__BB7_24:
	setp.lt.s32 	%p637, %r76, %r73;
$L__BB7_25:
	add.s32 	%r970, %r72, 1;
	selp.b32 	%r1337, %r1337, %r970, %p637;
	selp.b32 	%r1336, %r72, %r1336, %p637;
	setp.lt.s32 	%p414, %r1337, %r1336;
	@%p414 bra 	$L__BB7_20;
$L__BB7_26:
	sub.s32 	%r82, %r67, %r1337;
	setp.ge.s32 	%p415, %r82, %r3;
	mov.b32 	%r1364, 0;
	@%p415 bra 	$L__BB7_106;
	mul.wide.s32 	%rd434, %r82, 16;
	add.s64 	%rd14, %rd13, %rd434;
	ld.u32 	%r83, [%rd14+2052];
	ld.u32 	%r84, [%rd14+2056];
	ld.u32 	%r85, [%rd14+2060];
	setp.lt.s32 	%p416, %r1337, 1;
	mov.b32 	%r1340, 0;
	mov.u32 	%r1341, %r1337;
	@%p416 bra 	$L__BB7_34;
	mul.lo.s32 	%r974, %r1337, 511;
	shr.s32 	%r86, %r974, 9;
	mul.wide.s32 	%rd435, %r86, 16;
	add.s64 	%rd436, %rd691, %rd435;
	ld.u32 	%r87, [%rd436+2052];
	ld.u32 	%r88, [%rd436+2056];
	ld.u32 	%r89, [%rd436+2060];
	setp.ne.s32 	%p417, %r87, %r83;
	@%p417 bra 	$L__BB7_32;
	setp.ne.s32 	%p418, %r88, %r84;
	@%p418 bra 	$L__BB7_31;
	setp.lt.s32 	%p638, %r89, %r85;
	bra.uni 	$L__BB7_33;
$L__BB7_31:
	setp.lt.s32 	%p638, %r88, %r84;
	bra.uni 	$L__BB7_33;
$L__BB7_32:
	setp.lt.s32 	%p638, %r87, %r83;
$L__BB7_33:
	add.s32 	%r975, %r86, 1;
	selp.b32 	%r1340, %r975, 0, %p638;
	selp.b32 	%r1341, %r1337, %r86, %p638;
$L__BB7_34:
	setp.ge.s32 	%p419, %r1340, %r1341;
	@%p419 bra 	$L__BB7_41;
	mad.lo.s32 	%r976, %r1341, 127, %r1340;
	shr.s32 	%r94, %r976, 7;
	mul.wide.s32 	%rd437, %r94, 16;
	add.s64 	%rd438, %rd691, %rd437;
	ld.u32 	%r95, [%rd438+2052];
	ld.u32 	%r96, [%rd438+2056];
	ld.u32 	%r97, [%rd438+2060];
	setp.ne.s32 	%p420, %r95, %r83;
	@%p420 bra 	$L__BB7_39;
	setp.ne.s32 	%p421, %r96, %r84;
	@%p421 bra 	$L__BB7_38;
	setp.lt.s32 	%p639, %r97, %r85;
	bra.uni 	$L__BB7_40;
$L__BB7_38:
	setp.lt.s32 	%p639, %r96, %r84;
	bra.uni 	$L__BB7_40;
$L__BB7_39:
	setp.lt.s32 	%p639, %r95, %r83;
$L__BB7_40:
	add.s32 	%r977, %r94, 1;
	selp.b32 	%r1340, %r977, %r1340, %p639;
	selp.b32 	%r1341, %r1341, %r94, %p639;
$L__BB7_41:
	setp.ge.s32 	%p422, %r1340, %r1341;
	@%p422 bra 	$L__BB7_48;
	mad.lo.s32 	%r978, %r1341, 31, %r1340;
	shr.s32 	%r102, %r978, 5;
	mul.wide.s32 	%rd439, %r102, 16;
	add.s64 	%rd440, %rd691, %rd439;
	ld.u32 	%r103, [%rd440+2052];
	ld.u32 	%r104, [%rd440+2056];
	ld.u32 	%r105, [%rd440+2060];
	setp.ne.s32 	%p423, %r103, %r83;
	@%p423 bra 	$L__BB7_46;
	setp.ne.s32 	%p424, %r104, %r84;
	@%p424 bra 	$L__BB7_45;
	setp.lt.s32 	%p640, %r105, %r85;
	bra.uni 	$L__BB7_47;
$L__BB7_45:
	setp.lt.s32 	%p640, %r104, %r84;
	bra.uni 	$L__BB7_47;
$L__BB7_46:
	setp.lt.s32 	%p640, %r103, %r83;
$L__BB7_47:
	add.s32 	%r979, %r102, 1;
	selp.b32 	%r1340, %r979, %r1340, %p640;
	selp.b32 	%r1341, %r1341, %r102, %p640;
$L__BB7_48:
	setp.ge.s32 	%p425, %r1340, %r1341;
	@%p425 bra 	$L__BB7_55;
	mad.lo.s32 	%r980, %r1341, 15, %r1340;
	shr.s32 	%r111, %r980, 4;
	mul.wide.s32 	%rd441, %r111, 16;
	add.s64 	%rd442, %rd691, %rd441;
	ld.u32 	%r112, [%rd442+2052];
	ld.u32 	%r113, [%rd442+2056];
	ld.u32 	%r114, [%rd442+2060];
	setp.ne.s32 	%p426, %r112, %r83;
	@%p426 bra 	$L__BB7_53;
	setp.ne.s32 	%p427, %r113, %r84;
	@%p427 bra 	$L__BB7_52;
	setp.lt.s32 	%p641, %r114, %r85;
	bra.uni 	$L__BB7_54;
$L__BB7_52:
	setp.lt.s32 	%p641, %r113, %r84;
	bra.uni 	$L__BB7_54;
$L__BB7_53:
	setp.lt.s32 	%p641, %r112, %r83;
$L__BB7_54:
	add.s32 	%r981, %r111, 1;
	selp.b32 	%r1340, %r981, %r1340, %p641;
	selp.b32 	%r1341, %r1341, %r111, %p641;
$L__BB7_55:
	setp.ge.s32 	%p428, %r1340, %r1341;
	@%p428 bra 	$L__BB7_62;
$L__BB7_56:
	add.s32 	%r983, %r1341, %r1340;
	shr.s32 	%r121, %r983, 1;
	mul.wide.s32 	%rd443, %r121, 16;
	add.s64 	%rd444, %rd691, %rd443;
	ld.u32 	%r122, [%rd444+2052];
	ld.u32 	%r123, [%rd444+2056];
	ld.u32 	%r124, [%rd444+2060];
	setp.ne.s32 	%p429, %r122, %r83;
	@%p429 bra 	$L__BB7_60;
	setp.ne.s32 	%p430, %r123, %r84;
	@%p430 bra 	$L__BB7_59;
	setp.lt.s32 	%p642, %r124, %r85;
	bra.uni 	$L__BB7_61;
$L__BB7_59:
	setp.lt.s32 	%p642, %r123, %r84;
	bra.uni 	$L__BB7_61;
$L__BB7_60:
	setp.lt.s32 	%p642, %r122, %r83;
$L__BB7_61:
	add.s32 	%r984, %r121, 1;
	selp.b32 	%r1340, %r984, %r1340, %p642;
	selp.b32 	%r1341, %r1341, %r121, %p642;
	setp.lt.s32 	%p431, %r1340, %r1341;
	@%p431 bra 	$L__BB7_56;
$L__BB7_62:
	setp.lt.s32 	%p432, %r82, 1;
	mov.b32 	%r1352, 0;
	mov.u32 	%r1351, %r82;
	@%p432 bra 	$L__BB7_69;
	mul.lo.s32 	%r987, %r82, 511;
	shr.s32 	%r128, %r987, 9;
	mul.wide.s32 	%rd445, %r128, 16;
	add.s64 	%rd446, %rd13, %rd445;
	ld.u32 	%r129, [%rd446+2052];
	ld.u32 	%r130, [%rd446+2056];
	ld.u32 	%r131, [%rd446+2060];
	setp.ne.s32 	%p433, %r129, %r83;
	@%p433 bra 	$L__BB7_67;
	setp.ne.s32 	%p434, %r130, %r84;
	@%p434 bra 	$L__BB7_66;
	setp.lt.s32 	%p643, %r131, %r85;
	bra.uni 	$L__BB7_68;
$L__BB7_66:
	setp.lt.s32 	%p643, %r130, %r84;
	bra.uni 	$L__BB7_68;
$L__BB7_67:
	setp.lt.s32 	%p643, %r129, %r83;
$L__BB7_68:
	add.s32 	%r988, %r128, 1;
	selp.b32 	%r1351, %r82, %r128, %p643;
	selp.b32 	%r1352, %r988, 0, %p643;
$L__BB7_69:
	setp.ge.s32 	%p435, %r1352, %r1351;
	@%p435 bra 	$L__BB7_76;
	mad.lo.s32 	%r990, %r1351, 127, %r1352;
	shr.s32 	%r136, %r990, 7;
	mul.wide.s32 	%rd447, %r136, 16;
	add.s64 	%rd448, %rd13, %rd447;
	ld.u32 	%r137, [%rd448+2052];
	ld.u32 	%r138, [%rd448+2056];
	ld.u32 	%r139, [%rd448+2060];
	setp.ne.s32 	%p436, %r137, %r83;
	@%p436 bra 	$L__BB7_74;
	setp.ne.s32 	%p437, %r138, %r84;
	@%p437 bra 	$L__BB7_73;
	setp.lt.s32 	%p644, %r139, %r85;
	bra.uni 	$L__BB7_75;
$L__BB7_73:
	setp.lt.s32 	%p644, %r138, %r84;
	bra.uni 	$L__BB7_75;
$L__BB7_74:
	setp.lt.s32 	%p644, %r137, %r83;
$L__BB7_75:
	add.s32 	%r991, %r136, 1;
	selp.b32 	%r1351, %r1351, %r136, %p644;
	selp.b32 	%r1352, %r991, %r1352, %p644;
$L__BB7_76:
	setp.ge.s32 	%p438, %r1352, %r1351;
	@%p438 bra 	$L__BB7_83;
	mad.lo.s32 	%r992, %r1351, 31, %r1352;
	shr.s32 	%r144, %r992, 5;
	mul.wide.s32 	%rd449, %r144, 16;
	add.s64 	%rd450, %rd13, %rd449;
	ld.u32 	%r145, [%rd450+2052];
	ld.u32 	%r146, [%rd450+2056];
	ld.u32 	%r147, [%rd450+2060];
	setp.ne.s32 	%p439, %r145, %r83;
	@%p439 bra 	$L__BB7_81;
	setp.ne.s32 	%p440, %r146, %r84;
	@%p440 bra 	$L__BB7_80;
	setp.lt.s32 	%p645, %r147, %r85;
	bra.uni 	$L__BB7_82;
$L__BB7_80:
	setp.lt.s32 	%p645, %r146, %r84;
	bra.uni 	$L__BB7_82;
$L__BB7_81:
	setp.lt.s32 	%p645, %r145, %r83;
$L__BB7_82:
	add.s32 	%r993, %r144, 1;
	selp.b32 	%r1351, %r1351, %r144, %p645;
	selp.b32 	%r1352, %r993, %r1352, %p645;
$L__BB7_83:
	setp.ge.s32 	%p441, %r1352, %r1351;
	@%p441 bra 	$L__BB7_90;
	mad.lo.s32 	%r994, %r1351, 15, %r1352;
	shr.s32 	%r153, %r994, 4;
	mul.wide.s32 	%rd451, %r153, 16;
	add.s64 	%rd452, %rd13, %rd451;
	ld.u32 	%r154, [%rd452+2052];
	ld.u32 	%r155, [%rd452+2056];
	ld.u32 	%r156, [%rd452+2060];
	setp.ne.s32 	%p442, %r154, %r83;
	@%p442 bra 	$L__BB7_88;
	setp.ne.s32 	%p443, %r155, %r84;
	@%p443 bra 	$L__BB7_87;
	setp.lt.s32 	%p646, %r156, %r85;
	bra.uni 	$L__BB7_89;
$L__BB7_87:
	setp.lt.s32 	%p646, %r155, %r84;
	bra.uni 	$L__BB7_89;
$L__BB7_88:
	setp.lt.s32 	%p646, %r154, %r83;
$L__BB7_89:
	add.s32 	%r995, %r153, 1;
	selp.b32 	%r1351, %r1351, %r153, %p646;
	selp.b32 	%r1352, %r995, %r1352, %p646;
$L__BB7_90:
	setp.ge.s32 	%p444, %r1352, %r1351;
	@%p444 bra 	$L__BB7_97;
$L__BB7_91:
	add.s32 	%r997, %r1352, %r1351;
	shr.s32 	%r163, %r997, 1;
	mul.wide.s32 	%rd453, %r163, 16;
	add.s64 	%rd454, %rd13, %rd453;
	ld.u32 	%r164, [%rd454+2052];
	ld.u32 	%r165, [%rd454+2056];
	ld.u32 	%r166, [%rd454+2060];
	setp.ne.s32 	%p445, %r164, %r83;
	@%p445 bra 	$L__BB7_95;
	setp.ne.s32 	%p446, %r165, %r84;
	@%p446 bra 	$L__BB7_94;
	setp.lt.s32 	%p647, %r166, %r85;
	bra.uni 	$L__BB7_96;
$L__BB7_94:
	setp.lt.s32 	%p647, %r165, %r84;
	bra.uni 	$L__BB7_96;
$L__BB7_95:
	setp.lt.s32 	%p647, %r164, %r83;
$L__BB7_96:
	add.s32 	%r998, %r163, 1;
	selp.b32 	%r1351, %r1351, %r163, %p647;
	selp.b32 	%r1352, %r998, %r1352, %p647;
	setp.lt.s32 	%p447, %r1352, %r1351;
	@%p447 bra 	$L__BB7_91;
$L__BB7_97:
	sub.s32 	%r1001, %r1337, %r1340;
	sub.s32 	%r170, %r82, %r1352;
	add.s32 	%r171, %r170, %r1001;
	shr.s32 	%r1002, %r171, 1;
	max.s32 	%r172, %r1002, %r170;
	add.s32 	%r1004, %r1352, %r172;
	add.s32 	%r1005, %r1004, 1;
	min.s32 	%r1006, %r1005, %r3;
	sub.s32 	%r1361, %r1006, %r82;
	setp.lt.s32 	%p448, %r1361, 1;
	mov.b32 	%r1362, 0;
	@%p448 bra 	$L__BB7_105;
	mov.b32 	%r1362, 0;
$L__BB7_99:
	add.s32 	%r1008, %r1362, %r1361;
	shr.s32 	%r176, %r1008, 1;
	mul.wide.s32 	%rd455, %r176, 16;
	add.s64 	%rd456, %rd14, %rd455;
	ld.u32 	%r177, [%rd456+2052];
	ld.u32 	%r178, [%rd456+2056];
	ld.u32 	%r179, [%rd456+2060];
	setp.ne.s32 	%p449, %r83, %r177;
	@%p449 bra 	$L__BB7_103;
	setp.ne.s32 	%p450, %r84, %r178;
	@%p450 bra 	$L__BB7_102;
	setp.lt.s32 	%p648, %r85, %r179;
	bra.uni 	$L__BB7_104;
$L__BB7_102:
	setp.lt.s32 	%p648, %r84, %r178;
	bra.uni 	$L__BB7_104;
$L__BB7_103:
	setp.lt.s32 	%p648, %r83, %r177;
$L__BB7_104:
	add.s32 	%r1009, %r176, 1;
	selp.b32 	%r1361, %r176, %r1361, %p648;
	selp.b32 	%r1362, %r1362, %r1009, %p648;
	setp.lt.s32 	%p451, %r1362, %r1361;
	@%p451 bra 	$L__BB7_99;
$L__BB7_105:
	add.s32 	%r1010, %r170, %r1362;
	min.s32 	%r1011, %r1010, %r172;
	sub.s32 	%r1012, %r171, %r1011;
	add.s32 	%r1013, %r1011, 1;
	setp.eq.s32 	%p452, %r1012, %r1013;
	setp.lt.s32 	%p453, %r172, %r1010;
	and.pred  	%p454, %p452, %p453;
	add.s32 	%r1337, %r1012, %r1340;
	selp.u32 	%r1364, 1, 0, %p454;
$L__BB7_106:
	sub.s32 	%r1014, %r67, %r1337;
	add.s32 	%r1015, %r1014, %r1364;
	setp.eq.s32 	%p455, %r4, 0;
	shl.b32 	%r1016, %r2, 16;
	or.b32  	%r1017, %r1016, %r3;
	shl.b32 	%r1018, %r1337, 16;
	or.b32  	%r1019, %r1015, %r1018;
	selp.b32 	%r1020, %r1017, %r1019, %p455;
	add.s32 	%r1021, %r4, -1;
	selp.b32 	%r1022, 511, %r1021, %p455;
	mul.wide.s32 	%rd457, %r1022, 4;
	add.s64 	%rd458, %rd691, %rd457;
	st.u32 	[%rd458], %r1020;
	bar.sync 	0;
	mad.lo.s64 	%rd459, %rd421, -12, %rd12;
	ld.u32 	%r1023, [%rd459];
	shr.s32 	%r187, %r1023, 16;
	and.b32  	%r1024, %r1023, 65535;
	add.s32 	%r1382, %r1015, %r2;
	add.s32 	%r189, %r1024, %r2;
	add.s32 	%r190, %r189, %r187;
	mul.wide.s32 	%rd460, %r1337, 16;
	add.s64 	%rd15, %rd691, %rd460;
	mul.wide.s32 	%rd461, %r1382, 16;
	add.s64 	%rd16, %rd691, %rd461;
	ld.u32 	%r1381, [%rd16+2060];
	ld.u32 	%r1380, [%rd16+2056];
	ld.u32 	%r1379, [%rd16+2052];
	ld.u32 	%r194, [%rd15+2060];
	ld.u32 	%r195, [%rd15+2056];
	ld.u32 	%r196, [%rd15+2052];
	ld.u32 	%r197, [%rd15+2048];
	setp.ge.s32 	%p649, %r1337, %r187;
	setp.lt.s32 	%p456, %r1337, %r187;
	setp.ge.s32 	%p457, %r1382, %r189;
	and.pred  	%p650, %p457, %p456;
	or.pred  	%p458, %p649, %p457;
	@%p458 bra 	$L__BB7_117;
	setp.ne.s32 	%p459, %r196, %r1379;
	@%p459 bra 	$L__BB7_110;
	setp.ne.s32 	%p463, %r195, %r1380;
	@%p463 bra 	$L__BB7_111;
	setp.lt.s32 	%p469, %r194, %r1381;
	mov.pred 	%p650, -1;
	mov.pred 	%p649, 0;
	@%p469 bra 	$L__BB7_117;
	bra.uni 	$L__BB7_112;
$L__BB7_110:
	setp.lt.s32 	%p462, %r196, %r1379;
	mov.pred 	%p650, -1;
	mov.pred 	%p649, 0;
	@%p462 bra 	$L__BB7_117;
	bra.uni 	$L__BB7_112;
$L__BB7_111:
	setp.lt.s32 	%p466, %r195, %r1380;
	mov.pred 	%p650, -1;
	mov.pred 	%p649, 0;
	@%p466 bra 	$L__BB7_117;
$L__BB7_112:
	setp.ne.s32 	%p470, %r196, %r1379;
	@%p470 bra 	$L__BB7_116;
	setp.ne.s32 	%p472, %r1380, %r195;
	@%p472 bra 	$L__BB7_115;
	setp.lt.s32 	%p649, %r1381, %r194;
	mov.pred 	%p650, 0;
	bra.uni 	$L__BB7_117;
$L__BB7_115:
	setp.lt.s32 	%p649, %r1380, %r195;
	mov.pred 	%p650, 0;
	bra.uni 	$L__BB7_117;
$L__BB7_116:
	setp.lt.s32 	%p649, %r1379, %r196;
	mov.pred 	%p650, 0;
$L__BB7_117:
	add.s32 	%r1025, %r1382, %r1337;
	setp.lt.s32 	%p475, %r1025, %r190;
	and.pred  	%p56, %p475, %p650;
	mov.u32 	%r1365, %r197;
	mov.u32 	%r1366, %r196;
	mov.u32 	%r1367, %r195;
	mov.u32 	%r1368, %r194;
	@%p649 bra 	$L__BB7_119;
	add.s32 	%r1337, %r1337, 1;
	ld.u32 	%r1365, [%rd15+2064];
	ld.u32 	%r1366, [%rd15+2068];
	ld.u32 	%r1367, [%rd15+2072];
	ld.u32 	%r1368, [%rd15+2076];
$L__BB7_119:
	@%p650 bra 	$L__BB7_121;
	add.s32 	%r1382, %r1382, 1;
	ld.u32 	%r1379, [%rd16+2068];
	ld.u32 	%r1380, [%rd16+2072];
	ld.u32 	%r1381, [%rd16+2076];
$L__BB7_121:
	setp.ge.s32 	%p651, %r1337, %r187;
	setp.lt.s32 	%p476, %r1337, %r187;
	setp.ge.s32 	%p477, %r1382, %r189;
	and.pred  	%p652, %p477, %p476;
	or.pred  	%p478, %p651, %p477;
	@%p478 bra 	$L__BB7_132;
	setp.eq.s32 	%p479, %r1366, %r1379;
	@%p479 bra 	$L__BB7_124;
	setp.lt.s32 	%p482, %r1366, %r1379;
	mov.pred 	%p652, -1;
	mov.pred 	%p651, 0;
	@%p482 bra 	$L__BB7_132;
	bra.uni 	$L__BB7_127;
$L__BB7_124:
	setp.eq.s32 	%p483, %r1367, %r1380;
	@%p483 bra 	$L__BB7_126;
	setp.lt.s32 	%p486, %r1367, %r1380;
	mov.pred 	%p652, -1;
	mov.pred 	%p651, 0;
	@%p486 bra 	$L__BB7_132;
	bra.uni 	$L__BB7_127;
$L__BB7_126:
	setp.lt.s32 	%p489, %r1368, %r1381;
	mov.pred 	%p652, -1;
	mov.pred 	%p651, 0;
	@%p489 bra 	$L__BB7_132;
$L__BB7_127:
	setp.eq.s32 	%p490, %r1366, %r1379;
	@%p490 bra 	$L__BB7_129;
	setp.lt.s32 	%p651, %r1379, %r1366;
	mov.pred 	%p652, 0;
	bra.uni 	$L__BB7_132;
$L__BB7_129:
	setp.eq.s32 	%p492, %r1380, %r1367;
	@%p492 bra 	$L__BB7_131;
	setp.lt.s32 	%p651, %r1380, %r1367;
	mov.pred 	%p652, 0;
	bra.uni 	$L__BB7_132;
$L__BB7_131:
	setp.lt.s32 	%p651, %r1381, %r1368;
	mov.pred 	%p652, 0;
$L__BB7_132:
	add.s64 	%rd17, %rd691, 2048;
	add.s32 	%r1026, %r1382, %r1337;
	setp.lt.s32 	%p495, %r1026, %r190;
	and.pred  	%p64, %p495, %p652;
	mov.u32 	%r1374, %r1365;
	mov.u32 	%r1375, %r1366;
	mov.u32 	%r1376, %r1367;
	mov.u32 	%r1377, %r1368;
	@%p651 bra 	$L__BB7_134;
	add.s32 	%r216, %r1337, 1;
	mul.wide.s32 	%rd462, %r1337, 16;
	add.s64 	%rd463, %rd17, %rd462;
	ld.u32 	%r1374, [%rd463+16];
	ld.u32 	%r1375, [%rd463+20];
	ld.u32 	%r1376, [%rd463+24];
	ld.u32 	%r1377, [%rd463+28];
	mov.u32 	%r1337, %r216;
$L__BB7_134:
	@%p652 bra 	$L__BB7_136;
	add.s32 	%r226, %r1382, 1;
	mul.wide.s32 	%rd464, %r1382, 16;
	add.s64 	%rd465, %rd17, %rd464;
	ld.u32 	%r1379, [%rd465+20];
	ld.u32 	%r1380, [%rd465+24];
	ld.u32 	%r1381, [%rd465+28];
	mov.u32 	%r1382, %r226;
$L__BB7_136:
	setp.ge.s32 	%p653, %r1337, %r187;
	setp.lt.s32 	%p496, %r1337, %r187;
	setp.ge.s32 	%p497, %r1382, %r189;
	and.pred  	%p654, %p497, %p496;
	or.pred  	%p498, %p653, %p497;
	@%p498 bra 	$L__BB7_147;
	setp.eq.s32 	%p499, %r1375, %r1379;
	@%p499 bra 	$L__BB7_139;
	setp.lt.s32 	%p502, %r1375, %r1379;
	mov.pred 	%p654, -1;
	mov.pred 	%p653, 0;
	@%p502 bra 	$L__BB7_147;
	bra.uni 	$L__BB7_142;
$L__BB7_139:
	setp.eq.s32 	%p503, %r1376, %r1380;
	@%p503 bra 	$L__BB7_141;
	setp.lt.s32 	%p506, %r1376, %r1380;
	mov.pred 	%p654, -1;
	mov.pred 	%p653, 0;
	@%p506 bra 	$L__BB7_147;
	bra.uni 	$L__BB7_142;
$L__BB7_141:
	setp.lt.s32 	%p509, %r1377, %r1381;
	mov.pred 	%p654, -1;
	mov.pred 	%p653, 0;
	@%p509 bra 	$L__BB7_147;
$L__BB7_142:
	setp.eq.s32 	%p510, %r1375, %r1379;
	@%p510 bra 	$L__BB7_144;
	setp.lt.s32 	%p653, %r1379, %r1375;
	mov.pred 	%p654, 0;
	bra.uni 	$L__BB7_147;
$L__BB7_144:
	setp.eq.s32 	%p512, %r1380, %r1376;
	@%p512 bra 	$L__BB7_146;
	setp.lt.s32 	%p653, %r1380, %r1376;
	mov.pred 	%p654, 0;
	bra.uni 	$L__BB7_147;
$L__BB7_146:
	setp.lt.s32 	%p653, %r1381, %r1377;
	mov.pred 	%p654, 0;
$L__BB7_147:
	add.s32 	%r1027, %r1382, %r1337;
	setp.lt.s32 	%p515, %r1027, %r190;
	and.pred  	%p72, %p515, %p654;
	mov.u32 	%r1383, %r1374;
	mov.u32 	%r1384, %r1375;
	mov.u32 	%r1385, %r1376;
	mov.u32 	%r1386, %r1377;
	@%p653 bra 	$L__BB7_149;
	add.s32 	%r234, %r1337, 1;
	mul.wide.s32 	%rd466, %r1337, 16;
	add.s64 	%rd467, %rd691, %rd466;
	ld.u32 	%r1383, [%rd467+2064];
	ld.u32 	%r1384, [%rd467+2068];
	ld.u32 	%r1385, [%rd467+2072];
	ld.u32 	%r1386, [%rd467+2076];
	mov.u32 	%r1337, %r234;
$L__BB7_149:
	@%p654 bra 	$L__BB7_151;
	add.s32 	%r244, %r1382, 1;
	mul.wide.s32 	%rd468, %r1382, 16;
	add.s64 	%rd469, %rd691, %rd468;
	ld.u32 	%r1379, [%rd469+2068];
	ld.u32 	%r1380, [%rd469+2072];
	ld.u32 	%r1381, [%rd469+2076];
	mov.u32 	%r1382, %r244;
$L__BB7_151:
	setp.ge.s32 	%p655, %r1337, %r187;
	setp.lt.s32 	%p516, %r1337, %r187;
	setp.ge.s32 	%p517, %r1382, %r189;
	and.pred  	%p656, %p517, %p516;
	or.pred  	%p518, %p655, %p517;
	@%p518 bra 	$L__BB7_162;
	setp.eq.s32 	%p519, %r1384, %r1379;
	@%p519 bra 	$L__BB7_154;
	setp.lt.s32 	%p522, %r1384, %r1379;
	mov.pred 	%p656, -1;
	mov.pred 	%p655, 0;
	@%p522 bra 	$L__BB7_162;
	bra.uni 	$L__BB7_157;
$L__BB7_154:
	setp.eq.s32 	%p523, %r1385, %r1380;
	@%p523 bra 	$L__BB7_156;
	setp.lt.s32 	%p526, %r1385, %r1380;
	mov.pred 	%p656, -1;
	mov.pred 	%p655, 0;
	@%p526 bra 	$L__BB7_162;
	bra.uni 	$L__BB7_157;
$L__BB7_156:
	setp.lt.s32 	%p529, %r1386, %r1381;
	mov.pred 	%p656, -1;
	mov.pred 	%p655, 0;
	@%p529 bra 	$L__BB7_162;
$L__BB7_157:
	setp.eq.s32 	%p530, %r1384, %r1379;
	@%p530 bra 	$L__BB7_159;
	setp.lt.s32 	%p655, %r1379, %r1384;
	mov.pred 	%p656, 0;
	bra.uni 	$L__BB7_162;
$L__BB7_159:
	setp.eq.s32 	%p532, %r1380, %r1385;
	@%p532 bra 	$L__BB7_161;
	setp.lt.s32 	%p655, %r1380, %r1385;
	mov.pred 	%p656, 0;
	bra.uni 	$L__BB7_162;
$L__BB7_161:
	setp.lt.s32 	%p655, %r1381, %r1386;
	mov.pred 	%p656, 0;
$L__BB7_162:
	add.s32 	%r1028, %r1382, %r1337;
	setp.lt.s32 	%p535, %r1028, %r190;
	and.pred  	%p80, %p535, %p656;
	mov.u32 	%r1392, %r1383;
	mov.u32 	%r1393, %r1384;
	mov.u32 	%r1394, %r1385;
	mov.u32 	%r1395, %r1386;
	@%p655 bra 	$L__BB7_164;
	add.s32 	%r252, %r1337, 1;
	mul.wide.s32 	%rd470, %r1337, 16;
	add.s64 	%rd471, %rd691, %rd470;
	ld.u32 	%r1392, [%rd471+2064];
	ld.u32 	%r1393, [%rd471+2068];
	ld.u32 	%r1394, [%rd471+2072];
	ld.u32 	%r1395, [%rd471+2076];
	mov.u32 	%r1337, %r252;
$L__BB7_164:
	@%p656 bra 	$L__BB7_166;
	add.s32 	%r262, %r1382, 1;
	mul.wide.s32 	%rd472, %r1382, 16;
	add.s64 	%rd473, %rd691, %rd472;
	ld.u32 	%r1379, [%rd473+2068];
	ld.u32 	%r1380, [%rd473+2072];
	ld.u32 	%r1381, [%rd473+2076];
	mov.u32 	%r1382, %r262;
$L__BB7_166:
	setp.ge.s32 	%p536, %r1337, %r187;
	setp.lt.s32 	%p537, %r1337, %r187;
	setp.ge.s32 	%p538, %r1382, %r189;
	and.pred  	%p657, %p538, %p537;
	or.pred  	%p539, %p536, %p538;
	@%p539 bra 	$L__BB7_173;
	setp.eq.s32 	%p540, %r1393, %r1379;
	@%p540 bra 	$L__BB7_169;
	setp.lt.s32 	%p542, %r1393, %r1379;
	mov.pred 	%p657, -1;
	@%p542 bra 	$L__BB7_173;
	bra.uni 	$L__BB7_172;
$L__BB7_169:
	setp.eq.s32 	%p543, %r1394, %r1380;
	@%p543 bra 	$L__BB7_171;
	setp.lt.s32 	%p545, %r1394, %r1380;
	mov.pred 	%p657, -1;
	@%p545 bra 	$L__BB7_173;
	bra.uni 	$L__BB7_172;
$L__BB7_171:
	setp.lt.s32 	%p547, %r1395, %r1381;
	mov.pred 	%p657, -1;
	@%p547 bra 	$L__BB7_173;
$L__BB7_172:
	mov.pred 	%p657, 0;
$L__BB7_173:
	mov.u32 	%r270, %tid.x;
	add.s32 	%r1029, %r1382, %r1337;
	setp.lt.s32 	%p549, %r1029, %r190;
	and.pred  	%p83, %p549, %p657;
	selp.b32 	%r1030, 16, 0, %p83;
	selp.b32 	%r1031, 2, 0, %p64;
	selp.u32 	%r1032, 1, 0, %p56;
	or.b32  	%r1033, %r1031, %r1032;
	selp.b32 	%r1034, 4, 0, %p72;
	or.b32  	%r1035, %r1033, %r1034;
	selp.b32 	%r1036, 8, 0, %p80;
	or.b32  	%r1037, %r1035, %r1036;
	or.b32  	%r1038, %r1037, %r1030;
	bar.sync 	0;
	popc.b32 	%r271, %r1038;
	mov.u32 	%r1039, %ctaid.x;
	setp.ne.s32 	%p550, %r1039, 0;
	@%p550 bra 	$L__BB7_178;
	// begin inline asm
	mov.u32 %r1234, %laneid;
	// end inline asm
	cvt.u64.u32 	%rd597, %r271;
	mov.b64 	{%r1236, %r1241}, %rd597;
	mov.b32 	%r1242, 1;
	mov.b32 	%r1283, 0;
	mov.b32 	%r1284, -1;
	// begin inline asm
	shfl.sync.up.b32 %r1235, %r1236, %r1242, %r1283, %r1284;
	// end inline asm
	// begin inline asm
	shfl.sync.up.b32 %r1240, %r1241, %r1242, %r1283, %r1284;
	// end inline asm
	mov.b64 	%rd598, {%r1235, %r1240};
	setp.lt.s32 	%p604, %r1234, 1;
	selp.b64 	%rd599, 0, %rd598, %p604;
	add.s64 	%rd600, %rd599, %rd597;
	mov.b64 	{%r1246, %r1251}, %rd600;
	mov.b32 	%r1252, 2;
	// begin inline asm
	shfl.sync.up.b32 %r1245, %r1246, %r1252, %r1283, %r1284;
	// end inline asm
	// begin inline asm
	shfl.sync.up.b32 %r1250, %r1251, %r1252, %r1283, %r1284;
	// end inline asm
	mov.b64 	%rd601, {%r1245, %r1250};
	setp.lt.s32 	%p605, %r1234, 2;
	selp.b64 	%rd602, 0, %rd601, %p605;
	add.s64 	%rd603, %rd602, %rd600;
	mov.b64 	{%r1256, %r1261}, %rd603;
	mov.b32 	%r1262, 4;
	// begin inline asm
	shfl.sync.up.b32 %r1255, %r1256, %r1262, %r1283, %r1284;
	// end inline asm
	// begin inline asm
	shfl.sync.up.b32 %r1260, %r1261, %r1262, %r1283, %r1284;
	// end inline asm
	mov.b64 	%rd604, {%r1255, %r1260};
	setp.lt.s32 	%p606, %r1234, 4;
	selp.b64 	%rd605, 0, %rd604, %p606;
	add.s64 	%rd606, %rd605, %rd603;
	mov.b64 	{%r1266, %r1271}, %rd606;
	mov.b32 	%r1272, 8;
	// begin inline asm
	shfl.sync.up.b32 %r1265, %r1266, %r1272, %r1283, %r1284;
	// end inline asm
	// begin inline asm
	shfl.sync.up.b32 %r1270, %r1271, %r1272, %r1283, %r1284;
	// end inline asm
	mov.b64 	%rd607, {%r1265, %r1270};
	setp.lt.s32 	%p607, %r1234, 8;
	selp.b64 	%rd608, 0, %rd607, %p607;
	add.s64 	%rd609, %rd608, %rd606;
	mov.b64 	{%r1276, %r1281}, %rd609;
	mov.b32 	%r1282, 16;
	// begin inline asm
	shfl.sync.up.b32 %r1275, %r1276, %r1282, %r1283, %r1284;
	// end inline asm
	// begin inline asm
	shfl.sync.up.b32 %r1280, %r1281, %r1282, %r1283, %r1284;
	// end inline asm
	mov.b64 	%rd610, {%r1275, %r1280};
	setp.lt.s32 	%p608, %r1234, 16;
	selp.b64 	%rd611, 0, %rd610, %p608;
	add.s64 	%rd18, %rd611, %rd609;
	setp.ne.s32 	%p609, %r1234, 31;
	@%p609 bra 	$L__BB7_176;
	shr.u32 	%r1285, %r270, 5;
	mul.wide.u32 	%rd612, %r1285, 8;
	add.s64 	%rd613, %rd691, %rd612;
	st.u64 	[%rd613], %rd18;
$L__BB7_176:
	mov.u32 	%r1286, %tid.x;
	setp.ne.s32 	%p610, %r1286, 0;
	bar.sync 	0;
	ld.v2.u64 	{%rd615, %rd616}, [%rd691];
	shr.u32 	%r1287, %r1286, 5;
	add.s64 	%rd617, %rd616, %rd615;
	setp.eq.s32 	%p611, %r1287, 2;
	selp.b64 	%rd618, %rd617, %rd615, %p611;
	ld.v2.u64 	{%rd619, %rd620}, [%rd691+16];
	add.s64 	%rd621, %rd617, %rd619;
	setp.eq.s32 	%p612, %r1287, 3;
	selp.b64 	%rd622, %rd621, %rd618, %p612;
	add.s64 	%rd623, %rd621, %rd620;
	setp.eq.s32 	%p613, %r1287, 4;
	selp.b64 	%rd624, %rd623, %rd622, %p613;
	ld.v2.u64 	{%rd625, %rd626}, [%rd691+32];
	add.s64 	%rd627, %rd623, %rd625;
	setp.eq.s32 	%p614, %r1287, 5;
	selp.b64 	%rd628, %rd627, %rd624, %p614;
	add.s64 	%rd629, %rd627, %rd626;
	setp.eq.s32 	%p615, %r1287, 6;
	selp.b64 	%rd630, %rd629, %rd628, %p615;
	ld.v2.u64 	{%rd631, %rd632}, [%rd691+48];
	add.s64 	%rd633, %rd629, %rd631;
	setp.eq.s32 	%p616, %r1287, 7;
	selp.b64 	%rd634, %rd633, %rd630, %p616;
	add.s64 	%rd635, %rd633, %rd632;
	setp.eq.s32 	%p617, %r1287, 8;
	selp.b64 	%rd636, %rd635, %rd634, %p617;
	ld.v2.u64 	{%rd637, %rd638}, [%rd691+64];
	add.s64 	%rd639, %rd635, %rd637;
	setp.eq.s32 	%p618, %r1287, 9;
	selp.b64 	%rd640, %rd639, %rd636, %p618;
	add.s64 	%rd641, %rd639, %rd638;
	setp.eq.s32 	%p619, %r1287, 10;
	selp.b64 	%rd642, %rd641, %rd640, %p619;
	ld.v2.u64 	{%rd643, %rd644}, [%rd691+80];
	add.s64 	%rd645, %rd641, %rd643;
	setp.eq.s32 	%p620, %r1287, 11;
	selp.b64 	%rd646, %rd645, %rd642, %p620;
	add.s64 	%rd647, %rd645, %rd644;
	setp.eq.s32 	%p621, %r1287, 12;
	selp.b64 	%rd648, %rd647, %rd646, %p621;
	ld.v2.u64 	{%rd649, %rd650}, [%rd691+96];
	add.s64 	%rd651, %rd647, %rd649;
	setp.eq.s32 	%p622, %r1287, 13;
	selp.b64 	%rd652, %rd651, %rd648, %p622;
	add.s64 	%rd653, %rd651, %rd650;
	setp.eq.s32 	%p623, %r1287, 14;
	selp.b64 	%rd654, %rd653, %rd652, %p623;
	ld.v2.u64 	{%rd655, %rd656}, [%rd691+112];
	add.s64 	%rd657, %rd653, %rd655;
	setp.eq.s32 	%p624, %r1287, 15;
	selp.b64 	%rd658, %rd657, %rd654, %p624;
	add.s64 	%rd700, %rd657, %rd656;
	setp.lt.u32 	%p625, %r1286, 32;
	selp.b64 	%rd659, 0, %rd658, %p625;
	setp.eq.s32 	%p626, %r1234, 0;
	cvt.u64.u32 	%rd660, %r271;
	sub.s64 	%rd661, %rd18, %rd660;
	selp.b64 	%rd662, 0, %rd661, %p626;
	add.s64 	%rd698, %rd659, %rd662;
	mov.b64 	%rd702, 0;
	@%p610 bra 	$L__BB7_208;
	add.s64 	%rd663, %rd133, 512;
	mov.b64 	%rd664, 101;
	// begin inline asm
	st.relaxed.gpu.v2.u64 [%rd663], {%rd664, %rd700};
	// end inline asm
	bra.uni 	$L__BB7_208;
$L__BB7_178:
	// begin inline asm
	mov.u32 %r1040, %laneid;
	// end inline asm
	cvt.u64.u32 	%rd474, %r271;
	mov.b64 	{%r1042, %r1047}, %rd474;
	mov.b32 	%r1048, 1;
	mov.b32 	%r1089, 0;
	mov.b32 	%r1090, -1;
	// begin inline asm
	shfl.sync.up.b32 %r1041, %r1042, %r1048, %r1089, %r1090;
	// end inline asm
	// begin inline asm
	shfl.sync.up.b32 %r1046, %r1047, %r1048, %r1089, %r1090;
	// end inline asm
	mov.b64 	%rd475, {%r1041, %r1046};
	setp.lt.s32 	%p551, %r1040, 1;
	selp.b64 	%rd476, 0, %rd475, %p551;
	add.s64 	%rd477, %rd476, %rd474;
	mov.b64 	{%r1052, %r1057}, %rd477;
	mov.b32 	%r1058, 2;
	// begin inline asm
	shfl.sync.up.b32 %r1051, %r1052, %r1058, %r1089, %r1090;
	// end inline asm
	// begin inline asm
	shfl.sync.up.b32 %r1056, %r1057, %r1058, %r1089, %r1090;
	// end inline asm
	mov.b64 	%rd478, {%r1051, %r1056};
	setp.lt.s32 	%p552, %r1040, 2;
	selp.b64 	%rd479, 0, %rd478, %p552;
	add.s64 	%rd480, %rd479, %rd477;
	mov.b64 	{%r1062, %r1067}, %rd480;
	mov.b32 	%r1068, 4;
	// begin inline asm
	shfl.sync.up.b32 %r1061, %r1062, %r1068, %r1089, %r1090;
	// end inline asm
	// begin inline asm
	shfl.sync.up.b32 %r1066, %r1067, %r1068, %r1089, %r1090;
	// end inline asm
	mov.b64 	%rd481, {%r1061, %r1066};
	setp.lt.s32 	%p553, %r1040, 4;
	selp.b64 	%rd482, 0, %rd481, %p553;
	add.s64 	%rd483, %rd482, %rd480;
	mov.b64 	{%r1072, %r1077}, %rd483;
	mov.b32 	%r1078, 8;
	// begin inline asm
	shfl.sync.up.b32 %r1071, %r1072, %r1078, %r1089, %r1090;
	// end inline asm
	// begin inline asm
	shfl.sync.up.b32 %r1076, %r1077, %r1078, %r1089, %r1090;
	// end inline asm
	mov.b64 	%rd484, {%r1071, %r1076};
	setp.lt.s32 	%p554, %r1040, 8;
	selp.b64 	%rd485, 0, %rd484, %p554;
	add.s64 	%rd486, %rd485, %rd483;
	mov.b64 	{%r1082, %r1087}, %rd486;
	mov.b32 	%r1088, 16;
	// begin inline asm
	shfl.sync.up.b32 %r1081, %r1082, %r1088, %r1089, %r1090;
	// end inline asm
	// begin inline asm
	shfl.sync.up.b32 %r1086, %r1087, %r1088, %r1089, %r1090;
	// end inline asm
	mov.b64 	%rd487, {%r1081, %r1086};
	setp.lt.s32 	%p555, %r1040, 16;
	selp.b64 	%rd488, 0, %rd487, %p555;
	add.s64 	%rd21, %rd488, %rd486;
	setp.ne.s32 	%p556, %r1040, 31;
	@%p556 bra 	$L__BB7_180;
	shr.u32 	%r1091, %r270, 5;
	mul.wide.u32 	%rd489, %r1091, 8;
	add.s64 	%rd490, %rd691, %rd489;
	st.u64 	[%rd490], %rd21;
$L__BB7_180:
	cvt.u64.u32 	%rd491, %r271;
	sub.s64 	%rd492, %rd21, %rd491;
	bar.sync 	0;
	ld.v2.u64 	{%rd493, %rd494}, [%rd691];
	mov.u32 	%r274, %tid.x;
	shr.u32 	%r1092, %r274, 5;
	add.s64 	%rd495, %rd494, %rd493;
	setp.eq.s32 	%p557, %r1092, 2;
	selp.b64 	%rd496, %rd495, %rd493, %p557;
	ld.v2.u64 	{%rd497, %rd498}, [%rd691+16];
	add.s64 	%rd499, %rd495, %rd497;
	setp.eq.s32 	%p558, %r1092, 3;
	selp.b64 	%rd500, %rd499, %rd496, %p558;
	add.s64 	%rd501, %rd499, %rd498;
	setp.eq.s32 	%p559, %r1092, 4;
	selp.b64 	%rd502, %rd501, %rd500, %p559;
	ld.v2.u64 	{%rd503, %rd504}, [%rd691+32];
	add.s64 	%rd505, %rd501, %rd503;
	setp.eq.s32 	%p560, %r1092, 5;
	selp.b64 	%rd506, %rd505, %rd502, %p560;
	add.s64 	%rd507, %rd505, %rd504;
	setp.eq.s32 	%p561, %r1092, 6;
	selp.b64 	%rd508, %rd507, %rd506, %p561;
	ld.v2.u64 	{%rd509, %rd510}, [%rd691+48];
	add.s64 	%rd511, %rd507, %rd509;
	setp.eq.s32 	%p562, %r1092, 7;
	selp.b64 	%rd512, %rd511, %rd508, %p562;
	add.s64 	%rd513, %rd511, %rd510;
	setp.eq.s32 	%p563, %r1092, 8;
	selp.b64 	%rd514, %rd513, %rd512, %p563;
	ld.v2.u64 	{%rd515, %rd516}, [%rd691+64];
	add.s64 	%rd517, %rd513, %rd515;
	setp.eq.s32 	%p564, %r1092, 9;
	selp.b64 	%rd518, %rd517, %rd514, %p564;
	add.s64 	%rd519, %rd517, %rd516;
	setp.eq.s32 	%p565, %r1092, 10;
	selp.b64 	%rd520, %rd519, %rd518, %p565;
	ld.v2.u64 	{%rd521, %rd522}, [%rd691+80];
	add.s64 	%rd523, %rd519, %rd521;
	setp.eq.s32 	%p566, %r1092, 11;
	selp.b64 	%rd524, %rd523, %rd520, %p566;
	add.s64 	%rd525, %rd523, %rd522;
	setp.eq.s32 	%p567, %r1092, 12;
	selp.b64 	%rd526, %rd525, %rd524, %p567;
	ld.v2.u64 	{%rd527, %rd528}, [%rd691+96];
	add.s64 	%rd529, %rd525, %rd527;
	setp.eq.s32 	%p568, %r1092, 13;
	selp.b64 	%rd530, %rd529, %rd526, %p568;
	add.s64 	%rd531, %rd529, %rd528;
	setp.eq.s32 	%p569, %r1092, 14;
	selp.b64 	%rd532, %rd531, %rd530, %p569;
	ld.v2.u64 	{%rd533, %rd534}, [%rd691+112];
	add.s64 	%rd535, %rd531, %rd533;
	setp.eq.s32 	%p570, %r1092, 15;
	selp.b64 	%rd536, %rd535, %rd532, %p570;
	add.s64 	%rd22, %rd535, %rd534;
	setp.gt.u32 	%p571, %r274, 31;
	setp.lt.u32 	%p572, %r274, 32;
	setp.eq.s32 	%p573, %r1040, 0;
	selp.b64 	%rd537, 0, %rd492, %p573;
	add.s64 	%rd698, %rd536, %rd537;
	selp.b64 	%rd24, %rd492, %rd698, %p572;
	@%p571 bra 	$L__BB7_205;
	setp.ne.s32 	%p574, %r274, 0;
	mov.u32 	%r1093, %ctaid.x;
	mul.wide.u32 	%rd538, %r1093, 16;
	add.s64 	%rd25, %rd133, %rd538;
	@%p574 bra 	$L__BB7_183;
	st.u64 	[%rd691+184], %rd22;
	add.s64 	%rd539, %rd25, 512;
	mov.b64 	%rd540, 100;
	// begin inline asm
	st.relaxed.gpu.v2.u64 [%rd539], {%rd540, %rd22};
	// end inline asm
$L__BB7_183:
	mov.u32 	%r1094, %nctaid.x;
	setp.gt.u32 	%p575, %r1094, 499;
	@%p575 bra 	$L__BB7_185;
	membar.cta;
	bra.uni 	$L__BB7_186;
$L__BB7_185:
	mov.b32 	%r1095, 450;
	// begin inline asm
	nanosleep.u32 %r1095;
	// end inline asm
$L__BB7_186:
	mul.wide.u32 	%rd545, %r274, 16;
	xor.b64  	%rd546, %rd545, -16;
	add.s64 	%rd547, %rd25, %rd546;
	add.s64 	%rd544, %rd547, 512;
	// begin inline asm
	ld.relaxed.gpu.v2.u64 {%rd696, %rd693}, [%rd544];
	// end inline asm
$L__BB7_187:
	setp.eq.s64 	%p576, %rd696, 99;
	mov.b32 	%r1097, -1;
	vote.sync.any.pred 	%p577, %p576, %r1097;
	not.pred 	%p578, %p577;
	@%p578 bra 	$L__BB7_192;
	setp.gt.u32 	%p603, %r1094, 499;
	@%p603 bra 	$L__BB7_190;
	membar.cta;
	bra.uni 	$L__BB7_191;
$L__BB7_190:
	mov.b32 	%r1232, 350;
	// begin inline asm
	nanosleep.u32 %r1232;
	// end inline asm
$L__BB7_191:
	// begin inline asm
	ld.relaxed.gpu.v2.u64 {%rd696, %rd693}, [%rd544];
	// end inline asm
	bra.uni 	$L__BB7_187;
$L__BB7_192:
	setp.eq.s64 	%p579, %rd696, 101;
	mov.b32 	%r1149, -1;
	vote.sync.ballot.b32 	%r1150, %p579, %r1149;
	// begin inline asm
	mov.u32 %r1099, %lanemask_ge;
	// end inline asm
	and.b32  	%r1151, %r1150, %r1099;
	or.b32  	%r1152, %r1151, -2147483648;
	add.s32 	%r1153, %r1152, -1;
	not.b32 	%r1154, %r1152;
	and.b32  	%r1155, %r1154, %r1153;
	popc.b32 	%r1103, %r1155;
	mov.b64 	{%r1101, %r1106}, %rd693;
	mov.b32 	%r1107, 1;
	// begin inline asm
	shfl.sync.down.b32 %r1100, %r1101, %r1107, %r1103, %r1149;
	// end inline asm
	// begin inline asm
	shfl.sync.down.b32 %r1105, %r1106, %r1107, %r1103, %r1149;
	// end inline asm
	mov.b64 	%rd548, {%r1100, %r1105};
	setp.lt.s32 	%p581, %r1040, %r1103;
	selp.b64 	%rd549, %rd548, 0, %p581;
	add.s64 	%rd550, %rd549, %rd693;
	mov.b64 	{%r1111, %r1116}, %rd550;
	mov.b32 	%r1117, 2;
	// begin inline asm
	shfl.sync.down.b32 %r1110, %r1111, %r1117, %r1103, %r1149;
	// end inline asm
	// begin inline asm
	shfl.sync.down.b32 %r1115, %r1116, %r1117, %r1103, %r1149;
	// end inline asm
	mov.b64 	%rd551, {%r1110, %r1115};
	add.s32 	%r1156, %r1040, 2;
	setp.gt.s32 	%p582, %r1156, %r1103;
	selp.b64 	%rd552, 0, %rd551, %p582;
	add.s64 	%rd553, %rd552, %rd550;
	mov.b64 	{%r1121, %r1126}, %rd553;
	mov.b32 	%r1127, 4;
	// begin inline asm
	shfl.sync.down.b32 %r1120, %r1121, %r1127, %r1103, %r1149;
	// end inline asm
	// begin inline asm
	shfl.sync.down.b32 %r1125, %r1126, %r1127, %r1103, %r1149;
	// end inline asm
	mov.b64 	%rd554, {%r1120, %r1125};
	add.s32 	%r1157, %r1040, 4;
	setp.gt.s32 	%p583, %r1157, %r1103;
	selp.b64 	%rd555, 0, %rd554, %p583;
	add.s64 	%rd556, %rd555, %rd553;
	mov.b64 	{%r1131, %r1136}, %rd556;
	mov.b32 	%r1137, 8;
	// begin inline asm
	shfl.sync.down.b32 %r1130, %r1131, %r1137, %r1103, %r1149;
	// end inline asm
	// begin inline asm
	shfl.sync.down.b32 %r1135, %r1136, %r1137, %r1103, %r1149;
	// end inline asm
	mov.b64 	%rd557, {%r1130, %r1135};
	add.s32 	%r1158, %r1040, 8;
	setp.gt.s32 	%p584, %r1158, %r1103;
	selp.b64 	%rd558, 0, %rd557, %p584;
	add.s64 	%rd559, %rd558, %rd556;
	mov.b64 	{%r1141, %r1146}, %rd559;
	mov.b32 	%r1147, 16;
	// begin inline asm
	shfl.sync.down.b32 %r1140, %r1141, %r1147, %r1103, %r1149;
	// end inline asm
	// begin inline asm
	shfl.sync.down.b32 %r1145, %r1146, %r1147, %r1103, %r1149;
	// end inline asm
	mov.b64 	%rd560, {%r1140, %r1145};
	add.s32 	%r1159, %r1040, 16;
	setp.gt.s32 	%p585, %r1159, %r1103;
	selp.b64 	%rd561, 0, %rd560, %p585;
	add.s64 	%rd695, %rd561, %rd559;
	mov.u32 	%r1160, %tid.x;
	not.b32 	%r1161, %r1160;
	mov.u32 	%r1162, %ctaid.x;
	add.s32 	%r1401, %r1162, %r1161;
	add.s64 	%rd35, %rd133, 512;
$L__BB7_193:
	setp.ne.s64 	%p586, %rd696, 101;
	mov.b32 	%r1163, -1;
	vote.sync.all.pred 	%p587, %p586, %r1163;
	not.pred 	%p588, %p587;
	@%p588 bra 	$L__BB7_201;
	mul.wide.s32 	%rd569, %r1401, 16;
	add.s64 	%rd570, %rd35, %rd569;
	add.s64 	%rd568, %rd570, -512;
	// begin inline asm
	ld.relaxed.gpu.v2.u64 {%rd696, %rd697}, [%rd568];
	// end inline asm
$L__BB7_195:
	setp.eq.s64 	%p592, %rd696, 99;
	mov.b32 	%r1167, -1;
	vote.sync.any.pred 	%p593, %p592, %r1167;
	not.pred 	%p594, %p593;
	@%p594 bra 	$L__BB7_200;
	mov.u32 	%r1229, %nctaid.x;
	setp.gt.u32 	%p602, %r1229, 499;
	@%p602 bra 	$L__BB7_198;
	membar.cta;
	bra.uni 	$L__BB7_199;
$L__BB7_198:
	mov.b32 	%r1230, 350;
	// begin inline asm
	nanosleep.u32 %r1230;
	// end inline asm
$L__BB7_199:
	mul.wide.s32 	%rd589, %r1401, 16;
	add.s64 	%rd590, %rd35, %rd589;
	add.s64 	%rd588, %rd590, -512;
	// begin inline asm
	ld.relaxed.gpu.v2.u64 {%rd696, %rd697}, [%rd588];
	// end inline asm
	bra.uni 	$L__BB7_195;
$L__BB7_200:
	setp.eq.s64 	%p595, %rd696, 101;
	mov.b32 	%r1218, -1;
	vote.sync.ballot.b32 	%r1219, %p595, %r1218;
	and.b32  	%r1220, %r1219, %r1099;
	or.b32  	%r1221, %r1220, -2147483648;
	add.s32 	%r1222, %r1221, -1;
	not.b32 	%r1223, %r1221;
	and.b32  	%r1224, %r1223, %r1222;
	popc.b32 	%r1172, %r1224;
	mov.b64 	{%r1170, %r1175}, %rd697;
	mov.b32 	%r1176, 1;
	// begin inline asm
	shfl.sync.down.b32 %r1169, %r1170, %r1176, %r1172, %r1218;
	// end inline asm
	// begin inline asm
	shfl.sync.down.b32 %r1174, %r1175, %r1176, %r1172, %r1218;
	// end inline asm
	mov.b64 	%rd571, {%r1169, %r1174};
	setp.lt.s32 	%p597, %r1040, %r1172;
	selp.b64 	%rd572, %rd571, 0, %p597;
	add.s64 	%rd573, %rd572, %rd697;
	mov.b64 	{%r1180, %r1185}, %rd573;
	mov.b32 	%r1186, 2;
	// begin inline asm
	shfl.sync.down.b32 %r1179, %r1180, %r1186, %r1172, %r1218;
	// end inline asm
	// begin inline asm
	shfl.sync.down.b32 %r1184, %r1185, %r1186, %r1172, %r1218;
	// end inline asm
	mov.b64 	%rd574, {%r1179, %r1184};
	add.s32 	%r1225, %r1040, 2;
	setp.gt.s32 	%p598, %r1225, %r1172;
	selp.b64 	%rd575, 0, %rd574, %p598;
	add.s64 	%rd576, %rd573, %rd575;
	mov.b64 	{%r1190, %r1195}, %rd576;
	mov.b32 	%r1196, 4;
	// begin inline asm
	shfl.sync.down.b32 %r1189, %r1190, %r1196, %r1172, %r1218;
	// end inline asm
	// begin inline asm
	shfl.sync.down.b32 %r1194, %r1195, %r1196, %r1172, %r1218;
	// end inline asm
	mov.b64 	%rd577, {%r1189, %r1194};
	add.s32 	%r1226, %r1040, 4;
	setp.gt.s32 	%p599, %r1226, %r1172;
	selp.b64 	%rd578, 0, %rd577, %p599;
	add.s64 	%rd579, %rd578, %rd576;
	mov.b64 	{%r1200, %r1205}, %rd579;
	mov.b32 	%r1206, 8;
	// begin inline asm
	shfl.sync.down.b32 %r1199, %r1200, %r1206, %r1172, %r1218;
	// end inline asm
	// begin inline asm
	shfl.sync.down.b32 %r1204, %r1205, %r1206, %r1172, %r1218;
	// end inline asm
	mov.b64 	%rd580, {%r1199, %r1204};
	add.s32 	%r1227, %r1040, 8;
	setp.gt.s32 	%p600, %r1227, %r1172;
	selp.b64 	%rd581, 0, %rd580, %p600;
	add.s64 	%rd582, %rd581, %rd579;
	mov.b64 	{%r1210, %r1215}, %rd582;
	mov.b32 	%r1216, 16;
	// begin inline asm
	shfl.sync.down.b32 %r1209, %r1210, %r1216, %r1172, %r1218;
	// end inline asm
	// begin inline asm
	shfl.sync.down.b32 %r1214, %r1215, %r1216, %r1172, %r1218;
	// end inline asm
	mov.b64 	%rd583, {%r1209, %r1214};
	add.s32 	%r1228, %r1040, 16;
	setp.gt.s32 	%p601, %r1228, %r1172;
	selp.b64 	%rd584, 0, %rd583, %p601;
	add.s64 	%rd585, %rd582, %rd695;
	add.s64 	%rd695, %rd585, %rd584;
	add.s32 	%r1401, %r1401, -32;
	bra.uni 	$L__BB7_193;
$L__BB7_201:
	mov.u32 	%r1165, %tid.x;
	setp.ne.s32 	%p589, %r1165, 0;
	@%p589 bra 	$L__BB7_203;
	add.s64 	%rd564, %rd695, %rd22;
	add.s64 	%rd562, %rd25, 512;
	mov.b64 	%rd563, 101;
	// begin inline asm
	st.relaxed.gpu.v2.u64 [%rd562], {%rd563, %rd564};
	// end inline asm
	st.u64 	[%rd691+168], %rd695;
	st.u64 	[%rd691+176], %rd564;
$L__BB7_203:
	setp.ne.s32 	%p590, %r1040, 0;
	mov.u64 	%rd698, %rd24;
	@%p590 bra 	$L__BB7_205;
	st.u64 	[%rd691+144], %rd695;
	mov.u64 	%rd698, %rd695;
$L__BB7_205:
	mov.u32 	%r1166, %tid.x;
	setp.eq.s32 	%p591, %r1166, 0;
	bar.sync 	0;
	@%p591 bra 	$L__BB7_207;
	ld.u64 	%rd565, [%rd691+144];
	add.s64 	%rd698, %rd565, %rd698;
$L__BB7_207:
	ld.u64 	%rd700, [%rd691+184];
	ld.u64 	%rd702, [%rd691+168];
$L__BB7_208:
	bar.sync 	0;
	cvt.u32.u64 	%r279, %rd700;
	sub.s64 	%rd55, %rd698, %rd702;
	cvt.u32.u64 	%r1403, %rd55;
	not.pred 	%p627, %p56;
	@%p627 bra 	$L__BB7_210;
	add.s32 	%r1403, %r1403, 1;
	shl.b64 	%rd667, %rd55, 32;
	shr.s64 	%rd668, %rd667, 28;
	add.s64 	%rd669, %rd691, %rd668;
	st.u32 	[%rd669+2048], %r197;
	st.u32 	[%rd669+2052], %r196;
	st.u32 	[%rd669+2056], %r195;
	st.u32 	[%rd669+2060], %r194;
$L__BB7_210:
	not.pred 	%p628, %p64;
	@%p628 bra 	$L__BB7_212;
	add.s32 	%r283, %r1403, 1;
	mul.wide.s32 	%rd670, %r1403, 16;
	add.s64 	%rd671, %rd691, %rd670;
	st.u32 	[%rd671+2048], %r1365;
	st.u32 	[%rd671+2052], %r1366;
	st.u32 	[%rd671+2056], %r1367;
	st.u32 	[%rd671+2060], %r1368;
	mov.u32 	%r1403, %r283;
$L__BB7_212:
	not.pred 	%p629, %p72;
	@%p629 bra 	$L__BB7_214;
	add.s32 	%r285, %r1403, 1;
	mul.wide.s32 	%rd672, %r1403, 16;
	add.s64 	%rd673, %rd691, %rd672;
	st.u32 	[%rd673+2048], %r1374;
	st.u32 	[%rd673+2052], %r1375;
	st.u32 	[%rd673+2056], %r1376;
	st.u32 	[%rd673+2060], %r1377;
	mov.u32 	%r1403, %r285;
$L__BB7_214:
	not.pred 	%p630, %p80;
	@%p630 bra 	$L__BB7_216;
	add.s32 	%r287, %r1403, 1;
	mul.wide.s32 	%rd674, %r1403, 16;
	add.s64 	%rd675, %rd691, %rd674;
	st.u32 	[%rd675+2048], %r1383;
	st.u32 	[%rd675+2052], %r1384;
	st.u32 	[%rd675+2056], %r1385;
	st.u32 	[%rd675+2060], %r1386;
	mov.u32 	%r1403, %r287;
$L__BB7_216:
	not.pred 	%p631, %p83;
	@%p631 bra 	$L__BB7_218;
	mul.wide.s32 	%rd676, %r1403, 16;
	add.s64 	%rd677, %rd691, %rd676;
	st.u32 	[%rd677+2048], %r1392;
	st.u32 	[%rd677+2052], %r1393;
	st.u32 	[%rd677+2056], %r1394;
	st.u32 	[%rd677+2060], %r1395;
$L__BB7_218:
	bar.sync 	0;
	mov.u32 	%r1408, %tid.x;
	setp.ge.s32 	%p632, %r1408, %r279;
	@%p632 bra 	$L__BB7_452;
	not.b32 	%r1288, %r1408;
	add.s32 	%r290, %r1288, %r279;
	and.b32  	%r1289, %r290, 1536;
	setp.eq.s32 	%p633, %r1289, 1536;
	@%p633 bra 	$L__BB7_222;
	shr.u32 	%r1290, %r290, 9;
	add.s32 	%r1291, %r1290, 1;
	and.b32  	%r1292, %r1291, 3;
	neg.s32 	%r1406, %r1292;
	cvt.u64.u32 	%rd678, %r1408;
	add.s64 	%rd679, %rd702, %rd678;
	shl.b64 	%rd680, %rd679, 4;
	add.s64 	%rd681, %rd680, %rd7;
	add.s64 	%rd704, %rd681, 8;
	mul.wide.u32 	%rd682, %r1408, 16;
	add.s64 	%rd683, %rd682, %rd691;
	add.s64 	%rd703, %rd683, 2060;
	shl.b32 	%r1293, %r1291, 9;
	and.b32  	%r1294, %r1293, 1536;
	add.s32 	%r1408, %r1408, %r1294;
$L__BB7_221:
	.pragma "nounroll";
	ld.u32 	%r1295, [%rd703+-12];
	ld.u32 	%r1296, [%rd703+-8];
	ld.u32 	%r1297, [%rd703+-4];
	ld.u32 	%r1298, [%rd703];
	st.global.u32 	[%rd704+-8], %r1295;
	st.global.u32 	[%rd704+-4], %r1296;
	st.global.u32 	[%rd704], %r1297;
	st.global.u32 	[%rd704+4], %r1298;
	add.s32 	%r1406, %r1406, 1;
	setp.ne.s32 	%p634, %r1406, 0;
	add.s64 	%rd704, %rd704, 8192;
	add.s64 	%rd703, %rd703, 8192;
	@%p634 bra 	$L__BB7_221;
$L__BB7_222:
	setp.lt.u32 	%p635, %r290, 1536;
	@%p635 bra 	$L__BB7_452;
	cvt.u64.u32 	%rd684, %r1408;
	add.s64 	%rd685, %rd702, %rd684;
	shl.b64 	%rd686, %rd685, 4;
	add.s64 	%rd687, %rd686, %rd7;
	add.s64 	%rd706, %rd687, 16384;
	mul.wide.u32 	%rd688, %r1408, 16;
	add.s64 	%rd689, %rd688, %rd691;
	add.s64 	%rd705, %rd689, 18432;
$L__BB7_224:
	ld.u32 	%r1299, [%rd705+-16384];
	ld.u32 	%r1300, [%rd705+-16380];
	ld.u32 	%r1301, [%rd705+-16376];
	ld.u32 	%r1302, [%rd705+-16372];
	st.global.u32 	[%rd706+-16384], %r1299;
	st.global.u32 	[%rd706+-16380], %r1300;
	st.global.u32 	[%rd706+-16376], %r1301;
	st.global.u32 	[%rd706+-16372], %r1302;
	ld.u32 	%r1303, [%rd705+-8192];
	ld.u32 	%r1304, [%rd705+-8188];
	ld.u32 	%r1305, [%rd705+-8184];
	ld.u32 	%r1306, [%rd705+-8180];
	st.global.u32 	[%rd706+-8192], %r1303;
	st.global.u32 	[%rd706+-8188], %r1304;
	st.global.u32 	[%rd706+-8184], %r1305;
	st.global.u32 	[%rd706+-8180], %r1306;
	ld.u32 	%r1307, [%rd705];
	ld.u32 	%r1308, [%rd705+4];
	ld.u32 	%r1309, [%rd705+8];
	ld.u32 	%r1310, [%rd705+12];
	st.global.u32 	[%rd706], %r1307;
	st.global.u32 	[%rd706+4], %r1308;
	st.global.u32 	[%rd706+8], %r1309;
	st.global.u32 	[%rd706+12], %r1310;
	ld.u32 	%r1311, [%rd705+8192];
	ld.u32 	%r1312, [%rd705+8196];
	ld.u32 	%r1313, [%rd705+8200];
	ld.u32 	%r1314, [%rd705+8204];
	st.global.u32 	[%rd706+8192], %r1311;
	st.global.u32 	[%rd706+8196], %r1312;
	st.global.u32 	[%rd706+8200], %r1313;
	st.global.u32 	[%rd706+8204], %r1314;
	add.s32 	%r1408, %r1408, 2048;
	add.s64 	%rd706, %rd706, 32768;
	add.s64 	%rd705, %rd705, 32768;
	setp.lt.s32 	%p636, %r1408, %r279;
	@%p636 bra 	$L__BB7_224;
	bra.uni 	$L__BB7_452;
$L__BB7_225:
	mul.wide.u32 	%rd138, %r1, 16;
	add.s64 	%rd139, %rd1, %rd138;
	ld.global.u64 	%rd140, [%rd139];
	ld.global.u64 	%rd141, [%rd139+8];
	ld.global.u64 	%rd142, [%rd139+16];
	ld.global.u64 	%rd143, [%rd139+24];
	sub.s64 	%rd68, %rd142, %rd140;
	cvt.u32.u64 	%r298, %rd68;
	sub.s64 	%rd144, %rd143, %rd141;
	cvt.u32.u64 	%r299, %rd144;
	mov.u32 	%r300, %tid.x;
	add.s32 	%r301, %r299, %r298;
	setp.ge.s32 	%p169, %r300, %r301;
	cvt.u64.u32 	%rd146, %r300;
	add.s64 	%rd147, %rd140, %rd146;
	shl.b64 	%rd148, %rd147, 4;
	add.s64 	%rd69, %rd5, %rd148;
	sub.s32 	%r602, %r300, %r298;
	cvt.s64.s32 	%rd149, %r602;
	add.s64 	%rd150, %rd141, %rd149;
	shl.b64 	%rd151, %rd150, 4;
	add.s64 	%rd70, %rd6, %rd151;
	mov.b32 	%r1409, 0;
	mov.u32 	%r1410, %r1409;
	mov.u32 	%r1411, %r1409;
	mov.u32 	%r1412, %r1409;
	@%p169 bra 	$L__BB7_229;
	setp.ge.s32 	%p170, %r300, %r298;
	@%p170 bra 	$L__BB7_228;
	ld.global.u32 	%r1412, [%rd69];
	ld.global.u32 	%r1411, [%rd69+4];
	ld.global.u32 	%r1410, [%rd69+8];
	ld.global.u32 	%r1409, [%rd69+12];
	bra.uni 	$L__BB7_229;
$L__BB7_228:
	ld.global.u32 	%r1412, [%rd70];
	ld.global.u32 	%r1411, [%rd70+4];
	ld.global.u32 	%r1410, [%rd70+8];
	ld.global.u32 	%r1409, [%rd70+12];
$L__BB7_229:
	add.s32 	%r314, %r300, 512;
	setp.ge.s32 	%p171, %r314, %r301;
	mov.b32 	%r1413, 0;
	mov.u32 	%r1414, %r1413;
	mov.u32 	%r1415, %r1413;
	mov.u32 	%r1416, %r1413;
	@%p171 bra 	$L__BB7_233;
	setp.lt.s32 	%p172, %r314, %r298;
	@%p172 bra 	$L__BB7_232;
	ld.global.u32 	%r1416, [%rd70+8192];
	ld.global.u32 	%r1415, [%rd70+8196];
	ld.global.u32 	%r1414, [%rd70+8200];
	ld.global.u32 	%r1413, [%rd70+8204];
	bra.uni 	$L__BB7_233;
$L__BB7_232:
	ld.global.u32 	%r1416, [%rd69+8192];
	ld.global.u32 	%r1415, [%rd69+8196];
	ld.global.u32 	%r1414, [%rd69+8200];
	ld.global.u32 	%r1413, [%rd69+8204];
$L__BB7_233:
	or.b32  	%r327, %r300, 1024;
	setp.ge.s32 	%p173, %r327, %r301;
	mov.b32 	%r1417, 0;
	mov.u32 	%r1418, %r1417;
	mov.u32 	%r1419, %r1417;
	mov.u32 	%r1420, %r1417;
	@%p173 bra 	$L__BB7_237;
	setp.lt.s32 	%p174, %r327, %r298;
	@%p174 bra 	$L__BB7_236;
	ld.global.u32 	%r1420, [%rd70+16384];
	ld.global.u32 	%r1419, [%rd70+16388];
	ld.global.u32 	%r1418, [%rd70+16392];
	ld.global.u32 	%r1417, [%rd70+16396];
	bra.uni 	$L__BB7_237;
$L__BB7_236:
	ld.global.u32 	%r1420, [%rd69+16384];
	ld.global.u32 	%r1419, [%rd69+16388];
	ld.global.u32 	%r1418, [%rd69+16392];
	ld.global.u32 	%r1417, [%rd69+16396];
$L__BB7_237:
	add.s32 	%r340, %r300, 1536;
	setp.ge.s32 	%p175, %r340, %r301;
	mov.b32 	%r1421, 0;
	mov.u32 	%r1422, %r1421;
	mov.u32 	%r1423, %r1421;
	mov.u32 	%r1424, %r1421;
	@%p175 bra 	$L__BB7_241;
	setp.lt.s32 	%p176, %r340, %r298;
	@%p176 bra 	$L__BB7_240;
	ld.global.u32 	%r1424, [%rd70+24576];
	ld.global.u32 	%r1423, [%rd70+24580];
	ld.global.u32 	%r1422, [%rd70+24584];
	ld.global.u32 	%r1421, [%rd70+24588];
	bra.uni 	$L__BB7_241;
$L__BB7_240:
	ld.global.u32 	%r1424, [%rd69+24576];
	ld.global.u32 	%r1423, [%rd69+24580];
	ld.global.u32 	%r1422, [%rd69+24584];
	ld.global.u32 	%r1421, [%rd69+24588];
$L__BB7_241:
	or.b32  	%r353, %r300, 2048;
	setp.ge.s32 	%p177, %r353, %r301;
	mov.b32 	%r1425, 0;
	mov.u32 	%r1426, %r1425;
	mov.u32 	%r1427, %r1425;
	mov.u32 	%r1428, %r1425;
	@%p177 bra 	$L__BB7_245;
	setp.lt.s32 	%p178, %r353, %r298;
	@%p178 bra 	$L__BB7_244;
	ld.global.u32 	%r1428, [%rd70+32768];
	ld.global.u32 	%r1427, [%rd70+32772];
	ld.global.u32 	%r1426, [%rd70+32776];
	ld.global.u32 	%r1425, [%rd70+32780];
	bra.uni 	$L__BB7_245;
$L__BB7_244:
	ld.global.u32 	%r1428, [%rd69+32768];
	ld.global.u32 	%r1427, [%rd69+32772];
	ld.global.u32 	%r1426, [%rd69+32776];
	ld.global.u32 	%r1425, [%rd69+32780];
$L__BB7_245:
	mul.wide.u32 	%rd152, %r300, 16;
	add.s64 	%rd72, %rd691, %rd152;
	st.u32 	[%rd72+2048], %r1412;
	st.u32 	[%rd72+2052], %r1411;
	st.u32 	[%rd72+2056], %r1410;
	st.u32 	[%rd72+2060], %r1409;
	st.u32 	[%rd72+10240], %r1416;
	st.u32 	[%rd72+10244], %r1415;
	st.u32 	[%rd72+10248], %r1414;
	st.u32 	[%rd72+10252], %r1413;
	st.u32 	[%rd72+18432], %r1420;
	st.u32 	[%rd72+18436], %r1419;
	st.u32 	[%rd72+18440], %r1418;
	st.u32 	[%rd72+18444], %r1417;
	st.u32 	[%rd72+26624], %r1424;
	st.u32 	[%rd72+26628], %r1423;
	st.u32 	[%rd72+26632], %r1422;
	st.u32 	[%rd72+26636], %r1421;
	st.u32 	[%rd72+34816], %r1428;
	st.u32 	[%rd72+34820], %r1427;
	st.u32 	[%rd72+34824], %r1426;
	st.u32 	[%rd72+34828], %r1425;
	bar.sync 	0;
	mul.lo.s32 	%r607, %r300, 5;
	min.s32 	%r609, %r301, %r607;
	shl.b64 	%rd153, %rd68, 32;
	shr.s64 	%rd154, %rd153, 28;
	add.s64 	%rd73, %rd691, %rd154;
	sub.s32 	%r610, %r609, %r299;
	max.s32 	%r1431, %r610, 0;
	min.s32 	%r1430, %r609, %r298;
	setp.ge.s32 	%p179, %r1431, %r1430;
	@%p179 bra 	$L__BB7_252;
$L__BB7_246:
	add.s32 	%r611, %r1431, %r1430;
	shr.s32 	%r371, %r611, 1;
	mul.wide.s32 	%rd155, %r371, 16;
	add.s64 	%rd156, %rd691, %rd155;
	ld.u32 	%r372, [%rd156+2052];
	ld.u32 	%r373, [%rd156+2056];
	ld.u32 	%r374, [%rd156+2060];
	not.b32 	%r612, %r371;
	add.s32 	%r613, %r609, %r612;
	mul.wide.s32 	%rd157, %r613, 16;
	add.s64 	%rd158, %rd73, %rd157;
	ld.u32 	%r375, [%rd158+2052];
	ld.u32 	%r376, [%rd158+2056];
	ld.u32 	%r377, [%rd158+2060];
	setp.ne.s32 	%p180, %r375, %r372;
	@%p180 bra 	$L__BB7_250;
	setp.ne.s32 	%p181, %r376, %r373;
	@%p181 bra 	$L__BB7_249;
	setp.lt.s32 	%p658, %r377, %r374;
	bra.uni 	$L__BB7_251;
$L__BB7_249:
	setp.lt.s32 	%p658, %r376, %r373;
	bra.uni 	$L__BB7_251;
$L__BB7_250:
	setp.lt.s32 	%p658, %r375, %r372;
$L__BB7_251:
	add.s32 	%r614, %r371, 1;
	selp.b32 	%r1431, %r1431, %r614, %p658;
	selp.b32 	%r1430, %r371, %r1430, %p658;
	setp.lt.s32 	%p182, %r1431, %r1430;
	@%p182 bra 	$L__BB7_246;
$L__BB7_252:
	sub.s32 	%r381, %r609, %r1431;
	setp.ge.s32 	%p183, %r381, %r299;
	mov.b32 	%r1458, 0;
	@%p183 bra 	$L__BB7_332;
	mul.wide.s32 	%rd159, %r381, 16;
	add.s64 	%rd74, %rd73, %rd159;
	ld.u32 	%r382, [%rd74+2052];
	ld.u32 	%r383, [%rd74+2056];
	ld.u32 	%r384, [%rd74+2060];
	setp.lt.s32 	%p184, %r1431, 1;
	mov.b32 	%r1435, 0;
	mov.u32 	%r1434, %r1431;
	@%p184 bra 	$L__BB7_260;
	mul.lo.s32 	%r618, %r1431, 511;
	shr.s32 	%r385, %r618, 9;
	mul.wide.s32 	%rd160, %r385, 16;
	add.s64 	%rd161, %rd691, %rd160;
	ld.u32 	%r386, [%rd161+2052];
	ld.u32 	%r387, [%rd161+2056];
	ld.u32 	%r388, [%rd161+2060];
	setp.ne.s32 	%p185, %r386, %r382;
	@%p185 bra 	$L__BB7_258;
	setp.ne.s32 	%p186, %r387, %r383;
	@%p186 bra 	$L__BB7_257;
	setp.lt.s32 	%p659, %r388, %r384;
	bra.uni 	$L__BB7_259;
$L__BB7_257:
	setp.lt.s32 	%p659, %r387, %r383;
	bra.uni 	$L__BB7_259;
$L__BB7_258:
	setp.lt.s32 	%p659, %r386, %r382;
$L__BB7_259:
	add.s32 	%r619, %r385, 1;
	selp.b32 	%r1434, %r1431, %r385, %p659;
	selp.b32 	%r1435, %r619, 0, %p659;
$L__BB7_260:
	setp.ge.s32 	%p187, %r1435, %r1434;
	@%p187 bra 	$L__BB7_267;
	mad.lo.s32 	%r620, %r1434, 127, %r1435;
	shr.s32 	%r393, %r620, 7;
	mul.wide.s32 	%rd162, %r393, 16;
	add.s64 	%rd163, %rd691, %rd162;
	ld.u32 	%r394, [%rd163+2052];
	ld.u32 	%r395, [%rd163+2056];
	ld.u32 	%r396, [%rd163+2060];
	setp.ne.s32 	%p188, %r394, %r382;
	@%p188 bra 	$L__BB7_265;
	setp.ne.s32 	%p189, %r395, %r383;
	@%p189 bra 	$L__BB7_264;
	setp.lt.s32 	%p660, %r396, %r384;
	bra.uni 	$L__BB7_266;
$L__BB7_264:
	setp.lt.s32 	%p660, %r395, %r383;
	bra.uni 	$L__BB7_266;
$L__BB7_265:
	setp.lt.s32 	%p660, %r394, %r382;
$L__BB7_266:
	add.s32 	%r621, %r393, 1;
	selp.b32 	%r1434, %r1434, %r393, %p660;
	selp.b32 	%r1435, %r621, %r1435, %p660;
$L__BB7_267:
	setp.ge.s32 	%p190, %r1435, %r1434;
	@%p190 bra 	$L__BB7_274;
	mad.lo.s32 	%r622, %r1434, 31, %r1435;
	shr.s32 	%r401, %r622, 5;
	mul.wide.s32 	%rd164, %r401, 16;
	add.s64 	%rd165, %rd691, %rd164;
	ld.u32 	%r402, [%rd165+2052];
	ld.u32 	%r403, [%rd165+2056];
	ld.u32 	%r404, [%rd165+2060];
	setp.ne.s32 	%p191, %r402, %r382;
	@%p191 bra 	$L__BB7_272;
	setp.ne.s32 	%p192, %r403, %r383;
	@%p192 bra 	$L__BB7_271;
	setp.lt.s32 	%p661, %r404, %r384;
	bra.uni 	$L__BB7_273;
$L__BB7_271:
	setp.lt.s32 	%p661, %r403, %r383;
	bra.uni 	$L__BB7_273;
$L__BB7_272:
	setp.lt.s32 	%p661, %r402, %r382;
$L__BB7_273:
	add.s32 	%r623, %r401, 1;
	selp.b32 	%r1434, %r1434, %r401, %p661;
	selp.b32 	%r1435, %r623, %r1435, %p661;
$L__BB7_274:
	setp.ge.s32 	%p193, %r1435, %r1434;
	@%p193 bra 	$L__BB7_281;
	mad.lo.s32 	%r624, %r1434, 15, %r1435;
	shr.s32 	%r410, %r624, 4;
	mul.wide.s32 	%rd166, %r410, 16;
	add.s64 	%rd167, %rd691, %rd166;
	ld.u32 	%r411, [%rd167+2052];
	ld.u32 	%r412, [%rd167+2056];
	ld.u32 	%r413, [%rd167+2060];
	setp.ne.s32 	%p194, %r411, %r382;
	@%p194 bra 	$L__BB7_279;
	setp.ne.s32 	%p195, %r412, %r383;
	@%p195 bra 	$L__BB7_278;
	setp.lt.s32 	%p662, %r413, %r384;
	bra.uni 	$L__BB7_280;
$L__BB7_278:
	setp.lt.s32 	%p662, %r412, %r383;
	bra.uni 	$L__BB7_280;
$L__BB7_279:
	setp.lt.s32 	%p662, %r411, %r382;
$L__BB7_280:
	add.s32 	%r625, %r410, 1;
	selp.b32 	%r1434, %r1434, %r410, %p662;
	selp.b32 	%r1435, %r625, %r1435, %p662;
$L__BB7_281:
	setp.ge.s32 	%p196, %r1435, %r1434;
	@%p196 bra 	$L__BB7_288;
$L__BB7_282:
	add.s32 	%r627, %r1435, %r1434;
	shr.s32 	%r420, %r627, 1;
	mul.wide.s32 	%rd168, %r420, 16;
	add.s64 	%rd169, %rd691, %rd168;
	ld.u32 	%r421, [%rd169+2052];
	ld.u32 	%r422, [%rd169+2056];
	ld.u32 	%r423, [%rd169+2060];
	setp.ne.s32 	%p197, %r421, %r382;
	@%p197 bra 	$L__BB7_286;
	setp.ne.s32 	%p198, %r422, %r383;
	@%p198 bra 	$L__BB7_285;
	setp.lt.s32 	%p663, %r423, %r384;
	bra.uni 	$L__BB7_287;
$L__BB7_285:
	setp.lt.s32 	%p663, %r422, %r383;
	bra.uni 	$L__BB7_287;
$L__BB7_286:
	setp.lt.s32 	%p663, %r421, %r382;
$L__BB7_287:
	add.s32 	%r628, %r420, 1;
	selp.b32 	%r1434, %r1434, %r420, %p663;
	selp.b32 	%r1435, %r628, %r1435, %p663;
	setp.lt.s32 	%p199, %r1435, %r1434;
	@%p199 bra 	$L__BB7_282;
$L__BB7_288:
	setp.lt.s32 	%p200, %r381, 1;
	mov.b32 	%r1446, 0;
	mov.u32 	%r1445, %r381;
	@%p200 bra 	$L__BB7_295;
	mul.lo.s32 	%r631, %r381, 511;
	shr.s32 	%r427, %r631, 9;
	mul.wide.s32 	%rd170, %r427, 16;
	add.s64 	%rd171, %rd73, %rd170;
	ld.u32 	%r428, [%rd171+2052];
	ld.u32 	%r429, [%rd171+2056];
	ld.u32 	%r430, [%rd171+2060];
	setp.ne.s32 	%p201, %r428, %r382;
	@%p201 bra 	$L__BB7_293;
	setp.ne.s32 	%p202, %r429, %r383;
	@%p202 bra 	$L__BB7_292;
	setp.lt.s32 	%p664, %r430, %r384;
	bra.uni 	$L__BB7_294;
$L__BB7_292:
	setp.lt.s32 	%p664, %r429, %r383;
	bra.uni 	$L__BB7_294;
$L__BB7_293:
	setp.lt.s32 	%p664, %r428, %r382;
$L__BB7_294:
	add.s32 	%r632, %r427, 1;
	selp.b32 	%r1445, %r381, %r427, %p664;
	selp.b32 	%r1446, %r632, 0, %p664;
$L__BB7_295:
	setp.ge.s32 	%p203, %r1446, %r1445;
	@%p203 bra 	$L__BB7_302;
	mad.lo.s32 	%r634, %r1445, 127, %r1446;
	shr.s32 	%r435, %r634, 7;
	mul.wide.s32 	%rd172, %r435, 16;
	add.s64 	%rd173, %rd73, %rd172;
	ld.u32 	%r436, [%rd173+2052];
	ld.u32 	%r437, [%rd173+2056];
	ld.u32 	%r438, [%rd173+2060];
	setp.ne.s32 	%p204, %r436, %r382;
	@%p204 bra 	$L__BB7_300;
	setp.ne.s32 	%p205, %r437, %r383;
	@%p205 bra 	$L__BB7_299;
	setp.lt.s32 	%p665, %r438, %r384;
	bra.uni 	$L__BB7_301;
$L__BB7_299:
	setp.lt.s32 	%p665, %r437, %r383;
	bra.uni 	$L__BB7_301;
$L__BB7_300:
	setp.lt.s32 	%p665, %r436, %r382;
$L__BB7_301:
	add.s32 	%r635, %r435, 1;
	selp.b32 	%r1445, %r1445, %r435, %p665;
	selp.b32 	%r1446, %r635, %r1446, %p665;
$L__BB7_302:
	setp.ge.s32 	%p206, %r1446, %r1445;
	@%p206 bra 	$L__BB7_309;
	mad.lo.s32 	%r636, %r1445, 31, %r1446;
	shr.s32 	%r443, %r636, 5;
	mul.wide.s32 	%rd174, %r443, 16;
	add.s64 	%rd175, %rd73, %rd174;
	ld.u32 	%r444, [%rd175+2052];
	ld.u32 	%r445, [%rd175+2056];
	ld.u32 	%r446, [%rd175+2060];
	setp.ne.s32 	%p207, %r444, %r382;
	@%p207 bra 	$L__BB7_307;
	setp.ne.s32 	%p208, %r445, %r383;
	@%p208 bra 	$L__BB7_306;
	setp.lt.s32 	%p666, %r446, %r384;
	bra.uni 	$L__BB7_308;
$L__BB7_306:
	setp.lt.s32 	%p666, %r445, %r383;
	bra.uni 	$L__BB7_308;
$L__BB7_307:
	setp.lt.s32 	%p666, %r444, %r382;
$L__BB7_308:
	add.s32 	%r637, %r443, 1;
	selp.b32 	%r1445, %r1445, %r443, %p666;
	selp.b32 	%r1446, %r637, %r1446, %p666;
$L__BB7_309:
	setp.ge.s32 	%p209, %r1446, %r1445;
	@%p209 bra 	$L__BB7_316;
	mad.lo.s32 	%r638, %r1445, 15, %r1446;
	shr.s32 	%r452, %r638, 4;
	mul.wide.s32 	%rd176, %r452, 16;
	add.s64 	%rd177, %rd73, %rd176;
	ld.u32 	%r453, [%rd177+2052];
	ld.u32 	%r454, [%rd177+2056];
	ld.u32 	%r455, [%rd177+2060];
	setp.ne.s32 	%p210, %r453, %r382;
	@%p210 bra 	$L__BB7_314;
	setp.ne.s32 	%p211, %r454, %r383;
	@%p211 bra 	$L__BB7_313;
	setp.lt.s32 	%p667, %r455, %r384;
	bra.uni 	$L__BB7_315;
$L__BB7_313:
	setp.lt.s32 	%p667, %r454, %r383;
	bra.uni 	$L__BB7_315;
$L__BB7_314:
	setp.lt.s32 	%p667, %r453, %r382;
$L__BB7_315:
	add.s32 	%r639, %r452, 1;
	selp.b32 	%r1445, %r1445, %r452, %p667;
	selp.b32 	%r1446, %r639, %r1446, %p667;
$L__BB7_316:
	setp.ge.s32 	%p212, %r1446, %r1445;
	@%p212 bra 	$L__BB7_323;
$L__BB7_317:
	add.s32 	%r641, %r1446, %r1445;
	shr.s32 	%r462, %r641, 1;
	mul.wide.s32 	%rd178, %r462, 16;
	add.s64 	%rd179, %rd73, %rd178;
	ld.u32 	%r463, [%rd179+2052];
	ld.u32 	%r464, [%rd179+2056];
	ld.u32 	%r465, [%rd179+2060];
	setp.ne.s32 	%p213, %r463, %r382;
	@%p213 bra 	$L__BB7_321;
	setp.ne.s32 	%p214, %r464, %r383;
	@%p214 bra 	$L__BB7_320;
	setp.lt.s32 	%p668, %r465, %r384;
	bra.uni 	$L__BB7_322;
$L__BB7_320:
	setp.lt.s32 	%p668, %r464, %r383;
	bra.uni 	$L__BB7_322;
$L__BB7_321:
	setp.lt.s32 	%p668, %r463, %r382;
$L__BB7_322:
	add.s32 	%r642, %r462, 1;
	selp.b32 	%r1445, %r1445, %r462, %p668;
	selp.b32 	%r1446, %r642, %r1446, %p668;
	setp.lt.s32 	%p215, %r1446, %r1445;
	@%p215 bra 	$L__BB7_317;
$L__BB7_323:
	sub.s32 	%r645, %r1431, %r1435;
	sub.s32 	%r469, %r381, %r1446;
	add.s32 	%r470, %r469, %r645;
	shr.s32 	%r646, %r470, 1;
	max.s32 	%r471, %r646, %r469;
	add.s32 	%r648, %r1446, %r471;
	add.s32 	%r649, %r648, 1;
	min.s32 	%r650, %r649, %r299;
	sub.s32 	%r1455, %r650, %r381;
	setp.lt.s32 	%p216, %r1455, 1;
	mov.b32 	%r1456, 0;
	@%p216 bra 	$L__BB7_331;
	mov.b32 	%r1456, 0;
$L__BB7_325:
	add.s32 	%r652, %r1456, %r1455;
	shr.s32 	%r475, %r652, 1;
	mul.wide.s32 	%rd180, %r475, 16;
	add.s64 	%rd181, %rd74, %rd180;
	ld.u32 	%r476, [%rd181+2052];
	ld.u32 	%r477, [%rd181+2056];
	ld.u32 	%r478, [%rd181+2060];
	setp.ne.s32 	%p217, %r382, %r476;
	@%p217 bra 	$L__BB7_329;
	setp.ne.s32 	%p218, %r383, %r477;
	@%p218 bra 	$L__BB7_328;
	setp.lt.s32 	%p669, %r384, %r478;
	bra.uni 	$L__BB7_330;
$L__BB7_328:
	setp.lt.s32 	%p669, %r383, %r477;
	bra.uni 	$L__BB7_330;
$L__BB7_329:
	setp.lt.s32 	%p669, %r382, %r476;
$L__BB7_330:
	add.s32 	%r653, %r475, 1;
	selp.b32 	%r1455, %r475, %r1455, %p669;
	selp.b32 	%r1456, %r1456, %r653, %p669;
	setp.lt.s32 	%p219, %r1456, %r1455;
	@%p219 bra 	$L__BB7_325;
$L__BB7_331:
	add.s32 	%r654, %r469, %r1456;
	min.s32 	%r655, %r654, %r471;
	sub.s32 	%r656, %r470, %r655;
	add.s32 	%r657, %r655, 1;
	setp.eq.s32 	%p220, %r656, %r657;
	setp.lt.s32 	%p221, %r471, %r654;
	and.pred  	%p222, %p220, %p221;
	add.s32 	%r1431, %r656, %r1435;
	selp.u32 	%r1458, 1, 0, %p222;
$L__BB7_332:
	sub.s32 	%r658, %r609, %r1431;
	add.s32 	%r659, %r658, %r1458;
	setp.eq.s32 	%p223, %r300, 0;
	shl.b32 	%r660, %r298, 16;
	or.b32  	%r661, %r660, %r299;
	shl.b32 	%r662, %r1431, 16;
	or.b32  	%r663, %r659, %r662;
	selp.b32 	%r664, %r661, %r663, %p223;
	add.s32 	%r665, %r300, -1;
	selp.b32 	%r666, 511, %r665, %p223;
	mul.wide.s32 	%rd182, %r666, 4;
	add.s64 	%rd183, %rd691, %rd182;
	st.u32 	[%rd183], %r664;
	bar.sync 	0;
	mad.lo.s64 	%rd184, %rd146, -12, %rd72;
	ld.u32 	%r667, [%rd184];
	shr.s32 	%r486, %r667, 16;
	and.b32  	%r668, %r667, 65535;
	add.s32 	%r1476, %r659, %r298;
	add.s32 	%r488, %r668, %r298;
	add.s32 	%r489, %r488, %r486;
	mul.wide.s32 	%rd185, %r1431, 16;
	add.s64 	%rd75, %rd691, %rd185;
	mul.wide.s32 	%rd186, %r1476, 16;
	add.s64 	%rd76, %rd691, %rd186;
	ld.u32 	%r1475, [%rd76+2060];
	ld.u32 	%r1474, [%rd76+2056];
	ld.u32 	%r1473, [%rd76+2052];
	ld.u32 	%r493, [%rd75+2060];
	ld.u32 	%r494, [%rd75+2056];
	ld.u32 	%r495, [%rd75+2052];
	ld.u32 	%r496, [%rd75+2048];
	setp.ge.s32 	%p670, %r1431, %r486;
	setp.lt.s32 	%p224, %r1431, %r486;
	setp.ge.s32 	%p225, %r1476, %r488;
	and.pred  	%p671, %p225, %p224;
	or.pred  	%p226, %p670, %p225;
	@%p226 bra 	$L__BB7_343;
	setp.ne.s32 	%p227, %r495, %r1473;
	@%p227 bra 	$L__BB7_336;
	setp.ne.s32 	%p231, %r494, %r1474;
	@%p231 bra 	$L__BB7_337;
	setp.lt.s32 	%p237, %r493, %r1475;
	mov.pred 	%p671, -1;
	mov.pred 	%p670, 0;
	@%p237 bra 	$L__BB7_343;
	bra.uni 	$L__BB7_338;
$L__BB7_336:
	setp.lt.s32 	%p230, %r495, %r1473;
	mov.pred 	%p671, -1;
	mov.pred 	%p670, 0;
	@%p230 bra 	$L__BB7_343;
	bra.uni 	$L__BB7_338;
$L__BB7_337:
	setp.lt.s32 	%p234, %r494, %r1474;
	mov.pred 	%p671, -1;
	mov.pred 	%p670, 0;
	@%p234 bra 	$L__BB7_343;
$L__BB7_338:
	setp.ne.s32 	%p238, %r495, %r1473;
	@%p238 bra 	$L__BB7_342;
	setp.ne.s32 	%p240, %r1474, %r494;
	@%p240 bra 	$L__BB7_341;
	setp.lt.s32 	%p670, %r1475, %r493;
	mov.pred 	%p671, 0;
	bra.uni 	$L__BB7_343;
$L__BB7_341:
	setp.lt.s32 	%p670, %r1474, %r494;
	mov.pred 	%p671, 0;
	bra.uni 	$L__BB7_343;
$L__BB7_342:
	setp.lt.s32 	%p670, %r1473, %r495;
	mov.pred 	%p671, 0;
$L__BB7_343:
	add.s32 	%r669, %r1476, %r1431;
	setp.lt.s32 	%p243, %r669, %r489;
	and.pred  	%p139, %p243, %p671;
	mov.u32 	%r1459, %r496;
	mov.u32 	%r1460, %r495;
	mov.u32 	%r1461, %r494;
	mov.u32 	%r1462, %r493;
	@%p670 bra 	$L__BB7_345;
	add.s32 	%r1431, %r1431, 1;
	ld.u32 	%r1459, [%rd75+2064];
	ld.u32 	%r1460, [%rd75+2068];
	ld.u32 	%r1461, [%rd75+2072];
	ld.u32 	%r1462, [%rd75+2076];
$L__BB7_345:
	@%p671 bra 	$L__BB7_347;
	add.s32 	%r1476, %r1476, 1;
	ld.u32 	%r1473, [%rd76+2068];
	ld.u32 	%r1474, [%rd76+2072];
	ld.u32 	%r1475, [%rd76+2076];
$L__BB7_347:
	setp.ge.s32 	%p672, %r1431, %r486;
	setp.lt.s32 	%p244, %r1431, %r486;
	setp.ge.s32 	%p245, %r1476, %r488;
	and.pred  	%p673, %p245, %p244;
	or.pred  	%p246, %p672, %p245;
	@%p246 bra 	$L__BB7_358;
	setp.eq.s32 	%p247, %r1460, %r1473;
	@%p247 bra 	$L__BB7_350;
	setp.lt.s32 	%p250, %r1460, %r1473;
	mov.pred 	%p673, -1;
	mov.pred 	%p672, 0;
	@%p250 bra 	$L__BB7_358;
	bra.uni 	$L__BB7_353;
$L__BB7_350:
	setp.eq.s32 	%p251, %r1461, %r1474;
	@%p251 bra 	$L__BB7_352;
	setp.lt.s32 	%p254, %r1461, %r1474;
	mov.pred 	%p673, -1;
	mov.pred 	%p672, 0;
	@%p254 bra 	$L__BB7_358;
	bra.uni 	$L__BB7_353;
$L__BB7_352:
	setp.lt.s32 	%p257, %r1462, %r1475;
	mov.pred 	%p673, -1;
	mov.pred 	%p672, 0;
	@%p257 bra 	$L__BB7_358;
$L__BB7_353:
	setp.eq.s32 	%p258, %r1460, %r1473;
	@%p258 bra 	$L__BB7_355;
	setp.lt.s32 	%p672, %r1473, %r1460;
	mov.pred 	%p673, 0;
	bra.uni 	$L__BB7_358;
$L__BB7_355:
	setp.eq.s32 	%p260, %r1474, %r1461;
	@%p260 bra 	$L__BB7_357;
	setp.lt.s32 	%p672, %r1474, %r1461;
	mov.pred 	%p673, 0;
	bra.uni 	$L__BB7_358;
$L__BB7_357:
	setp.lt.s32 	%p672, %r1475, %r1462;
	mov.pred 	%p673, 0;
$L__BB7_358:
	add.s64 	%rd77, %rd691, 2048;
	add.s32 	%r670, %r1476, %r1431;
	setp.lt.s32 	%p263, %r670, %r489;
	and.pred  	%p147, %p263, %p673;
	mov.u32 	%r1468, %r1459;
	mov.u32 	%r1469, %r1460;
	mov.u32 	%r1470, %r1461;
	mov.u32 	%r1471, %r1462;
	@%p672 bra 	$L__BB7_360;
	add.s32 	%r515, %r1431, 1;
	mul.wide.s32 	%rd187, %r1431, 16;
	add.s64 	%rd188, %rd77, %rd187;
	ld.u32 	%r1468, [%rd188+16];
	ld.u32 	%r1469, [%rd188+20];
	ld.u32 	%r1470, [%rd188+24];
	ld.u32 	%r1471, [%rd188+28];
	mov.u32 	%r1431, %r515;
$L__BB7_360:
	@%p673 bra 	$L__BB7_362;
	add.s32 	%r525, %r1476, 1;
	mul.wide.s32 	%rd189, %r1476, 16;
	add.s64 	%rd190, %rd77, %rd189;
	ld.u32 	%r1473, [%rd190+20];
	ld.u32 	%r1474, [%rd190+24];
	ld.u32 	%r1475, [%rd190+28];
	mov.u32 	%r1476, %r525;
$L__BB7_362:
	setp.ge.s32 	%p674, %r1431, %r486;
	setp.lt.s32 	%p264, %r1431, %r486;
	setp.ge.s32 	%p265, %r1476, %r488;
	and.pred  	%p675, %p265, %p264;
	or.pred  	%p266, %p674, %p265;
	@%p266 bra 	$L__BB7_373;
	setp.eq.s32 	%p267, %r1469, %r1473;
	@%p267 bra 	$L__BB7_365;
	setp.lt.s32 	%p270, %r1469, %r1473;
	mov.pred 	%p675, -1;
	mov.pred 	%p674, 0;
	@%p270 bra 	$L__BB7_373;
	bra.uni 	$L__BB7_368;
$L__BB7_365:
	setp.eq.s32 	%p271, %r1470, %r1474;
	@%p271 bra 	$L__BB7_367;
	setp.lt.s32 	%p274, %r1470, %r1474;
	mov.pred 	%p675, -1;
	mov.pred 	%p674, 0;
	@%p274 bra 	$L__BB7_373;
	bra.uni 	$L__BB7_368;
$L__BB7_367:
	setp.lt.s32 	%p277, %r1471, %r1475;
	mov.pred 	%p675, -1;
	mov.pred 	%p674, 0;
	@%p277 bra 	$L__BB7_373;
$L__BB7_368:
	setp.eq.s32 	%p278, %r1469, %r1473;
	@%p278 bra 	$L__BB7_370;
	setp.lt.s32 	%p674, %r1473, %r1469;
	mov.pred 	%p675, 0;
	bra.uni 	$L__BB7_373;
$L__BB7_370:
	setp.eq.s32 	%p280, %r1474, %r1470;
	@%p280 bra 	$L__BB7_372;
	setp.lt.s32 	%p674, %r1474, %r1470;
	mov.pred 	%p675, 0;
	bra.uni 	$L__BB7_373;
$L__BB7_372:
	setp.lt.s32 	%p674, %r1475, %r1471;
	mov.pred 	%p675, 0;
$L__BB7_373:
	add.s32 	%r671, %r1476, %r1431;
	setp.lt.s32 	%p283, %r671, %r489;
	and.pred  	%p155, %p283, %p675;
	mov.u32 	%r1477, %r1468;
	mov.u32 	%r1478, %r1469;
	mov.u32 	%r1479, %r1470;
	mov.u32 	%r1480, %r1471;
	@%p674 bra 	$L__BB7_375;
	add.s32 	%r533, %r1431, 1;
	mul.wide.s32 	%rd191, %r1431, 16;
	add.s64 	%rd192, %rd691, %rd191;
	ld.u32 	%r1477, [%rd192+2064];
	ld.u32 	%r1478, [%rd192+2068];
	ld.u32 	%r1479, [%rd192+2072];
	ld.u32 	%r1480, [%rd192+2076];
	mov.u32 	%r1431, %r533;
$L__BB7_375:
	@%p675 bra 	$L__BB7_377;
	add.s32 	%r543, %r1476, 1;
	mul.wide.s32 	%rd193, %r1476, 16;
	add.s64 	%rd194, %rd691, %rd193;
	ld.u32 	%r1473, [%rd194+2068];
	ld.u32 	%r1474, [%rd194+2072];
	ld.u32 	%r1475, [%rd194+2076];
	mov.u32 	%r1476, %r543;
$L__BB7_377:
	setp.ge.s32 	%p676, %r1431, %r486;
	setp.lt.s32 	%p284, %r1431, %r486;
	setp.ge.s32 	%p285, %r1476, %r488;
	and.pred  	%p677, %p285, %p284;
	or.pred  	%p286, %p676, %p285;
	@%p286 bra 	$L__BB7_388;
	setp.eq.s32 	%p287, %r1478, %r1473;
	@%p287 bra 	$L__BB7_380;
	setp.lt.s32 	%p290, %r1478, %r1473;
	mov.pred 	%p677, -1;
	mov.pred 	%p676, 0;
	@%p290 bra 	$L__BB7_388;
	bra.uni 	$L__BB7_383;
$L__BB7_380:
	setp.eq.s32 	%p291, %r1479, %r1474;
	@%p291 bra 	$L__BB7_382;
	setp.lt.s32 	%p294, %r1479, %r1474;
	mov.pred 	%p677, -1;
	mov.pred 	%p676, 0;
	@%p294 bra 	$L__BB7_388;
	bra.uni 	$L__BB7_383;
$L__BB7_382:
	setp.lt.s32 	%p297, %r1480, %r1475;
	mov.pred 	%p677, -1;
	mov.pred 	%p676, 0;
	@%p297 bra 	$L__BB7_388;
$L__BB7_383:
	setp.eq.s32 	%p298, %r1478, %r1473;
	@%p298 bra 	$L__BB7_385;
	setp.lt.s32 	%p676, %r1473, %r1478;
	mov.pred 	%p677, 0;
	bra.uni 	$L__BB7_388;
$L__BB7_385:
	setp.eq.s32 	%p300, %r1474, %r1479;
	@%p300 bra 	$L__BB7_387;
	setp.lt.s32 	%p676, %r1474, %r1479;
	mov.pred 	%p677, 0;
	bra.uni 	$L__BB7_388;
$L__BB7_387:
	setp.lt.s32 	%p676, %r1475, %r1480;
	mov.pred 	%p677, 0;
$L__BB7_388:
	add.s32 	%r672, %r1476, %r1431;
	setp.lt.s32 	%p303, %r672, %r489;
	and.pred  	%p163, %p303, %p677;
	mov.u32 	%r1486, %r1477;
	mov.u32 	%r1487, %r1478;
	mov.u32 	%r1488, %r1479;
	mov.u32 	%r1489, %r1480;
	@%p676 bra 	$L__BB7_390;
	add.s32 	%r551, %r1431, 1;
	mul.wide.s32 	%rd195, %r1431, 16;
	add.s64 	%rd196, %rd691, %rd195;
	ld.u32 	%r1486, [%rd196+2064];
	ld.u32 	%r1487, [%rd196+2068];
	ld.u32 	%r1488, [%rd196+2072];
	ld.u32 	%r1489, [%rd196+2076];
	mov.u32 	%r1431, %r551;
$L__BB7_390:
	@%p677 bra 	$L__BB7_392;
	add.s32 	%r561, %r1476, 1;
	mul.wide.s32 	%rd197, %r1476, 16;
	add.s64 	%rd198, %rd691, %rd197;
	ld.u32 	%r1473, [%rd198+2068];
	ld.u32 	%r1474, [%rd198+2072];
	ld.u32 	%r1475, [%rd198+2076];
	mov.u32 	%r1476, %r561;
$L__BB7_392:
	setp.ge.s32 	%p304, %r1431, %r486;
	setp.lt.s32 	%p305, %r1431, %r486;
	setp.ge.s32 	%p306, %r1476, %r488;
	and.pred  	%p678, %p306, %p305;
	or.pred  	%p307, %p304, %p306;
	@%p307 bra 	$L__BB7_399;
	setp.eq.s32 	%p308, %r1487, %r1473;
	@%p308 bra 	$L__BB7_395;
	setp.lt.s32 	%p310, %r1487, %r1473;
	mov.pred 	%p678, -1;
	@%p310 bra 	$L__BB7_399;
	bra.uni 	$L__BB7_398;
$L__BB7_395:
	setp.eq.s32 	%p311, %r1488, %r1474;
	@%p311 bra 	$L__BB7_397;
	setp.lt.s32 	%p313, %r1488, %r1474;
	mov.pred 	%p678, -1;
	@%p313 bra 	$L__BB7_399;
	bra.uni 	$L__BB7_398;
$L__BB7_397:
	setp.lt.s32 	%p315, %r1489, %r1475;
	mov.pred 	%p678, -1;
	@%p315 bra 	$L__BB7_399;
$L__BB7_398:
	mov.pred 	%p678, 0;
$L__BB7_399:
	mov.u32 	%r569, %tid.x;
	add.s32 	%r673, %r1476, %r1431;
	setp.lt.s32 	%p317, %r673, %r489;
	and.pred  	%p166, %p317, %p678;
	selp.b32 	%r674, 16, 0, %p166;
	selp.b32 	%r675, 2, 0, %p147;
	selp.u32 	%r676, 1, 0, %p139;
	or.b32  	%r677, %r675, %r676;
	selp.b32 	%r678, 4, 0, %p155;
	or.b32  	%r679, %r677, %r678;
	selp.b32 	%r680, 8, 0, %p163;
	or.b32  	%r681, %r679, %r680;
	or.b32  	%r682, %r681, %r674;
	bar.sync 	0;
	popc.b32 	%r570, %r682;
	mov.u32 	%r683, %ctaid.x;
	setp.ne.s32 	%p318, %r683, 0;
	@%p318 bra 	$L__BB7_403;
	// begin inline asm
	mov.u32 %r878, %laneid;
	// end inline asm
	cvt.u64.u32 	%rd322, %r570;
	mov.b64 	{%r880, %r885}, %rd322;
	mov.b32 	%r886, 1;
	mov.b32 	%r927, 0;
	mov.b32 	%r928, -1;
	// begin inline asm
	shfl.sync.up.b32 %r879, %r880, %r886, %r927, %r928;
	// end inline asm
	// begin inline asm
	shfl.sync.up.b32 %r884, %r885, %r886, %r927, %r928;
	// end inline asm
	mov.b64 	%rd323, {%r879, %r884};
	setp.lt.s32 	%p372, %r878, 1;
	selp.b64 	%rd324, 0, %rd323, %p372;
	add.s64 	%rd325, %rd324, %rd322;
	mov.b64 	{%r890, %r895}, %rd325;
	mov.b32 	%r896, 2;
	// begin inline asm
	shfl.sync.up.b32 %r889, %r890, %r896, %r927, %r928;
	// end inline asm
	// begin inline asm
	shfl.sync.up.b32 %r894, %r895, %r896, %r927, %r928;
	// end inline asm
	mov.b64 	%rd326, {%r889, %r894};
	setp.lt.s32 	%p373, %r878, 2;
	selp.b64 	%rd327, 0, %rd326, %p373;
	add.s64 	%rd328, %rd327, %rd325;
	mov.b64 	{%r900, %r905}, %rd328;
	mov.b32 	%r906, 4;
	// begin inline asm
	shfl.sync.up.b32 %r899, %r900, %r906, %r927, %r928;
	// end inline asm
	// begin inline asm
	shfl.sync.up.b32 %r904, %r905, %r906, %r927, %r928;
	// end inline asm
	mov.b64 	%rd329, {%r899, %r904};
	setp.lt.s32 	%p374, %r878, 4;
	selp.b64 	%rd330, 0, %rd329, %p374;
	add.s64 	%rd331, %rd330, %rd328;
	mov.b64 	{%r910, %r915}, %rd331;
	mov.b32 	%r916, 8;
	// begin inline asm
	shfl.sync.up.b32 %r909, %r910, %r916, %r927, %r928;
	// end inline asm
	// begin inline asm
	shfl.sync.up.b32 %r914, %r915, %r916, %r927, %r928;
	// end inline asm
	mov.b64 	%rd332, {%r909, %r914};
	setp.lt.s32 	%p375, %r878, 8;
	selp.b64 	%rd333, 0, %rd332, %p375;
	add.s64 	%rd334, %rd333, %rd331;
	mov.b64 	{%r920, %r925}, %rd334;
	mov.b32 	%r926, 16;
	// begin inline asm
	shfl.sync.up.b32 %r919, %r920, %r926, %r927, %r928;
	// end inline asm
	// begin inline asm
	shfl.sync.up.b32 %r924, %r925, %r926, %r927, %r928;
	// end inline asm
	mov.b64 	%rd335, {%r919, %r924};
	setp.lt.s32 	%p376, %r878, 16;
	selp.b64 	%rd336, 0, %rd335, %p376;
	add.s64 	%rd78, %rd336, %rd334;
	setp.ne.s32 	%p377, %r878, 31;
	@%p377 bra 	$L__BB7_402;
	shr.u32 	%r929, %r569, 5;
	mul.wide.u32 	%rd337, %r929, 8;
	add.s64 	%rd338, %rd691, %rd337;
	st.u64 	[%rd338], %rd78;
$L__BB7_402:
	bar.sync 	0;
	ld.v2.u64 	{%rd340, %rd341}, [%rd691];
	mov.u32 	%r930, %tid.x;
	shr.u32 	%r931, %r930, 5;
	add.s64 	%rd342, %rd341, %rd340;
	setp.eq.s32 	%p378, %r931, 2;
	selp.b64 	%rd343, %rd342, %rd340, %p378;
	ld.v2.u64 	{%rd344, %rd345}, [%rd691+16];
	add.s64 	%rd346, %rd342, %rd344;
	setp.eq.s32 	%p379, %r931, 3;
	selp.b64 	%rd347, %rd346, %rd343, %p379;
	add.s64 	%rd348, %rd346, %rd345;
	setp.eq.s32 	%p380, %r931, 4;
	selp.b64 	%rd349, %rd348, %rd347, %p380;
	ld.v2.u64 	{%rd350, %rd351}, [%rd691+32];
	add.s64 	%rd352, %rd348, %rd350;
	setp.eq.s32 	%p381, %r931, 5;
	selp.b64 	%rd353, %rd352, %rd349, %p381;
	add.s64 	%rd354, %rd352, %rd351;
	setp.eq.s32 	%p382, %r931, 6;
	selp.b64 	%rd355, %rd354, %rd353, %p382;
	ld.v2.u64 	{%rd356, %rd357}, [%rd691+48];
	add.s64 	%rd358, %rd354, %rd356;
	setp.eq.s32 	%p383, %r931, 7;
	selp.b64 	%rd359, %rd358, %rd355, %p383;
	add.s64 	%rd360, %rd358, %rd357;
	setp.eq.s32 	%p384, %r931, 8;
	selp.b64 	%rd361, %rd360, %rd359, %p384;
	ld.v2.u64 	{%rd362, %rd363}, [%rd691+64];
	add.s64 	%rd364, %rd360, %rd362;
	setp.eq.s32 	%p385, %r931, 9;
	selp.b64 	%rd365, %rd364, %rd361, %p385;
	add.s64 	%rd366, %rd364, %rd363;
	setp.eq.s32 	%p386, %r931, 10;
	selp.b64 	%rd367, %rd366, %rd365, %p386;
	ld.v2.u64 	{%rd368, %rd369}, [%rd691+80];
	add.s64 	%rd370, %rd366, %rd368;
	setp.eq.s32 	%p387, %r931, 11;
	selp.b64 	%rd371, %rd370, %rd367, %p387;
	add.s64 	%rd372, %rd370, %rd369;
	setp.eq.s32 	%p388, %r931, 12;
	selp.b64 	%rd373, %rd372, %rd371, %p388;
	ld.v2.u64 	{%rd374, %rd375}, [%rd691+96];
	add.s64 	%rd376, %rd372, %rd374;
	setp.eq.s32 	%p389, %r931, 13;
	selp.b64 	%rd377, %rd376, %rd373, %p389;
	add.s64 	%rd378, %rd376, %rd375;
	setp.eq.s32 	%p390, %r931, 14;
	selp.b64 	%rd379, %rd378, %rd377, %p390;
	ld.v2.u64 	{%rd380, %rd381}, [%rd691+112];
	add.s64 	%rd382, %rd378, %rd380;
	setp.eq.s32 	%p391, %r931, 15;
	selp.b64 	%rd383, %rd382, %rd379, %p391;
	add.s64 	%rd716, %rd382, %rd381;
	setp.lt.u32 	%p392, %r930, 32;
	selp.b64 	%rd384, 0, %rd383, %p392;
	setp.eq.s32 	%p393, %r878, 0;
	cvt.u64.u32 	%rd385, %r570;
	sub.s64 	%rd386, %rd78, %rd385;
	selp.b64 	%rd387, 0, %rd386, %p393;
	add.s64 	%rd713, %rd384, %rd387;
	mov.b64 	%rd717, 0;
	bra.uni 	$L__BB7_433;
$L__BB7_403:
	// begin inline asm
	mov.u32 %r684, %laneid;
	// end inline asm
	cvt.u64.u32 	%rd199, %r570;
	mov.b64 	{%r686, %r691}, %rd199;
	mov.b32 	%r692, 1;
	mov.b32 	%r733, 0;
	mov.b32 	%r734, -1;
	// begin inline asm
	shfl.sync.up.b32 %r685, %r686, %r692, %r733, %r734;
	// end inline asm
	// begin inline asm
	shfl.sync.up.b32 %r690, %r691, %r692, %r733, %r734;
	// end inline asm
	mov.b64 	%rd200, {%r685, %r690};
	setp.lt.s32 	%p319, %r684, 1;
	selp.b64 	%rd201, 0, %rd200, %p319;
	add.s64 	%rd202, %rd201, %rd199;
	mov.b64 	{%r696, %r701}, %rd202;
	mov.b32 	%r702, 2;
	// begin inline asm
	shfl.sync.up.b32 %r695, %r696, %r702, %r733, %r734;
	// end inline asm
	// begin inline asm
	shfl.sync.up.b32 %r700, %r701, %r702, %r733, %r734;
	// end inline asm
	mov.b64 	%rd203, {%r695, %r700};
	setp.lt.s32 	%p320, %r684, 2;
	selp.b64 	%rd204, 0, %rd203, %p320;
	add.s64 	%rd205, %rd204, %rd202;
	mov.b64 	{%r706, %r711}, %rd205;
	mov.b32 	%r712, 4;
	// begin inline asm
	shfl.sync.up.b32 %r705, %r706, %r712, %r733, %r734;
	// end inline asm
	// begin inline asm
	shfl.sync.up.b32 %r710, %r711, %r712, %r733, %r734;
	// end inline asm
	mov.b64 	%rd206, {%r705, %r710};
	setp.lt.s32 	%p321, %r684, 4;
	selp.b64 	%rd207, 0, %rd206, %p321;
	add.s64 	%rd208, %rd207, %rd205;
	mov.b64 	{%r716, %r721}, %rd208;
	mov.b32 	%r722, 8;
	// begin inline asm
	shfl.sync.up.b32 %r715, %r716, %r722, %r733, %r734;
	// end inline asm
	// begin inline asm
	shfl.sync.up.b32 %r720, %r721, %r722, %r733, %r734;
	// end inline asm
	mov.b64 	%rd209, {%r715, %r720};
	setp.lt.s32 	%p322, %r684, 8;
	selp.b64 	%rd210, 0, %rd209, %p322;
	add.s64 	%rd211, %rd210, %rd208;
	mov.b64 	{%r726, %r731}, %rd211;
	mov.b32 	%r732, 16;
	// begin inline asm
	shfl.sync.up.b32 %r725, %r726, %r732, %r733, %r734;
	// end inline asm
	// begin inline asm
	shfl.sync.up.b32 %r730, %r731, %r732, %r733, %r734;
	// end inline asm
	mov.b64 	%rd212, {%r725, %r730};
	setp.lt.s32 	%p323, %r684, 16;
	selp.b64 	%rd213, 0, %rd212, %p323;
	add.s64 	%rd81, %rd213, %rd211;
	setp.ne.s32 	%p324, %r684, 31;
	@%p324 bra 	$L__BB7_405;
	shr.u32 	%r735, %r569, 5;
	mul.wide.u32 	%rd214, %r735, 8;
	add.s64 	%rd215, %rd691, %rd214;
	st.u64 	[%rd215], %rd81;
$L__BB7_405:
	cvt.u64.u32 	%rd216, %r570;
	sub.s64 	%rd217, %rd81, %rd216;
	bar.sync 	0;
	ld.v2.u64 	{%rd218, %rd219}, [%rd691];
	mov.u32 	%r573, %tid.x;
	shr.u32 	%r736, %r573, 5;
	add.s64 	%rd220, %rd219, %rd218;
	setp.eq.s32 	%p325, %r736, 2;
	selp.b64 	%rd221, %rd220, %rd218, %p325;
	ld.v2.u64 	{%rd222, %rd223}, [%rd691+16];
	add.s64 	%rd224, %rd220, %rd222;
	setp.eq.s32 	%p326, %r736, 3;
	selp.b64 	%rd225, %rd224, %rd221, %p326;
	add.s64 	%rd226, %rd224, %rd223;
	setp.eq.s32 	%p327, %r736, 4;
	selp.b64 	%rd227, %rd226, %rd225, %p327;
	ld.v2.u64 	{%rd228, %rd229}, [%rd691+32];
	add.s64 	%rd230, %rd226, %rd228;
	setp.eq.s32 	%p328, %r736, 5;
	selp.b64 	%rd231, %rd230, %rd227, %p328;
	add.s64 	%rd232, %rd230, %rd229;
	setp.eq.s32 	%p329, %r736, 6;
	selp.b64 	%rd233, %rd232, %rd231, %p329;
	ld.v2.u64 	{%rd234, %rd235}, [%rd691+48];
	add.s64 	%rd236, %rd232, %rd234;
	setp.eq.s32 	%p330, %r736, 7;
	selp.b64 	%rd237, %rd236, %rd233, %p330;
	add.s64 	%rd238, %rd236, %rd235;
	setp.eq.s32 	%p331, %r736, 8;
	selp.b64 	%rd239, %rd238, %rd237, %p331;
	ld.v2.u64 	{%rd240, %rd241}, [%rd691+64];
	add.s64 	%rd242, %rd238, %rd240;
	setp.eq.s32 	%p332, %r736, 9;
	selp.b64 	%rd243, %rd242, %rd239, %p332;
	add.s64 	%rd244, %rd242, %rd241;
	setp.eq.s32 	%p333, %r736, 10;
	selp.b64 	%rd245, %rd244, %rd243, %p333;
	ld.v2.u64 	{%rd246, %rd247}, [%rd691+80];
	add.s64 	%rd248, %rd244, %rd246;
	setp.eq.s32 	%p334, %r736, 11;
	selp.b64 	%rd249, %rd248, %rd245, %p334;
	add.s64 	%rd250, %rd248, %rd247;
	setp.eq.s32 	%p335, %r736, 12;
	selp.b64 	%rd251, %rd250, %rd249, %p335;
	ld.v2.u64 	{%rd252, %rd253}, [%rd691+96];
	add.s64 	%rd254, %rd250, %rd252;
	setp.eq.s32 	%p336, %r736, 13;
	selp.b64 	%rd255, %rd254, %rd251, %p336;
	add.s64 	%rd256, %rd254, %rd253;
	setp.eq.s32 	%p337, %r736, 14;
	selp.b64 	%rd257, %rd256, %rd255, %p337;
	ld.v2.u64 	{%rd258, %rd259}, [%rd691+112];
	add.s64 	%rd260, %rd256, %rd258;
	setp.eq.s32 	%p338, %r736, 15;
	selp.b64 	%rd261, %rd260, %rd257, %p338;
	add.s64 	%rd82, %rd260, %rd259;
	setp.gt.u32 	%p339, %r573, 31;
	setp.lt.u32 	%p340, %r573, 32;
	setp.eq.s32 	%p341, %r684, 0;
	selp.b64 	%rd262, 0, %rd217, %p341;
	add.s64 	%rd713, %rd261, %rd262;
	selp.b64 	%rd84, %rd217, %rd713, %p340;
	@%p339 bra 	$L__BB7_430;
	setp.ne.s32 	%p342, %r573, 0;
	mov.u32 	%r737, %ctaid.x;
	mul.wide.u32 	%rd263, %r737, 16;
	add.s64 	%rd85, %rd133, %rd263;
	@%p342 bra 	$L__BB7_408;
	st.u64 	[%rd691+184], %rd82;
	add.s64 	%rd264, %rd85, 512;
	mov.b64 	%rd265, 100;
	// begin inline asm
	st.relaxed.gpu.v2.u64 [%rd264], {%rd265, %rd82};
	// end inline asm
$L__BB7_408:
	mov.u32 	%r738, %nctaid.x;
	setp.gt.u32 	%p343, %r738, 499;
	@%p343 bra 	$L__BB7_410;
	membar.cta;
	bra.uni 	$L__BB7_411;
$L__BB7_410:
	mov.b32 	%r739, 450;
	// begin inline asm
	nanosleep.u32 %r739;
	// end inline asm
$L__BB7_411:
	mul.wide.u32 	%rd270, %r573, 16;
	xor.b64  	%rd271, %rd270, -16;
	add.s64 	%rd272, %rd85, %rd271;
	add.s64 	%rd269, %rd272, 512;
	// begin inline asm
	ld.relaxed.gpu.v2.u64 {%rd711, %rd708}, [%rd269];
	// end inline asm
$L__BB7_412:
	setp.eq.s64 	%p344, %rd711, 99;
	mov.b32 	%r741, -1;
	vote.sync.any.pred 	%p345, %p344, %r741;
	not.pred 	%p346, %p345;
	@%p346 bra 	$L__BB7_417;
	setp.gt.u32 	%p371, %r738, 499;
	@%p371 bra 	$L__BB7_415;
	membar.cta;
	bra.uni 	$L__BB7_416;
$L__BB7_415:
	mov.b32 	%r876, 350;
	// begin inline asm
	nanosleep.u32 %r876;
	// end inline asm
$L__BB7_416:
	// begin inline asm
	ld.relaxed.gpu.v2.u64 {%rd711, %rd708}, [%rd269];
	// end inline asm
	bra.uni 	$L__BB7_412;
$L__BB7_417:
	setp.eq.s64 	%p347, %rd711, 101;
	mov.b32 	%r793, -1;
	vote.sync.ballot.b32 	%r794, %p347, %r793;
	// begin inline asm
	mov.u32 %r743, %lanemask_ge;
	// end inline asm
	and.b32  	%r795, %r794, %r743;
	or.b32  	%r796, %r795, -2147483648;
	add.s32 	%r797, %r796, -1;
	not.b32 	%r798, %r796;
	and.b32  	%r799, %r798, %r797;
	popc.b32 	%r747, %r799;
	mov.b64 	{%r745, %r750}, %rd708;
	mov.b32 	%r751, 1;
	// begin inline asm
	shfl.sync.down.b32 %r744, %r745, %r751, %r747, %r793;
	// end inline asm
	// begin inline asm
	shfl.sync.down.b32 %r749, %r750, %r751, %r747, %r793;
	// end inline asm
	mov.b64 	%rd273, {%r744, %r749};
	setp.lt.s32 	%p349, %r684, %r747;
	selp.b64 	%rd274, %rd273, 0, %p349;
	add.s64 	%rd275, %rd274, %rd708;
	mov.b64 	{%r755, %r760}, %rd275;
	mov.b32 	%r761, 2;
	// begin inline asm
	shfl.sync.down.b32 %r754, %r755, %r761, %r747, %r793;
	// end inline asm
	// begin inline asm
	shfl.sync.down.b32 %r759, %r760, %r761, %r747, %r793;
	// end inline asm
	mov.b64 	%rd276, {%r754, %r759};
	add.s32 	%r800, %r684, 2;
	setp.gt.s32 	%p350, %r800, %r747;
	selp.b64 	%rd277, 0, %rd276, %p350;
	add.s64 	%rd278, %rd277, %rd275;
	mov.b64 	{%r765, %r770}, %rd278;
	mov.b32 	%r771, 4;
	// begin inline asm
	shfl.sync.down.b32 %r764, %r765, %r771, %r747, %r793;
	// end inline asm
	// begin inline asm
	shfl.sync.down.b32 %r769, %r770, %r771, %r747, %r793;
	// end inline asm
	mov.b64 	%rd279, {%r764, %r769};
	add.s32 	%r801, %r684, 4;
	setp.gt.s32 	%p351, %r801, %r747;
	selp.b64 	%rd280, 0, %rd279, %p351;
	add.s64 	%rd281, %rd280, %rd278;
	mov.b64 	{%r775, %r780}, %rd281;
	mov.b32 	%r781, 8;
	// begin inline asm
	shfl.sync.down.b32 %r774, %r775, %r781, %r747, %r793;
	// end inline asm
	// begin inline asm
	shfl.sync.down.b32 %r779, %r780, %r781, %r747, %r793;
	// end inline asm
	mov.b64 	%rd282, {%r774, %r779};
	add.s32 	%r802, %r684, 8;
	setp.gt.s32 	%p352, %r802, %r747;
	selp.b64 	%rd283, 0, %rd282, %p352;
	add.s64 	%rd284, %rd283, %rd281;
	mov.b64 	{%r785, %r790}, %rd284;
	mov.b32 	%r791, 16;
	// begin inline asm
	shfl.sync.down.b32 %r784, %r785, %r791, %r747, %r793;
	// end inline asm
	// begin inline asm
	shfl.sync.down.b32 %r789, %r790, %r791, %r747, %r793;
	// end inline asm
	mov.b64 	%rd285, {%r784, %r789};
	add.s32 	%r803, %r684, 16;
	setp.gt.s32 	%p353, %r803, %r747;
	selp.b64 	%rd286, 0, %rd285, %p353;
	add.s64 	%rd709, %rd286, %rd284;
	mov.u32 	%r804, %tid.x;
	not.b32 	%r805, %r804;
	mov.u32 	%r806, %ctaid.x;
	add.s32 	%r1495, %r806, %r805;
	add.s64 	%rd95, %rd133, 512;
$L__BB7_418:
	setp.ne.s64 	%p354, %rd711, 101;
	mov.b32 	%r807, -1;
	vote.sync.all.pred 	%p355, %p354, %r807;
	not.pred 	%p356, %p355;
	@%p356 bra 	$L__BB7_426;
	mul.wide.s32 	%rd294, %r1495, 16;
	add.s64 	%rd295, %rd95, %rd294;
	add.s64 	%rd293, %rd295, -512;
	// begin inline asm
	ld.relaxed.gpu.v2.u64 {%rd711, %rd712}, [%rd293];
	// end inline asm
$L__BB7_420:
	setp.eq.s64 	%p360, %rd711, 99;
	mov.b32 	%r811, -1;
	vote.sync.any.pred 	%p361, %p360, %r811;
	not.pred 	%p362, %p361;
	@%p362 bra 	$L__BB7_425;
	mov.u32 	%r873, %nctaid.x;
	setp.gt.u32 	%p370, %r873, 499;
	@%p370 bra 	$L__BB7_423;
	membar.cta;
	bra.uni 	$L__BB7_424;
$L__BB7_423:
	mov.b32 	%r874, 350;
	// begin inline asm
	nanosleep.u32 %r874;
	// end inline asm
$L__BB7_424:
	mul.wide.s32 	%rd314, %r1495, 16;
	add.s64 	%rd315, %rd95, %rd314;
	add.s64 	%rd313, %rd315, -512;
	// begin inline asm
	ld.relaxed.gpu.v2.u64 {%rd711, %rd712}, [%rd313];
	// end inline asm
	bra.uni 	$L__BB7_420;
$L__BB7_425:
	setp.eq.s64 	%p363, %rd711, 101;
	mov.b32 	%r862, -1;
	vote.sync.ballot.b32 	%r863, %p363, %r862;
	and.b32  	%r864, %r863, %r743;
	or.b32  	%r865, %r864, -2147483648;
	add.s32 	%r866, %r865, -1;
	not.b32 	%r867, %r865;
	and.b32  	%r868, %r867, %r866;
	popc.b32 	%r816, %r868;
	mov.b64 	{%r814, %r819}, %rd712;
	mov.b32 	%r820, 1;
	// begin inline asm
	shfl.sync.down.b32 %r813, %r814, %r820, %r816, %r862;
	// end inline asm
	// begin inline asm
	shfl.sync.down.b32 %r818, %r819, %r820, %r816, %r862;
	// end inline asm
	mov.b64 	%rd296, {%r813, %r818};
	setp.lt.s32 	%p365, %r684, %r816;
	selp.b64 	%rd297, %rd296, 0, %p365;
	add.s64 	%rd298, %rd297, %rd712;
	mov.b64 	{%r824, %r829}, %rd298;
	mov.b32 	%r830, 2;
	// begin inline asm
	shfl.sync.down.b32 %r823, %r824, %r830, %r816, %r862;
	// end inline asm
	// begin inline asm
	shfl.sync.down.b32 %r828, %r829, %r830, %r816, %r862;
	// end inline asm
	mov.b64 	%rd299, {%r823, %r828};
	add.s32 	%r869, %r684, 2;
	setp.gt.s32 	%p366, %r869, %r816;
	selp.b64 	%rd300, 0, %rd299, %p366;
	add.s64 	%rd301, %rd298, %rd300;
	mov.b64 	{%r834, %r839}, %rd301;
	mov.b32 	%r840, 4;
	// begin inline asm
	shfl.sync.down.b32 %r833, %r834, %r840, %r816, %r862;
	// end inline asm
	// begin inline asm
	shfl.sync.down.b32 %r838, %r839, %r840, %r816, %r862;
	// end inline asm
	mov.b64 	%rd302, {%r833, %r838};
	add.s32 	%r870, %r684, 4;
	setp.gt.s32 	%p367, %r870, %r816;
	selp.b64 	%rd303, 0, %rd302, %p367;
	add.s64 	%rd304, %rd303, %rd301;
	mov.b64 	{%r844, %r849}, %rd304;
	mov.b32 	%r850, 8;
	// begin inline asm
	shfl.sync.down.b32 %r843, %r844, %r850, %r816, %r862;
	// end inline asm
	// begin inline asm
	shfl.sync.down.b32 %r848, %r849, %r850, %r816, %r862;
	// end inline asm
	mov.b64 	%rd305, {%r843, %r848};
	add.s32 	%r871, %r684, 8;
	setp.gt.s32 	%p368, %r871, %r816;
	selp.b64 	%rd306, 0, %rd305, %p368;
	add.s64 	%rd307, %rd306, %rd304;
	mov.b64 	{%r854, %r859}, %rd307;
	mov.b32 	%r860, 16;
	// begin inline asm
	shfl.sync.down.b32 %r853, %r854, %r860, %r816, %r862;
	// end inline asm
	// begin inline asm
	shfl.sync.down.b32 %r858, %r859, %r860, %r816, %r862;
	// end inline asm
	mov.b64 	%rd308, {%r853, %r858};
	add.s32 	%r872, %r684, 16;
	setp.gt.s32 	%p369, %r872, %r816;
	selp.b64 	%rd309, 0, %rd308, %p369;
	add.s64 	%rd310, %rd307, %rd709;
	add.s64 	%rd709, %rd310, %rd309;
	add.s32 	%r1495, %r1495, -32;
	bra.uni 	$L__BB7_418;
$L__BB7_426:
	mov.u32 	%r809, %tid.x;
	setp.ne.s32 	%p357, %r809, 0;
	@%p357 bra 	$L__BB7_428;
	add.s64 	%rd289, %rd709, %rd82;
	add.s64 	%rd287, %rd85, 512;
	mov.b64 	%rd288, 101;
	// begin inline asm
	st.relaxed.gpu.v2.u64 [%rd287], {%rd288, %rd289};
	// end inline asm
	st.u64 	[%rd691+168], %rd709;
	st.u64 	[%rd691+176], %rd289;
$L__BB7_428:
	setp.ne.s32 	%p358, %r684, 0;
	mov.u64 	%rd713, %rd84;
	@%p358 bra 	$L__BB7_430;
	st.u64 	[%rd691+144], %rd709;
	mov.u64 	%rd713, %rd709;
$L__BB7_430:
	mov.u32 	%r810, %tid.x;
	setp.eq.s32 	%p359, %r810, 0;
	bar.sync 	0;
	@%p359 bra 	$L__BB7_432;
	ld.u64 	%rd290, [%rd691+144];
	add.s64 	%rd713, %rd290, %rd713;
$L__BB7_432:
	ld.u64 	%rd716, [%rd691+184];
	ld.u64 	%rd717, [%rd691+168];
$L__BB7_433:
	bar.sync 	0;
	cvt.u32.u64 	%r578, %rd716;
	sub.s64 	%rd115, %rd713, %rd717;
	cvt.u32.u64 	%r1497, %rd115;
	not.pred 	%p394, %p139;
	@%p394 bra 	$L__BB7_435;
	add.s32 	%r1497, %r1497, 1;
	shl.b64 	%rd388, %rd115, 32;
	shr.s64 	%rd389, %rd388, 28;
	add.s64 	%rd390, %rd691, %rd389;
	st.u32 	[%rd390+2048], %r496;
	st.u32 	[%rd390+2052], %r495;
	st.u32 	[%rd390+2056], %r494;
	st.u32 	[%rd390+2060], %r493;
$L__BB7_435:
	not.pred 	%p395, %p147;
	@%p395 bra 	$L__BB7_437;
	add.s32 	%r582, %r1497, 1;
	mul.wide.s32 	%rd391, %r1497, 16;
	add.s64 	%rd392, %rd691, %rd391;
	st.u32 	[%rd392+2048], %r1459;
	st.u32 	[%rd392+2052], %r1460;
	st.u32 	[%rd392+2056], %r1461;
	st.u32 	[%rd392+2060], %r1462;
	mov.u32 	%r1497, %r582;
$L__BB7_437:
	not.pred 	%p396, %p155;
	@%p396 bra 	$L__BB7_439;
	add.s32 	%r584, %r1497, 1;
	mul.wide.s32 	%rd393, %r1497, 16;
	add.s64 	%rd394, %rd691, %rd393;
	st.u32 	[%rd394+2048], %r1468;
	st.u32 	[%rd394+2052], %r1469;
	st.u32 	[%rd394+2056], %r1470;
	st.u32 	[%rd394+2060], %r1471;
	mov.u32 	%r1497, %r584;
$L__BB7_439:
	not.pred 	%p397, %p163;
	@%p397 bra 	$L__BB7_441;
	add.s32 	%r586, %r1497, 1;
	mul.wide.s32 	%rd395, %r1497, 16;
	add.s64 	%rd396, %rd691, %rd395;
	st.u32 	[%rd396+2048], %r1477;
	st.u32 	[%rd396+2052], %r1478;
	st.u32 	[%rd396+2056], %r1479;
	st.u32 	[%rd396+2060], %r1480;
	mov.u32 	%r1497, %r586;
$L__BB7_441:
	not.pred 	%p398, %p166;
	@%p398 bra 	$L__BB7_443;
	mul.wide.s32 	%rd397, %r1497, 16;
	add.s64 	%rd398, %rd691, %rd397;
	st.u32 	[%rd398+2048], %r1486;
	st.u32 	[%rd398+2052], %r1487;
	st.u32 	[%rd398+2056], %r1488;
	st.u32 	[%rd398+2060], %r1489;
$L__BB7_443:
	bar.sync 	0;
	mov.u32 	%r588, %tid.x;
	setp.ge.s32 	%p399, %r588, %r578;
	@%p399 bra 	$L__BB7_450;
	not.b32 	%r932, %r588;
	add.s32 	%r589, %r932, %r578;
	and.b32  	%r933, %r589, 1536;
	setp.eq.s32 	%p400, %r933, 1536;
	mov.u32 	%r1502, %r588;
	@%p400 bra 	$L__BB7_447;
	shr.u32 	%r934, %r589, 9;
	add.s32 	%r935, %r934, 1;
	and.b32  	%r936, %r935, 3;
	neg.s32 	%r1500, %r936;
	cvt.u64.u32 	%rd399, %r588;
	add.s64 	%rd400, %rd717, %rd399;
	shl.b64 	%rd401, %rd400, 4;
	add.s64 	%rd402, %rd401, %rd7;
	add.s64 	%rd719, %rd402, 8;
	mul.wide.u32 	%rd403, %r588, 16;
	add.s64 	%rd404, %rd403, %rd691;
	add.s64 	%rd718, %rd404, 2060;
	shl.b32 	%r937, %r935, 9;
	and.b32  	%r938, %r937, 1536;
	add.s32 	%r1502, %r588, %r938;
$L__BB7_446:
	.pragma "nounroll";
	ld.u32 	%r939, [%rd718+-12];
	ld.u32 	%r940, [%rd718+-8];
	ld.u32 	%r941, [%rd718+-4];
	ld.u32 	%r942, [%rd718];
	st.global.u32 	[%rd719+-8], %r939;
	st.global.u32 	[%rd719+-4], %r940;
	st.global.u32 	[%rd719], %r941;
	st.global.u32 	[%rd719+4], %r942;
	add.s32 	%r1500, %r1500, 1;
	setp.ne.s32 	%p401, %r1500, 0;
	add.s64 	%rd719, %rd719, 8192;
	add.s64 	%rd718, %rd718, 8192;
	@%p401 bra 	$L__BB7_446;
$L__BB7_447:
	setp.lt.u32 	%p402, %r589, 1536;
	@%p402 bra 	$L__BB7_450;
	cvt.u64.u32 	%rd405, %r1502;
	add.s64 	%rd406, %rd717, %rd405;
	shl.b64 	%rd407, %rd406, 4;
	add.s64 	%rd408, %rd407, %rd7;
	add.s64 	%rd721, %rd408, 16384;
	mul.wide.u32 	%rd409, %r1502, 16;
	add.s64 	%rd410, %rd409, %rd691;
	add.s64 	%rd720, %rd410, 18432;
$L__BB7_449:
	ld.u32 	%r943, [%rd720+-16384];
	ld.u32 	%r944, [%rd720+-16380];
	ld.u32 	%r945, [%rd720+-16376];
	ld.u32 	%r946, [%rd720+-16372];
	st.global.u32 	[%rd721+-16384], %r943;
	st.global.u32 	[%rd721+-16380], %r944;
	st.global.u32 	[%rd721+-16376], %r945;
	st.global.u32 	[%rd721+-16372], %r946;
	ld.u32 	%r947, [%rd720+-8192];
	ld.u32 	%r948, [%rd720+-8188];
	ld.u32 	%r949, [%rd720+-8184];
	ld.u32 	%r950, [%rd720+-8180];
	st.global.u32 	[%rd721+-8192], %r947;
	st.global.u32 	[%rd721+-8188], %r948;
	st.global.u32 	[%rd721+-8184], %r949;
	st.global.u32 	[%rd721+-8180], %r950;
	ld.u32 	%r951, [%rd720];
	ld.u32 	%r952, [%rd720+4];
	ld.u32 	%r953, [%rd720+8];
	ld.u32 	%r954, [%rd720+12];
	st.global.u32 	[%rd721], %r951;
	st.global.u32 	[%rd721+4], %r952;
	st.global.u32 	[%rd721+8], %r953;
	st.global.u32 	[%rd721+12], %r954;
	ld.u32 	%r955, [%rd720+8192];
	ld.u32 	%r956, [%rd720+8196];
	ld.u32 	%r957, [%rd720+8200];
	ld.u32 	%r958, [%rd720+8204];
	st.global.u32 	[%rd721+8192], %r955;
	st.global.u32 	[%rd721+8196], %r956;
	st.global.u32 	[%rd721+8200], %r957;
	st.global.u32 	[%rd721+8204], %r958;
	add.s32 	%r1502, %r1502, 2048;
	add.s64 	%rd721, %rd721, 32768;
	add.s64 	%rd720, %rd720, 32768;
	setp.lt.s32 	%p403, %r1502, %r578;
	@%p403 bra 	$L__BB7_449;
$L__BB7_450:
	setp.ne.s32 	%p404, %r588, 0;
	@%p404 bra 	$L__BB7_452;
	ld.param.u64 	%rd690, [_ZN6thrust24THRUST_300001_SM_1000_NS8cuda_cub4core6detail20_kernel_agent_vshmemINS1_16__set_operations10SetOpAgentINS0_6detail15normal_iteratorINS0_10device_ptrIN4cuda3std3__45tupleIJiiiiEEEEEEESG_PSE_SH_SG_SH_l7sortXYZNS5_21serial_set_differenceENSC_17integral_constantIbLb0EEEEEJSG_SG_SH_SH_llSG_SH_SI_SJ_PNSC_4pairIllEEPmN3cub18CUB_300001_SM_100013ScanTileStateIlLb1EEEEEEvPcDpT0__param_12];
	add.s64 	%rd411, %rd717, %rd716;
	cvta.to.global.u64 	%rd412, %rd690;
	st.global.u64 	[%rd412], %rd411;
$L__BB7_452:
	ret;

}
	// .globl	_ZN6thrust24THRUST_300001_SM_1000_NS8cuda_cub4core6detail13_kernel_agentINS1_16__set_operations14PartitionAgentINS0_12zip_iteratorIN4cuda3std3__45tupleIJNS0_6detail15normal_iteratorINS0_10device_ptrIiEEEESG_SG_SG_EEEEENSD_INSE_INSB_IJiiiiEEEEEEEi7sortXYZEEJSI_SL_iiiPNSA_4pairIiiEESM_iEEEvDpT0_
.visible .entry _ZN6thrust24THRUST_300001_SM_1000_NS8cuda_cub4core6detail13_kernel_agentINS1_16__set_operations14PartitionAgentINS0_12zip_iteratorIN4cuda3std3__45tupleIJNS0_6detail15normal_iteratorINS0_10device_ptrIiEEEESG_SG_SG_EEEEENSD_INSE_INSB_IJiiiiEEEEEEEi7sortXYZEEJSI_SL_iiiPNSA_4pairIiiEESM_iEEEvDpT0_(
	.param .align 8 .b8 _ZN6thrust24THRUST_300001_SM_1000_NS8cuda_cub4core6detail13_kernel_agentINS1_16__set_operations14PartitionAgentINS0_12zip_iteratorIN4cuda3std3__45tupleIJNS0_6detail15normal_iteratorINS0_10device_ptrIiEEEESG_SG_SG_EEEEENSD_INSE_INSB_IJiiiiEEEEEEEi7sortXYZEEJSI_SL_iiiPNSA_4pairIiiEESM_iEEEvDpT0__param_0[32],
	.param .align 8 .b8 _ZN6thrust24THRUST_300001_SM_1000_NS8cuda_cub4core6detail13_kernel_agentINS1_16__set_operations14PartitionAgentINS0_12zip_iteratorIN4cuda3std3__45tupleIJNS0_6detail15normal_iteratorINS0_10device_ptrIiEEEESG_SG_SG_EEEEENSD_INSE_INSB_IJiiiiEEEEEEEi7sortXYZEEJSI_SL_iiiPNSA_4pairIiiEESM_iEEEvDpT0__param_1[8],
	.param .u32 _ZN6thrust24THRUST_300001_SM_1000_NS8cuda_cub4core6detail13_kernel_agentINS1_16__set_operations14PartitionAgentINS0_12zip_iteratorIN4cuda3std3__45tupleIJNS0_6detail15normal_iteratorINS0_10device_ptrIiEEEESG_SG_SG_EEEEENSD_INSE_INSB_IJiiiiEEEEEEEi7sortXYZEEJSI_SL_iiiPNSA_4pairIiiEESM_iEEEvDpT0__param_2,
	.param .u32 _ZN6thrust24THRUST_300001_SM_1000_NS8cuda_cub4core6detail13_kernel_agentINS1_16__set_operations14PartitionAgentINS0_12zip_iteratorIN4cuda3std3__45tupleIJNS0_6detail15normal_iteratorINS0_10device_ptrIiEEEESG_SG_SG_EEEEENSD_INSE_INSB_IJiiiiEEEEEEEi7sortXYZEEJSI_SL_iiiPNSA_4pairIiiEESM_iEEEvDpT0__param_3,
	.param .u32 _ZN6thrust24THRUST_300001_SM_1000_NS8cuda_cub4core6detail13_kernel_agentINS1_16__set_operations14PartitionAgentINS0_12zip_iteratorIN4cuda3std3__45tupleIJNS0_6detail15normal_iteratorINS0_10device_ptrIiEEEESG_SG_SG_EEEEENSD_INSE_INSB_IJiiiiEEEEEEEi7sortXYZEEJSI_SL_iiiPNSA_4pairIiiEESM_iEEEvDpT0__param_4,
	.param .u64 .ptr .align 1 _ZN6thrust24THRUST_300001_SM_1000_NS8cuda_cub4core6detail13_kernel_agentINS1_16__set_operations14PartitionAgentINS0_12zip_iteratorIN4cuda3std3__45tupleIJNS0_6detail15normal_iteratorINS0_10device_ptrIiEEEESG_SG_SG_EEEEENSD_INSE_INSB_IJiiiiEEEEEEEi7sortXYZEEJSI_SL_iiiPNSA_4pairIiiEESM_iEEEvDpT0__param_5,
	.param .align 1 .b8 _ZN6thrust24THRUST_300001_SM_1000_NS8cuda_cub4core6detail13_kernel_agentINS1_16__set_operations14PartitionAgentINS0_12zip_iteratorIN4cuda3std3__45tupleIJNS0_6detail15normal_iteratorINS0_10device_ptrIiEEEESG_SG_SG_EEEEENSD_INSE_INSB_IJiiiiEEEEEEEi7sortXYZEEJSI_SL_iiiPNSA_4pairIiiEESM_iEEEvDpT0__param_6[1],
	.param .u32 _ZN6thrust24THRUST_300001_SM_1000_NS8cuda_cub4core6detail13_kernel_agentINS1_16__set_operations14PartitionAgentINS0_12zip_iteratorIN4cuda3std3__45tupleIJNS0_6detail15normal_iteratorINS0_10device_ptrIiEEEESG_SG_SG_EEEEENSD_INSE_INSB_IJiiiiEEEEEEEi7sortXYZEEJSI_SL_iiiPNSA_4pairIiiEESM_iEEEvDpT0__param_7
)
.maxntid 256
{
	.reg .pred 	%p<106>;
	.reg .b32 	%r<195>;
	.reg .b64 	%rd<82>;

	ld.param.u64 	%rd9, [_ZN6thrust24THRUST_300001_SM_1000_NS8cuda_cub4core6detail13_kernel_agentINS1_16__set_operations14PartitionAgentINS0_12zip_iteratorIN4cuda3std3__45tupleIJNS0_6detail15normal_iteratorINS0_10device_ptrIiEEEESG_SG_SG_EEEEENSD_INSE_INSB_IJiiiiEEEEEEEi7sortXYZEEJSI_SL_iiiPNSA_4pairIiiEESM_iEEEvDpT0__param_0+24];
	ld.param.u64 	%rd8, [_ZN6thrust24THRUST_300001_SM_1000_NS8cuda_cub4core6detail13_kernel_agentINS1_16__set_operations14PartitionAgentINS0_12zip_iteratorIN4cuda3std3__45tupleIJNS0_6detail15normal_iteratorINS0_10device_ptrIiEEEESG_SG_SG_EEEEENSD_INSE_INSB_IJiiiiEEEEEEEi7sortXYZEEJSI_SL_iiiPNSA_4pairIiiEESM_iEEEvDpT0__param_0+16];
	ld.param.u64 	%rd7, [_ZN6thrust24THRUST_300001_SM_1000_NS8cuda_cub4core6detail13_kernel_agentINS1_16__set_operations14PartitionAgentINS0_12zip_iteratorIN4cuda3std3__45tupleIJNS0_6detail15normal_iteratorINS0_10device_ptrIiEEEESG_SG_SG_EEEEENSD_INSE_INSB_IJiiiiEEEEEEEi7sortXYZEEJSI_SL_iiiPNSA_4pairIiiEESM_iEEEvDpT0__param_0+8];
	ld.param.u64 	%rd10, [_ZN6thrust24THRUST_300001_SM_1000_NS8cuda_cub4core6detail13_kernel_agentINS1_16__set_operations14PartitionAgentINS0_12zip_iteratorIN4cuda3std3__45tupleIJNS0_6detail15normal_iteratorINS0_10device_ptrIiEEEESG_SG_SG_EEEEENSD_INSE_INSB_IJiiiiEEEEEEEi7sortXYZEEJSI_SL_iiiPNSA_4pairIiiEESM_iEEEvDpT0__param_1];
	ld.param.u32 	%r118, [_ZN6thrust24THRUST_300001_SM_1000_NS8cuda_cub4core6detail13_kernel_agentINS1_16__set_operations14PartitionAgentINS0_12zip_iteratorIN4cuda3std3__45tupleIJNS0_6detail15normal_iteratorINS0_10device_ptrIiEEEESG_SG_SG_EEEEENSD_INSE_INSB_IJiiiiEEEEEEEi7sortXYZEEJSI_SL_iiiPNSA_4pairIiiEESM_iEEEvDpT0__param_2];
	ld.param.u32 	%r119, [_ZN6thrust24THRUST_300001_SM_1000_NS8cuda_cub4core6detail13_kernel_agentINS1_16__set_operations14PartitionAgentINS0_12zip_iteratorIN4cuda3std3__45tupleIJNS0_6detail15normal_iteratorINS0_10device_ptrIiEEEESG_SG_SG_EEEEENSD_INSE_INSB_IJiiiiEEEEEEEi7sortXYZEEJSI_SL_iiiPNSA_4pairIiiEESM_iEEEvDpT0__param_3];
	ld.param.u32 	%r121, [_ZN6thrust24THRUST_300001_SM_1000_NS8cuda_cub4core6detail13_kernel_agentINS1_16__set_operations14PartitionAgentINS0_12zip_iteratorIN4cuda3std3__45tupleIJNS0_6detail15normal_iteratorINS0_10device_ptrIiEEEESG_SG_SG_EEEEENSD_INSE_INSB_IJiiiiEEEEEEEi7sortXYZEEJSI_SL_iiiPNSA_4pairIiiEESM_iEEEvDpT0__param_4];
	ld.param.u64 	%rd11, [_ZN6thrust24THRUST_300001_SM_1000_NS8cuda_cub4core6detail13_kernel_agentINS1_16__set_operations14PartitionAgentINS0_12zip_iteratorIN4cuda3std3__45tupleIJNS0_6detail15normal_iteratorINS0_10device_ptrIiEEEESG_SG_SG_EEEEENSD_INSE_INSB_IJiiiiEEEEEEEi7sortXYZEEJSI_SL_iiiPNSA_4pairIiiEESM_iEEEvDpT0__param_5];
	ld.param.u32 	%r120, [_ZN6thrust24THRUST_300001_SM_1000_NS8cuda_cub4core6detail13_kernel_agentINS1_16__set_operations14PartitionAgentINS0_12zip_iteratorIN4cuda3std3__45tupleIJNS0_6detail15normal_iteratorINS0_10device_ptrIiEEEESG_SG_SG_EEEEENSD_INSE_INSB_IJiiiiEEEEEEEi7sortXYZEEJSI_SL_iiiPNSA_4pairIiiEESM_iEEEvDpT0__param_7];
	mov.u32 	%r122, %ntid.x;
	mov.u32 	%r123, %ctaid.x;
	mov.u32 	%r124, %tid.x;
	mad.lo.s32 	%r1, %r122, %r123, %r124;
	setp.ge.s32 	%p49, %r1, %r121;
	@%p49 bra 	$L__BB8_88;
	mul.lo.s32 	%r125, %r120, %r1;
	add.s32 	%r126, %r119, %r118;
	min.s32 	%r2, %r126, %r125;
	cvta.to.global.u64 	%rd1, %rd10;
	cvta.to.global.u64 	%rd2, %rd7;
	cvta.to.global.u64 	%rd3, %rd8;
	cvta.to.global.u64 	%rd4, %rd9;
	sub.s32 	%r127, %r2, %r119;
	max.s32 	%r169, %r127, 0;
	min.s32 	%r167, %r118, %r2;
	setp.ge.s32 	%p50, %r169, %r167;
	@%p50 bra 	$L__BB8_8;
$L__BB8_2:
	add.s32 	%r128, %r167, %r169;
	shr.u32 	%r7, %r128, 1;
	mul.wide.u32 	%rd12, %r7, 4;
	add.s64 	%rd13, %rd2, %rd12;
	add.s64 	%rd14, %rd3, %rd12;
	add.s64 	%rd15, %rd4, %rd12;
	ld.global.u32 	%r8, [%rd13];
	ld.global.u32 	%r9, [%rd14];
	ld.global.u32 	%r10, [%rd15];
	not.b32 	%r129, %r7;
	add.s32 	%r130, %r2, %r129;
	mul.wide.s32 	%rd16, %r130, 16;
	add.s64 	%rd17, %rd1, %rd16;
	ld.global.u32 	%r11, [%rd17+4];
	ld.global.u32 	%r12, [%rd17+8];
	ld.global.u32 	%r13, [%rd17+12];
	setp.ne.s32 	%p51, %r11, %r8;
	@%p51 bra 	$L__BB8_6;
	setp.ne.s32 	%p52, %r12, %r9;
	@%p52 bra 	$L__BB8_5;
	setp.lt.s32 	%p94, %r13, %r10;
	bra.uni 	$L__BB8_7;
$L__BB8_5:
	setp.lt.s32 	%p94, %r12, %r9;
	bra.uni 	$L__BB8_7;
$L__BB8_6:
	setp.lt.s32 	%p94, %r11, %r8;
$L__BB8_7:
	add.s32 	%r131, %r7, 1;
	selp.b32 	%r169, %r169, %r131, %p94;
	selp.b32 	%r167, %r7, %r167, %p94;
	setp.lt.s32 	%p53, %r169, %r167;
	@%p53 bra 	$L__BB8_2;
$L__BB8_8:
	sub.s32 	%r17, %r2, %r169;
	setp.ge.s32 	%p54, %r17, %r119;
	mov.b32 	%r194, 0;
	@%p54 bra 	$L__BB8_87;
	mul.wide.s32 	%rd18, %r17, 16;
	add.s64 	%rd5, %rd1, %rd18;
	ld.global.u32 	%r18, [%rd5+4];
	ld.global.u32 	%r19, [%rd5+8];
	ld.global.u32 	%r20, [%rd5+12];
	setp.lt.s32 	%p55, %r169, 1;
	mov.b32 	%r172, 0;
	mov.u32 	%r178, %r172;
	@%p55 bra 	$L__BB8_36;
	mul.wide.u32 	%rd19, %r169, 511;
	shr.u64 	%rd20, %rd19, 9;
	cvt.u32.u64 	%r21, %rd20;
	shl.b64 	%rd21, %rd20, 2;
	add.s64 	%rd22, %rd2, %rd21;
	add.s64 	%rd23, %rd3, %rd21;
	add.s64 	%rd24, %rd4, %rd21;
	ld.global.u32 	%r22, [%rd22];
	ld.global.u32 	%r23, [%rd23];
	ld.global.u32 	%r24, [%rd24];
	setp.ne.s32 	%p56, %r22, %r18;
	@%p56 bra 	$L__BB8_14;
	setp.ne.s32 	%p57, %r23, %r19;
	@%p57 bra 	$L__BB8_13;
	setp.lt.s32 	%p95, %r24, %r20;
	bra.uni 	$L__BB8_15;
$L__BB8_13:
	setp.lt.s32 	%p95, %r23, %r19;
	bra.uni 	$L__BB8_15;
$L__BB8_14:
	setp.lt.s32 	%p95, %r22, %r18;
$L__BB8_15:
	add.s32 	%r134, %r21, 1;
	selp.b32 	%r172, %r169, %r21, %p95;
	selp.b32 	%r178, %r134, 0, %p95;
	setp.ge.u32 	%p58, %r178, %r172;
	@%p58 bra 	$L__BB8_22;
	cvt.u64.u32 	%rd25, %r178;
	mul.wide.u32 	%rd26, %r172, 127;
	add.s64 	%rd27, %rd26, %rd25;
	shr.u64 	%rd28, %rd27, 7;
	cvt.u32.u64 	%r27, %rd28;
	shl.b64 	%rd29, %rd28, 2;
	add.s64 	%rd30, %rd2, %rd29;
	add.s64 	%rd31, %rd3, %rd29;
	add.s64 	%rd32, %rd4, %rd29;
	ld.global.u32 	%r28, [%rd30];
	ld.global.u32 	%r29, [%rd31];
	ld.global.u32 	%r30, [%rd32];
	setp.ne.s32 	%p59, %r28, %r18;
	@%p59 bra 	$L__BB8_20;
	setp.ne.s32 	%p60, %r29, %r19;
	@%p60 bra 	$L__BB8_19;
	setp.lt.s32 	%p96, %r30, %r20;
	bra.uni 	$L__BB8_21;
$L__BB8_19:
	setp.lt.s32 	%p96, %r29, %r19;
	bra.uni 	$L__BB8_21;
$L__BB8_20:
	setp.lt.s32 	%p96, %r28, %r18;
$L__BB8_21:
	add.s32 	%r135, %r27, 1;
	selp.b32 	%r172, %r172, %r27, %p96;
	selp.b32 	%r178, %r135, %r178, %p96;
$L__BB8_22:
	setp.ge.u32 	%p61, %r178, %r172;
	@%p61 bra 	$L__BB8_29;
	cvt.u64.u32 	%rd33, %r178;
	mul.wide.u32 	%rd34, %r172, 31;
	add.s64 	%rd35, %rd34, %rd33;
	shr.u64 	%rd36, %rd35, 5;
	cvt.u32.u64 	%r35, %rd36;
	shl.b64 	%rd37, %rd36, 2;
	add.s64 	%rd38, %rd2, %rd37;
	add.s64 	%rd39, %rd3, %rd37;
	add.s64 	%rd40, %rd4, %rd37;
	ld.global.u32 	%r36, [%rd38];
	ld.global.u32 	%r37, [%rd39];
	ld.global.u32 	%r38, [%rd40];
	setp.ne.s32 	%p62, %r36, %r18;
	@%p62 bra 	$L__BB8_27;
	setp.ne.s32 	%p63, %r37, %r19;
	@%p63 bra 	$L__BB8_26;
	setp.lt.s32 	%p97, %r38, %r20;
	bra.uni 	$L__BB8_28;
$L__BB8_26:
	setp.lt.s32 	%p97, %r37, %r19;
	bra.uni 	$L__BB8_28;
$L__BB8_27:
	setp.lt.s32 	%p97, %r36, %r18;
$L__BB8_28:
	add.s32 	%r136, %r35, 1;
	selp.b32 	%r172, %r172, %r35, %p97;
	selp.b32 	%r178, %r136, %r178, %p97;
$L__BB8_29:
	setp.ge.u32 	%p64, %r178, %r172;
	@%p64 bra 	$L__BB8_36;
	cvt.u64.u32 	%rd41, %r178;
	mul.wide.u32 	%rd42, %r172, 15;
	add.s64 	%rd43, %rd42, %rd41;
	shr.u64 	%rd44, %rd43, 4;
	cvt.u32.u64 	%r43, %rd44;
	shl.b64 	%rd45, %rd44, 2;
	add.s64 	%rd46, %rd2, %rd45;
	add.s64 	%rd47, %rd3, %rd45;
	add.s64 	%rd48, %rd4, %rd45;
	ld.global.u32 	%r44, [%rd46];
	ld.global.u32 	%r45, [%rd47];
	ld.global.u32 	%r46, [%rd48];
	setp.ne.s32 	%p65, %r44, %r18;
	@%p65 bra 	$L__BB8_34;
	setp.ne.s32 	%p66, %r45, %r19;
	@%p66 bra 	$L__BB8_33;
	setp.lt.s32 	%p98, %r46, %r20;
	bra.uni 	$L__BB8_35;
$L__BB8_33:
	setp.lt.s32 	%p98, %r45, %r19;
	bra.uni 	$L__BB8_35;
$L__BB8_34:
	setp.lt.s32 	%p98, %r44, %r18;
$L__BB8_35:
	add.s32 	%r137, %r43, 1;
	selp.b32 	%r172, %r172, %r43, %p98;
	selp.b32 	%r178, %r137, %r178, %p98;
$L__BB8_36:
	setp.ge.u32 	%p67, %r178, %r172;
	@%p67 bra 	$L__BB8_43;
$L__BB8_37:
	and.b32  	%r138, %r178, %r172;
	xor.b32  	%r139, %r178, %r172;
	shr.s32 	%r140, %r139, 1;
	add.s32 	%r53, %r138, %r140;
	mul.wide.s32 	%rd49, %r53, 4;
	add.s64 	%rd50, %rd2, %rd49;
	add.s64 	%rd51, %rd3, %rd49;
	add.s64 	%rd52, %rd4, %rd49;
	ld.global.u32 	%r54, [%rd50];
	ld.global.u32 	%r55, [%rd51];
	ld.global.u32 	%r56, [%rd52];
	setp.ne.s32 	%p68, %r54, %r18;
	@%p68 bra 	$L__BB8_41;
	setp.ne.s32 	%p69, %r55, %r19;
	@%p69 bra 	$L__BB8_40;
	setp.lt.s32 	%p99, %r56, %r20;
	bra.uni 	$L__BB8_42;
$L__BB8_40:
	setp.lt.s32 	%p99, %r55, %r19;
	bra.uni 	$L__BB8_42;
$L__BB8_41:
	setp.lt.s32 	%p99, %r54, %r18;
$L__BB8_42:
	add.s32 	%r141, %r53, 1;
	selp.b32 	%r172, %r172, %r53, %p99;
	selp.b32 	%r178, %r141, %r178, %p99;
	setp.lt.s32 	%p70, %r178, %r172;
	@%p70 bra 	$L__BB8_37;
$L__BB8_43:
	setp.lt.s32 	%p71, %r17, 1;
	mov.b32 	%r182, 0;
	mov.u32 	%r181, %r17;
	@%p71 bra 	$L__BB8_50;
	mul.wide.u32 	%rd53, %r17, 511;
	shr.u64 	%rd54, %rd53, 9;
	cvt.u32.u64 	%r60, %rd54;
	shl.b64 	%rd55, %rd54, 4;
	add.s64 	%rd56, %rd1, %rd55;
	ld.global.u32 	%r61, [%rd56+4];
	ld.global.u32 	%r62, [%rd56+8];
	ld.global.u32 	%r63, [%rd56+12];
	setp.ne.s32 	%p72, %r61, %r18;
	@%p72 bra 	$L__BB8_48;
	setp.ne.s32 	%p73, %r62, %r19;
	@%p73 bra 	$L__BB8_47;
	setp.lt.s32 	%p100, %r63, %r20;
	bra.uni 	$L__BB8_49;
$L__BB8_47:
	setp.lt.s32 	%p100, %r62, %r19;
	bra.uni 	$L__BB8_49;
$L__BB8_48:
	setp.lt.s32 	%p100, %r61, %r18;
$L__BB8_49:
	add.s32 	%r143, %r60, 1;
	selp.b32 	%r181, %r17, %r60, %p100;
	selp.b32 	%r182, %r143, 0, %p100;
$L__BB8_50:
	setp.ge.s32 	%p74, %r182, %r181;
	@%p74 bra 	$L__BB8_57;
	cvt.u64.u32 	%rd57, %r182;
	mul.wide.u32 	%rd58, %r181, 127;
	add.s64 	%rd59, %rd58, %rd57;
	shr.u64 	%rd60, %rd59, 7;
	cvt.u32.u64 	%r68, %rd60;
	shl.b64 	%rd61, %rd60, 4;
	add.s64 	%rd62, %rd1, %rd61;
	ld.global.u32 	%r69, [%rd62+4];
	ld.global.u32 	%r70, [%rd62+8];
	ld.global.u32 	%r71, [%rd62+12];
	setp.ne.s32 	%p75, %r69, %r18;
	@%p75 bra 	$L__BB8_55;
	setp.ne.s32 	%p76, %r70, %r19;
	@%p76 bra 	$L__BB8_54;
	setp.lt.s32 	%p101, %r71, %r20;
	bra.uni 	$L__BB8_56;
$L__BB8_54:
	setp.lt.s32 	%p101, %r70, %r19;
	bra.uni 	$L__BB8_56;
$L__BB8_55:
	setp.lt.s32 	%p101, %r69, %r18;
$L__BB8_56:
	add.s32 	%r144, %r68, 1;
	selp.b32 	%r181, %r181, %r68, %p101;
	selp.b32 	%r182, %r144, %r182, %p101;
$L__BB8_57:
	setp.ge.s32 	%p77, %r182, %r181;
	@%p77 bra 	$L__BB8_64;
	cvt.u64.u32 	%rd63, %r182;
	mul.wide.u32 	%rd64, %r181, 31;
	add.s64 	%rd65, %rd64, %rd63;
	shr.u64 	%rd66, %rd65, 5;
	cvt.u32.u64 	%r76, %rd66;
	shl.b64 	%rd67, %rd66, 4;
	add.s64 	%rd68, %rd1, %rd67;
	ld.global.u32 	%r77, [%rd68+4];
	ld.global.u32 	%r78, [%rd68+8];
	ld.global.u32 	%r79, [%rd68+12];
	setp.ne.s32 	%p78, %r77, %r18;
	@%p78 bra 	$L__BB8_62;
	setp.ne.s32 	%p79, %r78, %r19;
	@%p79 bra 	$L__BB8_61;
	setp.lt.s32 	%p102, %r79, %r20;
	bra.uni 	$L__BB8_63;
$L__BB8_61:
	setp.lt.s32 	%p102, %r78, %r19;
	bra.uni 	$L__BB8_63;
$L__BB8_62:
	setp.lt.s32 	%p102, %r77, %r18;
$L__BB8_63:
	add.s32 	%r145, %r76, 1;
	selp.b32 	%r181, %r181, %r76, %p102;
	selp.b32 	%r182, %r145, %r182, %p102;
$L__BB8_64:
	setp.ge.s32 	%p80, %r182, %r181;
	@%p80 bra 	$L__BB8_71;
	cvt.u64.u32 	%rd69, %r182;
	mul.wide.u32 	%rd70, %r181, 15;
	add.s64 	%rd71, %rd70, %rd69;
	shr.u64 	%rd72, %rd71, 4;
	cvt.u32.u64 	%r84, %rd72;
	and.b64  	%rd73, %rd71, 68719476720;
	add.s64 	%rd74, %rd1, %rd73;
	ld.global.u32 	%r85, [%rd74+4];
	ld.global.u32 	%r86, [%rd74+8];
	ld.global.u32 	%r87, [%rd74+12];
	setp.ne.s32 	%p81, %r85, %r18;
	@%p81 bra 	$L__BB8_69;
	setp.ne.s32 	%p82, %r86, %r19;
	@%p82 bra 	$L__BB8_68;
	setp.lt.s32 	%p103, %r87, %r20;
	bra.uni 	$L__BB8_70;
$L__BB8_68:
	setp.lt.s32 	%p103, %r86, %r19;
	bra.uni 	$L__BB8_70;
$L__BB8_69:
	setp.lt.s32 	%p103, %r85, %r18;
$L__BB8_70:
	add.s32 	%r146, %r84, 1;
	selp.b32 	%r181, %r181, %r84, %p103;
	selp.b32 	%r182, %r146, %r182, %p103;
$L__BB8_71:
	setp.ge.s32 	%p83, %r182, %r181;
	@%p83 bra 	$L__BB8_78;
$L__BB8_72:
	and.b32  	%r147, %r182, %r181;
	xor.b32  	%r148, %r182, %r181;
	shr.s32 	%r149, %r148, 1;
	add.s32 	%r94, %r147, %r149;
	mul.wide.s32 	%rd75, %r94, 16;
	add.s64 	%rd76, %rd1, %rd75;
	ld.global.u32 	%r95, [%rd76+4];
	ld.global.u32 	%r96, [%rd76+8];
	ld.global.u32 	%r97, [%rd76+12];
	setp.ne.s32 	%p84, %r95, %r18;
	@%p84 bra 	$L__BB8_76;
	setp.ne.s32 	%p85, %r96, %r19;
	@%p85 bra 	$L__BB8_75;
	setp.lt.s32 	%p104, %r97, %r20;
	bra.uni 	$L__BB8_77;
$L__BB8_75:
	setp.lt.s32 	%p104, %r96, %r19;
	bra.uni 	$L__BB8_77;
$L__BB8_76:
	setp.lt.s32 	%p104, %r95, %r18;
$L__BB8_77:
	add.s32 	%r150, %r94, 1;
	selp.b32 	%r181, %r181, %r94, %p104;
	selp.b32 	%r182, %r150, %r182, %p104;
	setp.lt.s32 	%p86, %r182, %r181;
	@%p86 bra 	$L__BB8_72;
$L__BB8_78:
	sub.s32 	%r152, %r169, %r178;
	sub.s32 	%r101, %r17, %r182;
	add.s32 	%r102, %r101, %r152;
	shr.s32 	%r153, %r102, 1;
	max.s32 	%r103, %r153, %r101;
	add.s32 	%r155, %r182, %r103;
	add.s32 	%r156, %r155, 1;
	min.s32 	%r157, %r156, %r119;
	sub.s32 	%r191, %r157, %r17;
	setp.lt.s32 	%p87, %r191, 1;
	mov.b32 	%r192, 0;
	@%p87 bra 	$L__BB8_86;
	mov.b32 	%r192, 0;
$L__BB8_80:
	add.s32 	%r159, %r192, %r191;
	shr.s32 	%r107, %r159, 1;
	mul.wide.s32 	%rd77, %r107, 16;
	add.s64 	%rd78, %rd5, %rd77;
	ld.global.u32 	%r108, [%rd78+4];
	ld.global.u32 	%r109, [%rd78+8];
	ld.global.u32 	%r110, [%rd78+12];
	setp.ne.s32 	%p88, %r18, %r108;
	@%p88 bra 	$L__BB8_84;
	setp.ne.s32 	%p89, %r19, %r109;
	@%p89 bra 	$L__BB8_83;
	setp.lt.s32 	%p105, %r20, %r110;
	bra.uni 	$L__BB8_85;
$L__BB8_83:
	setp.lt.s32 	%p105, %r19, %r109;
	bra.uni 	$L__BB8_85;
$L__BB8_84:
	setp.lt.s32 	%p105, %r18, %r108;
$L__BB8_85:
	add.s32 	%r160, %r107, 1;
	selp.b32 	%r191, %r107, %r191, %p105;
	selp.b32 	%r192, %r192, %r160, %p105;
	setp.lt.s32 	%p90, %r192, %r191;
	@%p90 bra 	$L__BB8_80;
$L__BB8_86:
	add.s32 	%r161, %r101, %r192;
	min.s32 	%r162, %r161, %r103;
	sub.s32 	%r163, %r102, %r162;
	add.s32 	%r164, %r162, 1;
	setp.eq.s32 	%p91, %r163, %r164;
	setp.lt.s32 	%p92, %r103, %r161;
	and.pred  	%p93, %p91, %p92;
	add.s32 	%r169, %r163, %r178;
	selp.u32 	%r194, 1, 0, %p93;
$L__BB8_87:
	sub.s32 	%r165, %r2, %r169;
	add.s32 	%r166, %r165, %r194;
	cvta.to.global.u64 	%rd79, %rd11;
	mul.wide.s32 	%rd80, %r1, 8;
	add.s64 	%rd81, %rd79, %rd80;
	st.global.u32 	[%rd81], %r169;
	st.global.u32 	[%rd81+4], %r166;
$L__BB8_88:
	ret;

}
	// .globl	_ZN6thrust24THRUST_300001_SM_1000_NS8cuda_cub4core6detail20_kernel_agent_vshmemINS1_16__set_operations10SetOpAgentINS0_12zip_iteratorIN4cuda3std3__45tupleIJNS0_6detail15normal_iteratorINS0_10device_ptrIiEEEESG_SG_SG_EEEEENSD_INSE_INSB_IJiiiiEEEEEEEPSJ_SM_SL_SM_i7sortXYZNS5_23serial_set_intersectionENSA_17integral_constantIbLb0EEEEEJSI_SL_SM_SM_iiSL_SM_SN_SO_PNSA_4pairIiiEEPmN3cub18CUB_300001_SM_100013ScanTileStateIiLb1EEEEEEvPcDpT0_
.visible .entry _ZN6thrust24THRUST_300001_SM_1000_NS8cuda_cub4core6detail20_kernel_agent_vshmemINS1_16__set_operations10SetOpAgentINS0_12zip_iteratorIN4cuda3std3__45tupleIJNS0_6detail15normal_iteratorINS0_10device_ptrIiEEEESG_SG_SG_EEEEENSD_INSE_INSB_IJiiiiEEEEEEEPSJ_SM_SL_SM_i7sortXYZNS5_23serial_set_intersectionENSA_17integral_constantIbLb0EEEEEJSI_SL_SM_SM_iiSL_SM_SN_SO_PNSA_4pairIiiEEPmN3cub18CUB_300001_SM_100013ScanTileStateIiLb1EEEEEEvPcDpT0_(
	.param .u64 .ptr .align 1 _ZN6thrust24THRUST_300001_SM_1000_NS8cuda_cub4core6detail20_kernel_agent_vshmemINS1_16__set_operations10SetOpAgentINS0_12zip_iteratorIN4cuda3std3__45tupleIJNS0_6detail15normal_iteratorINS0_10device_ptrIiEEEESG_SG_SG_EEEEENSD_INSE_INSB_IJiiiiEEEEEEEPSJ_SM_SL_SM_i7sortXYZNS5_23serial_set_intersectionENSA_17integral_constantIbLb0EEEEEJSI_SL_SM_SM_iiSL_SM_SN_SO_PNSA_4pairIiiEEPmN3cub18CUB_300001_SM_100013ScanTileStateIiLb1EEEEEEvPcDpT0__param_0,
	.param .align 8 .b8 _ZN6thrust24THRUST_300001_SM_1000_NS8cuda_cub4core6detail20_kernel_agent_vshmemINS1_16__set_operations10SetOpAgentINS0_12zip_iteratorIN4cuda3std3__45tupleIJNS0_6detail15normal_iteratorINS0_10device_ptrIiEEEESG_SG_SG_EEEEENSD_INSE_INSB_IJiiiiEEEEEEEPSJ_SM_SL_SM_i7sortXYZNS5_23serial_set_intersectionENSA_17integral_constantIbLb0EEEEEJSI_SL_SM_SM_iiSL_SM_SN_SO_PNSA_4pairIiiEEPmN3cub18CUB_300001_SM_100013ScanTileStateIiLb1EEEEEEvPcDpT0__param_1[32],
	.param .align 8 .b8 _ZN6thrust24THRUST_300001_SM_1000_NS8cuda_cub4core6detail20_kernel_agent_vshmemINS1_16__set_operations10SetOpAgentINS0_12zip_iteratorIN4cuda3std3__45tupleIJNS0_6detail15normal_iteratorINS0_10device_ptrIiEEEESG_SG_SG_EEEEENSD_INSE_INSB_IJiiiiEEEEEEEPSJ_SM_SL_SM_i7sortXYZNS5_23serial_set_intersectionENSA_17integral_constantIbLb0EEEEEJSI_SL_SM_SM_iiSL_SM_SN_SO_PNSA_4pairIiiEEPmN3cub18CUB_300001_SM_100013ScanTileStateIiLb1EEEEEEvPcDpT0__param_2[8],
	.param .u64 .ptr .align 1 _ZN6thrust24THRUST_300001_SM_1000_NS8cuda_cub4core6detail20_kernel_agent_vshmemINS1_16__set_operations10SetOpAgentINS0_12zip_iteratorIN4cuda3std3__45tupleIJNS0_6detail15normal_iteratorINS0_10device_ptrIiEEEESG_SG_SG_EEEEENSD_INSE_INSB_IJiiiiEEEEEEEPSJ_SM_SL_SM_i7sortXYZNS5_23serial_set_intersectionENSA_17integral_constantIbLb0EEEEEJSI_SL_SM_SM_iiSL_SM_SN_SO_PNSA_4pairIiiEEPmN3cub18CUB_300001_SM_100013ScanTileStateIiLb1EEEEEEvPcDpT0__param_3,
	.param .u64 .ptr .align 1 _ZN6thrust24THRUST_300001_SM_1000_NS8cuda_cub4core6detail20_kernel_agent_vshmemINS1_16__set_operations10SetOpAgentINS0_12zip_iteratorIN4cuda3std3__45tupleIJNS0_6detail15normal_iteratorINS0_10device_ptrIiEEEESG_SG_SG_EEEEENSD_INSE_INSB_IJiiiiEEEEEEEPSJ_SM_SL_SM_i7sortXYZNS5_23serial_set_intersectionENSA_17integral_constantIbLb0EEEEEJSI_SL_SM_SM_iiSL_SM_SN_SO_PNSA_4pairIiiEEPmN3cub18CUB_300001_SM_100013ScanTileStateIiLb1EEEEEEvPcDpT0__param_4,
	.param .u32 _ZN6thrust24THRUST_300001_SM_1000_NS8cuda_cub4core6detail20_kernel_agent_vshmemINS1_16__set_operations10SetOpAgentINS0_12zip_iteratorIN4cuda3std3__45tupleIJNS0_6detail15normal_iteratorINS0_10device_ptrIiEEEESG_SG_SG_EEEEENSD_INSE_INSB_IJiiiiEEEEEEEPSJ_SM_SL_SM_i7sortXYZNS5_23serial_set_intersectionENSA_17integral_constantIbLb0EEEEEJSI_SL_SM_SM_iiSL_SM_SN_SO_PNSA_4pairIiiEEPmN3cub18CUB_300001_SM_100013ScanTileStateIiLb1EEEEEEvPcDpT0__param_5,
	.param .u32 _ZN6thrust24THRUST_300001_SM_1000_NS8cuda_cub4core6detail20_kernel_agent_vshmemINS1_16__set_operations10SetOpAgentINS0_12zip_iteratorIN4cuda3std3__45tupleIJNS0_6detail15normal_iteratorINS0_10device_ptrIiEEEESG_SG_SG_EEEEENSD_INSE_INSB_IJiiiiEEEEEEEPSJ_SM_SL_SM_i7sortXYZNS5_23serial_set_intersectionENSA_17integral_constantIbLb0EEEEEJSI_SL_SM_SM_iiSL_SM_SN_SO_PNSA_4pairIiiEEPmN3cub18CUB_300001_SM_100013ScanTileStateIiLb1EEEEEEvPcDpT0__param_6,
	.param .align 8 .b8 _ZN6thrust24THRUST_300001_SM_1000_NS8cuda_cub4core6detail20_kernel_agent_vshmemINS1_16__set_operations10SetOpAgentINS0_12zip_iteratorIN4cuda3std3__45tupleIJNS0_6detail15normal_iteratorINS0_10device_ptrIiEEEESG_SG_SG_EEEEENSD_INSE_INSB_IJiiiiEEEEEEEPSJ_SM_SL_SM_i7sortXYZNS5_23serial_set_intersectionENSA_17integral_constantIbLb0EEEEEJSI_SL_SM_SM_iiSL_SM_SN_SO_PNSA_4pairIiiEEPmN3cub18CUB_300001_SM_100013ScanTileStateIiLb1EEEEEEvPcDpT0__param_7[8],
	.param .u64 .ptr .align 1 _ZN6thrust24THRUST_300001_SM_1000_NS8cuda_cub4core6detail20_kernel_agent_vshmemINS1_16__set_operations10SetOpAgentINS0_12zip_iteratorIN4cuda3std3__45tupleIJNS0_6detail15normal_iteratorINS0_10device_ptrIiEEEESG_SG_SG_EEEEENSD_INSE_INSB_IJiiiiEEEEEEEPSJ_SM_SL_SM_i7sortXYZNS5_23serial_set_intersectionENSA_17integral_constantIbLb0EEEEEJSI_SL_SM_SM_iiSL_SM_SN_SO_PNSA_4pairIiiEEPmN3cub18CUB_300001_SM_100013ScanTileStateIiLb1EEEEEEvPcDpT0__param_8,
	.param .align 1 .b8 _ZN6thrust24THRUST_300001_SM_1000_NS8cuda_cub4core6detail20_kernel_agent_vshmemINS1_16__set_operations10SetOpAgentINS0_12zip_iteratorIN4cuda3std3__45tupleIJNS0_6detail15normal_iteratorINS0_10device_ptrIiEEEESG_SG_SG_EEEEENSD_INSE_INSB_IJiiiiEEEEEEEPSJ_SM_SL_SM_i7sortXYZNS5_23serial_set_intersectionENSA_17integral_constantIbLb0EEEEEJSI_SL_SM_SM_iiSL_SM_SN_SO_PNSA_4pairIiiEEPmN3cub18CUB_300001_SM_100013ScanTileStateIiLb1EEEEEEvPcDpT0__param_9[1],
	.param .align 1 .b8 _ZN6thrust24THRUST_300001_SM_1000_NS8cuda_cub4core6detail20_kernel_agent_vshmemINS1_16__set_operations10SetOpAgentINS0_12zip_iteratorIN4cuda3std3__45tupleIJNS0_6detail15normal_iteratorINS0_10device_ptrIiEEEESG_SG_SG_EEEEENSD_INSE_INSB_IJiiiiEEEEEEEPSJ_SM_SL_SM_i7sortXYZNS5_23serial_set_intersectionENSA_17integral_constantIbLb0EEEEEJSI_SL_SM_SM_iiSL_SM_SN_SO_PNSA_4pairIiiEEPmN3cub18CUB_300001_SM_100013ScanTileStateIiLb1EEEEEEvPcDpT0__param_10[1],
	.param .u64 .ptr .align 1 _ZN6thrust24THRUST_300001_SM_1000_NS8cuda_cub4core6detail20_kernel_agent_vshmemINS1_16__set_operations10SetOpAgentINS0_12zip_iteratorIN4cuda3std3__45tupleIJNS0_6detail15normal_iteratorINS0_10device_ptrIiEEEESG_SG_SG_EEEEENSD_INSE_INSB_IJiiiiEEEEEEEPSJ_SM_SL_SM_i7sortXYZNS5_23serial_set_intersectionENSA_17integral_constantIbLb0EEEEEJSI_SL_SM_SM_iiSL_SM_SN_SO_PNSA_4pairIiiEEPmN3cub18CUB_300001_SM_100013ScanTileStateIiLb1EEEEEEvPcDpT0__param_11,
	.param .u64 .ptr .align 1 _ZN6thrust24THRUST_300001_SM_1000_NS8cuda_cub4core6detail20_kernel_agent_vshmemINS1_16__set_operations10SetOpAgentINS0_12zip_iteratorIN4cuda3std3__45tupleIJNS0_6detail15normal_iteratorINS0_10device_ptrIiEEEESG_SG_SG_EEEEENSD_INSE_INSB_IJiiiiEEEEEEEPSJ_SM_SL_SM_i7sortXYZNS5_23serial_set_intersectionENSA_17integral_constantIbLb0EEEEEJSI_SL_SM_SM_iiSL_SM_SN_SO_PNSA_4pairIiiEEPmN3cub18CUB_300001_SM_100013ScanTileStateIiLb1EEEEEEvPcDpT0__param_12,
	.param .align 8 .b8 _ZN6thrust24THRUST_300001_SM_1000_NS8cuda_cub4core6detail20_kernel_agent_vshmemINS1_16__set_operations10SetOpAgentINS0_12zip_iteratorIN4cuda3std3__45tupleIJNS0_6detail15normal_iteratorINS0_10device_ptrIiEEEESG_SG_SG_EEEEENSD_INSE_INSB_IJiiiiEEEEEEEPSJ_SM_SL_SM_i7sortXYZNS5_23serial_set_intersectionENSA_17integral_constantIbLb0EEEEEJSI_SL_SM_SM_iiSL_SM_SN_SO_PNSA_4pairIiiEEPmN3cub18CUB_300001_SM_100013ScanTileStateIiLb1EEEEEEvPcDpT0__param_13[8]
)
.maxntid 512
{
	.reg .pred 	%p<565>;
	.reg .b32 	%r<1657>;
	.reg .b64 	%rd<340>;

	ld.param.u64 	%rd62, [_ZN6thrust24THRUST_300001_SM_1000_NS8cuda_cub4core6detail20_kernel_agent_vshmemINS1_16__set_operations10SetOpAgentINS0_12zip_iteratorIN4cuda3std3__45tupleIJNS0_6detail15normal_iteratorINS0_10device_ptrIiEEEESG_SG_SG_EEEEENSD_INSE_INSB_IJiiiiEEEEEEEPSJ_SM_SL_SM_i7sortXYZNS5_23serial_set_intersectionENSA_17integral_constantIbLb0EEEEEJSI_SL_SM_SM_iiSL_SM_SN_SO_PNSA_4pairIiiEEPmN3cub18CUB_300001_SM_100013ScanTileStateIiLb1EEEEEEvPcDpT0__param_1+24];
	ld.param.u64 	%rd61, [_ZN6thrust24THRUST_300001_SM_1000_NS8cuda_cub4core6detail20_kernel_agent_vshmemINS1_16__set_operations10SetOpAgentINS0_12zip_iteratorIN4cuda3std3__45tupleIJNS0_6detail15normal_iteratorINS0_10device_ptrIiEEEESG_SG_SG_EEEEENSD_INSE_INSB_IJiiiiEEEEEEEPSJ_SM_SL_SM_i7sortXYZNS5_23serial_set_intersectionENSA_17integral_constantIbLb0EEEEEJSI_SL_SM_SM_iiSL_SM_SN_SO_PNSA_4pairIiiEEPmN3cub18CUB_300001_SM_100013ScanTileStateIiLb1EEEEEEvPcDpT0__param_1+16];
	ld.param.u64 	%rd60, [_ZN6thrust24THRUST_300001_SM_1000_NS8cuda_cub4core6detail20_kernel_agent_vshmemINS1_16__set_operations10SetOpAgentINS0_12zip_iteratorIN4cuda3std3__45tupleIJNS0_6detail15normal_iteratorINS0_10device_ptrIiEEEESG_SG_SG_EEEEENSD_INSE_INSB_IJiiiiEEEEEEEPSJ_SM_SL_SM_i7sortXYZNS5_23serial_set_intersectionENSA_17integral_constantIbLb0EEEEEJSI_SL_SM_SM_iiSL_SM_SN_SO_PNSA_4pairIiiEEPmN3cub18CUB_300001_SM_100013ScanTileStateIiLb1EEEEEEvPcDpT0__param_1+8];
	ld.param.u64 	%rd59, [_ZN6thrust24THRUST_300001_SM_1000_NS8cuda_cub4core6detail20_kernel_agent_vshmemINS1_16__set_operations10SetOpAgentINS0_12zip_iteratorIN4cuda3std3__45tupleIJNS0_6detail15normal_iteratorINS0_10device_ptrIiEEEESG_SG_SG_EEEEENSD_INSE_INSB_IJiiiiEEEEEEEPSJ_SM_SL_SM_i7sortXYZNS5_23serial_set_intersectionENSA_17integral_constantIbLb0EEEEEJSI_SL_SM_SM_iiSL_SM_SN_SO_PNSA_4pairIiiEEPmN3cub18CUB_300001_SM_100013ScanTileStateIiLb1EEEEEEvPcDpT0__param_1];
	ld.param.u64 	%rd66, [_ZN6thrust24THRUST_300001_SM_1000_NS8cuda_cub4core6detail20_kernel_agent_vshmemINS1_16__set_operations10SetOpAgentINS0_12zip_iteratorIN4cuda3std3__45tupleIJNS0_6detail15normal_iteratorINS0_10device_ptrIiEEEESG_SG_SG_EEEEENSD_INSE_INSB_IJiiiiEEEEEEEPSJ_SM_SL_SM_i7sortXYZNS5_23serial_set_intersectionENSA_17integral_constantIbLb0EEEEEJSI_SL_SM_SM_iiSL_SM_SN_SO_PNSA_4pairIiiEEPmN3cub18CUB_300001_SM_100013ScanTileStateIiLb1EEEEEEvPcDpT0__param_13];
	ld.param.u64 	%rd64, [_ZN6thrust24THRUST_300001_SM_1000_NS8cuda_cub4core6detail20_kernel_agent_vshmemINS1_16__set_operations10SetOpAgentINS0_12zip_iteratorIN4cuda3std3__45tupleIJNS0_6detail15normal_iteratorINS0_10device_ptrIiEEEESG_SG_SG_EEEEENSD_INSE_INSB_IJiiiiEEEEEEEPSJ_SM_SL_SM_i7sortXYZNS5_23serial_set_intersectionENSA_17integral_constantIbLb0EEEEEJSI_SL_SM_SM_iiSL_SM_SN_SO_PNSA_4pairIiiEEPmN3cub18CUB_300001_SM_100013ScanTileStateIiLb1EEEEEEvPcDpT0__param_7];
	ld.param.u64 	%rd63, [_ZN6thrust24THRUST_300001_SM_1000_NS8cuda_cub4core6detail20_kernel_agent_vshmemINS1_16__set_operations10SetOpAgentINS0_12zip_iteratorIN4cuda3std3__45tupleIJNS0_6detail15normal_iteratorINS0_10device_ptrIiEEEESG_SG_SG_EEEEENSD_INSE_INSB_IJiiiiEEEEEEEPSJ_SM_SL_SM_i7sortXYZNS5_23serial_set_intersectionENSA_17integral_constantIbLb0EEEEEJSI_SL_SM_SM_iiSL_SM_SN_SO_PNSA_4pairIiiEEPmN3cub18CUB_300001_SM_100013ScanTileStateIiLb1EEEEEEvPcDpT0__param_2];
	ld.param.u64 	%rd58, [_ZN6thrust24THRUST_300001_SM_1000_NS8cuda_cub4core6detail20_kernel_agent_vshmemINS1_16__set_operations10SetOpAgentINS0_12zip_iteratorIN4cuda3std3__45tupleIJNS0_6detail15normal_iteratorINS0_10device_ptrIiEEEESG_SG_SG_EEEEENSD_INSE_INSB_IJiiiiEEEEEEEPSJ_SM_SL_SM_i7sortXYZNS5_23serial_set_intersectionENSA_17integral_constantIbLb0EEEEEJSI_SL_SM_SM_iiSL_SM_SN_SO_PNSA_4pairIiiEEPmN3cub18CUB_300001_SM_100013ScanTileStateIiLb1EEEEEEvPcDpT0__param_0];
	ld.param.u64 	%rd68, [_ZN6thrust24THRUST_300001_SM_1000_NS8cuda_cub4core6detail20_kernel_agent_vshmemINS1_16__set_operations10SetOpAgentINS0_12zip_iteratorIN4cuda3std3__45tupleIJNS0_6detail15normal_iteratorINS0_10device_ptrIiEEEESG_SG_SG_EEEEENSD_INSE_INSB_IJiiiiEEEEEEEPSJ_SM_SL_SM_i7sortXYZNS5_23serial_set_intersectionENSA_17integral_constantIbLb0EEEEEJSI_SL_SM_SM_iiSL_SM_SN_SO_PNSA_4pairIiiEEPmN3cub18CUB_300001_SM_100013ScanTileStateIiLb1EEEEEEvPcDpT0__param_11];
	cvta.to.global.u64 	%rd1, %rd68;
	mov.u32 	%r677, _ZN6thrust24THRUST_300001_SM_1000_NS8cuda_cub4core6detail5shmemE;
	cvt.u64.u32 	%rd69, %r677;
	cvta.shared.u64 	%rd335, %rd69;
	setp.eq.s64 	%p187, %rd58, 0;
	@%p187 bra 	$L__BB9_2;
	mov.u32 	%r678, %ctaid.x;
	mul.wide.u32 	%rd70, %r678, 51184;
	add.s64 	%rd335, %rd58, %rd70;
$L__BB9_2:
	cvta.to.global.u64 	%rd5, %rd59;
	cvta.to.global.u64 	%rd6, %rd60;
	cvta.to.global.u64 	%rd7, %rd61;
	cvta.to.global.u64 	%rd8, %rd62;
	cvta.to.global.u64 	%rd9, %rd63;
	cvta.to.global.u64 	%rd10, %rd64;
	mov.u32 	%r1, %ctaid.x;
	mov.u32 	%r679, %nctaid.x;
	add.s32 	%r680, %r679, -1;
	setp.ge.u32 	%p188, %r1, %r680;
	@%p188 bra 	$L__BB9_224;
	mul.wide.u32 	%rd205, %r1, 8;
	add.s64 	%rd206, %rd1, %rd205;
	ld.global.u32 	%r2, [%rd206];
	ld.global.u32 	%r1061, [%rd206+4];
	ld.global.u32 	%r1062, [%rd206+8];
	ld.global.u32 	%r1063, [%rd206+12];
	sub.s32 	%r3, %r1062, %r2;
	sub.s32 	%r1064, %r1063, %r1061;
	cvt.s64.s32 	%rd207, %r2;
	mul.wide.s32 	%rd208, %r1061, 16;
	add.s64 	%rd11, %rd9, %rd208;
	mov.u32 	%r5, %tid.x;
	setp.ge.s32 	%p357, %r5, %r3;
	cvt.u64.u32 	%rd12, %r5;
	add.s64 	%rd209, %rd207, %rd12;
	shl.b64 	%rd210, %rd209, 2;
	add.s64 	%rd13, %rd5, %rd210;
	add.s64 	%rd14, %rd6, %rd210;
	add.s64 	%rd15, %rd7, %rd210;
	add.s64 	%rd16, %rd8, %rd210;
	@%p357 bra 	$L__BB9_5;
	ld.global.u32 	%r1446, [%rd13];
	ld.global.u32 	%r1445, [%rd14];
	ld.global.u32 	%r1444, [%rd15];
	ld.global.u32 	%r1443, [%rd16];
	bra.uni 	$L__BB9_6;
$L__BB9_5:
	sub.s32 	%r1065, %r5, %r3;
	mul.wide.s32 	%rd211, %r1065, 16;
	add.s64 	%rd212, %rd11, %rd211;
	ld.global.u32 	%r1446, [%rd212];
	ld.global.u32 	%r1445, [%rd212+4];
	ld.global.u32 	%r1444, [%rd212+8];
	ld.global.u32 	%r1443, [%rd212+12];
$L__BB9_6:
	add.s32 	%r1066, %r5, 512;
	setp.lt.s32 	%p358, %r1066, %r3;
	cvt.s64.s32 	%rd213, %r3;
	sub.s64 	%rd214, %rd12, %rd213;
	shl.b64 	%rd215, %rd214, 4;
	add.s64 	%rd17, %rd11, %rd215;
	@%p358 bra 	$L__BB9_8;
	ld.global.u32 	%r1450, [%rd17+8192];
	ld.global.u32 	%r1449, [%rd17+8196];
	ld.global.u32 	%r1448, [%rd17+8200];
	ld.global.u32 	%r1447, [%rd17+8204];
	bra.uni 	$L__BB9_9;
$L__BB9_8:
	ld.global.u32 	%r1450, [%rd13+2048];
	ld.global.u32 	%r1449, [%rd14+2048];
	ld.global.u32 	%r1448, [%rd15+2048];
	ld.global.u32 	%r1447, [%rd16+2048];
$L__BB9_9:
	or.b32  	%r1067, %r5, 1024;
	setp.lt.s32 	%p359, %r1067, %r3;
	@%p359 bra 	$L__BB9_11;
	ld.global.u32 	%r1454, [%rd17+16384];
	ld.global.u32 	%r1453, [%rd17+16388];
	ld.global.u32 	%r1452, [%rd17+16392];
	ld.global.u32 	%r1451, [%rd17+16396];
	bra.uni 	$L__BB9_12;
$L__BB9_11:
	cvta.to.global.u64 	%rd216, %rd59;
	cvt.s64.s32 	%rd217, %r2;
	cvt.u64.u32 	%rd218, %r5;
	add.s64 	%rd219, %rd217, %rd218;
	shl.b64 	%rd220, %rd219, 2;
	add.s64 	%rd221, %rd216, %rd220;
	cvta.to.global.u64 	%rd222, %rd60;
	add.s64 	%rd223, %rd222, %rd220;
	ld.global.u32 	%r1454, [%rd221+4096];
	ld.global.u32 	%r1453, [%rd223+4096];
	ld.global.u32 	%r1452, [%rd15+4096];
	ld.global.u32 	%r1451, [%rd16+4096];
$L__BB9_12:
	add.s32 	%r1068, %r5, 1536;
	setp.lt.s32 	%p360, %r1068, %r3;
	@%p360 bra 	$L__BB9_14;
	ld.global.u32 	%r1458, [%rd17+24576];
	ld.global.u32 	%r1457, [%rd17+24580];
	ld.global.u32 	%r1456, [%rd17+24584];
	ld.global.u32 	%r1455, [%rd17+24588];
	bra.uni 	$L__BB9_15;
$L__BB9_14:
	cvta.to.global.u64 	%rd224, %rd59;
	cvt.s64.s32 	%rd225, %r2;
	cvt.u64.u32 	%rd226, %r5;
	add.s64 	%rd227, %rd225, %rd226;
	shl.b64 	%rd228, %rd227, 2;
	add.s64 	%rd229, %rd224, %rd228;
	cvta.to.global.u64 	%rd230, %rd60;
	add.s64 	%rd231, %rd230, %rd228;
	cvta.to.global.u64 	%rd232, %rd61;
	add.s64 	%rd233, %rd232, %rd228;
	cvta.to.global.u64 	%rd234, %rd62;
	add.s64 	%rd235, %rd234, %rd228;
	ld.global.u32 	%r1458, [%rd229+6144];
	ld.global.u32 	%r1457, [%rd231+6144];
	ld.global.u32 	%r1456, [%rd233+6144];
	ld.global.u32 	%r1455, [%rd235+6144];
$L__BB9_15:
	or.b32  	%r54, %r5, 2048;
	add.s32 	%r55, %r1064, %r3;
	setp.ge.s32 	%p361, %r54, %r55;
	mov.b32 	%r1459, 0;
	mov.u32 	%r1460, %r1459;
	mov.u32 	%r1461, %r1459;
	mov.u32 	%r1462, %r1459;
	@%p361 bra 	$L__BB9_19;
	setp.ge.s32 	%p362, %r54, %r3;
	@%p362 bra 	$L__BB9_18;
	cvta.to.global.u64 	%rd236, %rd59;
	cvt.s64.s32 	%rd237, %r2;
	cvt.u64.u32 	%rd238, %r5;
	add.s64 	%rd239, %rd237, %rd238;
	shl.b64 	%rd240, %rd239, 2;
	add.s64 	%rd241, %rd236, %rd240;
	cvta.to.global.u64 	%rd242, %rd60;
	add.s64 	%rd243, %rd242, %rd240;
	cvta.to.global.u64 	%rd244, %rd61;
	add.s64 	%rd245, %rd244, %rd240;
	cvta.to.global.u64 	%rd246, %rd62;
	add.s64 	%rd247, %rd246, %rd240;
	ld.global.u32 	%r1462, [%rd241+8192];
	ld.global.u32 	%r1461, [%rd243+8192];
	ld.global.u32 	%r1460, [%rd245+8192];
	ld.global.u32 	%r1459, [%rd247+8192];
	bra.uni 	$L__BB9_19;
$L__BB9_18:
	ld.global.u32 	%r1462, [%rd17+32768];
	ld.global.u32 	%r1461, [%rd17+32772];
	ld.global.u32 	%r1460, [%rd17+32776];
	ld.global.u32 	%r1459, [%rd17+32780];
$L__BB9_19:
	cvt.u64.u32 	%rd18, %r5;
	mul.wide.u32 	%rd248, %r5, 16;
	add.s64 	%rd19, %rd335, %rd248;
	st.u32 	[%rd19+2048], %r1446;
	st.u32 	[%rd19+2052], %r1445;
	st.u32 	[%rd19+2056], %r1444;
	st.u32 	[%rd19+2060], %r1443;
	st.u32 	[%rd19+10240], %r1450;
	st.u32 	[%rd19+10244], %r1449;
	st.u32 	[%rd19+10248], %r1448;
	st.u32 	[%rd19+10252], %r1447;
	st.u32 	[%rd19+18432], %r1454;
	st.u32 	[%rd19+18436], %r1453;
	st.u32 	[%rd19+18440], %r1452;
	st.u32 	[%rd19+18444], %r1451;
	st.u32 	[%rd19+26624], %r1458;
	st.u32 	[%rd19+26628], %r1457;
	st.u32 	[%rd19+26632], %r1456;
	st.u32 	[%rd19+26636], %r1455;
	st.u32 	[%rd19+34816], %r1462;
	st.u32 	[%rd19+34820], %r1461;
	st.u32 	[%rd19+34824], %r1460;
	st.u32 	[%rd19+34828], %r1459;
	bar.sync 	0;
	mul.lo.s32 	%r1071, %r5, 5;
	min.s32 	%r68, %r55, %r1071;
	mul.wide.s32 	%rd249, %r3, 16;
	add.s64 	%rd20, %rd335, %rd249;
	sub.s32 	%r1072, %r68, %r1064;
	max.s32 	%r1465, %r1072, 0;
	min.s32 	%r1464, %r3, %r68;
	setp.ge.s32 	%p363, %r1465, %r1464;
	@%p363 bra 	$L__BB9_26;
$L__BB9_20:
	add.s32 	%r1073, %r1465, %r1464;
	shr.s32 	%r73, %r1073, 1;
	mul.wide.s32 	%rd250, %r73, 16;
	add.s64 	%rd251, %rd335, %rd250;
	ld.u32 	%r74, [%rd251+2052];
	ld.u32 	%r75, [%rd251+2056];
	ld.u32 	%r76, [%rd251+2060];
	not.b32 	%r1074, %r73;
	add.s32 	%r1075, %r68, %r1074;
	mul.wide.s32 	%rd252, %r1075, 16;
	add.s64 	%rd253, %rd20, %rd252;
	ld.u32 	%r77, [%rd253+2052];
	ld.u32 	%r78, [%rd253+2056];
	ld.u32 	%r79, [%rd253+2060];
	setp.ne.s32 	%p364, %r77, %r74;
	@%p364 bra 	$L__BB9_24;
	setp.ne.s32 	%p365, %r78, %r75;
	@%p365 bra 	$L__BB9_23;
	setp.lt.s32 	%p521, %r79, %r76;
	bra.uni 	$L__BB9_25;
$L__BB9_23:
	setp.lt.s32 	%p521, %r78, %r75;
	bra.uni 	$L__BB9_25;
$L__BB9_24:
	setp.lt.s32 	%p521, %r77, %r74;
$L__BB9_25:
	add.s32 	%r1076, %r73, 1;
	selp.b32 	%r1465, %r1465, %r1076, %p521;
	selp.b32 	%r1464, %r73, %r1464, %p521;
	setp.lt.s32 	%p366, %r1465, %r1464;
	@%p366 bra 	$L__BB9_20;
$L__BB9_26:
	sub.s32 	%r83, %r68, %r1465;
	setp.ge.s32 	%p367, %r83, %r1064;
	mov.b32 	%r1492, 0;
	@%p367 bra 	$L__BB9_106;
	mul.wide.s32 	%rd254, %r83, 16;
	add.s64 	%rd21, %rd20, %rd254;
	ld.u32 	%r84, [%rd21+2052];
	ld.u32 	%r85, [%rd21+2056];
	ld.u32 	%r86, [%rd21+2060];
	setp.lt.s32 	%p368, %r1465, 1;
	mov.b32 	%r1469, 0;
	mov.u32 	%r1468, %r1465;
	@%p368 bra 	$L__BB9_34;
	mul.lo.s32 	%r1080, %r1465, 511;
	shr.s32 	%r87, %r1080, 9;
	mul.wide.s32 	%rd255, %r87, 16;
	add.s64 	%rd256, %rd335, %rd255;
	ld.u32 	%r88, [%rd256+2052];
	ld.u32 	%r89, [%rd256+2056];
	ld.u32 	%r90, [%rd256+2060];
	setp.ne.s32 	%p369, %r88, %r84;
	@%p369 bra 	$L__BB9_32;
	setp.ne.s32 	%p370, %r89, %r85;
	@%p370 bra 	$L__BB9_31;
	setp.lt.s32 	%p522, %r90, %r86;
	bra.uni 	$L__BB9_33;
$L__BB9_31:
	setp.lt.s32 	%p522, %r89, %r85;
	bra.uni 	$L__BB9_33;
$L__BB9_32:
	setp.lt.s32 	%p522, %r88, %r84;
$L__BB9_33:
	add.s32 	%r1081, %r87, 1;
	selp.b32 	%r1468, %r1465, %r87, %p522;
	selp.b32 	%r1469, %r1081, 0, %p522;
$L__BB9_34:
	setp.ge.s32 	%p371, %r1469, %r1468;
	@%p371 bra 	$L__BB9_41;
	mad.lo.s32 	%r1082, %r1468, 127, %r1469;
	shr.s32 	%r95, %r1082, 7;
	mul.wide.s32 	%rd257, %r95, 16;
	add.s64 	%rd258, %rd335, %rd257;
	ld.u32 	%r96, [%rd258+2052];
	ld.u32 	%r97, [%rd258+2056];
	ld.u32 	%r98, [%rd258+2060];
	setp.ne.s32 	%p372, %r96, %r84;
	@%p372 bra 	$L__BB9_39;
	setp.ne.s32 	%p373, %r97, %r85;
	@%p373 bra 	$L__BB9_38;
	setp.lt.s32 	%p523, %r98, %r86;
	bra.uni 	$L__BB9_40;
$L__BB9_38:
	setp.lt.s32 	%p523, %r97, %r85;
	bra.uni 	$L__BB9_40;
$L__BB9_39:
	setp.lt.s32 	%p523, %r96, %r84;
$L__BB9_40:
	add.s32 	%r1083, %r95, 1;
	selp.b32 	%r1468, %r1468, %r95, %p523;
	selp.b32 	%r1469, %r1083, %r1469, %p523;
$L__BB9_41:
	setp.ge.s32 	%p374, %r1469, %r1468;
	@%p374 bra 	$L__BB9_48;
	mad.lo.s32 	%r1084, %r1468, 31, %r1469;
	shr.s32 	%r103, %r1084, 5;
	mul.wide.s32 	%rd259, %r103, 16;
	add.s64 	%rd260, %rd335, %rd259;
	ld.u32 	%r104, [%rd260+2052];
	ld.u32 	%r105, [%rd260+2056];
	ld.u32 	%r106, [%rd260+2060];
	setp.ne.s32 	%p375, %r104, %r84;
	@%p375 bra 	$L__BB9_46;
	setp.ne.s32 	%p376, %r105, %r85;
	@%p376 bra 	$L__BB9_45;
	setp.lt.s32 	%p524, %r106, %r86;
	bra.uni 	$L__BB9_47;
$L__BB9_45:
	setp.lt.s32 	%p524, %r105, %r85;
	bra.uni 	$L__BB9_47;
$L__BB9_46:
	setp.lt.s32 	%p524, %r104, %r84;
$L__BB9_47:
	add.s32 	%r1085, %r103, 1;
	selp.b32 	%r1468, %r1468, %r103, %p524;
	selp.b32 	%r1469, %r1085, %r1469, %p524;
$L__BB9_48:
	setp.ge.s32 	%p377, %r1469, %r1468;
	@%p377 bra 	$L__BB9_55;
	mad.lo.s32 	%r1086, %r1468, 15, %r1469;
	shr.s32 	%r112, %r1086, 4;
	mul.wide.s32 	%rd261, %r112, 16;
	add.s64 	%rd262, %rd335, %rd261;
	ld.u32 	%r113, [%rd262+2052];
	ld.u32 	%r114, [%rd262+2056];
	ld.u32 	%r115, [%rd262+2060];
	setp.ne.s32 	%p378, %r113, %r84;
	@%p378 bra 	$L__BB9_53;
	setp.ne.s32 	%p379, %r114, %r85;
	@%p379 bra 	$L__BB9_52;
	setp.lt.s32 	%p525, %r115, %r86;
	bra.uni 	$L__BB9_54;
$L__BB9_52:
	setp.lt.s32 	%p525, %r114, %r85;
	bra.uni 	$L__BB9_54;
$L__BB9_53:
	setp.lt.s32 	%p525, %r113, %r84;
$L__BB9_54:
	add.s32 	%r1087, %r112, 1;
	selp.b32 	%r1468, %r1468, %r112, %p525;
	selp.b32 	%r1469, %r1087, %r1469, %p525;
$L__BB9_55:
	setp.ge.s32 	%p380, %r1469, %r1468;
	@%p380 bra 	$L__BB9_62;
$L__BB9_56:
	add.s32 	%r1089, %r1469, %r1468;
	shr.s32 	%r122, %r1089, 1;
	mul.wide.s32 	%rd263, %r122, 16;
	add.s64 	%rd264, %rd335, %rd263;
	ld.u32 	%r123, [%rd264+2052];
	ld.u32 	%r124, [%rd264+2056];
	ld.u32 	%r125, [%rd264+2060];
	setp.ne.s32 	%p381, %r123, %r84;
	@%p381 bra 	$L__BB9_60;
	setp.ne.s32 	%p382, %r124, %r85;
	@%p382 bra 	$L__BB9_59;
	setp.lt.s32 	%p526, %r125, %r86;
	bra.uni 	$L__BB9_61;
$L__BB9_59:
	setp.lt.s32 	%p526, %r124, %r85;
	bra.uni 	$L__BB9_61;
$L__BB9_60:
	setp.lt.s32 	%p526, %r123, %r84;
$L__BB9_61:
	add.s32 	%r1090, %r122, 1;
	selp.b32 	%r1468, %r1468, %r122, %p526;
	selp.b32 	%r1469, %r1090, %r1469, %p526;
	setp.lt.s32 	%p383, %r1469, %r1468;
	@%p383 bra 	$L__BB9_56;
$L__BB9_62:
	setp.lt.s32 	%p384, %r83, 1;
	mov.b32 	%r1480, 0;
	mov.u32 	%r1479, %r83;
	@%p384 bra 	$L__BB9_69;
	mul.lo.s32 	%r1093, %r83, 511;
	shr.s32 	%r129, %r1093, 9;
	mul.wide.s32 	%rd265, %r129, 16;
	add.s64 	%rd266, %rd20, %rd265;
	ld.u32 	%r130, [%rd266+2052];
	ld.u32 	%r131, [%rd266+2056];
	ld.u32 	%r132, [%rd266+2060];
	setp.ne.s32 	%p385, %r130, %r84;
	@%p385 bra 	$L__BB9_67;
	setp.ne.s32 	%p386, %r131, %r85;
	@%p386 bra 	$L__BB9_66;
	setp.lt.s32 	%p527, %r132, %r86;
	bra.uni 	$L__BB9_68;
$L__BB9_66:
	setp.lt.s32 	%p527, %r131, %r85;
	bra.uni 	$L__BB9_68;
$L__BB9_67:
	setp.lt.s32 	%p527, %r130, %r84;
$L__BB9_68:
	add.s32 	%r1094, %r129, 1;
	selp.b32 	%r1479, %r83, %r129, %p527;
	selp.b32 	%r1480, %r1094, 0, %p527;
$L__BB9_69:
	setp.ge.s32 	%p387, %r1480, %r1479;
	@%p387 bra 	$L__BB9_76;
	mad.lo.s32 	%r1096, %r1479, 127, %r1480;
	shr.s32 	%r137, %r1096, 7;
	mul.wide.s32 	%rd267, %r137, 16;
	add.s64 	%rd268, %rd20, %rd267;
	ld.u32 	%r138, [%rd268+2052];
	ld.u32 	%r139, [%rd268+2056];
	ld.u32 	%r140, [%rd268+2060];
	setp.ne.s32 	%p388, %r138, %r84;
	@%p388 bra 	$L__BB9_74;
	setp.ne.s32 	%p389, %r139, %r85;
	@%p389 bra 	$L__BB9_73;
	setp.lt.s32 	%p528, %r140, %r86;
	bra.uni 	$L__BB9_75;
$L__BB9_73:
	setp.lt.s32 	%p528, %r139, %r85;
	bra.uni 	$L__BB9_75;
$L__BB9_74:
	setp.lt.s32 	%p528, %r138, %r84;
$L__BB9_75:
	add.s32 	%r1097, %r137, 1;
	selp.b32 	%r1479, %r1479, %r137, %p528;
	selp.b32 	%r1480, %r1097, %r1480, %p528;
$L__BB9_76:
	setp.ge.s32 	%p390, %r1480, %r1479;
	@%p390 bra 	$L__BB9_83;
	mad.lo.s32 	%r1098, %r1479, 31, %r1480;
	shr.s32 	%r145, %r1098, 5;
	mul.wide.s32 	%rd269, %r145, 16;
	add.s64 	%rd270, %rd20, %rd269;
	ld.u32 	%r146, [%rd270+2052];
	ld.u32 	%r147, [%rd270+2056];
	ld.u32 	%r148, [%rd270+2060];
	setp.ne.s32 	%p391, %r146, %r84;
	@%p391 bra 	$L__BB9_81;
	setp.ne.s32 	%p392, %r147, %r85;
	@%p392 bra 	$L__BB9_80;
	setp.lt.s32 	%p529, %r148, %r86;
	bra.uni 	$L__BB9_82;
$L__BB9_80:
	setp.lt.s32 	%p529, %r147, %r85;
	bra.uni 	$L__BB9_82;
$L__BB9_81:
	setp.lt.s32 	%p529, %r146, %r84;
$L__BB9_82:
	add.s32 	%r1099, %r145, 1;
	selp.b32 	%r1479, %r1479, %r145, %p529;
	selp.b32 	%r1480, %r1099, %r1480, %p529;
$L__BB9_83:
	setp.ge.s32 	%p393, %r1480, %r1479;
	@%p393 bra 	$L__BB9_90;
	mad.lo.s32 	%r1100, %r1479, 15, %r1480;
	shr.s32 	%r154, %r1100, 4;
	mul.wide.s32 	%rd271, %r154, 16;
	add.s64 	%rd272, %rd20, %rd271;
	ld.u32 	%r155, [%rd272+2052];
	ld.u32 	%r156, [%rd272+2056];
	ld.u32 	%r157, [%rd272+2060];
	setp.ne.s32 	%p394, %r155, %r84;
	@%p394 bra 	$L__BB9_88;
	setp.ne.s32 	%p395, %r156, %r85;
	@%p395 bra 	$L__BB9_87;
	setp.lt.s32 	%p530, %r157, %r86;
	bra.uni 	$L__BB9_89;
$L__BB9_87:
	setp.lt.s32 	%p530, %r156, %r85;
	bra.uni 	$L__BB9_89;
$L__BB9_88:
	setp.lt.s32 	%p530, %r155, %r84;
$L__BB9_89:
	add.s32 	%r1101, %r154, 1;
	selp.b32 	%r1479, %r1479, %r154, %p530;
	selp.b32 	%r1480, %r1101, %r1480, %p530;
$L__BB9_90:
	setp.ge.s32 	%p396, %r1480, %r1479;
	@%p396 bra 	$L__BB9_97;
$L__BB9_91:
	add.s32 	%r1103, %r1480, %r1479;
	shr.s32 	%r164, %r1103, 1;
	mul.wide.s32 	%rd273, %r164, 16;
	add.s64 	%rd274, %rd20, %rd273;
	ld.u32 	%r165, [%rd274+2052];
	ld.u32 	%r166, [%rd274+2056];
	ld.u32 	%r167, [%rd274+2060];
	setp.ne.s32 	%p397, %r165, %r84;
	@%p397 bra 	$L__BB9_95;
	setp.ne.s32 	%p398, %r166, %r85;
	@%p398 bra 	$L__BB9_94;
	setp.lt.s32 	%p531, %r167, %r86;
	bra.uni 	$L__BB9_96;
$L__BB9_94:
	setp.lt.s32 	%p531, %r166, %r85;
	bra.uni 	$L__BB9_96;
$L__BB9_95:
	setp.lt.s32 	%p531, %r165, %r84;
$L__BB9_96:
	add.s32 	%r1104, %r164, 1;
	selp.b32 	%r1479, %r1479, %r164, %p531;
	selp.b32 	%r1480, %r1104, %r1480, %p531;
	setp.lt.s32 	%p399, %r1480, %r1479;
	@%p399 bra 	$L__BB9_91;
$L__BB9_97:
	sub.s32 	%r1107, %r1465, %r1469;
	sub.s32 	%r171, %r83, %r1480;
	add.s32 	%r172, %r171, %r1107;
	shr.s32 	%r1108, %r172, 1;
	max.s32 	%r173, %r1108, %r171;
	add.s32 	%r1110, %r1480, %r173;
	add.s32 	%r1111, %r1110, 1;
	min.s32 	%r1112, %r1111, %r1064;
	sub.s32 	%r1489, %r1112, %r83;
	setp.lt.s32 	%p400, %r1489, 1;
	mov.b32 	%r1490, 0;
	@%p400 bra 	$L__BB9_105;
	mov.b32 	%r1490, 0;
$L__BB9_99:
	add.s32 	%r1114, %r1490, %r1489;
	shr.s32 	%r177, %r1114, 1;
	mul.wide.s32 	%rd275, %r177, 16;
	add.s64 	%rd276, %rd21, %rd275;
	ld.u32 	%r178, [%rd276+2052];
	ld.u32 	%r179, [%rd276+2056];
	ld.u32 	%r180, [%rd276+2060];
	setp.ne.s32 	%p401, %r84, %r178;
	@%p401 bra 	$L__BB9_103;
	setp.ne.s32 	%p402, %r85, %r179;
	@%p402 bra 	$L__BB9_102;
	setp.lt.s32 	%p532, %r86, %r180;
	bra.uni 	$L__BB9_104;
$L__BB9_102:
	setp.lt.s32 	%p532, %r85, %r179;
	bra.uni 	$L__BB9_104;
$L__BB9_103:
	setp.lt.s32 	%p532, %r84, %r178;
$L__BB9_104:
	add.s32 	%r1115, %r177, 1;
	selp.b32 	%r1489, %r177, %r1489, %p532;
	selp.b32 	%r1490, %r1490, %r1115, %p532;
	setp.lt.s32 	%p403, %r1490, %r1489;
	@%p403 bra 	$L__BB9_99;
$L__BB9_105:
	add.s32 	%r1116, %r171, %r1490;
	min.s32 	%r1117, %r1116, %r173;
	sub.s32 	%r1118, %r172, %r1117;
	add.s32 	%r1119, %r1117, 1;
	setp.eq.s32 	%p404, %r1118, %r1119;
	setp.lt.s32 	%p405, %r173, %r1116;
	and.pred  	%p406, %p404, %p405;
	add.s32 	%r1465, %r1118, %r1469;
	selp.u32 	%r1492, 1, 0, %p406;
$L__BB9_106:
	sub.s32 	%r1120, %r68, %r1465;
	add.s32 	%r1121, %r1120, %r1492;
	setp.eq.s32 	%p407, %r5, 0;
	shl.b32 	%r1122, %r3, 16;
	or.b32  	%r1123, %r1122, %r1064;
	shl.b32 	%r1124, %r1465, 16;
	or.b32  	%r1125, %r1121, %r1124;
	selp.b32 	%r1126, %r1123, %r1125, %p407;
	add.s32 	%r1127, %r5, -1;
	selp.b32 	%r1128, 511, %r1127, %p407;
	mul.wide.s32 	%rd277, %r1128, 4;
	add.s64 	%rd278, %rd335, %rd277;
	st.u32 	[%rd278], %r1126;
	bar.sync 	0;
	mad.lo.s64 	%rd279, %rd18, -12, %rd19;
	ld.u32 	%r1129, [%rd279];
	shr.s32 	%r188, %r1129, 16;
	and.b32  	%r1130, %r1129, 65535;
	add.s32 	%r1510, %r1121, %r3;
	add.s32 	%r190, %r1130, %r3;
	mul.wide.s32 	%rd280, %r1465, 16;
	add.s64 	%rd22, %rd335, %rd280;
	mul.wide.s32 	%rd281, %r1121, 16;
	add.s64 	%rd23, %rd20, %rd281;
	ld.u32 	%r1509, [%rd23+2060];
	ld.u32 	%r1508, [%rd23+2056];
	ld.u32 	%r1507, [%rd23+2052];
	ld.u32 	%r194, [%rd22+2060];
	ld.u32 	%r195, [%rd22+2056];
	ld.u32 	%r196, [%rd22+2052];
	ld.u32 	%r197, [%rd22+2048];
	setp.ne.s32 	%p408, %r196, %r1507;
	@%p408 bra 	$L__BB9_110;
	setp.ne.s32 	%p409, %r195, %r1508;
	@%p409 bra 	$L__BB9_109;
	setp.lt.s32 	%p533, %r194, %r1509;
	bra.uni 	$L__BB9_111;
$L__BB9_109:
	setp.lt.s32 	%p533, %r195, %r1508;
	bra.uni 	$L__BB9_111;
$L__BB9_110:
	setp.lt.s32 	%p533, %r196, %r1507;
$L__BB9_111:
	setp.ne.s32 	%p410, %r196, %r1507;
	@%p410 bra 	$L__BB9_115;
	setp.ne.s32 	%p411, %r1508, %r195;
	@%p411 bra 	$L__BB9_114;
	setp.lt.s32 	%p534, %r1509, %r194;
	bra.uni 	$L__BB9_116;
$L__BB9_114:
	setp.lt.s32 	%p534, %r1508, %r195;
	bra.uni 	$L__BB9_116;
$L__BB9_115:
	setp.lt.s32 	%p534, %r1507, %r196;
$L__BB9_116:
	setp.ge.s32 	%p412, %r1465, %r188;
	setp.ge.s32 	%p413, %r1510, %r190;
	or.pred  	%p414, %p412, %p413;
	xor.pred  	%p415, %p533, %p534;
	or.pred  	%p57, %p414, %p415;
	mov.u32 	%r1493, %r197;
	mov.u32 	%r1494, %r196;
	mov.u32 	%r1495, %r195;
	mov.u32 	%r1496, %r194;
	@%p534 bra 	$L__BB9_118;
	add.s32 	%r1465, %r1465, 1;
	ld.u32 	%r1493, [%rd22+2064];
	ld.u32 	%r1494, [%rd22+2068];
	ld.u32 	%r1495, [%rd22+2072];
	ld.u32 	%r1496, [%rd22+2076];
$L__BB9_118:
	@%p533 bra 	$L__BB9_120;
	add.s32 	%r1510, %r1510, 1;
	ld.u32 	%r1507, [%rd23+2068];
	ld.u32 	%r1508, [%rd23+2072];
	ld.u32 	%r1509, [%rd23+2076];
$L__BB9_120:
	setp.eq.s32 	%p416, %r1494, %r1507;
	@%p416 bra 	$L__BB9_122;
	setp.lt.s32 	%p535, %r1494, %r1507;
	bra.uni 	$L__BB9_125;
$L__BB9_122:
	setp.eq.s32 	%p417, %r1495, %r1508;
	@%p417 bra 	$L__BB9_124;
	setp.lt.s32 	%p535, %r1495, %r1508;
	bra.uni 	$L__BB9_125;
$L__BB9_124:
	setp.lt.s32 	%p535, %r1496, %r1509;
$L__BB9_125:
	setp.eq.s32 	%p418, %r1494, %r1507;
	@%p418 bra 	$L__BB9_127;
	setp.lt.s32 	%p536, %r1507, %r1494;
	bra.uni 	$L__BB9_130;
$L__BB9_127:
	setp.eq.s32 	%p419, %r1508, %r1495;
	@%p419 bra 	$L__BB9_129;
	setp.lt.s32 	%p536, %r1508, %r1495;
	bra.uni 	$L__BB9_130;
$L__BB9_129:
	setp.lt.s32 	%p536, %r1509, %r1496;
$L__BB9_130:
	add.s64 	%rd24, %rd335, 2048;
	setp.ge.s32 	%p420, %r1465, %r188;
	setp.ge.s32 	%p421, %r1510, %r190;
	or.pred  	%p422, %p420, %p421;
	xor.pred  	%p423, %p535, %p536;
	or.pred  	%p66, %p422, %p423;
	mov.u32 	%r1502, %r1493;
	mov.u32 	%r1503, %r1494;
	mov.u32 	%r1504, %r1495;
	mov.u32 	%r1505, %r1496;
	@%p536 bra 	$L__BB9_132;
	add.s32 	%r216, %r1465, 1;
	mul.wide.s32 	%rd282, %r1465, 16;
	add.s64 	%rd283, %rd24, %rd282;
	ld.u32 	%r1502, [%rd283+16];
	ld.u32 	%r1503, [%rd283+20];
	ld.u32 	%r1504, [%rd283+24];
	ld.u32 	%r1505, [%rd283+28];
	mov.u32 	%r1465, %r216;
$L__BB9_132:
	@%p535 bra 	$L__BB9_134;
	add.s32 	%r226, %r1510, 1;
	mul.wide.s32 	%rd284, %r1510, 16;
	add.s64 	%rd285, %rd24, %rd284;
	ld.u32 	%r1507, [%rd285+20];
	ld.u32 	%r1508, [%rd285+24];
	ld.u32 	%r1509, [%rd285+28];
	mov.u32 	%r1510, %r226;
$L__BB9_134:
	setp.eq.s32 	%p424, %r1503, %r1507;
	@%p424 bra 	$L__BB9_136;
	setp.lt.s32 	%p537, %r1503, %r1507;
	bra.uni 	$L__BB9_139;
$L__BB9_136:
	setp.eq.s32 	%p425, %r1504, %r1508;
	@%p425 bra 	$L__BB9_138;
	setp.lt.s32 	%p537, %r1504, %r1508;
	bra.uni 	$L__BB9_139;
$L__BB9_138:
	setp.lt.s32 	%p537, %r1505, %r1509;
$L__BB9_139:
	setp.eq.s32 	%p426, %r1503, %r1507;
	@%p426 bra 	$L__BB9_141;
	setp.lt.s32 	%p538, %r1507, %r1503;
	bra.uni 	$L__BB9_144;
$L__BB9_141:
	setp.eq.s32 	%p427, %r1508, %r1504;
	@%p427 bra 	$L__BB9_143;
	setp.lt.s32 	%p538, %r1508, %r1504;
	bra.uni 	$L__BB9_144;
$L__BB9_143:
	setp.lt.s32 	%p538, %r1509, %r1505;
$L__BB9_144:
	setp.ge.s32 	%p428, %r1465, %r188;
	setp.ge.s32 	%p429, %r1510, %r190;
	or.pred  	%p430, %p428, %p429;
	xor.pred  	%p431, %p537, %p538;
	or.pred  	%p75, %p430, %p431;
	mov.u32 	%r1511, %r1502;
	mov.u32 	%r1512, %r1503;
	mov.u32 	%r1513, %r1504;
	mov.u32 	%r1514, %r1505;
	@%p538 bra 	$L__BB9_146;
	add.s32 	%r234, %r1465, 1;
	mul.wide.s32 	%rd286, %r1465, 16;
	add.s64 	%rd287, %rd335, %rd286;
	ld.u32 	%r1511, [%rd287+2064];
	ld.u32 	%r1512, [%rd287+2068];
	ld.u32 	%r1513, [%rd287+2072];
	ld.u32 	%r1514, [%rd287+2076];
	mov.u32 	%r1465, %r234;
$L__BB9_146:
	@%p537 bra 	$L__BB9_148;
	add.s32 	%r244, %r1510, 1;
	mul.wide.s32 	%rd288, %r1510, 16;
	add.s64 	%rd289, %rd335, %rd288;
	ld.u32 	%r1507, [%rd289+2068];
	ld.u32 	%r1508, [%rd289+2072];
	ld.u32 	%r1509, [%rd289+2076];
	mov.u32 	%r1510, %r244;
$L__BB9_148:
	setp.eq.s32 	%p432, %r1512, %r1507;
	@%p432 bra 	$L__BB9_150;
	setp.lt.s32 	%p539, %r1512, %r1507;
	bra.uni 	$L__BB9_153;
$L__BB9_150:
	setp.eq.s32 	%p433, %r1513, %r1508;
	@%p433 bra 	$L__BB9_152;
	setp.lt.s32 	%p539, %r1513, %r1508;
	bra.uni 	$L__BB9_153;
$L__BB9_152:
	setp.lt.s32 	%p539, %r1514, %r1509;
$L__BB9_153:
	setp.eq.s32 	%p434, %r1512, %r1507;
	@%p434 bra 	$L__BB9_155;
	setp.lt.s32 	%p540, %r1507, %r1512;
	bra.uni 	$L__BB9_158;
$L__BB9_155:
	setp.eq.s32 	%p435, %r1508, %r1513;
	@%p435 bra 	$L__BB9_157;
	setp.lt.s32 	%p540, %r1508, %r1513;
	bra.uni 	$L__BB9_158;
$L__BB9_157:
	setp.lt.s32 	%p540, %r1509, %r1514;
$L__BB9_158:
	setp.ge.s32 	%p436, %r1465, %r188;
	setp.ge.s32 	%p437, %r1510, %r190;
	or.pred  	%p438, %p436, %p437;
	xor.pred  	%p439, %p539, %p540;
	or.pred  	%p84, %p438, %p439;
	mov.u32 	%r1520, %r1511;
	mov.u32 	%r1521, %r1512;
	mov.u32 	%r1522, %r1513;
	mov.u32 	%r1523, %r1514;
	@%p540 bra 	$L__BB9_160;
	add.s32 	%r252, %r1465, 1;
	mul.wide.s32 	%rd290, %r1465, 16;
	add.s64 	%rd291, %rd335, %rd290;
	ld.u32 	%r1520, [%rd291+2064];
	ld.u32 	%r1521, [%rd291+2068];
	ld.u32 	%r1522, [%rd291+2072];
	ld.u32 	%r1523, [%rd291+2076];
	mov.u32 	%r1465, %r252;
$L__BB9_160:
	@%p539 bra 	$L__BB9_162;
	add.s32 	%r262, %r1510, 1;
	mul.wide.s32 	%rd292, %r1510, 16;
	add.s64 	%rd293, %rd335, %rd292;
	ld.u32 	%r1507, [%rd293+2068];
	ld.u32 	%r1508, [%rd293+2072];
	ld.u32 	%r1509, [%rd293+2076];
	mov.u32 	%r1510, %r262;
$L__BB9_162:
	setp.eq.s32 	%p440, %r1521, %r1507;
	@%p440 bra 	$L__BB9_164;
	setp.lt.s32 	%p541, %r1521, %r1507;
	bra.uni 	$L__BB9_167;
$L__BB9_164:
	setp.eq.s32 	%p441, %r1522, %r1508;
	@%p441 bra 	$L__BB9_166;
	setp.lt.s32 	%p541, %r1522, %r1508;
	bra.uni 	$L__BB9_167;
$L__BB9_166:
	setp.lt.s32 	%p541, %r1523, %r1509;
$L__BB9_167:
	@%p440 bra 	$L__BB9_169;
	setp.lt.s32 	%p542, %r1507, %r1521;
	bra.uni 	$L__BB9_172;
$L__BB9_169:
	setp.eq.s32 	%p443, %r1508, %r1522;
	@%p443 bra 	$L__BB9_171;
	setp.lt.s32 	%p542, %r1508, %r1522;
	bra.uni 	$L__BB9_172;
$L__BB9_171:
	setp.lt.s32 	%p542, %r1509, %r1523;
$L__BB9_172:
	mov.u32 	%r270, %tid.x;
	setp.ge.s32 	%p444, %r1465, %r188;
	setp.ge.s32 	%p445, %r1510, %r190;
	or.pred  	%p446, %p444, %p445;
	xor.pred  	%p447, %p541, %p542;
	or.pred  	%p93, %p446, %p447;
	selp.b32 	%r1131, 0, 16, %p93;
	selp.b32 	%r1132, 0, 2, %p66;
	not.pred 	%p448, %p57;
	selp.u32 	%r1133, 1, 0, %p448;
	or.b32  	%r1134, %r1132, %r1133;
	selp.b32 	%r1135, 0, 4, %p75;
	or.b32  	%r1136, %r1134, %r1135;
	selp.b32 	%r1137, 0, 8, %p84;
	or.b32  	%r1138, %r1136, %r1137;
	or.b32  	%r1139, %r1138, %r1131;
	bar.sync 	0;
	popc.b32 	%r271, %r1139;
	mov.u32 	%r1140, %ctaid.x;
	setp.ne.s32 	%p449, %r1140, 0;
	@%p449 bra 	$L__BB9_177;
	shr.u32 	%r272, %r270, 5;
	// begin inline asm
	mov.u32 %r1333, %laneid;
	// end inline asm
	mov.b32 	%r1336, 1;
	mov.b32 	%r1361, 0;
	mov.b32 	%r1363, -1;
	// begin inline asm
	{  .reg .s32 r0;  .reg .pred p;  shfl.sync.up.b32 r0|p, %r271, %r1336, %r1361, %r1363;  @p add.s32 r0, r0, %r271;  mov.s32 %r1334, r0;}
	// end inline asm
	mov.b32 	%r1342, 2;
	// begin inline asm
	{  .reg .s32 r0;  .reg .pred p;  shfl.sync.up.b32 r0|p, %r1334, %r1342, %r1361, %r1363;  @p add.s32 r0, r0, %r1334;  mov.s32 %r1340, r0;}
	// end inline asm
	mov.b32 	%r1348, 4;
	// begin inline asm
	{  .reg .s32 r0;  .reg .pred p;  shfl.sync.up.b32 r0|p, %r1340, %r1348, %r1361, %r1363;  @p add.s32 r0, r0, %r1340;  mov.s32 %r1346, r0;}
	// end inline asm
	mov.b32 	%r1354, 8;
	// begin inline asm
	{  .reg .s32 r0;  .reg .pred p;  shfl.sync.up.b32 r0|p, %r1346, %r1354, %r1361, %r1363;  @p add.s32 r0, r0, %r1346;  mov.s32 %r1352, r0;}
	// end inline asm
	mov.b32 	%r1360, 16;
	// begin inline asm
	{  .reg .s32 r0;  .reg .pred p;  shfl.sync.up.b32 r0|p, %r1352, %r1360, %r1361, %r1363;  @p add.s32 r0, r0, %r1352;  mov.s32 %r1358, r0;}
	// end inline asm
	setp.ne.s32 	%p498, %r1333, 31;
	@%p498 bra 	$L__BB9_175;
	mul.wide.u32 	%rd313, %r272, 4;
	add.s64 	%rd314, %rd335, %rd313;
	st.u32 	[%rd314], %r1358;
$L__BB9_175:
	setp.ne.s32 	%p499, %r270, 0;
	bar.sync 	0;
	ld.v4.u32 	{%r1366, %r1367, %r1368, %r1369}, [%rd335];
	add.s32 	%r1370, %r1367, %r1366;
	setp.eq.s32 	%p500, %r272, 2;
	selp.b32 	%r1371, %r1370, %r1366, %p500;
	add.s32 	%r1372, %r1370, %r1368;
	setp.eq.s32 	%p501, %r272, 3;
	selp.b32 	%r1373, %r1372, %r1371, %p501;
	add.s32 	%r1374, %r1372, %r1369;
	setp.eq.s32 	%p502, %r272, 4;
	selp.b32 	%r1375, %r1374, %r1373, %p502;
	ld.v4.u32 	{%r1376, %r1377, %r1378, %r1379}, [%rd335+16];
	add.s32 	%r1380, %r1374, %r1376;
	setp.eq.s32 	%p503, %r272, 5;
	selp.b32 	%r1381, %r1380, %r1375, %p503;
	add.s32 	%r1382, %r1380, %r1377;
	setp.eq.s32 	%p504, %r272, 6;
	selp.b32 	%r1383, %r1382, %r1381, %p504;
	add.s32 	%r1384, %r1382, %r1378;
	setp.eq.s32 	%p505, %r272, 7;
	selp.b32 	%r1385, %r1384, %r1383, %p505;
	add.s32 	%r1386, %r1384, %r1379;
	setp.eq.s32 	%p506, %r272, 8;
	selp.b32 	%r1387, %r1386, %r1385, %p506;
	ld.v4.u32 	{%r1388, %r1389, %r1390, %r1391}, [%rd335+32];
	add.s32 	%r1392, %r1386, %r1388;
	setp.eq.s32 	%p507, %r272, 9;
	selp.b32 	%r1393, %r1392, %r1387, %p507;
	add.s32 	%r1394, %r1392, %r1389;
	setp.eq.s32 	%p508, %r272, 10;
	selp.b32 	%r1395, %r1394, %r1393, %p508;
	add.s32 	%r1396, %r1394, %r1390;
	setp.eq.s32 	%p509, %r272, 11;
	selp.b32 	%r1397, %r1396, %r1395, %p509;
	add.s32 	%r1398, %r1396, %r1391;
	setp.eq.s32 	%p510, %r272, 12;
	selp.b32 	%r1399, %r1398, %r1397, %p510;
	ld.v4.u32 	{%r1400, %r1401, %r1402, %r1403}, [%rd335+48];
	add.s32 	%r1404, %r1398, %r1400;
	setp.eq.s32 	%p511, %r272, 13;
	selp.b32 	%r1405, %r1404, %r1399, %p511;
	add.s32 	%r1406, %r1404, %r1401;
	setp.eq.s32 	%p512, %r272, 14;
	selp.b32 	%r1407, %r1406, %r1405, %p512;
	add.s32 	%r1408, %r1406, %r1402;
	setp.eq.s32 	%p513, %r272, 15;
	selp.b32 	%r1409, %r1408, %r1407, %p513;
	add.s32 	%r1538, %r1408, %r1403;
	setp.lt.u32 	%p514, %r270, 32;
	selp.b32 	%r1410, 0, %r1409, %p514;
	setp.eq.s32 	%p515, %r1333, 0;
	sub.s32 	%r1411, %r1358, %r271;
	selp.b32 	%r1412, 0, %r1411, %p515;
	add.s32 	%r1536, %r1410, %r1412;
	mov.b32 	%r1540, 0;
	@%p499 bra 	$L__BB9_207;
	add.s64 	%rd315, %rd66, 256;
	mov.b32 	%r1413, 101;
	// begin inline asm
	st.relaxed.gpu.v2.u32 [%rd315], {%r1413, %r1538};
	// end inline asm
	bra.uni 	$L__BB9_207;
$L__BB9_177:
	// begin inline asm
	mov.u32 %r1141, %laneid;
	// end inline asm
	mov.b32 	%r1144, 1;
	mov.b32 	%r1169, 0;
	mov.b32 	%r1171, -1;
	// begin inline asm
	{  .reg .s32 r0;  .reg .pred p;  shfl.sync.up.b32 r0|p, %r271, %r1144, %r1169, %r1171;  @p add.s32 r0, r0, %r271;  mov.s32 %r1142, r0;}
	// end inline asm
	mov.b32 	%r1150, 2;
	// begin inline asm
	{  .reg .s32 r0;  .reg .pred p;  shfl.sync.up.b32 r0|p, %r1142, %r1150, %r1169, %r1171;  @p add.s32 r0, r0, %r1142;  mov.s32 %r1148, r0;}
	// end inline asm
	mov.b32 	%r1156, 4;
	// begin inline asm
	{  .reg .s32 r0;  .reg .pred p;  shfl.sync.up.b32 r0|p, %r1148, %r1156, %r1169, %r1171;  @p add.s32 r0, r0, %r1148;  mov.s32 %r1154, r0;}
	// end inline asm
	mov.b32 	%r1162, 8;
	// begin inline asm
	{  .reg .s32 r0;  .reg .pred p;  shfl.sync.up.b32 r0|p, %r1154, %r1162, %r1169, %r1171;  @p add.s32 r0, r0, %r1154;  mov.s32 %r1160, r0;}
	// end inline asm
	mov.b32 	%r1168, 16;
	// begin inline asm
	{  .reg .s32 r0;  .reg .pred p;  shfl.sync.up.b32 r0|p, %r1160, %r1168, %r1169, %r1171;  @p add.s32 r0, r0, %r1160;  mov.s32 %r1166, r0;}
	// end inline asm
	setp.ne.s32 	%p450, %r1141, 31;
	@%p450 bra 	$L__BB9_179;
	shr.u32 	%r1172, %r270, 5;
	mul.wide.u32 	%rd294, %r1172, 4;
	add.s64 	%rd295, %rd335, %rd294;
	st.u32 	[%rd295], %r1166;
$L__BB9_179:
	sub.s32 	%r1173, %r1166, %r271;
	bar.sync 	0;
	ld.v4.u32 	{%r1174, %r1175, %r1176, %r1177}, [%rd335];
	shr.u32 	%r1178, %r270, 5;
	add.s32 	%r1179, %r1175, %r1174;
	setp.eq.s32 	%p451, %r1178, 2;
	selp.b32 	%r1180, %r1179, %r1174, %p451;
	add.s32 	%r1181, %r1179, %r1176;
	setp.eq.s32 	%p452, %r1178, 3;
	selp.b32 	%r1182, %r1181, %r1180, %p452;
	add.s32 	%r1183, %r1181, %r1177;
	setp.eq.s32 	%p453, %r1178, 4;
	selp.b32 	%r1184, %r1183, %r1182, %p453;
	ld.v4.u32 	{%r1185, %r1186, %r1187, %r1188}, [%rd335+16];
	add.s32 	%r1189, %r1183, %r1185;
	setp.eq.s32 	%p454, %r1178, 5;
	selp.b32 	%r1190, %r1189, %r1184, %p454;
	add.s32 	%r1191, %r1189, %r1186;
	setp.eq.s32 	%p455, %r1178, 6;
	selp.b32 	%r1192, %r1191, %r1190, %p455;
	add.s32 	%r1193, %r1191, %r1187;
	setp.eq.s32 	%p456, %r1178, 7;
	selp.b32 	%r1194, %r1193, %r1192, %p456;
	add.s32 	%r1195, %r1193, %r1188;
	setp.eq.s32 	%p457, %r1178, 8;
	selp.b32 	%r1196, %r1195, %r1194, %p457;
	ld.v4.u32 	{%r1197, %r1198, %r1199, %r1200}, [%rd335+32];
	add.s32 	%r1201, %r1195, %r1197;
	setp.eq.s32 	%p458, %r1178, 9;
	selp.b32 	%r1202, %r1201, %r1196, %p458;
	add.s32 	%r1203, %r1201, %r1198;
	setp.eq.s32 	%p459, %r1178, 10;
	selp.b32 	%r1204, %r1203, %r1202, %p459;
	add.s32 	%r1205, %r1203, %r1199;
	setp.eq.s32 	%p460, %r1178, 11;
	selp.b32 	%r1206, %r1205, %r1204, %p460;
	add.s32 	%r1207, %r1205, %r1200;
	setp.eq.s32 	%p461, %r1178, 12;
	selp.b32 	%r1208, %r1207, %r1206, %p461;
	ld.v4.u32 	{%r1209, %r1210, %r1211, %r1212}, [%rd335+48];
	add.s32 	%r1213, %r1207, %r1209;
	setp.eq.s32 	%p462, %r1178, 13;
	selp.b32 	%r1214, %r1213, %r1208, %p462;
	add.s32 	%r1215, %r1213, %r1210;
	setp.eq.s32 	%p463, %r1178, 14;
	selp.b32 	%r1216, %r1215, %r1214, %p463;
	add.s32 	%r1217, %r1215, %r1211;
	setp.eq.s32 	%p464, %r1178, 15;
	selp.b32 	%r1218, %r1217, %r1216, %p464;
	add.s32 	%r279, %r1217, %r1212;
	setp.gt.u32 	%p465, %r270, 31;
	setp.lt.u32 	%p466, %r270, 32;
	setp.eq.s32 	%p467, %r1141, 0;
	selp.b32 	%r1219, 0, %r1173, %p467;
	add.s32 	%r1536, %r1218, %r1219;
	selp.b32 	%r281, %r1173, %r1536, %p466;
	@%p465 bra 	$L__BB9_204;
	setp.ne.s32 	%p468, %r270, 0;
	mov.u32 	%r1220, %ctaid.x;
	mul.wide.u32 	%rd296, %r1220, 8;
	add.s64 	%rd25, %rd66, %rd296;
	@%p468 bra 	$L__BB9_182;
	st.u32 	[%rd335+108], %r279;
	add.s64 	%rd297, %rd25, 256;
	mov.b32 	%r1221, 100;
	// begin inline asm
	st.relaxed.gpu.v2.u32 [%rd297], {%r1221, %r279};
	// end inline asm
$L__BB9_182:
	mov.u32 	%r1223, %nctaid.x;
	setp.gt.u32 	%p469, %r1223, 499;
	@%p469 bra 	$L__BB9_184;
	membar.cta;
	bra.uni 	$L__BB9_185;
$L__BB9_184:
	mov.b32 	%r1224, 450;
	// begin inline asm
	nanosleep.u32 %r1224;
	// end inline asm
$L__BB9_185:
	mul.wide.u32 	%rd299, %r270, 8;
	xor.b64  	%rd300, %rd299, -8;
	add.s64 	%rd301, %rd25, %rd300;
	add.s64 	%rd298, %rd301, 256;
	// begin inline asm
	ld.relaxed.gpu.v2.u32 {%r1534, %r1530}, [%rd298];
	// end inline asm
$L__BB9_186:
	setp.eq.s32 	%p470, %r1534, 99;
	mov.b32 	%r1227, -1;
	vote.sync.any.pred 	%p471, %p470, %r1227;
	not.pred 	%p472, %p471;
	@%p472 bra 	$L__BB9_191;
	setp.gt.u32 	%p497, %r1223, 499;
	@%p497 bra 	$L__BB9_189;
	membar.cta;
	bra.uni 	$L__BB9_190;
$L__BB9_189:
	mov.b32 	%r1330, 350;
	// begin inline asm
	nanosleep.u32 %r1330;
	// end inline asm
$L__BB9_190:
	// begin inline asm
	ld.relaxed.gpu.v2.u32 {%r1534, %r1530}, [%rd298];
	// end inline asm
	bra.uni 	$L__BB9_186;
$L__BB9_191:
	setp.eq.s32 	%p473, %r1534, 101;
	mov.b32 	%r1254, -1;
	vote.sync.ballot.b32 	%r1255, %p473, %r1254;
	// begin inline asm
	mov.u32 %r1229, %lanemask_ge;
	// end inline asm
	and.b32  	%r1256, %r1255, %r1229;
	or.b32  	%r1257, %r1256, -2147483648;
	add.s32 	%r1258, %r1257, -1;
	not.b32 	%r1259, %r1257;
	and.b32  	%r1260, %r1259, %r1258;
	popc.b32 	%r1233, %r1260;
	mov.b32 	%r1232, 1;
	// begin inline asm
	shfl.sync.down.b32 %r1230, %r1530, %r1232, %r1233, %r1254;
	// end inline asm
	setp.lt.s32 	%p475, %r1141, %r1233;
	selp.b32 	%r1261, %r1230, 0, %p475;
	add.s32 	%r1236, %r1261, %r1530;
	mov.b32 	%r1237, 2;
	// begin inline asm
	shfl.sync.down.b32 %r1235, %r1236, %r1237, %r1233, %r1254;
	// end inline asm
	add.s32 	%r1262, %r1141, 2;
	setp.gt.s32 	%p476, %r1262, %r1233;
	selp.b32 	%r1263, 0, %r1235, %p476;
	add.s32 	%r1241, %r1236, %r1263;
	mov.b32 	%r1242, 4;
	// begin inline asm
	shfl.sync.down.b32 %r1240, %r1241, %r1242, %r1233, %r1254;
	// end inline asm
	add.s32 	%r1264, %r1141, 4;
	setp.gt.s32 	%p477, %r1264, %r1233;
	selp.b32 	%r1265, 0, %r1240, %p477;
	add.s32 	%r1246, %r1241, %r1265;
	mov.b32 	%r1247, 8;
	// begin inline asm
	shfl.sync.down.b32 %r1245, %r1246, %r1247, %r1233, %r1254;
	// end inline asm
	add.s32 	%r1266, %r1141, 8;
	setp.gt.s32 	%p478, %r1266, %r1233;
	selp.b32 	%r1267, 0, %r1245, %p478;
	add.s32 	%r1251, %r1246, %r1267;
	mov.b32 	%r1252, 16;
	// begin inline asm
	shfl.sync.down.b32 %r1250, %r1251, %r1252, %r1233, %r1254;
	// end inline asm
	add.s32 	%r1268, %r1141, 16;
	setp.gt.s32 	%p479, %r1268, %r1233;
	selp.b32 	%r1269, 0, %r1250, %p479;
	add.s32 	%r1532, %r1251, %r1269;
	mov.u32 	%r1270, %tid.x;
	not.b32 	%r1271, %r1270;
	add.s32 	%r1533, %r1220, %r1271;
	add.s64 	%rd26, %rd66, 256;
$L__BB9_192:
	setp.ne.s32 	%p480, %r1534, 101;
	mov.b32 	%r1273, -1;
	vote.sync.all.pred 	%p481, %p480, %r1273;
	not.pred 	%p482, %p481;
	@%p482 bra 	$L__BB9_200;
	mul.wide.s32 	%rd304, %r1533, 8;
	add.s64 	%rd305, %rd26, %rd304;
	add.s64 	%rd303, %rd305, -256;
	// begin inline asm
	ld.relaxed.gpu.v2.u32 {%r1534, %r1535}, [%rd303];
	// end inline asm
$L__BB9_194:
	setp.eq.s32 	%p486, %r1534, 99;
	mov.b32 	%r1282, -1;
	vote.sync.any.pred 	%p487, %p486, %r1282;
	not.pred 	%p488, %p487;
	@%p488 bra 	$L__BB9_199;
	mov.u32 	%r1325, %nctaid.x;
	setp.gt.u32 	%p496, %r1325, 499;
	@%p496 bra 	$L__BB9_197;
	membar.cta;
	bra.uni 	$L__BB9_198;
$L__BB9_197:
	mov.b32 	%r1326, 350;
	// begin inline asm
	nanosleep.u32 %r1326;
	// end inline asm
$L__BB9_198:
	// begin inline asm
	ld.relaxed.gpu.v2.u32 {%r1534, %r1535}, [%rd303];
	// end inline asm
	bra.uni 	$L__BB9_194;
$L__BB9_199:
	setp.eq.s32 	%p489, %r1534, 101;
	mov.b32 	%r1308, -1;
	vote.sync.ballot.b32 	%r1309, %p489, %r1308;
	and.b32  	%r1310, %r1309, %r1229;
	or.b32  	%r1311, %r1310, -2147483648;
	add.s32 	%r1312, %r1311, -1;
	not.b32 	%r1313, %r1311;
	and.b32  	%r1314, %r1313, %r1312;
	popc.b32 	%r1287, %r1314;
	mov.b32 	%r1286, 1;
	// begin inline asm
	shfl.sync.down.b32 %r1284, %r1535, %r1286, %r1287, %r1308;
	// end inline asm
	setp.lt.s32 	%p491, %r1141, %r1287;
	selp.b32 	%r1315, %r1284, 0, %p491;
	add.s32 	%r1290, %r1315, %r1535;
	mov.b32 	%r1291, 2;
	// begin inline asm
	shfl.sync.down.b32 %r1289, %r1290, %r1291, %r1287, %r1308;
	// end inline asm
	add.s32 	%r1316, %r1141, 2;
	setp.gt.s32 	%p492, %r1316, %r1287;
	selp.b32 	%r1317, 0, %r1289, %p492;
	add.s32 	%r1295, %r1290, %r1317;
	mov.b32 	%r1296, 4;
	// begin inline asm
	shfl.sync.down.b32 %r1294, %r1295, %r1296, %r1287, %r1308;
	// end inline asm
	add.s32 	%r1318, %r1141, 4;
	setp.gt.s32 	%p493, %r1318, %r1287;
	selp.b32 	%r1319, 0, %r1294, %p493;
	add.s32 	%r1300, %r1295, %r1319;
	mov.b32 	%r1301, 8;
	// begin inline asm
	shfl.sync.down.b32 %r1299, %r1300, %r1301, %r1287, %r1308;
	// end inline asm
	add.s32 	%r1320, %r1141, 8;
	setp.gt.s32 	%p494, %r1320, %r1287;
	selp.b32 	%r1321, 0, %r1299, %p494;
	add.s32 	%r1305, %r1300, %r1321;
	mov.b32 	%r1306, 16;
	// begin inline asm
	shfl.sync.down.b32 %r1304, %r1305, %r1306, %r1287, %r1308;
	// end inline asm
	add.s32 	%r1322, %r1141, 16;
	setp.gt.s32 	%p495, %r1322, %r1287;
	selp.b32 	%r1323, 0, %r1304, %p495;
	add.s32 	%r1324, %r1323, %r1532;
	add.s32 	%r1532, %r1324, %r1305;
	add.s32 	%r1533, %r1533, -32;
	bra.uni 	$L__BB9_192;
$L__BB9_200:
	mov.u32 	%r1275, %tid.x;
	setp.ne.s32 	%p483, %r1275, 0;
	@%p483 bra 	$L__BB9_202;
	add.s32 	%r1277, %r1532, %r279;
	add.s64 	%rd302, %rd25, 256;
	mov.b32 	%r1276, 101;
	// begin inline asm
	st.relaxed.gpu.v2.u32 [%rd302], {%r1276, %r1277};
	// end inline asm
	st.u32 	[%rd335+100], %r1532;
	st.u32 	[%rd335+104], %r1277;
$L__BB9_202:
	setp.ne.s32 	%p484, %r1141, 0;
	mov.u32 	%r1536, %r281;
	@%p484 bra 	$L__BB9_204;
	st.u32 	[%rd335+80], %r1532;
	mov.u32 	%r1536, %r1532;
$L__BB9_204:
	mov.u32 	%r1278, %tid.x;
	setp.eq.s32 	%p485, %r1278, 0;
	bar.sync 	0;
	@%p485 bra 	$L__BB9_206;
	ld.u32 	%r1279, [%rd335+80];
	add.s32 	%r1536, %r1279, %r1536;
$L__BB9_206:
	ld.u32 	%r1538, [%rd335+108];
	ld.u32 	%r1540, [%rd335+100];
$L__BB9_207:
	bar.sync 	0;
	sub.s32 	%r1542, %r1536, %r1540;
	@%p57 bra 	$L__BB9_209;
	add.s32 	%r315, %r1542, 1;
	mul.wide.s32 	%rd316, %r1542, 16;
	add.s64 	%rd317, %rd335, %rd316;
	st.u32 	[%rd317+2048], %r197;
	st.u32 	[%rd317+2052], %r196;
	st.u32 	[%rd317+2056], %r195;
	st.u32 	[%rd317+2060], %r194;
	mov.u32 	%r1542, %r315;
$L__BB9_209:
	@%p66 bra 	$L__BB9_211;
	add.s32 	%r317, %r1542, 1;
	mul.wide.s32 	%rd318, %r1542, 16;
	add.s64 	%rd319, %rd335, %rd318;
	st.u32 	[%rd319+2048], %r1493;
	st.u32 	[%rd319+2052], %r1494;
	st.u32 	[%rd319+2056], %r1495;
	st.u32 	[%rd319+2060], %r1496;
	mov.u32 	%r1542, %r317;
$L__BB9_211:
	@%p75 bra 	$L__BB9_213;
	add.s32 	%r319, %r1542, 1;
	mul.wide.s32 	%rd320, %r1542, 16;
	add.s64 	%rd321, %rd335, %rd320;
	st.u32 	[%rd321+2048], %r1502;
	st.u32 	[%rd321+2052], %r1503;
	st.u32 	[%rd321+2056], %r1504;
	st.u32 	[%rd321+2060], %r1505;
	mov.u32 	%r1542, %r319;
$L__BB9_213:
	@%p84 bra 	$L__BB9_215;
	add.s32 	%r321, %r1542, 1;
	mul.wide.s32 	%rd322, %r1542, 16;
	add.s64 	%rd323, %rd335, %rd322;
	st.u32 	[%rd323+2048], %r1511;
	st.u32 	[%rd323+2052], %r1512;
	st.u32 	[%rd323+2056], %r1513;
	st.u32 	[%rd323+2060], %r1514;
	mov.u32 	%r1542, %r321;
$L__BB9_215:
	@%p93 bra 	$L__BB9_217;
	mul.wide.s32 	%rd324, %r1542, 16;
	add.s64 	%rd325, %rd335, %rd324;
	st.u32 	[%rd325+2048], %r1520;
	st.u32 	[%rd325+2052], %r1521;
	st.u32 	[%rd325+2056], %r1522;
	st.u32 	[%rd325+2060], %r1523;
$L__BB9_217:
	bar.sync 	0;
	mov.u32 	%r1549, %tid.x;
	setp.ge.s32 	%p516, %r1549, %r1538;
	@%p516 bra 	$L__BB9_450;
	not.b32 	%r1416, %r1549;
	add.s32 	%r324, %r1538, %r1416;
	and.b32  	%r1417, %r324, 1536;
	setp.eq.s32 	%p517, %r1417, 1536;
	@%p517 bra 	$L__BB9_221;
	shr.u32 	%r1418, %r324, 9;
	add.s32 	%r1419, %r1418, 1;
	and.b32  	%r1420, %r1419, 3;
	neg.s32 	%r1546, %r1420;
	mul.wide.u32 	%rd326, %r1549, 16;
	add.s64 	%rd327, %rd326, %rd335;
	add.s64 	%rd336, %rd327, 2060;
	add.s64 	%rd28, %rd10, 8;
	add.s32 	%r1545, %r1549, %r1540;
	shl.b32 	%r1421, %r1419, 9;
	and.b32  	%r1422, %r1421, 1536;
	add.s32 	%r1549, %r1549, %r1422;
$L__BB9_220:
	.pragma "nounroll";
	mul.wide.s32 	%rd328, %r1545, 16;
	add.s64 	%rd329, %rd28, %rd328;
	ld.u32 	%r1423, [%rd336+-12];
	ld.u32 	%r1424, [%rd336+-8];
	ld.u32 	%r1425, [%rd336+-4];
	ld.u32 	%r1426, [%rd336];
	st.global.u32 	[%rd329+-8], %r1423;
	st.global.u32 	[%rd329+-4], %r1424;
	st.global.u32 	[%rd329], %r1425;
	st.global.u32 	[%rd329+4], %r1426;
	add.s32 	%r1546, %r1546, 1;
	setp.ne.s32 	%p518, %r1546, 0;
	add.s64 	%rd336, %rd336, 8192;
	add.s32 	%r1545, %r1545, 512;
	@%p518 bra 	$L__BB9_220;
$L__BB9_221:
	setp.lt.u32 	%p519, %r324, 1536;
	@%p519 bra 	$L__BB9_450;
	mul.wide.u32 	%rd330, %r1549, 16;
	add.s64 	%rd331, %rd330, %rd335;
	add.s64 	%rd337, %rd331, 18432;
	add.s64 	%rd32, %rd10, 16384;
	add.s32 	%r1548, %r1540, %r1549;
$L__BB9_223:
	mul.wide.s32 	%rd332, %r1548, 16;
	add.s64 	%rd333, %rd32, %rd332;
	ld.u32 	%r1427, [%rd337+-16384];
	ld.u32 	%r1428, [%rd337+-16380];
	ld.u32 	%r1429, [%rd337+-16376];
	ld.u32 	%r1430, [%rd337+-16372];
	st.global.u32 	[%rd333+-16384], %r1427;
	st.global.u32 	[%rd333+-16380], %r1428;
	st.global.u32 	[%rd333+-16376], %r1429;
	st.global.u32 	[%rd333+-16372], %r1430;
	ld.u32 	%r1431, [%rd337+-8192];
	ld.u32 	%r1432, [%rd337+-8188];
	ld.u32 	%r1433, [%rd337+-8184];
	ld.u32 	%r1434, [%rd337+-8180];
	st.global.u32 	[%rd333+-8192], %r1431;
	st.global.u32 	[%rd333+-8188], %r1432;
	st.global.u32 	[%rd333+-8184], %r1433;
	st.global.u32 	[%rd333+-8180], %r1434;
	ld.u32 	%r1435, [%rd337];
	ld.u32 	%r1436, [%rd337+4];
	ld.u32 	%r1437, [%rd337+8];
	ld.u32 	%r1438, [%rd337+12];
	st.global.u32 	[%rd333], %r1435;
	st.global.u32 	[%rd333+4], %r1436;
	st.global.u32 	[%rd333+8], %r1437;
	st.global.u32 	[%rd333+12], %r1438;
	ld.u32 	%r1439, [%rd337+8192];
	ld.u32 	%r1440, [%rd337+8196];
	ld.u32 	%r1441, [%rd337+8200];
	ld.u32 	%r1442, [%rd337+8204];
	st.global.u32 	[%rd333+8192], %r1439;
	st.global.u32 	[%rd333+8196], %r1440;
	st.global.u32 	[%rd333+8200], %r1441;
	st.global.u32 	[%rd333+8204], %r1442;
	add.s32 	%r1549, %r1549, 2048;
	add.s64 	%rd337, %rd337, 32768;
	add.s32 	%r1548, %r1548, 2048;
	setp.lt.s32 	%p520, %r1549, %r1538;
	@%p520 bra 	$L__BB9_223;
	bra.uni 	$L__BB9_450;
$L__BB9_224:
	mul.wide.u32 	%rd71, %r1, 8;
	add.s64 	%rd72, %rd1, %rd71;
	ld.global.u32 	%r338, [%rd72];
	ld.global.u32 	%r682, [%rd72+4];
	ld.global.u32 	%r683, [%rd72+8];
	ld.global.u32 	%r684, [%rd72+12];
	sub.s32 	%r339, %r683, %r338;
	sub.s32 	%r685, %r684, %r682;
	cvt.s64.s32 	%rd73, %r338;
	cvt.s64.s32 	%rd35, %r682;
	mov.u32 	%r341, %tid.x;
	add.s32 	%r342, %r685, %r339;
	setp.ge.s32 	%p189, %r341, %r342;
	cvt.u64.u32 	%rd74, %r341;
	add.s64 	%rd75, %rd74, %rd73;
	shl.b64 	%rd76, %rd75, 2;
	add.s64 	%rd36, %rd5, %rd76;
	add.s64 	%rd37, %rd6, %rd76;
	add.s64 	%rd38, %rd7, %rd76;
	add.s64 	%rd39, %rd8, %rd76;
	mov.b32 	%r1550, 0;
	mov.u32 	%r1551, %r1550;
	mov.u32 	%r1552, %r1550;
	mov.u32 	%r1553, %r1550;
	@%p189 bra 	$L__BB9_228;
	setp.ge.s32 	%p190, %r341, %r339;
	@%p190 bra 	$L__BB9_227;
	ld.global.u32 	%r1553, [%rd36];
	ld.global.u32 	%r1552, [%rd37];
	ld.global.u32 	%r1551, [%rd38];
	ld.global.u32 	%r1550, [%rd39];
	bra.uni 	$L__BB9_228;
$L__BB9_227:
	sub.s32 	%r686, %r341, %r339;
	cvt.s64.s32 	%rd77, %r686;
	add.s64 	%rd78, %rd77, %rd35;
	shl.b64 	%rd79, %rd78, 4;
	add.s64 	%rd80, %rd9, %rd79;
	ld.global.u32 	%r1553, [%rd80];
	ld.global.u32 	%r1552, [%rd80+4];
	ld.global.u32 	%r1551, [%rd80+8];
	ld.global.u32 	%r1550, [%rd80+12];
$L__BB9_228:
	add.s32 	%r355, %r341, 512;
	setp.ge.s32 	%p191, %r355, %r342;
	cvt.s64.s32 	%rd81, %r339;
	cvt.u64.u32 	%rd82, %r341;
	sub.s64 	%rd83, %rd82, %rd81;
	add.s64 	%rd84, %rd83, %rd35;
	shl.b64 	%rd85, %rd84, 4;
	add.s64 	%rd40, %rd9, %rd85;
	mov.b32 	%r1554, 0;
	mov.u32 	%r1555, %r1554;
	mov.u32 	%r1556, %r1554;
	mov.u32 	%r1557, %r1554;
	@%p191 bra 	$L__BB9_232;
	setp.lt.s32 	%p192, %r355, %r339;
	@%p192 bra 	$L__BB9_231;
	ld.global.u32 	%r1557, [%rd40+8192];
	ld.global.u32 	%r1556, [%rd40+8196];
	ld.global.u32 	%r1555, [%rd40+8200];
	ld.global.u32 	%r1554, [%rd40+8204];
	bra.uni 	$L__BB9_232;
$L__BB9_231:
	ld.global.u32 	%r1557, [%rd36+2048];
	ld.global.u32 	%r1556, [%rd37+2048];
	ld.global.u32 	%r1555, [%rd38+2048];
	ld.global.u32 	%r1554, [%rd39+2048];
$L__BB9_232:
	or.b32  	%r368, %r341, 1024;
	setp.ge.s32 	%p193, %r368, %r342;
	mov.b32 	%r1558, 0;
	mov.u32 	%r1559, %r1558;
	mov.u32 	%r1560, %r1558;
	mov.u32 	%r1561, %r1558;
	@%p193 bra 	$L__BB9_236;
	setp.lt.s32 	%p194, %r368, %r339;
	@%p194 bra 	$L__BB9_235;
	ld.global.u32 	%r1561, [%rd40+16384];
	ld.global.u32 	%r1560, [%rd40+16388];
	ld.global.u32 	%r1559, [%rd40+16392];
	ld.global.u32 	%r1558, [%rd40+16396];
	bra.uni 	$L__BB9_236;
$L__BB9_235:
	cvta.to.global.u64 	%rd86, %rd61;
	cvt.u64.u32 	%rd87, %r341;
	cvt.s64.s32 	%rd88, %r338;
	add.s64 	%rd89, %rd87, %rd88;
	shl.b64 	%rd90, %rd89, 2;
	add.s64 	%rd91, %rd86, %rd90;
	cvta.to.global.u64 	%rd92, %rd62;
	add.s64 	%rd93, %rd92, %rd90;
	ld.global.u32 	%r1561, [%rd36+4096];
	ld.global.u32 	%r1560, [%rd37+4096];
	ld.global.u32 	%r1559, [%rd91+4096];
	ld.global.u32 	%r1558, [%rd93+4096];
$L__BB9_236:
	add.s32 	%r381, %r341, 1536;
	setp.ge.s32 	%p195, %r381, %r342;
	mov.b32 	%r1562, 0;
	mov.u32 	%r1563, %r1562;
	mov.u32 	%r1564, %r1562;
	mov.u32 	%r1565, %r1562;
	@%p195 bra 	$L__BB9_240;
	setp.lt.s32 	%p196, %r381, %r339;
	@%p196 bra 	$L__BB9_239;
	ld.global.u32 	%r1565, [%rd40+24576];
	ld.global.u32 	%r1564, [%rd40+24580];
	ld.global.u32 	%r1563, [%rd40+24584];
	ld.global.u32 	%r1562, [%rd40+24588];
	bra.uni 	$L__BB9_240;
$L__BB9_239:
	cvta.to.global.u64 	%rd94, %rd59;
	cvt.u64.u32 	%rd95, %r341;
	cvt.s64.s32 	%rd96, %r338;
	add.s64 	%rd97, %rd95, %rd96;
	shl.b64 	%rd98, %rd97, 2;
	add.s64 	%rd99, %rd94, %rd98;
	cvta.to.global.u64 	%rd100, %rd60;
	add.s64 	%rd101, %rd100, %rd98;
	cvta.to.global.u64 	%rd102, %rd61;
	add.s64 	%rd103, %rd102, %rd98;
	cvta.to.global.u64 	%rd104, %rd62;
	add.s64 	%rd105, %rd104, %rd98;
	ld.global.u32 	%r1565, [%rd99+6144];
	ld.global.u32 	%r1564, [%rd101+6144];
	ld.global.u32 	%r1563, [%rd103+6144];
	ld.global.u32 	%r1562, [%rd105+6144];
$L__BB9_240:
	or.b32  	%r394, %r341, 2048;
	setp.ge.s32 	%p197, %r394, %r342;
	mov.b32 	%r1566, 0;
	mov.u32 	%r1567, %r1566;
	mov.u32 	%r1568, %r1566;
	mov.u32 	%r1569, %r1566;
	@%p197 bra 	$L__BB9_244;
	setp.lt.s32 	%p198, %r394, %r339;
	@%p198 bra 	$L__BB9_243;
	ld.global.u32 	%r1569, [%rd40+32768];
	ld.global.u32 	%r1568, [%rd40+32772];
	ld.global.u32 	%r1567, [%rd40+32776];
	ld.global.u32 	%r1566, [%rd40+32780];
	bra.uni 	$L__BB9_244;
$L__BB9_243:
	cvta.to.global.u64 	%rd106, %rd59;
	cvt.u64.u32 	%rd107, %r341;
	cvt.s64.s32 	%rd108, %r338;
	add.s64 	%rd109, %rd107, %rd108;
	shl.b64 	%rd110, %rd109, 2;
	add.s64 	%rd111, %rd106, %rd110;
	cvta.to.global.u64 	%rd112, %rd60;
	add.s64 	%rd113, %rd112, %rd110;
	cvta.to.global.u64 	%rd114, %rd61;
	add.s64 	%rd115, %rd114, %rd110;
	cvta.to.global.u64 	%rd116, %rd62;
	add.s64 	%rd117, %rd116, %rd110;
	ld.global.u32 	%r1569, [%rd111+8192];
	ld.global.u32 	%r1568, [%rd113+8192];
	ld.global.u32 	%r1567, [%rd115+8192];
	ld.global.u32 	%r1566, [%rd117+8192];
$L__BB9_244:
	cvt.u64.u32 	%rd41, %r341;
	mul.wide.u32 	%rd118, %r341, 16;
	add.s64 	%rd42, %rd335, %rd118;
	st.u32 	[%rd42+2048], %r1553;
	st.u32 	[%rd42+2052], %r1552;
	st.u32 	[%rd42+2056], %r1551;
	st.u32 	[%rd42+2060], %r1550;
	st.u32 	[%rd42+10240], %r1557;
	st.u32 	[%rd42+10244], %r1556;
	st.u32 	[%rd42+10248], %r1555;
	st.u32 	[%rd42+10252], %r1554;
	st.u32 	[%rd42+18432], %r1561;
	st.u32 	[%rd42+18436], %r1560;
	st.u32 	[%rd42+18440], %r1559;
	st.u32 	[%rd42+18444], %r1558;
	st.u32 	[%rd42+26624], %r1565;
	st.u32 	[%rd42+26628], %r1564;
	st.u32 	[%rd42+26632], %r1563;
	st.u32 	[%rd42+26636], %r1562;
	st.u32 	[%rd42+34816], %r1569;
	st.u32 	[%rd42+34820], %r1568;
	st.u32 	[%rd42+34824], %r1567;
	st.u32 	[%rd42+34828], %r1566;
	bar.sync 	0;
	mul.lo.s32 	%r692, %r341, 5;
	min.s32 	%r407, %r342, %r692;
	mul.wide.s32 	%rd119, %r339, 16;
	add.s64 	%rd43, %rd335, %rd119;
	sub.s32 	%r693, %r407, %r685;
	max.s32 	%r1572, %r693, 0;
	min.s32 	%r1571, %r339, %r407;
	setp.ge.s32 	%p199, %r1572, %r1571;
	@%p199 bra 	$L__BB9_251;
$L__BB9_245:
	add.s32 	%r694, %r1572, %r1571;
	shr.s32 	%r412, %r694, 1;
	mul.wide.s32 	%rd120, %r412, 16;
	add.s64 	%rd121, %rd335, %rd120;
	ld.u32 	%r413, [%rd121+2052];
	ld.u32 	%r414, [%rd121+2056];
	ld.u32 	%r415, [%rd121+2060];
	not.b32 	%r695, %r412;
	add.s32 	%r696, %r407, %r695;
	mul.wide.s32 	%rd122, %r696, 16;
	add.s64 	%rd123, %rd43, %rd122;
	ld.u32 	%r416, [%rd123+2052];
	ld.u32 	%r417, [%rd123+2056];
	ld.u32 	%r418, [%rd123+2060];
	setp.ne.s32 	%p200, %r416, %r413;
	@%p200 bra 	$L__BB9_249;
	setp.ne.s32 	%p201, %r417, %r414;
	@%p201 bra 	$L__BB9_248;
	setp.lt.s32 	%p543, %r418, %r415;
	bra.uni 	$L__BB9_250;
$L__BB9_248:
	setp.lt.s32 	%p543, %r417, %r414;
	bra.uni 	$L__BB9_250;
$L__BB9_249:
	setp.lt.s32 	%p543, %r416, %r413;
$L__BB9_250:
	add.s32 	%r697, %r412, 1;
	selp.b32 	%r1572, %r1572, %r697, %p543;
	selp.b32 	%r1571, %r412, %r1571, %p543;
	setp.lt.s32 	%p202, %r1572, %r1571;
	@%p202 bra 	$L__BB9_245;
$L__BB9_251:
	sub.s32 	%r422, %r407, %r1572;
	setp.ge.s32 	%p203, %r422, %r685;
	mov.b32 	%r1599, 0;
	@%p203 bra 	$L__BB9_331;
	mul.wide.s32 	%rd124, %r422, 16;
	add.s64 	%rd44, %rd43, %rd124;
	ld.u32 	%r423, [%rd44+2052];
	ld.u32 	%r424, [%rd44+2056];
	ld.u32 	%r425, [%rd44+2060];
	setp.lt.s32 	%p204, %r1572, 1;
	mov.b32 	%r1576, 0;
	mov.u32 	%r1575, %r1572;
	@%p204 bra 	$L__BB9_259;
	mul.lo.s32 	%r701, %r1572, 511;
	shr.s32 	%r426, %r701, 9;
	mul.wide.s32 	%rd125, %r426, 16;
	add.s64 	%rd126, %rd335, %rd125;
	ld.u32 	%r427, [%rd126+2052];
	ld.u32 	%r428, [%rd126+2056];
	ld.u32 	%r429, [%rd126+2060];
	setp.ne.s32 	%p205, %r427, %r423;
	@%p205 bra 	$L__BB9_257;
	setp.ne.s32 	%p206, %r428, %r424;
	@%p206 bra 	$L__BB9_256;
	setp.lt.s32 	%p544, %r429, %r425;
	bra.uni 	$L__BB9_258;
$L__BB9_256:
	setp.lt.s32 	%p544, %r428, %r424;
	bra.uni 	$L__BB9_258;
$L__BB9_257:
	setp.lt.s32 	%p544, %r427, %r423;
$L__BB9_258:
	add.s32 	%r702, %r426, 1;
	selp.b32 	%r1575, %r1572, %r426, %p544;
	selp.b32 	%r1576, %r702, 0, %p544;
$L__BB9_259:
	setp.ge.s32 	%p207, %r1576, %r1575;
	@%p207 bra 	$L__BB9_266;
	mad.lo.s32 	%r703, %r1575, 127, %r1576;
	shr.s32 	%r434, %r703, 7;
	mul.wide.s32 	%rd127, %r434, 16;
	add.s64 	%rd128, %rd335, %rd127;
	ld.u32 	%r435, [%rd128+2052];
	ld.u32 	%r436, [%rd128+2056];
	ld.u32 	%r437, [%rd128+2060];
	setp.ne.s32 	%p208, %r435, %r423;
	@%p208 bra 	$L__BB9_264;
	setp.ne.s32 	%p209, %r436, %r424;
	@%p209 bra 	$L__BB9_263;
	setp.lt.s32 	%p545, %r437, %r425;
	bra.uni 	$L__BB9_265;
$L__BB9_263:
	setp.lt.s32 	%p545, %r436, %r424;
	bra.uni 	$L__BB9_265;
$L__BB9_264:
	setp.lt.s32 	%p545, %r435, %r423;
$L__BB9_265:
	add.s32 	%r704, %r434, 1;
	selp.b32 	%r1575, %r1575, %r434, %p545;
	selp.b32 	%r1576, %r704, %r1576, %p545;
$L__BB9_266:
	setp.ge.s32 	%p210, %r1576, %r1575;
	@%p210 bra 	$L__BB9_273;
	mad.lo.s32 	%r705, %r1575, 31, %r1576;
	shr.s32 	%r442, %r705, 5;
	mul.wide.s32 	%rd129, %r442, 16;
	add.s64 	%rd130, %rd335, %rd129;
	ld.u32 	%r443, [%rd130+2052];
	ld.u32 	%r444, [%rd130+2056];
	ld.u32 	%r445, [%rd130+2060];
	setp.ne.s32 	%p211, %r443, %r423;
	@%p211 bra 	$L__BB9_271;
	setp.ne.s32 	%p212, %r444, %r424;
	@%p212 bra 	$L__BB9_270;
	setp.lt.s32 	%p546, %r445, %r425;
	bra.uni 	$L__BB9_272;
$L__BB9_270:
	setp.lt.s32 	%p546, %r444, %r424;
	bra.uni 	$L__BB9_272;
$L__BB9_271:
	setp.lt.s32 	%p546, %r443, %r423;
$L__BB9_272:
	add.s32 	%r706, %r442, 1;
	selp.b32 	%r1575, %r1575, %r442, %p546;
	selp.b32 	%r1576, %r706, %r1576, %p546;
$L__BB9_273:
	setp.ge.s32 	%p213, %r1576, %r1575;
	@%p213 bra 	$L__BB9_280;
	mad.lo.s32 	%r707, %r1575, 15, %r1576;
	shr.s32 	%r451, %r707, 4;
	mul.wide.s32 	%rd131, %r451, 16;
	add.s64 	%rd132, %rd335, %rd131;
	ld.u32 	%r452, [%rd132+2052];
	ld.u32 	%r453, [%rd132+2056];
	ld.u32 	%r454, [%rd132+2060];
	setp.ne.s32 	%p214, %r452, %r423;
	@%p214 bra 	$L__BB9_278;
	setp.ne.s32 	%p215, %r453, %r424;
	@%p215 bra 	$L__BB9_277;
	setp.lt.s32 	%p547, %r454, %r425;
	bra.uni 	$L__BB9_279;
$L__BB9_277:
	setp.lt.s32 	%p547, %r453, %r424;
	bra.uni 	$L__BB9_279;
$L__BB9_278:
	setp.lt.s32 	%p547, %r452, %r423;
$L__BB9_279:
	add.s32 	%r708, %r451, 1;
	selp.b32 	%r1575, %r1575, %r451, %p547;
	selp.b32 	%r1576, %r708, %r1576, %p547;
$L__BB9_280:
	setp.ge.s32 	%p216, %r1576, %r1575;
	@%p216 bra 	$L__BB9_287;
$L__BB9_281:
	add.s32 	%r710, %r1576, %r1575;
	shr.s32 	%r461, %r710, 1;
	mul.wide.s32 	%rd133, %r461, 16;
	add.s64 	%rd134, %rd335, %rd133;
	ld.u32 	%r462, [%rd134+2052];
	ld.u32 	%r463, [%rd134+2056];
	ld.u32 	%r464, [%rd134+2060];
	setp.ne.s32 	%p217, %r462, %r423;
	@%p217 bra 	$L__BB9_285;
	setp.ne.s32 	%p218, %r463, %r424;
	@%p218 bra 	$L__BB9_284;
	setp.lt.s32 	%p548, %r464, %r425;
	bra.uni 	$L__BB9_286;
$L__BB9_284:
	setp.lt.s32 	%p548, %r463, %r424;
	bra.uni 	$L__BB9_286;
$L__BB9_285:
	setp.lt.s32 	%p548, %r462, %r423;
$L__BB9_286:
	add.s32 	%r711, %r461, 1;
	selp.b32 	%r1575, %r1575, %r461, %p548;
	selp.b32 	%r1576, %r711, %r1576, %p548;
	setp.lt.s32 	%p219, %r1576, %r1575;
	@%p219 bra 	$L__BB9_281;
$L__BB9_287:
	setp.lt.s32 	%p220, %r422, 1;
	mov.b32 	%r1587, 0;
	mov.u32 	%r1586, %r422;
	@%p220 bra 	$L__BB9_294;
	mul.lo.s32 	%r714, %r422, 511;
	shr.s32 	%r468, %r714, 9;
	mul.wide.s32 	%rd135, %r468, 16;
	add.s64 	%rd136, %rd43, %rd135;
	ld.u32 	%r469, [%rd136+2052];
	ld.u32 	%r470, [%rd136+2056];
	ld.u32 	%r471, [%rd136+2060];
	setp.ne.s32 	%p221, %r469, %r423;
	@%p221 bra 	$L__BB9_292;
	setp.ne.s32 	%p222, %r470, %r424;
	@%p222 bra 	$L__BB9_291;
	setp.lt.s32 	%p549, %r471, %r425;
	bra.uni 	$L__BB9_293;
$L__BB9_291:
	setp.lt.s32 	%p549, %r470, %r424;
	bra.uni 	$L__BB9_293;
$L__BB9_292:
	setp.lt.s32 	%p549, %r469, %r423;
$L__BB9_293:
	add.s32 	%r715, %r468, 1;
	selp.b32 	%r1586, %r422, %r468, %p549;
	selp.b32 	%r1587, %r715, 0, %p549;
$L__BB9_294:
	setp.ge.s32 	%p223, %r1587, %r1586;
	@%p223 bra 	$L__BB9_301;
	mad.lo.s32 	%r717, %r1586, 127, %r1587;
	shr.s32 	%r476, %r717, 7;
	mul.wide.s32 	%rd137, %r476, 16;
	add.s64 	%rd138, %rd43, %rd137;
	ld.u32 	%r477, [%rd138+2052];
	ld.u32 	%r478, [%rd138+2056];
	ld.u32 	%r479, [%rd138+2060];
	setp.ne.s32 	%p224, %r477, %r423;
	@%p224 bra 	$L__BB9_299;
	setp.ne.s32 	%p225, %r478, %r424;
	@%p225 bra 	$L__BB9_298;
	setp.lt.s32 	%p550, %r479, %r425;
	bra.uni 	$L__BB9_300;
$L__BB9_298:
	setp.lt.s32 	%p550, %r478, %r424;
	bra.uni 	$L__BB9_300;
$L__BB9_299:
	setp.lt.s32 	%p550, %r477, %r423;
$L__BB9_300:
	add.s32 	%r718, %r476, 1;
	selp.b32 	%r1586, %r1586, %r476, %p550;
	selp.b32 	%r1587, %r718, %r1587, %p550;
$L__BB9_301:
	setp.ge.s32 	%p226, %r1587, %r1586;
	@%p226 bra 	$L__BB9_308;
	mad.lo.s32 	%r719, %r1586, 31, %r1587;
	shr.s32 	%r484, %r719, 5;
	mul.wide.s32 	%rd139, %r484, 16;
	add.s64 	%rd140, %rd43, %rd139;
	ld.u32 	%r485, [%rd140+2052];
	ld.u32 	%r486, [%rd140+2056];
	ld.u32 	%r487, [%rd140+2060];
	setp.ne.s32 	%p227, %r485, %r423;
	@%p227 bra 	$L__BB9_306;
	setp.ne.s32 	%p228, %r486, %r424;
	@%p228 bra 	$L__BB9_305;
	setp.lt.s32 	%p551, %r487, %r425;
	bra.uni 	$L__BB9_307;
$L__BB9_305:
	setp.lt.s32 	%p551, %r486, %r424;
	bra.uni 	$L__BB9_307;
$L__BB9_306:
	setp.lt.s32 	%p551, %r485, %r423;
$L__BB9_307:
	add.s32 	%r720, %r484, 1;
	selp.b32 	%r1586, %r1586, %r484, %p551;
	selp.b32 	%r1587, %r720, %r1587, %p551;
$L__BB9_308:
	setp.ge.s32 	%p229, %r1587, %r1586;
	@%p229 bra 	$L__BB9_315;
	mad.lo.s32 	%r721, %r1586, 15, %r1587;
	shr.s32 	%r493, %r721, 4;
	mul.wide.s32 	%rd141, %r493, 16;
	add.s64 	%rd142, %rd43, %rd141;
	ld.u32 	%r494, [%rd142+2052];
	ld.u32 	%r495, [%rd142+2056];
	ld.u32 	%r496, [%rd142+2060];
	setp.ne.s32 	%p230, %r494, %r423;
	@%p230 bra 	$L__BB9_313;
	setp.ne.s32 	%p231, %r495, %r424;
	@%p231 bra 	$L__BB9_312;
	setp.lt.s32 	%p552, %r496, %r425;
	bra.uni 	$L__BB9_314;
$L__BB9_312:
	setp.lt.s32 	%p552, %r495, %r424;
	bra.uni 	$L__BB9_314;
$L__BB9_313:
	setp.lt.s32 	%p552, %r494, %r423;
$L__BB9_314:
	add.s32 	%r722, %r493, 1;
	selp.b32 	%r1586, %r1586, %r493, %p552;
	selp.b32 	%r1587, %r722, %r1587, %p552;
$L__BB9_315:
	setp.ge.s32 	%p232, %r1587, %r1586;
	@%p232 bra 	$L__BB9_322;
$L__BB9_316:
	add.s32 	%r724, %r1587, %r1586;
	shr.s32 	%r503, %r724, 1;
	mul.wide.s32 	%rd143, %r503, 16;
	add.s64 	%rd144, %rd43, %rd143;
	ld.u32 	%r504, [%rd144+2052];
	ld.u32 	%r505, [%rd144+2056];
	ld.u32 	%r506, [%rd144+2060];
	setp.ne.s32 	%p233, %r504, %r423;
	@%p233 bra 	$L__BB9_320;
	setp.ne.s32 	%p234, %r505, %r424;
	@%p234 bra 	$L__BB9_319;
	setp.lt.s32 	%p553, %r506, %r425;
	bra.uni 	$L__BB9_321;
$L__BB9_319:
	setp.lt.s32 	%p553, %r505, %r424;
	bra.uni 	$L__BB9_321;
$L__BB9_320:
	setp.lt.s32 	%p553, %r504, %r423;
$L__BB9_321:
	add.s32 	%r725, %r503, 1;
	selp.b32 	%r1586, %r1586, %r503, %p553;
	selp.b32 	%r1587, %r725, %r1587, %p553;
	setp.lt.s32 	%p235, %r1587, %r1586;
	@%p235 bra 	$L__BB9_316;
$L__BB9_322:
	sub.s32 	%r728, %r1572, %r1576;
	sub.s32 	%r510, %r422, %r1587;
	add.s32 	%r511, %r510, %r728;
	shr.s32 	%r729, %r511, 1;
	max.s32 	%r512, %r729, %r510;
	add.s32 	%r731, %r1587, %r512;
	add.s32 	%r732, %r731, 1;
	min.s32 	%r733, %r732, %r685;
	sub.s32 	%r1596, %r733, %r422;
	setp.lt.s32 	%p236, %r1596, 1;
	mov.b32 	%r1597, 0;
	@%p236 bra 	$L__BB9_330;
	mov.b32 	%r1597, 0;
$L__BB9_324:
	add.s32 	%r735, %r1597, %r1596;
	shr.s32 	%r516, %r735, 1;
	mul.wide.s32 	%rd145, %r516, 16;
	add.s64 	%rd146, %rd44, %rd145;
	ld.u32 	%r517, [%rd146+2052];
	ld.u32 	%r518, [%rd146+2056];
	ld.u32 	%r519, [%rd146+2060];
	setp.ne.s32 	%p237, %r423, %r517;
	@%p237 bra 	$L__BB9_328;
	setp.ne.s32 	%p238, %r424, %r518;
	@%p238 bra 	$L__BB9_327;
	setp.lt.s32 	%p554, %r425, %r519;
	bra.uni 	$L__BB9_329;
$L__BB9_327:
	setp.lt.s32 	%p554, %r424, %r518;
	bra.uni 	$L__BB9_329;
$L__BB9_328:
	setp.lt.s32 	%p554, %r423, %r517;
$L__BB9_329:
	add.s32 	%r736, %r516, 1;
	selp.b32 	%r1596, %r516, %r1596, %p554;
	selp.b32 	%r1597, %r1597, %r736, %p554;
	setp.lt.s32 	%p239, %r1597, %r1596;
	@%p239 bra 	$L__BB9_324;
$L__BB9_330:
	add.s32 	%r737, %r510, %r1597;
	min.s32 	%r738, %r737, %r512;
	sub.s32 	%r739, %r511, %r738;
	add.s32 	%r740, %r738, 1;
	setp.eq.s32 	%p240, %r739, %r740;
	setp.lt.s32 	%p241, %r512, %r737;
	and.pred  	%p242, %p240, %p241;
	add.s32 	%r1572, %r739, %r1576;
	selp.u32 	%r1599, 1, 0, %p242;
$L__BB9_331:
	sub.s32 	%r741, %r407, %r1572;
	add.s32 	%r742, %r741, %r1599;
	setp.eq.s32 	%p243, %r341, 0;
	shl.b32 	%r743, %r339, 16;
	or.b32  	%r744, %r743, %r685;
	shl.b32 	%r745, %r1572, 16;
	or.b32  	%r746, %r742, %r745;
	selp.b32 	%r747, %r744, %r746, %p243;
	add.s32 	%r748, %r341, -1;
	selp.b32 	%r749, 511, %r748, %p243;
	mul.wide.s32 	%rd147, %r749, 4;
	add.s64 	%rd148, %rd335, %rd147;
	st.u32 	[%rd148], %r747;
	bar.sync 	0;
	mad.lo.s64 	%rd149, %rd41, -12, %rd42;
	ld.u32 	%r750, [%rd149];
	shr.s32 	%r527, %r750, 16;
	and.b32  	%r751, %r750, 65535;
	add.s32 	%r1617, %r742, %r339;
	add.s32 	%r529, %r751, %r339;
	mul.wide.s32 	%rd150, %r1572, 16;
	add.s64 	%rd45, %rd335, %rd150;
	mul.wide.s32 	%rd151, %r742, 16;
	add.s64 	%rd46, %rd43, %rd151;
	ld.u32 	%r1616, [%rd46+2060];
	ld.u32 	%r1615, [%rd46+2056];
	ld.u32 	%r1614, [%rd46+2052];
	ld.u32 	%r533, [%rd45+2060];
	ld.u32 	%r534, [%rd45+2056];
	ld.u32 	%r535, [%rd45+2052];
	ld.u32 	%r536, [%rd45+2048];
	setp.ne.s32 	%p244, %r535, %r1614;
	@%p244 bra 	$L__BB9_335;
	setp.ne.s32 	%p245, %r534, %r1615;
	@%p245 bra 	$L__BB9_334;
	setp.lt.s32 	%p555, %r533, %r1616;
	bra.uni 	$L__BB9_336;
$L__BB9_334:
	setp.lt.s32 	%p555, %r534, %r1615;
	bra.uni 	$L__BB9_336;
$L__BB9_335:
	setp.lt.s32 	%p555, %r535, %r1614;
$L__BB9_336:
	setp.ne.s32 	%p246, %r535, %r1614;
	@%p246 bra 	$L__BB9_340;
	setp.ne.s32 	%p247, %r1615, %r534;
	@%p247 bra 	$L__BB9_339;
	setp.lt.s32 	%p556, %r1616, %r533;
	bra.uni 	$L__BB9_341;
$L__BB9_339:
	setp.lt.s32 	%p556, %r1615, %r534;
	bra.uni 	$L__BB9_341;
$L__BB9_340:
	setp.lt.s32 	%p556, %r1614, %r535;
$L__BB9_341:
	setp.ge.s32 	%p248, %r1572, %r527;
	setp.ge.s32 	%p249, %r1617, %r529;
	or.pred  	%p250, %p248, %p249;
	xor.pred  	%p251, %p555, %p556;
	or.pred  	%p150, %p250, %p251;
	mov.u32 	%r1600, %r536;
	mov.u32 	%r1601, %r535;
	mov.u32 	%r1602, %r534;
	mov.u32 	%r1603, %r533;
	@%p556 bra 	$L__BB9_343;
	add.s32 	%r1572, %r1572, 1;
	ld.u32 	%r1600, [%rd45+2064];
	ld.u32 	%r1601, [%rd45+2068];
	ld.u32 	%r1602, [%rd45+2072];
	ld.u32 	%r1603, [%rd45+2076];
$L__BB9_343:
	@%p555 bra 	$L__BB9_345;
	add.s32 	%r1617, %r1617, 1;
	ld.u32 	%r1614, [%rd46+2068];
	ld.u32 	%r1615, [%rd46+2072];
	ld.u32 	%r1616, [%rd46+2076];
$L__BB9_345:
	setp.eq.s32 	%p252, %r1601, %r1614;
	@%p252 bra 	$L__BB9_347;
	setp.lt.s32 	%p557, %r1601, %r1614;
	bra.uni 	$L__BB9_350;
$L__BB9_347:
	setp.eq.s32 	%p253, %r1602, %r1615;
	@%p253 bra 	$L__BB9_349;
	setp.lt.s32 	%p557, %r1602, %r1615;
	bra.uni 	$L__BB9_350;
$L__BB9_349:
	setp.lt.s32 	%p557, %r1603, %r1616;
$L__BB9_350:
	setp.eq.s32 	%p254, %r1601, %r1614;
	@%p254 bra 	$L__BB9_352;
	setp.lt.s32 	%p558, %r1614, %r1601;
	bra.uni 	$L__BB9_355;
$L__BB9_352:
	setp.eq.s32 	%p255, %r1615, %r1602;
	@%p255 bra 	$L__BB9_354;
	setp.lt.s32 	%p558, %r1615, %r1602;
	bra.uni 	$L__BB9_355;
$L__BB9_354:
	setp.lt.s32 	%p558, %r1616, %r1603;
$L__BB9_355:
	add.s64 	%rd47, %rd335, 2048;
	setp.ge.s32 	%p256, %r1572, %r527;
	setp.ge.s32 	%p257, %r1617, %r529;
	or.pred  	%p258, %p256, %p257;
	xor.pred  	%p259, %p557, %p558;
	or.pred  	%p159, %p258, %p259;
	mov.u32 	%r1609, %r1600;
	mov.u32 	%r1610, %r1601;
	mov.u32 	%r1611, %r1602;
	mov.u32 	%r1612, %r1603;
	@%p558 bra 	$L__BB9_357;
	add.s32 	%r555, %r1572, 1;
	mul.wide.s32 	%rd152, %r1572, 16;
	add.s64 	%rd153, %rd47, %rd152;
	ld.u32 	%r1609, [%rd153+16];
	ld.u32 	%r1610, [%rd153+20];
	ld.u32 	%r1611, [%rd153+24];
	ld.u32 	%r1612, [%rd153+28];
	mov.u32 	%r1572, %r555;
$L__BB9_357:
	@%p557 bra 	$L__BB9_359;
	add.s32 	%r565, %r1617, 1;
	mul.wide.s32 	%rd154, %r1617, 16;
	add.s64 	%rd155, %rd47, %rd154;
	ld.u32 	%r1614, [%rd155+20];
	ld.u32 	%r1615, [%rd155+24];
	ld.u32 	%r1616, [%rd155+28];
	mov.u32 	%r1617, %r565;
$L__BB9_359:
	setp.eq.s32 	%p260, %r1610, %r1614;
	@%p260 bra 	$L__BB9_361;
	setp.lt.s32 	%p559, %r1610, %r1614;
	bra.uni 	$L__BB9_364;
$L__BB9_361:
	setp.eq.s32 	%p261, %r1611, %r1615;
	@%p261 bra 	$L__BB9_363;
	setp.lt.s32 	%p559, %r1611, %r1615;
	bra.uni 	$L__BB9_364;
$L__BB9_363:
	setp.lt.s32 	%p559, %r1612, %r1616;
$L__BB9_364:
	setp.eq.s32 	%p262, %r1610, %r1614;
	@%p262 bra 	$L__BB9_366;
	setp.lt.s32 	%p560, %r1614, %r1610;
	bra.uni 	$L__BB9_369;
$L__BB9_366:
	setp.eq.s32 	%p263, %r1615, %r1611;
	@%p263 bra 	$L__BB9_368;
	setp.lt.s32 	%p560, %r1615, %r1611;
	bra.uni 	$L__BB9_369;
$L__BB9_368:
	setp.lt.s32 	%p560, %r1616, %r1612;
$L__BB9_369:
	setp.ge.s32 	%p264, %r1572, %r527;
	setp.ge.s32 	%p265, %r1617, %r529;
	or.pred  	%p266, %p264, %p265;
	xor.pred  	%p267, %p559, %p560;
	or.pred  	%p168, %p266, %p267;
	mov.u32 	%r1618, %r1609;
	mov.u32 	%r1619, %r1610;
	mov.u32 	%r1620, %r1611;
	mov.u32 	%r1621, %r1612;
	@%p560 bra 	$L__BB9_371;
	add.s32 	%r573, %r1572, 1;
	mul.wide.s32 	%rd156, %r1572, 16;
	add.s64 	%rd157, %rd335, %rd156;
	ld.u32 	%r1618, [%rd157+2064];
	ld.u32 	%r1619, [%rd157+2068];
	ld.u32 	%r1620, [%rd157+2072];
	ld.u32 	%r1621, [%rd157+2076];
	mov.u32 	%r1572, %r573;
$L__BB9_371:
	@%p559 bra 	$L__BB9_373;
	add.s32 	%r583, %r1617, 1;
	mul.wide.s32 	%rd158, %r1617, 16;
	add.s64 	%rd159, %rd335, %rd158;
	ld.u32 	%r1614, [%rd159+2068];
	ld.u32 	%r1615, [%rd159+2072];
	ld.u32 	%r1616, [%rd159+2076];
	mov.u32 	%r1617, %r583;
$L__BB9_373:
	setp.eq.s32 	%p268, %r1619, %r1614;
	@%p268 bra 	$L__BB9_375;
	setp.lt.s32 	%p561, %r1619, %r1614;
	bra.uni 	$L__BB9_378;
$L__BB9_375:
	setp.eq.s32 	%p269, %r1620, %r1615;
	@%p269 bra 	$L__BB9_377;
	setp.lt.s32 	%p561, %r1620, %r1615;
	bra.uni 	$L__BB9_378;
$L__BB9_377:
	setp.lt.s32 	%p561, %r1621, %r1616;
$L__BB9_378:
	setp.eq.s32 	%p270, %r1619, %r1614;
	@%p270 bra 	$L__BB9_380;
	setp.lt.s32 	%p562, %r1614, %r1619;
	bra.uni 	$L__BB9_383;
$L__BB9_380:
	setp.eq.s32 	%p271, %r1615, %r1620;
	@%p271 bra 	$L__BB9_382;
	setp.lt.s32 	%p562, %r1615, %r1620;
	bra.uni 	$L__BB9_383;
$L__BB9_382:
	setp.lt.s32 	%p562, %r1616, %r1621;
$L__BB9_383:
	setp.ge.s32 	%p272, %r1572, %r527;
	setp.ge.s32 	%p273, %r1617, %r529;
	or.pred  	%p274, %p272, %p273;
	xor.pred  	%p275, %p561, %p562;
	or.pred  	%p177, %p274, %p275;
	mov.u32 	%r1627, %r1618;
	mov.u32 	%r1628, %r1619;
	mov.u32 	%r1629, %r1620;
	mov.u32 	%r1630, %r1621;
	@%p562 bra 	$L__BB9_385;
	add.s32 	%r591, %r1572, 1;
	mul.wide.s32 	%rd160, %r1572, 16;
	add.s64 	%rd161, %rd335, %rd160;
	ld.u32 	%r1627, [%rd161+2064];
	ld.u32 	%r1628, [%rd161+2068];
	ld.u32 	%r1629, [%rd161+2072];
	ld.u32 	%r1630, [%rd161+2076];
	mov.u32 	%r1572, %r591;
$L__BB9_385:
	@%p561 bra 	$L__BB9_387;
	add.s32 	%r601, %r1617, 1;
	mul.wide.s32 	%rd162, %r1617, 16;
	add.s64 	%rd163, %rd335, %rd162;
	ld.u32 	%r1614, [%rd163+2068];
	ld.u32 	%r1615, [%rd163+2072];
	ld.u32 	%r1616, [%rd163+2076];
	mov.u32 	%r1617, %r601;
$L__BB9_387:
	setp.eq.s32 	%p276, %r1628, %r1614;
	@%p276 bra 	$L__BB9_389;
	setp.lt.s32 	%p563, %r1628, %r1614;
	bra.uni 	$L__BB9_392;
$L__BB9_389:
	setp.eq.s32 	%p277, %r1629, %r1615;
	@%p277 bra 	$L__BB9_391;
	setp.lt.s32 	%p563, %r1629, %r1615;
	bra.uni 	$L__BB9_392;
$L__BB9_391:
	setp.lt.s32 	%p563, %r1630, %r1616;
$L__BB9_392:
	@%p276 bra 	$L__BB9_394;
	setp.lt.s32 	%p564, %r1614, %r1628;
	bra.uni 	$L__BB9_397;
$L__BB9_394:
	setp.eq.s32 	%p279, %r1615, %r1629;
	@%p279 bra 	$L__BB9_396;
	setp.lt.s32 	%p564, %r1615, %r1629;
	bra.uni 	$L__BB9_397;
$L__BB9_396:
	setp.lt.s32 	%p564, %r1616, %r1630;
$L__BB9_397:
	mov.u32 	%r609, %tid.x;
	setp.ge.s32 	%p280, %r1572, %r527;
	setp.ge.s32 	%p281, %r1617, %r529;
	or.pred  	%p282, %p280, %p281;
	xor.pred  	%p283, %p563, %p564;
	or.pred  	%p186, %p282, %p283;
	selp.b32 	%r752, 0, 16, %p186;
	selp.b32 	%r753, 0, 2, %p159;
	not.pred 	%p284, %p150;
	selp.u32 	%r754, 1, 0, %p284;
	or.b32  	%r755, %r753, %r754;
	selp.b32 	%r756, 0, 4, %p168;
	or.b32  	%r757, %r755, %r756;
	selp.b32 	%r758, 0, 8, %p177;
	or.b32  	%r759, %r757, %r758;
	or.b32  	%r760, %r759, %r752;
	bar.sync 	0;
	popc.b32 	%r610, %r760;
	mov.u32 	%r761, %ctaid.x;
	setp.ne.s32 	%p285, %r761, 0;
	@%p285 bra 	$L__BB9_401;
	shr.u32 	%r611, %r609, 5;
	// begin inline asm
	mov.u32 %r954, %laneid;
	// end inline asm
	mov.b32 	%r957, 1;
	mov.b32 	%r982, 0;
	mov.b32 	%r984, -1;
	// begin inline asm
	{  .reg .s32 r0;  .reg .pred p;  shfl.sync.up.b32 r0|p, %r610, %r957, %r982, %r984;  @p add.s32 r0, r0, %r610;  mov.s32 %r955, r0;}
	// end inline asm
	mov.b32 	%r963, 2;
	// begin inline asm
	{  .reg .s32 r0;  .reg .pred p;  shfl.sync.up.b32 r0|p, %r955, %r963, %r982, %r984;  @p add.s32 r0, r0, %r955;  mov.s32 %r961, r0;}
	// end inline asm
	mov.b32 	%r969, 4;
	// begin inline asm
	{  .reg .s32 r0;  .reg .pred p;  shfl.sync.up.b32 r0|p, %r961, %r969, %r982, %r984;  @p add.s32 r0, r0, %r961;  mov.s32 %r967, r0;}
	// end inline asm
	mov.b32 	%r975, 8;
	// begin inline asm
	{  .reg .s32 r0;  .reg .pred p;  shfl.sync.up.b32 r0|p, %r967, %r975, %r982, %r984;  @p add.s32 r0, r0, %r967;  mov.s32 %r973, r0;}
	// end inline asm
	mov.b32 	%r981, 16;
	// begin inline asm
	{  .reg .s32 r0;  .reg .pred p;  shfl.sync.up.b32 r0|p, %r973, %r981, %r982, %r984;  @p add.s32 r0, r0, %r973;  mov.s32 %r979, r0;}
	// end inline asm
	setp.ne.s32 	%p334, %r954, 31;
	@%p334 bra 	$L__BB9_400;
	mul.wide.u32 	%rd183, %r611, 4;
	add.s64 	%rd184, %rd335, %rd183;
	st.u32 	[%rd184], %r979;
$L__BB9_400:
	bar.sync 	0;
	ld.v4.u32 	{%r986, %r987, %r988, %r989}, [%rd335];
	add.s32 	%r990, %r987, %r986;
	setp.eq.s32 	%p335, %r611, 2;
	selp.b32 	%r991, %r990, %r986, %p335;
	add.s32 	%r992, %r990, %r988;
	setp.eq.s32 	%p336, %r611, 3;
	selp.b32 	%r993, %r992, %r991, %p336;
	add.s32 	%r994, %r992, %r989;
	setp.eq.s32 	%p337, %r611, 4;
	selp.b32 	%r995, %r994, %r993, %p337;
	ld.v4.u32 	{%r996, %r997, %r998, %r999}, [%rd335+16];
	add.s32 	%r1000, %r994, %r996;
	setp.eq.s32 	%p338, %r611, 5;
	selp.b32 	%r1001, %r1000, %r995, %p338;
	add.s32 	%r1002, %r1000, %r997;
	setp.eq.s32 	%p339, %r611, 6;
	selp.b32 	%r1003, %r1002, %r1001, %p339;
	add.s32 	%r1004, %r1002, %r998;
	setp.eq.s32 	%p340, %r611, 7;
	selp.b32 	%r1005, %r1004, %r1003, %p340;
	add.s32 	%r1006, %r1004, %r999;
	setp.eq.s32 	%p341, %r611, 8;
	selp.b32 	%r1007, %r1006, %r1005, %p341;
	ld.v4.u32 	{%r1008, %r1009, %r1010, %r1011}, [%rd335+32];
	add.s32 	%r1012, %r1006, %r1008;
	setp.eq.s32 	%p342, %r611, 9;
	selp.b32 	%r1013, %r1012, %r1007, %p342;
	add.s32 	%r1014, %r1012, %r1009;
	setp.eq.s32 	%p343, %r611, 10;
	selp.b32 	%r1015, %r1014, %r1013, %p343;
	add.s32 	%r1016, %r1014, %r1010;
	setp.eq.s32 	%p344, %r611, 11;
	selp.b32 	%r1017, %r1016, %r1015, %p344;
	add.s32 	%r1018, %r1016, %r1011;
	setp.eq.s32 	%p345, %r611, 12;
	selp.b32 	%r1019, %r1018, %r1017, %p345;
	ld.v4.u32 	{%r1020, %r1021, %r1022, %r1023}, [%rd335+48];
	add.s32 	%r1024, %r1018, %r1020;
	setp.eq.s32 	%p346, %r611, 13;
	selp.b32 	%r1025, %r1024, %r1019, %p346;
	add.s32 	%r1026, %r1024, %r1021;
	setp.eq.s32 	%p347, %r611, 14;
	selp.b32 	%r1027, %r1026, %r1025, %p347;
	add.s32 	%r1028, %r1026, %r1022;
	setp.eq.s32 	%p348, %r611, 15;
	selp.b32 	%r1029, %r1028, %r1027, %p348;
	add.s32 	%r1646, %r1028, %r1023;
	setp.lt.u32 	%p349, %r609, 32;
	selp.b32 	%r1030, 0, %r1029, %p349;
	setp.eq.s32 	%p350, %r954, 0;
	sub.s32 	%r1031, %r979, %r610;
	selp.b32 	%r1032, 0, %r1031, %p350;
	add.s32 	%r1643, %r1030, %r1032;
	mov.b32 	%r1647, 0;
	bra.uni 	$L__BB9_431;
$L__BB9_401:
	// begin inline asm
	mov.u32 %r762, %laneid;
	// end inline asm
	mov.b32 	%r765, 1;
	mov.b32 	%r790, 0;
	mov.b32 	%r792, -1;
	// begin inline asm
	{  .reg .s32 r0;  .reg .pred p;  shfl.sync.up.b32 r0|p, %r610, %r765, %r790, %r792;  @p add.s32 r0, r0, %r610;  mov.s32 %r763, r0;}
	// end inline asm
	mov.b32 	%r771, 2;
	// begin inline asm
	{  .reg .s32 r0;  .reg .pred p;  shfl.sync.up.b32 r0|p, %r763, %r771, %r790, %r792;  @p add.s32 r0, r0, %r763;  mov.s32 %r769, r0;}
	// end inline asm
	mov.b32 	%r777, 4;
	// begin inline asm
	{  .reg .s32 r0;  .reg .pred p;  shfl.sync.up.b32 r0|p, %r769, %r777, %r790, %r792;  @p add.s32 r0, r0, %r769;  mov.s32 %r775, r0;}
	// end inline asm
	mov.b32 	%r783, 8;
	// begin inline asm
	{  .reg .s32 r0;  .reg .pred p;  shfl.sync.up.b32 r0|p, %r775, %r783, %r790, %r792;  @p add.s32 r0, r0, %r775;  mov.s32 %r781, r0;}
	// end inline asm
	mov.b32 	%r789, 16;
	// begin inline asm
	{  .reg .s32 r0;  .reg .pred p;  shfl.sync.up.b32 r0|p, %r781, %r789, %r790, %r792;  @p add.s32 r0, r0, %r781;  mov.s32 %r787, r0;}
	// end inline asm
	setp.ne.s32 	%p286, %r762, 31;
	@%p286 bra 	$L__BB9_403;
	shr.u32 	%r793, %r609, 5;
	mul.wide.u32 	%rd164, %r793, 4;
	add.s64 	%rd165, %rd335, %rd164;
	st.u32 	[%rd165], %r787;
$L__BB9_403:
	sub.s32 	%r794, %r787, %r610;
	bar.sync 	0;
	ld.v4.u32 	{%r795, %r796, %r797, %r798}, [%rd335];
	shr.u32 	%r799, %r609, 5;
	add.s32 	%r800, %r796, %r795;
	setp.eq.s32 	%p287, %r799, 2;
	selp.b32 	%r801, %r800, %r795, %p287;
	add.s32 	%r802, %r800, %r797;
	setp.eq.s32 	%p288, %r799, 3;
	selp.b32 	%r803, %r802, %r801, %p288;
	add.s32 	%r804, %r802, %r798;
	setp.eq.s32 	%p289, %r799, 4;
	selp.b32 	%r805, %r804, %r803, %p289;
	ld.v4.u32 	{%r806, %r807, %r808, %r809}, [%rd335+16];
	add.s32 	%r810, %r804, %r806;
	setp.eq.s32 	%p290, %r799, 5;
	selp.b32 	%r811, %r810, %r805, %p290;
	add.s32 	%r812, %r810, %r807;
	setp.eq.s32 	%p291, %r799, 6;
	selp.b32 	%r813, %r812, %r811, %p291;
	add.s32 	%r814, %r812, %r808;
	setp.eq.s32 	%p292, %r799, 7;
	selp.b32 	%r815, %r814, %r813, %p292;
	add.s32 	%r816, %r814, %r809;
	setp.eq.s32 	%p293, %r799, 8;
	selp.b32 	%r817, %r816, %r815, %p293;
	ld.v4.u32 	{%r818, %r819, %r820, %r821}, [%rd335+32];
	add.s32 	%r822, %r816, %r818;
	setp.eq.s32 	%p294, %r799, 9;
	selp.b32 	%r823, %r822, %r817, %p294;
	add.s32 	%r824, %r822, %r819;
	setp.eq.s32 	%p295, %r799, 10;
	selp.b32 	%r825, %r824, %r823, %p295;
	add.s32 	%r826, %r824, %r820;
	setp.eq.s32 	%p296, %r799, 11;
	selp.b32 	%r827, %r826, %r825, %p296;
	add.s32 	%r828, %r826, %r821;
	setp.eq.s32 	%p297, %r799, 12;
	selp.b32 	%r829, %r828, %r827, %p297;
	ld.v4.u32 	{%r830, %r831, %r832, %r833}, [%rd335+48];
	add.s32 	%r834, %r828, %r830;
	setp.eq.s32 	%p298, %r799, 13;
	selp.b32 	%r835, %r834, %r829, %p298;
	add.s32 	%r836, %r834, %r831;
	setp.eq.s32 	%p299, %r799, 14;
	selp.b32 	%r837, %r836, %r835, %p299;
	add.s32 	%r838, %r836, %r832;
	setp.eq.s32 	%p300, %r799, 15;
	selp.b32 	%r839, %r838, %r837, %p300;
	add.s32 	%r618, %r838, %r833;
	setp.gt.u32 	%p301, %r609, 31;
	setp.lt.u32 	%p302, %r609, 32;
	setp.eq.s32 	%p303, %r762, 0;
	selp.b32 	%r840, 0, %r794, %p303;
	add.s32 	%r1643, %r839, %r840;
	selp.b32 	%r620, %r794, %r1643, %p302;
	@%p301 bra 	$L__BB9_428;
	setp.ne.s32 	%p304, %r609, 0;
	mov.u32 	%r841, %ctaid.x;
	mul.wide.u32 	%rd166, %r841, 8;
	add.s64 	%rd48, %rd66, %rd166;
	@%p304 bra 	$L__BB9_406;
	st.u32 	[%rd335+108], %r618;
	add.s64 	%rd167, %rd48, 256;
	mov.b32 	%r842, 100;
	// begin inline asm
	st.relaxed.gpu.v2.u32 [%rd167], {%r842, %r618};
	// end inline asm
$L__BB9_406:
	mov.u32 	%r844, %nctaid.x;
	setp.gt.u32 	%p305, %r844, 499;
	@%p305 bra 	$L__BB9_408;
	membar.cta;
	bra.uni 	$L__BB9_409;
$L__BB9_408:
	mov.b32 	%r845, 450;
	// begin inline asm
	nanosleep.u32 %r845;
	// end inline asm
$L__BB9_409:
	mul.wide.u32 	%rd169, %r609, 8;
	xor.b64  	%rd170, %rd169, -8;
	add.s64 	%rd171, %rd48, %rd170;
	add.s64 	%rd168, %rd171, 256;
	// begin inline asm
	ld.relaxed.gpu.v2.u32 {%r1641, %r1637}, [%rd168];
	// end inline asm
$L__BB9_410:
	setp.eq.s32 	%p306, %r1641, 99;
	mov.b32 	%r848, -1;
	vote.sync.any.pred 	%p307, %p306, %r848;
	not.pred 	%p308, %p307;
	@%p308 bra 	$L__BB9_415;
	setp.gt.u32 	%p333, %r844, 499;
	@%p333 bra 	$L__BB9_413;
	membar.cta;
	bra.uni 	$L__BB9_414;
$L__BB9_413:
	mov.b32 	%r951, 350;
	// begin inline asm
	nanosleep.u32 %r951;
	// end inline asm
$L__BB9_414:
	// begin inline asm
	ld.relaxed.gpu.v2.u32 {%r1641, %r1637}, [%rd168];
	// end inline asm
	bra.uni 	$L__BB9_410;
$L__BB9_415:
	setp.eq.s32 	%p309, %r1641, 101;
	mov.b32 	%r875, -1;
	vote.sync.ballot.b32 	%r876, %p309, %r875;
	// begin inline asm
	mov.u32 %r850, %lanemask_ge;
	// end inline asm
	and.b32  	%r877, %r876, %r850;
	or.b32  	%r878, %r877, -2147483648;
	add.s32 	%r879, %r878, -1;
	not.b32 	%r880, %r878;
	and.b32  	%r881, %r880, %r879;
	popc.b32 	%r854, %r881;
	mov.b32 	%r853, 1;
	// begin inline asm
	shfl.sync.down.b32 %r851, %r1637, %r853, %r854, %r875;
	// end inline asm
	setp.lt.s32 	%p311, %r762, %r854;
	selp.b32 	%r882, %r851, 0, %p311;
	add.s32 	%r857, %r882, %r1637;
	mov.b32 	%r858, 2;
	// begin inline asm
	shfl.sync.down.b32 %r856, %r857, %r858, %r854, %r875;
	// end inline asm
	add.s32 	%r883, %r762, 2;
	setp.gt.s32 	%p312, %r883, %r854;
	selp.b32 	%r884, 0, %r856, %p312;
	add.s32 	%r862, %r857, %r884;
	mov.b32 	%r863, 4;
	// begin inline asm
	shfl.sync.down.b32 %r861, %r862, %r863, %r854, %r875;
	// end inline asm
	add.s32 	%r885, %r762, 4;
	setp.gt.s32 	%p313, %r885, %r854;
	selp.b32 	%r886, 0, %r861, %p313;
	add.s32 	%r867, %r862, %r886;
	mov.b32 	%r868, 8;
	// begin inline asm
	shfl.sync.down.b32 %r866, %r867, %r868, %r854, %r875;
	// end inline asm
	add.s32 	%r887, %r762, 8;
	setp.gt.s32 	%p314, %r887, %r854;
	selp.b32 	%r888, 0, %r866, %p314;
	add.s32 	%r872, %r867, %r888;
	mov.b32 	%r873, 16;
	// begin inline asm
	shfl.sync.down.b32 %r871, %r872, %r873, %r854, %r875;
	// end inline asm
	add.s32 	%r889, %r762, 16;
	setp.gt.s32 	%p315, %r889, %r854;
	selp.b32 	%r890, 0, %r871, %p315;
	add.s32 	%r1638, %r872, %r890;
	mov.u32 	%r891, %tid.x;
	not.b32 	%r892, %r891;
	add.s32 	%r1640, %r841, %r892;
	add.s64 	%rd49, %rd66, 256;
$L__BB9_416:
	setp.ne.s32 	%p316, %r1641, 101;
	mov.b32 	%r894, -1;
	vote.sync.all.pred 	%p317, %p316, %r894;
	not.pred 	%p318, %p317;
	@%p318 bra 	$L__BB9_424;
	mul.wide.s32 	%rd174, %r1640, 8;
	add.s64 	%rd175, %rd49, %rd174;
	add.s64 	%rd173, %rd175, -256;
	// begin inline asm
	ld.relaxed.gpu.v2.u32 {%r1641, %r1642}, [%rd173];
	// end inline asm
$L__BB9_418:
	setp.eq.s32 	%p322, %r1641, 99;
	mov.b32 	%r903, -1;
	vote.sync.any.pred 	%p323, %p322, %r903;
	not.pred 	%p324, %p323;
	@%p324 bra 	$L__BB9_423;
	mov.u32 	%r946, %nctaid.x;
	setp.gt.u32 	%p332, %r946, 499;
	@%p332 bra 	$L__BB9_421;
	membar.cta;
	bra.uni 	$L__BB9_422;
$L__BB9_421:
	mov.b32 	%r947, 350;
	// begin inline asm
	nanosleep.u32 %r947;
	// end inline asm
$L__BB9_422:
	// begin inline asm
	ld.relaxed.gpu.v2.u32 {%r1641, %r1642}, [%rd173];
	// end inline asm
	bra.uni 	$L__BB9_418;
$L__BB9_423:
	setp.eq.s32 	%p325, %r1641, 101;
	mov.b32 	%r929, -1;
	vote.sync.ballot.b32 	%r930, %p325, %r929;
	and.b32  	%r931, %r930, %r850;
	or.b32  	%r932, %r931, -2147483648;
	add.s32 	%r933, %r932, -1;
	not.b32 	%r934, %r932;
	and.b32  	%r935, %r934, %r933;
	popc.b32 	%r908, %r935;
	mov.b32 	%r907, 1;
	// begin inline asm
	shfl.sync.down.b32 %r905, %r1642, %r907, %r908, %r929;
	// end inline asm
	setp.lt.s32 	%p327, %r762, %r908;
	selp.b32 	%r936, %r905, 0, %p327;
	add.s32 	%r911, %r936, %r1642;
	mov.b32 	%r912, 2;
	// begin inline asm
	shfl.sync.down.b32 %r910, %r911, %r912, %r908, %r929;
	// end inline asm
	add.s32 	%r937, %r762, 2;
	setp.gt.s32 	%p328, %r937, %r908;
	selp.b32 	%r938, 0, %r910, %p328;
	add.s32 	%r916, %r911, %r938;
	mov.b32 	%r917, 4;
	// begin inline asm
	shfl.sync.down.b32 %r915, %r916, %r917, %r908, %r929;
	// end inline asm
	add.s32 	%r939, %r762, 4;
	setp.gt.s32 	%p329, %r939, %r908;
	selp.b32 	%r940, 0, %r915, %p329;
	add.s32 	%r921, %r916, %r940;
	mov.b32 	%r922, 8;
	// begin inline asm
	shfl.sync.down.b32 %r920, %r921, %r922, %r908, %r929;
	// end inline asm
	add.s32 	%r941, %r762, 8;
	setp.gt.s32 	%p330, %r941, %r908;
	selp.b32 	%r942, 0, %r920, %p330;
	add.s32 	%r926, %r921, %r942;
	mov.b32 	%r927, 16;
	// begin inline asm
	shfl.sync.down.b32 %r925, %r926, %r927, %r908, %r929;
	// end inline asm
	add.s32 	%r943, %r762, 16;
	setp.gt.s32 	%p331, %r943, %r908;
	selp.b32 	%r944, 0, %r925, %p331;
	add.s32 	%r945, %r944, %r1638;
	add.s32 	%r1638, %r945, %r926;
	add.s32 	%r1640, %r1640, -32;
	bra.uni 	$L__BB9_416;
$L__BB9_424:
	mov.u32 	%r896, %tid.x;
	setp.ne.s32 	%p319, %r896, 0;
	@%p319 bra 	$L__BB9_426;
	add.s32 	%r898, %r1638, %r618;
	add.s64 	%rd172, %rd48, 256;
	mov.b32 	%r897, 101;
	// begin inline asm
	st.relaxed.gpu.v2.u32 [%rd172], {%r897, %r898};
	// end inline asm
	st.u32 	[%rd335+100], %r1638;
	st.u32 	[%rd335+104], %r898;
$L__BB9_426:
	setp.ne.s32 	%p320, %r762, 0;
	mov.u32 	%r1643, %r620;
	@%p320 bra 	$L__BB9_428;
	st.u32 	[%rd335+80], %r1638;
	mov.u32 	%r1643, %r1638;
$L__BB9_428:
	mov.u32 	%r899, %tid.x;
	setp.eq.s32 	%p321, %r899, 0;
	bar.sync 	0;
	@%p321 bra 	$L__BB9_430;
	ld.u32 	%r900, [%rd335+80];
	add.s32 	%r1643, %r900, %r1643;
$L__BB9_430:
	ld.u32 	%r1646, [%rd335+108];
	ld.u32 	%r1647, [%rd335+100];
$L__BB9_431:
	bar.sync 	0;
	sub.s32 	%r1649, %r1643, %r1647;
	@%p150 bra 	$L__BB9_433;
	add.s32 	%r654, %r1649, 1;
	mul.wide.s32 	%rd185, %r1649, 16;
	add.s64 	%rd186, %rd335, %rd185;
	st.u32 	[%rd186+2048], %r536;
	st.u32 	[%rd186+2052], %r535;
	st.u32 	[%rd186+2056], %r534;
	st.u32 	[%rd186+2060], %r533;
	mov.u32 	%r1649, %r654;
$L__BB9_433:
	@%p159 bra 	$L__BB9_435;
	add.s32 	%r656, %r1649, 1;
	mul.wide.s32 	%rd187, %r1649, 16;
	add.s64 	%rd188, %rd335, %rd187;
	st.u32 	[%rd188+2048], %r1600;
	st.u32 	[%rd188+2052], %r1601;
	st.u32 	[%rd188+2056], %r1602;
	st.u32 	[%rd188+2060], %r1603;
	mov.u32 	%r1649, %r656;
$L__BB9_435:
	@%p168 bra 	$L__BB9_437;
	add.s32 	%r658, %r1649, 1;
	mul.wide.s32 	%rd189, %r1649, 16;
	add.s64 	%rd190, %rd335, %rd189;
	st.u32 	[%rd190+2048], %r1609;
	st.u32 	[%rd190+2052], %r1610;
	st.u32 	[%rd190+2056], %r1611;
	st.u32 	[%rd190+2060], %r1612;
	mov.u32 	%r1649, %r658;
$L__BB9_437:
	@%p177 bra 	$L__BB9_439;
	add.s32 	%r660, %r1649, 1;
	mul.wide.s32 	%rd191, %r1649, 16;
	add.s64 	%rd192, %rd335, %rd191;
	st.u32 	[%rd192+2048], %r1618;
	st.u32 	[%rd192+2052], %r1619;
	st.u32 	[%rd192+2056], %r1620;
	st.u32 	[%rd192+2060], %r1621;
	mov.u32 	%r1649, %r660;
$L__BB9_439:
	@%p186 bra 	$L__BB9_441;
	mul.wide.s32 	%rd193, %r1649, 16;
	add.s64 	%rd194, %rd335, %rd193;
	st.u32 	[%rd194+2048], %r1627;
	st.u32 	[%rd194+2052], %r1628;
	st.u32 	[%rd194+2056], %r1629;
	st.u32 	[%rd194+2060], %r1630;
$L__BB9_441:
	bar.sync 	0;
	mov.u32 	%r662, %tid.x;
	setp.ge.s32 	%p351, %r662, %r1646;
	@%p351 bra 	$L__BB9_448;
	not.b32 	%r1033, %r662;
	add.s32 	%r663, %r1646, %r1033;
	and.b32  	%r1034, %r663, 1536;
	setp.eq.s32 	%p352, %r1034, 1536;
	mov.u32 	%r1656, %r662;
	@%p352 bra 	$L__BB9_445;
	shr.u32 	%r1035, %r663, 9;
	add.s32 	%r1036, %r1035, 1;
	and.b32  	%r1037, %r1036, 3;
	neg.s32 	%r1653, %r1037;
	mul.wide.u32 	%rd195, %r662, 16;
	add.s64 	%rd196, %rd195, %rd335;
	add.s64 	%rd338, %rd196, 2060;
	add.s64 	%rd51, %rd10, 8;
	add.s32 	%r1652, %r662, %r1647;
	shl.b32 	%r1038, %r1036, 9;
	and.b32  	%r1039, %r1038, 1536;
	add.s32 	%r1656, %r662, %r1039;
$L__BB9_444:
	.pragma "nounroll";
	mul.wide.s32 	%rd197, %r1652, 16;
	add.s64 	%rd198, %rd51, %rd197;
	ld.u32 	%r1040, [%rd338+-12];
	ld.u32 	%r1041, [%rd338+-8];
	ld.u32 	%r1042, [%rd338+-4];
	ld.u32 	%r1043, [%rd338];
	st.global.u32 	[%rd198+-8], %r1040;
	st.global.u32 	[%rd198+-4], %r1041;
	st.global.u32 	[%rd198], %r1042;
	st.global.u32 	[%rd198+4], %r1043;
	add.s32 	%r1653, %r1653, 1;
	setp.ne.s32 	%p353, %r1653, 0;
	add.s64 	%rd338, %rd338, 8192;
	add.s32 	%r1652, %r1652, 512;
	@%p353 bra 	$L__BB9_444;
$L__BB9_445:
	setp.lt.u32 	%p354, %r663, 1536;
	@%p354 bra 	$L__BB9_448;
	mul.wide.u32 	%rd199, %r1656, 16;
	add.s64 	%rd200, %rd199, %rd335;
	add.s64 	%rd339, %rd200, 18432;
	add.s64 	%rd55, %rd10, 16384;
	add.s32 	%r1655, %r1656, %r1647;
$L__BB9_447:
	mul.wide.s32 	%rd201, %r1655, 16;
	add.s64 	%rd202, %rd55, %rd201;
	ld.u32 	%r1044, [%rd339+-16384];
	ld.u32 	%r1045, [%rd339+-16380];
	ld.u32 	%r1046, [%rd339+-16376];
	ld.u32 	%r1047, [%rd339+-16372];
	st.global.u32 	[%rd202+-16384], %r1044;
	st.global.u32 	[%rd202+-16380], %r1045;
	st.global.u32 	[%rd202+-16376], %r1046;
	st.global.u32 	[%rd202+-16372], %r1047;
	ld.u32 	%r1048, [%rd339+-8192];
	ld.u32 	%r1049, [%rd339+-8188];
	ld.u32 	%r1050, [%rd339+-8184];
	ld.u32 	%r1051, [%rd339+-8180];
	st.global.u32 	[%rd202+-8192], %r1048;
	st.global.u32 	[%rd202+-8188], %r1049;
	st.global.u32 	[%rd202+-8184], %r1050;
	st.global.u32 	[%rd202+-8180], %r1051;
	ld.u32 	%r1052, [%rd339];
	ld.u32 	%r1053, [%rd339+4];
	ld.u32 	%r1054, [%rd339+8];
	ld.u32 	%r1055, [%rd339+12];
	st.global.u32 	[%rd202], %r1052;
	st.global.u32 	[%rd202+4], %r1053;
	st.global.u32 	[%rd202+8], %r1054;
	st.global.u32 	[%rd202+12], %r1055;
	ld.u32 	%r1056, [%rd339+8192];
	ld.u32 	%r1057, [%rd339+8196];
	ld.u32 	%r1058, [%rd339+8200];
	ld.u32 	%r1059, [%rd339+8204];
	st.global.u32 	[%rd202+8192], %r1056;
	st.global.u32 	[%rd202+8196], %r1057;
	st.global.u32 	[%rd202+8200], %r1058;
	st.global.u32 	[%rd202+8204], %r1059;
	add.s32 	%r1656, %r1656, 2048;
	add.s64 	%rd339, %rd339, 32768;
	add.s32 	%r1655, %r1655, 2048;
	setp.lt.s32 	%p355, %r1656, %r1646;
	@%p355 bra 	$L__BB9_447;
$L__BB9_448:
	setp.ne.s32 	%p356, %r662, 0;
	@%p356 bra 	$L__BB9_450;
	ld.param.u64 	%rd334, [_ZN6thrust24THRUST_300001_SM_1000_NS8cuda_cub4core6detail20_kernel_agent_vshmemINS1_16__set_operations10SetOpAgentINS0_12zip_iteratorIN4cuda3std3__45tupleIJNS0_6detail15normal_iteratorINS0_10device_ptrIiEEEESG_SG_SG_EEEEENSD_INSE_INSB_IJiiiiEEEEEEEPSJ_SM_SL_SM_i7sortXYZNS5_23serial_set_intersectionENSA_17integral_constantIbLb0EEEEEJSI_SL_SM_SM_iiSL_SM_SN_SO_PNSA_4pairIiiEEPmN3cub18CUB_300001_SM_100013ScanTileStateIiLb1EEEEEEvPcDpT0__param_12];
	add.s32 	%r1060, %r1647, %r1646;
	cvt.s64.s32 	%rd203, %r1060;
	cvta.to.global.u64 	%rd204, %rd334;
	st.global.u64 	[%rd204], %rd203;
$L__BB9_450:
	ret;

}
	// .globl	_ZN6thrust24THRUST_300001_SM_1000_NS8cuda_cub4core6detail13_kernel_agentINS1_16__set_operations14PartitionAgentINS0_12zip_iteratorIN4cuda3std3__45tupleIJNS0_6detail15normal_iteratorINS0_10device_ptrIiEEEESG_SG_SG_EEEEENSD_INSE_INSB_IJiiiiEEEEEEEl7sortXYZEEJSI_SL_lllPNSA_4pairIllEESM_iEEEvDpT0_
.visible .entry _ZN6thrust24THRUST_300001_SM_1000_NS8cuda_cub4core6detail13_kernel_agentINS1_16__set_operations14PartitionAgentINS0_12zip_iteratorIN4cuda3std3__45tupleIJNS0_6detail15normal_iteratorINS0_10device_ptrIiEEEESG_SG_SG_EEEEENSD_INSE_INSB_IJiiiiEEEEEEEl7sortXYZEEJSI_SL_lllPNSA_4pairIllEESM_iEEEvDpT0_(
	.param .align 8 .b8 _ZN6thrust24THRUST_300001_SM_1000_NS8cuda_cub4core6detail13_kernel_agentINS1_16__set_operations14PartitionAgentINS0_12zip_iteratorIN4cuda3std3__45tupleIJNS0_6detail15normal_iteratorINS0_10device_ptrIiEEEESG_SG_SG_EEEEENSD_INSE_INSB_IJiiiiEEEEEEEl7sortXYZEEJSI_SL_lllPNSA_4pairIllEESM_iEEEvDpT0__param_0[32],
	.param .align 8 .b8 _ZN6thrust24THRUST_300001_SM_1000_NS8cuda_cub4core6detail13_kernel_agentINS1_16__set_operations14PartitionAgentINS0_12zip_iteratorIN4cuda3std3__45tupleIJNS0_6detail15normal_iteratorINS0_10device_ptrIiEEEESG_SG_SG_EEEEENSD_INSE_INSB_IJiiiiEEEEEEEl7sortXYZEEJSI_SL_lllPNSA_4pairIllEESM_iEEEvDpT0__param_1[8],
	.param .u64 _ZN6thrust24THRUST_300001_SM_1000_NS8cuda_cub4core6detail13_kernel_agentINS1_16__set_operations14PartitionAgentINS0_12zip_iteratorIN4cuda3std3__45tupleIJNS0_6detail15normal_iteratorINS0_10device_ptrIiEEEESG_SG_SG_EEEEENSD_INSE_INSB_IJiiiiEEEEEEEl7sortXYZEEJSI_SL_lllPNSA_4pairIllEESM_iEEEvDpT0__param_2,
	.param .u64 _ZN6thrust24THRUST_300001_SM_1000_NS8cuda_cub4core6detail13_kernel_agentINS1_16__set_operations14PartitionAgentINS0_12zip_iteratorIN4cuda3std3__45tupleIJNS0_6detail15normal_iteratorINS0_10device_ptrIiEEEESG_SG_SG_EEEEENSD_INSE_INSB_IJiiiiEEEEEEEl7sortXYZEEJSI_SL_lllPNSA_4pairIllEESM_iEEEvDpT0__param_3,
	.param .u64 _ZN6thrust24THRUST_300001_SM_1000_NS8cuda_cub4core6detail13_kernel_agentINS1_16__set_operations14PartitionAgentINS0_12zip_iteratorIN4cuda3std3__45tupleIJNS0_6detail15normal_iteratorINS0_10device_ptrIiEEEESG_SG_SG_EEEEENSD_INSE_INSB_IJiiiiEEEEEEEl7sortXYZEEJSI_SL_lllPNSA_4pairIllEESM_iEEEvDpT0__param_4,
	.param .u64 .ptr .align 1 _ZN6thrust24THRUST_300001_SM_1000_NS8cuda_cub4core6detail13_kernel_agentINS1_16__set_operations14PartitionAgentINS0_12zip_iteratorIN4cuda3std3__45tupleIJNS0_6detail15normal_iteratorINS0_10device_ptrIiEEEESG_SG_SG_EEEEENSD_INSE_INSB_IJiiiiEEEEEEEl7sortXYZEEJSI_SL_lllPNSA_4pairIllEESM_iEEEvDpT0__param_5,
	.param .align 1 .b8 _ZN6thrust24THRUST_300001_SM_1000_NS8cuda_cub4core6detail13_kernel_agentINS1_16__set_operations14PartitionAgentINS0_12zip_iteratorIN4cuda3std3__45tupleIJNS0_6detail15normal_iteratorINS0_10device_ptrIiEEEESG_SG_SG_EEEEENSD_INSE_INSB_IJiiiiEEEEEEEl7sortXYZEEJSI_SL_lllPNSA_4pairIllEESM_iEEEvDpT0__param_6[1],
	.param .u32 _ZN6thrust24THRUST_300001_SM_1000_NS8cuda_cub4core6detail13_kernel_agentINS1_16__set_operations14PartitionAgentINS0_12zip_iteratorIN4cuda3std3__45tupleIJNS0_6detail15normal_iteratorINS0_10device_ptrIiEEEESG_SG_SG_EEEEENSD_INSE_INSB_IJiiiiEEEEEEEl7sortXYZEEJSI_SL_lllPNSA_4pairIllEESM_iEEEvDpT0__param_7
)
.maxntid 256
{
	.reg .pred 	%p<106>;
	.reg .b32 	%r<48>;
	.reg .b64 	%rd<217>;

	ld.param.u64 	%rd83, [_ZN6thrust24THRUST_300001_SM_1000_NS8cuda_cub4core6detail13_kernel_agentINS1_16__set_operations14PartitionAgentINS0_12zip_iteratorIN4cuda3std3__45tupleIJNS0_6detail15normal_iteratorINS0_10device_ptrIiEEEESG_SG_SG_EEEEENSD_INSE_INSB_IJiiiiEEEEEEEl7sortXYZEEJSI_SL_lllPNSA_4pairIllEESM_iEEEvDpT0__param_0+24];
	ld.param.u64 	%rd82, [_ZN6thrust24THRUST_300001_SM_1000_NS8cuda_cub4core6detail13_kernel_agentINS1_16__set_operations14PartitionAgentINS0_12zip_iteratorIN4cuda3std3__45tupleIJNS0_6detail15normal_iteratorINS0_10device_ptrIiEEEESG_SG_SG_EEEEENSD_INSE_INSB_IJiiiiEEEEEEEl7sortXYZEEJSI_SL_lllPNSA_4pairIllEESM_iEEEvDpT0__param_0+16];
	ld.param.u64 	%rd81, [_ZN6thrust24THRUST_300001_SM_1000_NS8cuda_cub4core6detail13_kernel_agentINS1_16__set_operations14PartitionAgentINS0_12zip_iteratorIN4cuda3std3__45tupleIJNS0_6detail15normal_iteratorINS0_10device_ptrIiEEEESG_SG_SG_EEEEENSD_INSE_INSB_IJiiiiEEEEEEEl7sortXYZEEJSI_SL_lllPNSA_4pairIllEESM_iEEEvDpT0__param_0+8];
	ld.param.u64 	%rd84, [_ZN6thrust24THRUST_300001_SM_1000_NS8cuda_cub4core6detail13_kernel_agentINS1_16__set_operations14PartitionAgentINS0_12zip_iteratorIN4cuda3std3__45tupleIJNS0_6detail15normal_iteratorINS0_10device_ptrIiEEEESG_SG_SG_EEEEENSD_INSE_INSB_IJiiiiEEEEEEEl7sortXYZEEJSI_SL_lllPNSA_4pairIllEESM_iEEEvDpT0__param_1];
	ld.param.u64 	%rd85, [_ZN6thrust24THRUST_300001_SM_1000_NS8cuda_cub4core6detail13_kernel_agentINS1_16__set_operations14PartitionAgentINS0_12zip_iteratorIN4cuda3std3__45tupleIJNS0_6detail15normal_iteratorINS0_10device_ptrIiEEEESG_SG_SG_EEEEENSD_INSE_INSB_IJiiiiEEEEEEEl7sortXYZEEJSI_SL_lllPNSA_4pairIllEESM_iEEEvDpT0__param_2];
	ld.param.u64 	%rd86, [_ZN6thrust24THRUST_300001_SM_1000_NS8cuda_cub4core6detail13_kernel_agentINS1_16__set_operations14PartitionAgentINS0_12zip_iteratorIN4cuda3std3__45tupleIJNS0_6detail15normal_iteratorINS0_10device_ptrIiEEEESG_SG_SG_EEEEENSD_INSE_INSB_IJiiiiEEEEEEEl7sortXYZEEJSI_SL_lllPNSA_4pairIllEESM_iEEEvDpT0__param_3];
	ld.param.u64 	%rd88, [_ZN6thrust24THRUST_300001_SM_1000_NS8cuda_cub4core6detail13_kernel_agentINS1_16__set_operations14PartitionAgentINS0_12zip_iteratorIN4cuda3std3__45tupleIJNS0_6detail15normal_iteratorINS0_10device_ptrIiEEEESG_SG_SG_EEEEENSD_INSE_INSB_IJiiiiEEEEEEEl7sortXYZEEJSI_SL_lllPNSA_4pairIllEESM_iEEEvDpT0__param_4];
	ld.param.u32 	%r43, [_ZN6thrust24THRUST_300001_SM_1000_NS8cuda_cub4core6detail13_kernel_agentINS1_16__set_operations14PartitionAgentINS0_12zip_iteratorIN4cuda3std3__45tupleIJNS0_6detail15normal_iteratorINS0_10device_ptrIiEEEESG_SG_SG_EEEEENSD_INSE_INSB_IJiiiiEEEEEEEl7sortXYZEEJSI_SL_lllPNSA_4pairIllEESM_iEEEvDpT0__param_7];
	mov.u32 	%r44, %ntid.x;
	mov.u32 	%r45, %ctaid.x;
	mov.u32 	%r46, %tid.x;
	mad.lo.s32 	%r47, %r44, %r45, %r46;
	cvt.u64.u32 	%rd1, %r47;
	setp.le.s64 	%p49, %rd88, %rd1;
	@%p49 bra 	$L__BB10_88;
	cvt.s64.s32 	%rd89, %r43;
	mul.lo.s64 	%rd90, %rd89, %rd1;
	add.s64 	%rd91, %rd86, %rd85;
	min.s64 	%rd2, %rd91, %rd90;
	cvta.to.global.u64 	%rd3, %rd84;
	cvta.to.global.u64 	%rd4, %rd81;
	cvta.to.global.u64 	%rd5, %rd82;
	sub.s64 	%rd92, %rd2, %rd86;
	max.s64 	%rd191, %rd92, 0;
	min.s64 	%rd189, %rd85, %rd2;
	setp.ge.s64 	%p50, %rd191, %rd189;
	@%p50 bra 	$L__BB10_8;
$L__BB10_2:
	add.s64 	%rd93, %rd189, %rd191;
	shr.u64 	%rd10, %rd93, 1;
	shl.b64 	%rd94, %rd10, 2;
	add.s64 	%rd95, %rd4, %rd94;
	add.s64 	%rd96, %rd5, %rd94;
	cvta.to.global.u64 	%rd97, %rd83;
	add.s64 	%rd98, %rd97, %rd94;
	ld.global.u32 	%r1, [%rd95];
	ld.global.u32 	%r2, [%rd96];
	ld.global.u32 	%r3, [%rd98];
	not.b64 	%rd99, %rd10;
	add.s64 	%rd100, %rd2, %rd99;
	shl.b64 	%rd101, %rd100, 4;
	add.s64 	%rd102, %rd3, %rd101;
	ld.global.u32 	%r4, [%rd102+4];
	ld.global.u32 	%r5, [%rd102+8];
	ld.global.u32 	%r6, [%rd102+12];
	setp.ne.s32 	%p51, %r4, %r1;
	@%p51 bra 	$L__BB10_6;
	setp.ne.s32 	%p52, %r5, %r2;
	@%p52 bra 	$L__BB10_5;
	setp.lt.s32 	%p94, %r6, %r3;
	bra.uni 	$L__BB10_7;
$L__BB10_5:
	setp.lt.s32 	%p94, %r5, %r2;
	bra.uni 	$L__BB10_7;
$L__BB10_6:
	setp.lt.s32 	%p94, %r4, %r1;
$L__BB10_7:
	add.s64 	%rd103, %rd10, 1;
	selp.b64 	%rd191, %rd191, %rd103, %p94;
	selp.b64 	%rd189, %rd10, %rd189, %p94;
	setp.lt.s64 	%p53, %rd191, %rd189;
	@%p53 bra 	$L__BB10_2;
$L__BB10_8:
	sub.s64 	%rd14, %rd2, %rd191;
	setp.ge.s64 	%p54, %rd14, %rd86;
	mov.b64 	%rd216, 0;
	@%p54 bra 	$L__BB10_87;
	shl.b64 	%rd106, %rd14, 4;
	add.s64 	%rd15, %rd3, %rd106;
	ld.global.u32 	%r7, [%rd15+4];
	ld.global.u32 	%r8, [%rd15+8];
	ld.global.u32 	%r9, [%rd15+12];
	setp.lt.s64 	%p55, %rd191, 1;
	mov.b64 	%rd194, 0;
	mov.u64 	%rd200, %rd194;
	@%p55 bra 	$L__BB10_36;
	mul.lo.s64 	%rd107, %rd191, 511;
	shr.u64 	%rd16, %rd107, 9;
	cvta.to.global.u64 	%rd108, %rd81;
	shl.b64 	%rd109, %rd16, 2;
	add.s64 	%rd110, %rd108, %rd109;
	add.s64 	%rd111, %rd5, %rd109;
	cvta.to.global.u64 	%rd112, %rd83;
	add.s64 	%rd113, %rd112, %rd109;
	ld.global.u32 	%r10, [%rd110];
	ld.global.u32 	%r11, [%rd111];
	ld.global.u32 	%r12, [%rd113];
	setp.ne.s32 	%p56, %r10, %r7;
	@%p56 bra 	$L__BB10_14;
	setp.ne.s32 	%p57, %r11, %r8;
	@%p57 bra 	$L__BB10_13;
	setp.lt.s32 	%p95, %r12, %r9;
	bra.uni 	$L__BB10_15;
$L__BB10_13:
	setp.lt.s32 	%p95, %r11, %r8;
	bra.uni 	$L__BB10_15;
$L__BB10_14:
	setp.lt.s32 	%p95, %r10, %r7;
$L__BB10_15:
	add.s64 	%rd114, %rd16, 1;
	selp.b64 	%rd194, %rd191, %rd16, %p95;
	selp.b64 	%rd200, %rd114, 0, %p95;
	setp.ge.u64 	%p58, %rd200, %rd194;
	@%p58 bra 	$L__BB10_22;
	mad.lo.s64 	%rd115, %rd194, 127, %rd200;
	shr.u64 	%rd19, %rd115, 7;
	cvta.to.global.u64 	%rd116, %rd81;
	shl.b64 	%rd117, %rd19, 2;
	add.s64 	%rd118, %rd116, %rd117;
	add.s64 	%rd119, %rd5, %rd117;
	cvta.to.global.u64 	%rd120, %rd83;
	add.s64 	%rd121, %rd120, %rd117;
	ld.global.u32 	%r13, [%rd118];
	ld.global.u32 	%r14, [%rd119];
	ld.global.u32 	%r15, [%rd121];
	setp.ne.s32 	%p59, %r13, %r7;
	@%p59 bra 	$L__BB10_20;
	setp.ne.s32 	%p60, %r14, %r8;
	@%p60 bra 	$L__BB10_19;
	setp.lt.s32 	%p96, %r15, %r9;
	bra.uni 	$L__BB10_21;
$L__BB10_19:
	setp.lt.s32 	%p96, %r14, %r8;
	bra.uni 	$L__BB10_21;
$L__BB10_20:
	setp.lt.s32 	%p96, %r13, %r7;
$L__BB10_21:
	add.s64 	%rd122, %rd19, 1;
	selp.b64 	%rd194, %rd194, %rd19, %p96;
	selp.b64 	%rd200, %rd122, %rd200, %p96;
$L__BB10_22:
	setp.ge.u64 	%p61, %rd200, %rd194;
	@%p61 bra 	$L__BB10_29;
	mad.lo.s64 	%rd123, %rd194, 31, %rd200;
	shr.u64 	%rd24, %rd123, 5;
	cvta.to.global.u64 	%rd124, %rd81;
	shl.b64 	%rd125, %rd24, 2;
	add.s64 	%rd126, %rd124, %rd125;
	add.s64 	%rd127, %rd5, %rd125;
	cvta.to.global.u64 	%rd128, %rd83;
	add.s64 	%rd129, %rd128, %rd125;
	ld.global.u32 	%r16, [%rd126];
	ld.global.u32 	%r17, [%rd127];
	ld.global.u32 	%r18, [%rd129];
	setp.ne.s32 	%p62, %r16, %r7;
	@%p62 bra 	$L__BB10_27;
	setp.ne.s32 	%p63, %r17, %r8;
	@%p63 bra 	$L__BB10_26;
	setp.lt.s32 	%p97, %r18, %r9;
	bra.uni 	$L__BB10_28;
$L__BB10_26:
	setp.lt.s32 	%p97, %r17, %r8;
	bra.uni 	$L__BB10_28;
$L__BB10_27:
	setp.lt.s32 	%p97, %r16, %r7;
$L__BB10_28:
	add.s64 	%rd130, %rd24, 1;
	selp.b64 	%rd194, %rd194, %rd24, %p97;
	selp.b64 	%rd200, %rd130, %rd200, %p97;
$L__BB10_29:
	setp.ge.u64 	%p64, %rd200, %rd194;
	@%p64 bra 	$L__BB10_36;
	mad.lo.s64 	%rd131, %rd194, 15, %rd200;
	shr.u64 	%rd29, %rd131, 4;
	cvta.to.global.u64 	%rd132, %rd81;
	shl.b64 	%rd133, %rd29, 2;
	add.s64 	%rd134, %rd132, %rd133;
	add.s64 	%rd135, %rd5, %rd133;
	cvta.to.global.u64 	%rd136, %rd83;
	add.s64 	%rd137, %rd136, %rd133;
	ld.global.u32 	%r19, [%rd134];
	ld.global.u32 	%r20, [%rd135];
	ld.global.u32 	%r21, [%rd137];
	setp.ne.s32 	%p65, %r19, %r7;
	@%p65 bra 	$L__BB10_34;
	setp.ne.s32 	%p66, %r20, %r8;
	@%p66 bra 	$L__BB10_33;
	setp.lt.s32 	%p98, %r21, %r9;
	bra.uni 	$L__BB10_35;
$L__BB10_33:
	setp.lt.s32 	%p98, %r20, %r8;
	bra.uni 	$L__BB10_35;
$L__BB10_34:
	setp.lt.s32 	%p98, %r19, %r7;
$L__BB10_35:
	add.s64 	%rd138, %rd29, 1;
	selp.b64 	%rd194, %rd194, %rd29, %p98;
	selp.b64 	%rd200, %rd138, %rd200, %p98;
$L__BB10_36:
	setp.ge.u64 	%p67, %rd200, %rd194;
	@%p67 bra 	$L__BB10_43;
$L__BB10_37:
	add.s64 	%rd139, %rd200, %rd194;
	shr.s64 	%rd36, %rd139, 1;
	cvta.to.global.u64 	%rd140, %rd81;
	shl.b64 	%rd141, %rd36, 2;
	add.s64 	%rd142, %rd140, %rd141;
	add.s64 	%rd143, %rd5, %rd141;
	cvta.to.global.u64 	%rd144, %rd83;
	add.s64 	%rd145, %rd144, %rd141;
	ld.global.u32 	%r22, [%rd142];
	ld.global.u32 	%r23, [%rd143];
	ld.global.u32 	%r24, [%rd145];
	setp.ne.s32 	%p68, %r22, %r7;
	@%p68 bra 	$L__BB10_41;
	setp.ne.s32 	%p69, %r23, %r8;
	@%p69 bra 	$L__BB10_40;
	setp.lt.s32 	%p99, %r24, %r9;
	bra.uni 	$L__BB10_42;
$L__BB10_40:
	setp.lt.s32 	%p99, %r23, %r8;
	bra.uni 	$L__BB10_42;
$L__BB10_41:
	setp.lt.s32 	%p99, %r22, %r7;
$L__BB10_42:
	add.s64 	%rd146, %rd36, 1;
	selp.b64 	%rd194, %rd194, %rd36, %p99;
	selp.b64 	%rd200, %rd146, %rd200, %p99;
	setp.lt.s64 	%p70, %rd200, %rd194;
	@%p70 bra 	$L__BB10_37;
$L__BB10_43:
	setp.lt.s64 	%p71, %rd14, 1;
	mov.b64 	%rd204, 0;
	mov.u64 	%rd203, %rd14;
	@%p71 bra 	$L__BB10_50;
	mul.lo.s64 	%rd148, %rd14, 511;
	shr.u64 	%rd40, %rd148, 9;
	shl.b64 	%rd149, %rd40, 4;
	add.s64 	%rd150, %rd3, %rd149;
	ld.global.u32 	%r25, [%rd150+4];
	ld.global.u32 	%r26, [%rd150+8];
	ld.global.u32 	%r27, [%rd150+12];
	setp.ne.s32 	%p72, %r25, %r7;
	@%p72 bra 	$L__BB10_48;
	setp.ne.s32 	%p73, %r26, %r8;
	@%p73 bra 	$L__BB10_47;
	setp.lt.s32 	%p100, %r27, %r9;
	bra.uni 	$L__BB10_49;
$L__BB10_47:
	setp.lt.s32 	%p100, %r26, %r8;
	bra.uni 	$L__BB10_49;
$L__BB10_48:
	setp.lt.s32 	%p100, %r25, %r7;
$L__BB10_49:
	add.s64 	%rd151, %rd40, 1;
	selp.b64 	%rd203, %rd14, %rd40, %p100;
	selp.b64 	%rd204, %rd151, 0, %p100;
$L__BB10_50:
	setp.ge.s64 	%p74, %rd204, %rd203;
	@%p74 bra 	$L__BB10_57;
	mad.lo.s64 	%rd152, %rd203, 127, %rd204;
	shr.u64 	%rd45, %rd152, 7;
	shl.b64 	%rd153, %rd45, 4;
	add.s64 	%rd154, %rd3, %rd153;
	ld.global.u32 	%r28, [%rd154+4];
	ld.global.u32 	%r29, [%rd154+8];
	ld.global.u32 	%r30, [%rd154+12];
	setp.ne.s32 	%p75, %r28, %r7;
	@%p75 bra 	$L__BB10_55;
	setp.ne.s32 	%p76, %r29, %r8;
	@%p76 bra 	$L__BB10_54;
	setp.lt.s32 	%p101, %r30, %r9;
	bra.uni 	$L__BB10_56;
$L__BB10_54:
	setp.lt.s32 	%p101, %r29, %r8;
	bra.uni 	$L__BB10_56;
$L__BB10_55:
	setp.lt.s32 	%p101, %r28, %r7;
$L__BB10_56:
	add.s64 	%rd155, %rd45, 1;
	selp.b64 	%rd203, %rd203, %rd45, %p101;
	selp.b64 	%rd204, %rd155, %rd204, %p101;
$L__BB10_57:
	setp.ge.s64 	%p77, %rd204, %rd203;
	@%p77 bra 	$L__BB10_64;
	mad.lo.s64 	%rd156, %rd203, 31, %rd204;
	shr.u64 	%rd50, %rd156, 5;
	shl.b64 	%rd157, %rd50, 4;
	add.s64 	%rd158, %rd3, %rd157;
	ld.global.u32 	%r31, [%rd158+4];
	ld.global.u32 	%r32, [%rd158+8];
	ld.global.u32 	%r33, [%rd158+12];
	setp.ne.s32 	%p78, %r31, %r7;
	@%p78 bra 	$L__BB10_62;
	setp.ne.s32 	%p79, %r32, %r8;
	@%p79 bra 	$L__BB10_61;
	setp.lt.s32 	%p102, %r33, %r9;
	bra.uni 	$L__BB10_63;
$L__BB10_61:
	setp.lt.s32 	%p102, %r32, %r8;
	bra.uni 	$L__BB10_63;
$L__BB10_62:
	setp.lt.s32 	%p102, %r31, %r7;
$L__BB10_63:
	add.s64 	%rd159, %rd50, 1;
	selp.b64 	%rd203, %rd203, %rd50, %p102;
	selp.b64 	%rd204, %rd159, %rd204, %p102;
$L__BB10_64:
	setp.ge.s64 	%p80, %rd204, %rd203;
	@%p80 bra 	$L__BB10_71;
	mad.lo.s64 	%rd160, %rd203, 15, %rd204;
	shr.u64 	%rd55, %rd160, 4;
	and.b64  	%rd161, %rd160, -16;
	add.s64 	%rd162, %rd3, %rd161;
	ld.global.u32 	%r34, [%rd162+4];
	ld.global.u32 	%r35, [%rd162+8];
	ld.global.u32 	%r36, [%rd162+12];
	setp.ne.s32 	%p81, %r34, %r7;
	@%p81 bra 	$L__BB10_69;
	setp.ne.s32 	%p82, %r35, %r8;
	@%p82 bra 	$L__BB10_68;
	setp.lt.s32 	%p103, %r36, %r9;
	bra.uni 	$L__BB10_70;
$L__BB10_68:
	setp.lt.s32 	%p103, %r35, %r8;
	bra.uni 	$L__BB10_70;
$L__BB10_69:
	setp.lt.s32 	%p103, %r34, %r7;
$L__BB10_70:
	add.s64 	%rd163, %rd55, 1;
	selp.b64 	%rd203, %rd203, %rd55, %p103;
	selp.b64 	%rd204, %rd163, %rd204, %p103;
$L__BB10_71:
	setp.ge.s64 	%p83, %rd204, %rd203;
	@%p83 bra 	$L__BB10_78;
$L__BB10_72:
	add.s64 	%rd164, %rd204, %rd203;
	shr.s64 	%rd62, %rd164, 1;
	shl.b64 	%rd165, %rd62, 4;
	add.s64 	%rd166, %rd3, %rd165;
	ld.global.u32 	%r37, [%rd166+4];
	ld.global.u32 	%r38, [%rd166+8];
	ld.global.u32 	%r39, [%rd166+12];
	setp.ne.s32 	%p84, %r37, %r7;
	@%p84 bra 	$L__BB10_76;
	setp.ne.s32 	%p85, %r38, %r8;
	@%p85 bra 	$L__BB10_75;
	setp.lt.s32 	%p104, %r39, %r9;
	bra.uni 	$L__BB10_77;
$L__BB10_75:
	setp.lt.s32 	%p104, %r38, %r8;
	bra.uni 	$L__BB10_77;
$L__BB10_76:
	setp.lt.s32 	%p104, %r37, %r7;
$L__BB10_77:
	add.s64 	%rd167, %rd62, 1;
	selp.b64 	%rd203, %rd203, %rd62, %p104;
	selp.b64 	%rd204, %rd167, %rd204, %p104;
	setp.lt.s64 	%p86, %rd204, %rd203;
	@%p86 bra 	$L__BB10_72;
$L__BB10_78:
	sub.s64 	%rd169, %rd191, %rd200;
	sub.s64 	%rd66, %rd14, %rd204;
	add.s64 	%rd67, %rd66, %rd169;
	shr.s64 	%rd170, %rd67, 1;
	max.s64 	%rd68, %rd170, %rd66;
	add.s64 	%rd171, %rd204, %rd68;
	add.s64 	%rd172, %rd171, 1;
	min.s64 	%rd173, %rd172, %rd86;
	sub.s64 	%rd213, %rd173, %rd14;
	setp.lt.s64 	%p87, %rd213, 1;
	mov.b64 	%rd214, 0;
	@%p87 bra 	$L__BB10_86;
	mov.b64 	%rd214, 0;
$L__BB10_80:
	add.s64 	%rd175, %rd214, %rd213;
	shr.u64 	%rd72, %rd175, 1;
	shl.b64 	%rd176, %rd72, 4;
	add.s64 	%rd177, %rd15, %rd176;
	ld.global.u32 	%r40, [%rd177+4];
	ld.global.u32 	%r41, [%rd177+8];
	ld.global.u32 	%r42, [%rd177+12];
	setp.ne.s32 	%p88, %r7, %r40;
	@%p88 bra 	$L__BB10_84;
	setp.ne.s32 	%p89, %r8, %r41;
	@%p89 bra 	$L__BB10_83;
	setp.lt.s32 	%p105, %r9, %r42;
	bra.uni 	$L__BB10_85;
$L__BB10_83:
	setp.lt.s32 	%p105, %r8, %r41;
	bra.uni 	$L__BB10_85;
$L__BB10_84:
	setp.lt.s32 	%p105, %r7, %r40;
$L__BB10_85:
	add.s64 	%rd178, %rd72, 1;
	selp.b64 	%rd213, %rd72, %rd213, %p105;
	selp.b64 	%rd214, %rd214, %rd178, %p105;
	setp.lt.s64 	%p90, %rd214, %rd213;
	@%p90 bra 	$L__BB10_80;
$L__BB10_86:
	add.s64 	%rd179, %rd66, %rd214;
	min.s64 	%rd180, %rd179, %rd68;
	sub.s64 	%rd181, %rd67, %rd180;
	add.s64 	%rd182, %rd180, 1;
	setp.eq.s64 	%p91, %rd181, %rd182;
	setp.lt.s64 	%p92, %rd68, %rd179;
	and.pred  	%p93, %p91, %p92;
	add.s64 	%rd191, %rd181, %rd200;
	selp.u64 	%rd216, 1, 0, %p93;
$L__BB10_87:
	ld.param.u64 	%rd188, [_ZN6thrust24THRUST_300001_SM_1000_NS8cuda_cub4core6detail13_kernel_agentINS1_16__set_operations14PartitionAgentINS0_12zip_iteratorIN4cuda3std3__45tupleIJNS0_6detail15normal_iteratorINS0_10device_ptrIiEEEESG_SG_SG_EEEEENSD_INSE_INSB_IJiiiiEEEEEEEl7sortXYZEEJSI_SL_lllPNSA_4pairIllEESM_iEEEvDpT0__param_5];
	sub.s64 	%rd183, %rd2, %rd191;
	add.s64 	%rd184, %rd183, %rd216;
	cvta.to.global.u64 	%rd185, %rd188;
	shl.b64 	%rd186, %rd1, 4;
	add.s64 	%rd187, %rd185, %rd186;
	st.global.u64 	[%rd187], %rd191;
	st.global.u64 	[%rd187+8], %rd184;
$L__BB10_88:
	ret;

}
	// .globl	_ZN6thrust24THRUST_300001_SM_1000_NS8cuda_cub4core6detail20_kernel_agent_vshmemINS1_16__set_operations10SetOpAgentINS0_12zip_iteratorIN4cuda3std3__45tupleIJNS0_6detail15normal_iteratorINS0_10device_ptrIiEEEESG_SG_SG_EEEEENSD_INSE_INSB_IJiiiiEEEEEEEPSJ_SM_SL_SM_l7sortXYZNS5_23serial_set_intersectionENSA_17integral_constantIbLb0EEEEEJSI_SL_SM_SM_llSL_SM_SN_SO_PNSA_4pairIllEEPmN3cub18CUB_300001_SM_100013ScanTileStateIlLb1EEEEEEvPcDpT0_
.visible .entry _ZN6thrust24THRUST_300001_SM_1000_NS8cuda_cub4core6detail20_kernel_agent_vshmemINS1_16__set_operations10SetOpAgentINS0_12zip_iteratorIN4cuda3std3__45tupleIJNS0_6detail15normal_iteratorINS0_10device_ptrIiEEEESG_SG_SG_EEEEENSD_INSE_INSB_IJiiiiEEEEEEEPSJ_SM_SL_SM_l7sortXYZNS5_23serial_set_intersectionENSA_17integral_constantIbLb0EEEEEJSI_SL_SM_SM_llSL_SM_SN_SO_PNSA_4pairIllEEPmN3cub18CUB_300001_SM_100013ScanTileStateIlLb1EEEEEEvPcDpT0_(
	.param .u64 .ptr .align 1 _ZN6thrust24THRUST_300001_SM_1000_NS8cuda_cub4core6detail20_kernel_agent_vshmemINS1_16__set_operations10SetOpAgentINS0_12zip_iteratorIN4cuda3std3__45tupleIJNS0_6detail15normal_iteratorINS0_10device_ptrIiEEEESG_SG_SG_EEEEENSD_INSE_INSB_IJiiiiEEEEEEEPSJ_SM_SL_SM_l7sortXYZNS5_23serial_set_intersectionENSA_17integral_constantIbLb0EEEEEJSI_SL_SM_SM_llSL_SM_SN_SO_PNSA_4pairIllEEPmN3cub18CUB_300001_SM_100013ScanTileStateIlLb1EEEEEEvPcDpT0__param_0,
	.param .align 8 .b8 _ZN6thrust24THRUST_300001_SM_1000_NS8cuda_cub4core6detail20_kernel_agent_vshmemINS1_16__set_operations10SetOpAgentINS0_12zip_iteratorIN4cuda3std3__45tupleIJNS0_6detail15normal_iteratorINS0_10device_ptrIiEEEESG_SG_SG_EEEEENSD_INSE_INSB_IJiiiiEEEEEEEPSJ_SM_SL_SM_l7sortXYZNS5_23serial_set_intersectionENSA_17integral_constantIbLb0EEEEEJSI_SL_SM_SM_llSL_SM_SN_SO_PNSA_4pairIllEEPmN3cub18CUB_300001_SM_100013ScanTileStateIlLb1EEEEEEvPcDpT0__param_1[32],
	.param .align 8 .b8 _ZN6thrust24THRUST_300001_SM_1000_NS8cuda_cub4core6detail20_kernel_agent_vshmemINS1_16__set_operations10SetOpAgentINS0_12zip_iteratorIN4cuda3std3__45tupleIJNS0_6detail15normal_iteratorINS0_10device_ptrIiEEEESG_SG_SG_EEEEENSD_INSE_INSB_IJiiiiEEEEEEEPSJ_SM_SL_SM_l7sortXYZNS5_23serial_set_intersectionENSA_17integral_constantIbLb0EEEEEJSI_SL_SM_SM_llSL_SM_SN_SO_PNSA_4pairIllEEPmN3cub18CUB_300001_SM_100013ScanTileStateIlLb1EEEEEEvPcDpT0__param_2[8],
	.param .u64 .ptr .align 1 _ZN6thrust24THRUST_300001_SM_1000_NS8cuda_cub4core6detail20_kernel_agent_vshmemINS1_16__set_operations10SetOpAgentINS0_12zip_iteratorIN4cuda3std3__45tupleIJNS0_6detail15normal_iteratorINS0_10device_ptrIiEEEESG_SG_SG_EEEEENSD_INSE_INSB_IJiiiiEEEEEEEPSJ_SM_SL_SM_l7sortXYZNS5_23serial_set_intersectionENSA_17integral_constantIbLb0EEEEEJSI_SL_SM_SM_llSL_SM_SN_SO_PNSA_4pairIllEEPmN3cub18CUB_300001_SM_100013ScanTileStateIlLb1EEEEEEvPcDpT0__param_3,
	.param .u64 .ptr .align 1 _ZN6thrust24THRUST_300001_SM_1000_NS8cuda_cub4core6detail20_kernel_agent_vshmemINS1_16__set_operations10SetOpAgentINS0_12zip_iteratorIN4cuda3std3__45tupleIJNS0_6detail15normal_iteratorINS0_10device_ptrIiEEEESG_SG_SG_EEEEENSD_INSE_INSB_IJiiiiEEEEEEEPSJ_SM_SL_SM_l7sortXYZNS5_23serial_set_intersectionENSA_17integral_constantIbLb0EEEEEJSI_SL_SM_SM_llSL_SM_SN_SO_PNSA_4pairIllEEPmN3cub18CUB_300001_SM_100013ScanTileStateIlLb1EEEEEEvPcDpT0__param_4,
	.param .u64 _ZN6thrust24THRUST_300001_SM_1000_NS8cuda_cub4core6detail20_kernel_agent_vshmemINS1_16__set_operations10SetOpAgentINS0_12zip_iteratorIN4cuda3std3__45tupleIJNS0_6detail15normal_iteratorINS0_10device_ptrIiEEEESG_SG_SG_EEEEENSD_INSE_INSB_IJiiiiEEEEEEEPSJ_SM_SL_SM_l7sortXYZNS5_23serial_set_intersectionENSA_17integral_constantIbLb0EEEEEJSI_SL_SM_SM_llSL_SM_SN_SO_PNSA_4pairIllEEPmN3cub18CUB_300001_SM_100013ScanTileStateIlLb1EEEEEEvPcDpT0__param_5,
	.param .u64 _ZN6thrust24THRUST_300001_SM_1000_NS8cuda_cub4core6detail20_kernel_agent_vshmemINS1_16__set_operations10SetOpAgentINS0_12zip_iteratorIN4cuda3std3__45tupleIJNS0_6detail15normal_iteratorINS0_10device_ptrIiEEEESG_SG_SG_EEEEENSD_INSE_INSB_IJiiiiEEEEEEEPSJ_SM_SL_SM_l7sortXYZNS5_23serial_set_intersectionENSA_17integral_constantIbLb0EEEEEJSI_SL_SM_SM_llSL_SM_SN_SO_PNSA_4pairIllEEPmN3cub18CUB_300001_SM_100013ScanTileStateIlLb1EEEEEEvPcDpT0__param_6,
	.param .align 8 .b8 _ZN6thrust24THRUST_300001_SM_1000_NS8cuda_cub4core6detail20_kernel_agent_vshmemINS1_16__set_operations10SetOpAgentINS0_12zip_iteratorIN4cuda3std3__45tupleIJNS0_6detail15normal_iteratorINS0_10device_ptrIiEEEESG_SG_SG_EEEEENSD_INSE_INSB_IJiiiiEEEEEEEPSJ_SM_SL_SM_l7sortXYZNS5_23serial_set_intersectionENSA_17integral_constantIbLb0EEEEEJSI_SL_SM_SM_llSL_SM_SN_SO_PNSA_4pairIllEEPmN3cub18CUB_300001_SM_100013ScanTileStateIlLb1EEEEEEvPcDpT0__param_7[8],
	.param .u64 .ptr .align 1 _ZN6thrust24THRUST_300001_SM_1000_NS8cuda_cub4core6detail20_kernel_agent_vshmemINS1_16__set_operations10SetOpAgentINS0_12zip_iteratorIN4cuda3std3__45tupleIJNS0_6detail15normal_iteratorINS0_10device_ptrIiEEEESG_SG_SG_EEEEENSD_INSE_INSB_IJiiiiEEEEEEEPSJ_SM_SL_SM_l7sortXYZNS5_23serial_set_intersectionENSA_17integral_constantIbLb0EEEEEJSI_SL_SM_SM_llSL_SM_SN_SO_PNSA_4pairIllEEPmN3cub18CUB_300001_SM_100013ScanTileStateIlLb1EEEEEEvPcDpT0__param_8,
	.param .align 1 .b8 _ZN6thrust24THRUST_300001_SM_1000_NS8cuda_cub4core6detail20_kernel_agent_vshmemINS1_16__set_operations10SetOpAgentINS0_12zip_iteratorIN4cuda3std3__45tupleIJNS0_6detail15normal_iteratorINS0_10device_ptrIiEEEESG_SG_SG_EEEEENSD_INSE_INSB_IJiiiiEEEEEEEPSJ_SM_SL_SM_l7sortXYZNS5_23serial_set_intersectionENSA_17integral_constantIbLb0EEEEEJSI_SL_SM_SM_llSL_SM_SN_SO_PNSA_4pairIllEEPmN3cub18CUB_300001_SM_100013ScanTileStateIlLb1EEEEEEvPcDpT0__param_9[1],
	.param .align 1 .b8 _ZN6thrust24THRUST_300001_SM_1000_NS8cuda_cub4core6detail20_kernel_agent_vshmemINS1_16__set_operations10SetOpAgentINS0_12zip_iteratorIN4cuda3std3__45tupleIJNS0_6detail15normal_iteratorINS0_10device_ptrIiEEEESG_SG_SG_EEEEENSD_INSE_INSB_IJiiiiEEEEEEEPSJ_SM_SL_SM_l7sortXYZNS5_23serial_set_intersectionENSA_17integral_constantIbLb0EEEEEJSI_SL_SM_SM_llSL_SM_SN_SO_PNSA_4pairIllEEPmN3cub18CUB_300001_SM_100013ScanTileStateIlLb1EEEEEEvPcDpT0__param_10[1],
	.param .u64 .ptr .align 1 _ZN6thrust24THRUST_300001_SM_1000_NS8cuda_cub4core6detail20_kernel_agent_vshmemINS1_16__set_operations10SetOpAgentINS0_12zip_iteratorIN4cuda3std3__45tupleIJNS0_6detail15normal_iteratorINS0_10device_ptrIiEEEESG_SG_SG_EEEEENSD_INSE_INSB_IJiiiiEEEEEEEPSJ_SM_SL_SM_l7sortXYZNS5_23serial_set_intersectionENSA_17integral_constantIbLb0EEEEEJSI_SL_SM_SM_llSL_SM_SN_SO_PNSA_4pairIllEEPmN3cub18CUB_300001_SM_100013ScanTileStateIlLb1EEEEEEvPcDpT0__param_11,
	.param .u64 .ptr .align 1 _ZN6thrust24THRUST_300001_SM_1000_NS8cuda_cub4core6detail20_kernel_agent_vshmemINS1_16__set_operations10SetOpAgentINS0_12zip_iteratorIN4cuda3std3__45tupleIJNS0_6detail15normal_iteratorINS0_10device_ptrIiEEEESG_SG_SG_EEEEENSD_INSE_INSB_IJiiiiEEEEEEEPSJ_SM_SL_SM_l7sortXYZNS5_23serial_set_intersectionENSA_17integral_constantIbLb0EEEEEJSI_SL_SM_SM_llSL_SM_SN_SO_PNSA_4pairIllEEPmN3cub18CUB_300001_SM_100013ScanTileStateIlLb1EEEEEEvPcDpT0__param_12,
	.param .align 8 .b8 _ZN6thrust24THRUST_300001_SM_1000_NS8cuda_cub4core6detail20_kernel_agent_vshmemINS1_16__set_operations10SetOpAgentINS0_12zip_iteratorIN4cuda3std3__45tupleIJNS0_6detail15normal_iteratorINS0_10device_ptrIiEEEESG_SG_SG_EEEEENSD_INSE_INSB_IJiiiiEEEEEEEPSJ_SM_SL_SM_l7sortXYZNS5_23serial_set_intersectionENSA_17integral_constantIbLb0EEEEEJSI_SL_SM_SM_llSL_SM_SN_SO_PNSA_4pairIllEEPmN3cub18CUB_300001_SM_100013ScanTileStateIlLb1EEEEEEvPcDpT0__param_13[8]
)
.maxntid 512
{
	.reg .pred 	%p<585>;
	.reg .b32 	%r<1510>;
	.reg .b64 	%rd<734>;

	ld.param.u64 	%rd141, [_ZN6thrust24THRUST_300001_SM_1000_NS8cuda_cub4core6detail20_kernel_agent_vshmemINS1_16__set_operations10SetOpAgentINS0_12zip_iteratorIN4cuda3std3__45tupleIJNS0_6detail15normal_iteratorINS0_10device_ptrIiEEEESG_SG_SG_EEEEENSD_INSE_INSB_IJiiiiEEEEEEEPSJ_SM_SL_SM_l7sortXYZNS5_23serial_set_intersectionENSA_17integral_constantIbLb0EEEEEJSI_SL_SM_SM_llSL_SM_SN_SO_PNSA_4pairIllEEPmN3cub18CUB_300001_SM_100013ScanTileStateIlLb1EEEEEEvPcDpT0__param_1+24];
	ld.param.u64 	%rd140, [_ZN6thrust24THRUST_300001_SM_1000_NS8cuda_cub4core6detail20_kernel_agent_vshmemINS1_16__set_operations10SetOpAgentINS0_12zip_iteratorIN4cuda3std3__45tupleIJNS0_6detail15normal_iteratorINS0_10device_ptrIiEEEESG_SG_SG_EEEEENSD_INSE_INSB_IJiiiiEEEEEEEPSJ_SM_SL_SM_l7sortXYZNS5_23serial_set_intersectionENSA_17integral_constantIbLb0EEEEEJSI_SL_SM_SM_llSL_SM_SN_SO_PNSA_4pairIllEEPmN3cub18CUB_300001_SM_100013ScanTileStateIlLb1EEEEEEvPcDpT0__param_1+16];
	ld.param.u64 	%rd139, [_ZN6thrust24THRUST_300001_SM_1000_NS8cuda_cub4core6detail20_kernel_agent_vshmemINS1_16__set_operations10SetOpAgentINS0_12zip_iteratorIN4cuda3std3__45tupleIJNS0_6detail15normal_iteratorINS0_10device_ptrIiEEEESG_SG_SG_EEEEENSD_INSE_INSB_IJiiiiEEEEEEEPSJ_SM_SL_SM_l7sortXYZNS5_23serial_set_intersectionENSA_17integral_constantIbLb0EEEEEJSI_SL_SM_SM_llSL_SM_SN_SO_PNSA_4pairIllEEPmN3cub18CUB_300001_SM_100013ScanTileStateIlLb1EEEEEEvPcDpT0__param_1+8];
	ld.param.u64 	%rd138, [_ZN6thrust24THRUST_300001_SM_1000_NS8cuda_cub4core6detail20_kernel_agent_vshmemINS1_16__set_operations10SetOpAgentINS0_12zip_iteratorIN4cuda3std3__45tupleIJNS0_6detail15normal_iteratorINS0_10device_ptrIiEEEESG_SG_SG_EEEEENSD_INSE_INSB_IJiiiiEEEEEEEPSJ_SM_SL_SM_l7sortXYZNS5_23serial_set_intersectionENSA_17integral_constantIbLb0EEEEEJSI_SL_SM_SM_llSL_SM_SN_SO_PNSA_4pairIllEEPmN3cub18CUB_300001_SM_100013ScanTileStateIlLb1EEEEEEvPcDpT0__param_1];
	ld.param.u64 	%rd145, [_ZN6thrust24THRUST_300001_SM_1000_NS8cuda_cub4core6detail20_kernel_agent_vshmemINS1_16__set_operations10SetOpAgentINS0_12zip_iteratorIN4cuda3std3__45tupleIJNS0_6detail15normal_iteratorINS0_10device_ptrIiEEEESG_SG_SG_EEEEENSD_INSE_INSB_IJiiiiEEEEEEEPSJ_SM_SL_SM_l7sortXYZNS5_23serial_set_intersectionENSA_17integral_constantIbLb0EEEEEJSI_SL_SM_SM_llSL_SM_SN_SO_PNSA_4pairIllEEPmN3cub18CUB_300001_SM_100013ScanTileStateIlLb1EEEEEEvPcDpT0__param_13];
	ld.param.u64 	%rd143, [_ZN6thrust24THRUST_300001_SM_1000_NS8cuda_cub4core6detail20_kernel_agent_vshmemINS1_16__set_operations10SetOpAgentINS0_12zip_iteratorIN4cuda3std3__45tupleIJNS0_6detail15normal_iteratorINS0_10device_ptrIiEEEESG_SG_SG_EEEEENSD_INSE_INSB_IJiiiiEEEEEEEPSJ_SM_SL_SM_l7sortXYZNS5_23serial_set_intersectionENSA_17integral_constantIbLb0EEEEEJSI_SL_SM_SM_llSL_SM_SN_SO_PNSA_4pairIllEEPmN3cub18CUB_300001_SM_100013ScanTileStateIlLb1EEEEEEvPcDpT0__param_7];
	ld.param.u64 	%rd142, [_ZN6thrust24THRUST_300001_SM_1000_NS8cuda_cub4core6detail20_kernel_agent_vshmemINS1_16__set_operations10SetOpAgentINS0_12zip_iteratorIN4cuda3std3__45tupleIJNS0_6detail15normal_iteratorINS0_10device_ptrIiEEEESG_SG_SG_EEEEENSD_INSE_INSB_IJiiiiEEEEEEEPSJ_SM_SL_SM_l7sortXYZNS5_23serial_set_intersectionENSA_17integral_constantIbLb0EEEEEJSI_SL_SM_SM_llSL_SM_SN_SO_PNSA_4pairIllEEPmN3cub18CUB_300001_SM_100013ScanTileStateIlLb1EEEEEEvPcDpT0__param_2];
	ld.param.u64 	%rd137, [_ZN6thrust24THRUST_300001_SM_1000_NS8cuda_cub4core6detail20_kernel_agent_vshmemINS1_16__set_operations10SetOpAgentINS0_12zip_iteratorIN4cuda3std3__45tupleIJNS0_6detail15normal_iteratorINS0_10device_ptrIiEEEESG_SG_SG_EEEEENSD_INSE_INSB_IJiiiiEEEEEEEPSJ_SM_SL_SM_l7sortXYZNS5_23serial_set_intersectionENSA_17integral_constantIbLb0EEEEEJSI_SL_SM_SM_llSL_SM_SN_SO_PNSA_4pairIllEEPmN3cub18CUB_300001_SM_100013ScanTileStateIlLb1EEEEEEvPcDpT0__param_0];
	ld.param.u64 	%rd147, [_ZN6thrust24THRUST_300001_SM_1000_NS8cuda_cub4core6detail20_kernel_agent_vshmemINS1_16__set_operations10SetOpAgentINS0_12zip_iteratorIN4cuda3std3__45tupleIJNS0_6detail15normal_iteratorINS0_10device_ptrIiEEEESG_SG_SG_EEEEENSD_INSE_INSB_IJiiiiEEEEEEEPSJ_SM_SL_SM_l7sortXYZNS5_23serial_set_intersectionENSA_17integral_constantIbLb0EEEEEJSI_SL_SM_SM_llSL_SM_SN_SO_PNSA_4pairIllEEPmN3cub18CUB_300001_SM_100013ScanTileStateIlLb1EEEEEEvPcDpT0__param_11];
	cvta.to.global.u64 	%rd1, %rd147;
	mov.u32 	%r597, _ZN6thrust24THRUST_300001_SM_1000_NS8cuda_cub4core6detail5shmemE;
	cvt.u64.u32 	%rd148, %r597;
	cvta.shared.u64 	%rd703, %rd148;
	setp.eq.s64 	%p187, %rd137, 0;
	@%p187 bra 	$L__BB11_2;
	mov.u32 	%r598, %ctaid.x;
	mul.wide.u32 	%rd149, %r598, 51184;
	add.s64 	%rd703, %rd137, %rd149;
$L__BB11_2:
	cvta.to.global.u64 	%rd5, %rd138;
	cvta.to.global.u64 	%rd6, %rd139;
	cvta.to.global.u64 	%rd7, %rd140;
	cvta.to.global.u64 	%rd8, %rd141;
	cvta.to.global.u64 	%rd9, %rd142;
	cvta.to.global.u64 	%rd10, %rd143;
	mov.u32 	%r1, %ctaid.x;
	mov.u32 	%r599, %nctaid.x;
	add.s32 	%r600, %r599, -1;
	setp.ge.u32 	%p188, %r1, %r600;
	@%p188 bra 	$L__BB11_224;
	mul.wide.u32 	%rd425, %r1, 16;
	add.s64 	%rd426, %rd1, %rd425;
	ld.global.u64 	%rd427, [%rd426];
	ld.global.u64 	%rd428, [%rd426+8];
	ld.global.u64 	%rd429, [%rd426+16];
	ld.global.u64 	%rd430, [%rd426+24];
	sub.s64 	%rd11, %rd429, %rd427;
	cvt.u32.u64 	%r2, %rd11;
	sub.s64 	%rd431, %rd430, %rd428;
	cvt.u32.u64 	%r3, %rd431;
	mov.u32 	%r4, %tid.x;
	setp.ge.s32 	%p367, %r4, %r2;
	cvt.u64.u32 	%rd433, %r4;
	add.s64 	%rd434, %rd427, %rd433;
	shl.b64 	%rd435, %rd434, 2;
	add.s64 	%rd12, %rd5, %rd435;
	add.s64 	%rd13, %rd6, %rd435;
	add.s64 	%rd14, %rd7, %rd435;
	add.s64 	%rd15, %rd8, %rd435;
	sub.s32 	%r963, %r4, %r2;
	cvt.s64.s32 	%rd436, %r963;
	add.s64 	%rd437, %rd428, %rd436;
	shl.b64 	%rd438, %rd437, 4;
	add.s64 	%rd16, %rd9, %rd438;
	@%p367 bra 	$L__BB11_5;
	ld.global.u32 	%r1325, [%rd12];
	ld.global.u32 	%r1324, [%rd13];
	ld.global.u32 	%r1323, [%rd14];
	ld.global.u32 	%r1322, [%rd15];
	bra.uni 	$L__BB11_6;
$L__BB11_5:
	ld.global.u32 	%r1325, [%rd16];
	ld.global.u32 	%r1324, [%rd16+4];
	ld.global.u32 	%r1323, [%rd16+8];
	ld.global.u32 	%r1322, [%rd16+12];
$L__BB11_6:
	add.s32 	%r964, %r4, 512;
	setp.lt.s32 	%p368, %r964, %r2;
	@%p368 bra 	$L__BB11_8;
	ld.global.u32 	%r1329, [%rd16+8192];
	ld.global.u32 	%r1328, [%rd16+8196];
	ld.global.u32 	%r1327, [%rd16+8200];
	ld.global.u32 	%r1326, [%rd16+8204];
	bra.uni 	$L__BB11_9;
$L__BB11_8:
	ld.global.u32 	%r1329, [%rd12+2048];
	ld.global.u32 	%r1328, [%rd13+2048];
	ld.global.u32 	%r1327, [%rd14+2048];
	ld.global.u32 	%r1326, [%rd15+2048];
$L__BB11_9:
	or.b32  	%r965, %r4, 1024;
	setp.lt.s32 	%p369, %r965, %r2;
	@%p369 bra 	$L__BB11_11;
	ld.global.u32 	%r1333, [%rd16+16384];
	ld.global.u32 	%r1332, [%rd16+16388];
	ld.global.u32 	%r1331, [%rd16+16392];
	ld.global.u32 	%r1330, [%rd16+16396];
	bra.uni 	$L__BB11_12;
$L__BB11_11:
	ld.global.u32 	%r1333, [%rd12+4096];
	ld.global.u32 	%r1332, [%rd13+4096];
	ld.global.u32 	%r1331, [%rd14+4096];
	ld.global.u32 	%r1330, [%rd15+4096];
$L__BB11_12:
	add.s32 	%r967, %r4, 1536;
	setp.lt.s32 	%p370, %r967, %r2;
	@%p370 bra 	$L__BB11_14;
	ld.global.u32 	%r1337, [%rd16+24576];
	ld.global.u32 	%r1336, [%rd16+24580];
	ld.global.u32 	%r1335, [%rd16+24584];
	ld.global.u32 	%r1334, [%rd16+24588];
	bra.uni 	$L__BB11_15;
$L__BB11_14:
	ld.global.u32 	%r1337, [%rd12+6144];
	ld.global.u32 	%r1336, [%rd13+6144];
	ld.global.u32 	%r1335, [%rd14+6144];
	ld.global.u32 	%r1334, [%rd15+6144];
$L__BB11_15:
	or.b32  	%r970, %r4, 2048;
	cvt.u32.u64 	%r971, %rd11;
	add.s32 	%r972, %r3, %r971;
	setp.ge.s32 	%p371, %r970, %r972;
	mov.b32 	%r1338, 0;
	mov.u32 	%r1339, %r1338;
	mov.u32 	%r1340, %r1338;
	mov.u32 	%r1341, %r1338;
	@%p371 bra 	$L__BB11_19;
	or.b32  	%r973, %r4, 2048;
	setp.ge.s32 	%p372, %r973, %r971;
	@%p372 bra 	$L__BB11_18;
	ld.global.u32 	%r1341, [%rd12+8192];
	ld.global.u32 	%r1340, [%rd13+8192];
	ld.global.u32 	%r1339, [%rd14+8192];
	ld.global.u32 	%r1338, [%rd15+8192];
	bra.uni 	$L__BB11_19;
$L__BB11_18:
	ld.global.u32 	%r1341, [%rd16+32768];
	ld.global.u32 	%r1340, [%rd16+32772];
	ld.global.u32 	%r1339, [%rd16+32776];
	ld.global.u32 	%r1338, [%rd16+32780];
$L__BB11_19:
	cvt.u64.u32 	%rd17, %r4;
	mul.wide.u32 	%rd439, %r4, 16;
	add.s64 	%rd18, %rd703, %rd439;
	st.u32 	[%rd18+2048], %r1325;
	st.u32 	[%rd18+2052], %r1324;
	st.u32 	[%rd18+2056], %r1323;
	st.u32 	[%rd18+2060], %r1322;
	st.u32 	[%rd18+10240], %r1329;
	st.u32 	[%rd18+10244], %r1328;
	st.u32 	[%rd18+10248], %r1327;
	st.u32 	[%rd18+10252], %r1326;
	st.u32 	[%rd18+18432], %r1333;
	st.u32 	[%rd18+18436], %r1332;
	st.u32 	[%rd18+18440], %r1331;
	st.u32 	[%rd18+18444], %r1330;
	st.u32 	[%rd18+26624], %r1337;
	st.u32 	[%rd18+26628], %r1336;
	st.u32 	[%rd18+26632], %r1335;
	st.u32 	[%rd18+26636], %r1334;
	st.u32 	[%rd18+34816], %r1341;
	st.u32 	[%rd18+34820], %r1340;
	st.u32 	[%rd18+34824], %r1339;
	st.u32 	[%rd18+34828], %r1338;
	bar.sync 	0;
	mul.lo.s32 	%r975, %r4, 5;
	min.s32 	%r977, %r972, %r975;
	shl.b64 	%rd440, %rd11, 32;
	shr.s64 	%rd441, %rd440, 28;
	add.s64 	%rd19, %rd703, %rd441;
	sub.s32 	%r978, %r977, %r3;
	max.s32 	%r1344, %r978, 0;
	min.s32 	%r1343, %r977, %r971;
	setp.ge.s32 	%p373, %r1344, %r1343;
	@%p373 bra 	$L__BB11_26;
$L__BB11_20:
	add.s32 	%r979, %r1344, %r1343;
	shr.s32 	%r72, %r979, 1;
	mul.wide.s32 	%rd442, %r72, 16;
	add.s64 	%rd443, %rd703, %rd442;
	ld.u32 	%r73, [%rd443+2052];
	ld.u32 	%r74, [%rd443+2056];
	ld.u32 	%r75, [%rd443+2060];
	not.b32 	%r980, %r72;
	add.s32 	%r981, %r977, %r980;
	mul.wide.s32 	%rd444, %r981, 16;
	add.s64 	%rd445, %rd19, %rd444;
	ld.u32 	%r76, [%rd445+2052];
	ld.u32 	%r77, [%rd445+2056];
	ld.u32 	%r78, [%rd445+2060];
	setp.ne.s32 	%p374, %r76, %r73;
	@%p374 bra 	$L__BB11_24;
	setp.ne.s32 	%p375, %r77, %r74;
	@%p375 bra 	$L__BB11_23;
	setp.lt.s32 	%p541, %r78, %r75;
	bra.uni 	$L__BB11_25;
$L__BB11_23:
	setp.lt.s32 	%p541, %r77, %r74;
	bra.uni 	$L__BB11_25;
$L__BB11_24:
	setp.lt.s32 	%p541, %r76, %r73;
$L__BB11_25:
	add.s32 	%r982, %r72, 1;
	selp.b32 	%r1344, %r1344, %r982, %p541;
	selp.b32 	%r1343, %r72, %r1343, %p541;
	setp.lt.s32 	%p376, %r1344, %r1343;
	@%p376 bra 	$L__BB11_20;
$L__BB11_26:
	sub.s32 	%r82, %r977, %r1344;
	setp.ge.s32 	%p377, %r82, %r3;
	mov.b32 	%r1371, 0;
	@%p377 bra 	$L__BB11_106;
	mul.wide.s32 	%rd446, %r82, 16;
	add.s64 	%rd20, %rd19, %rd446;
	ld.u32 	%r83, [%rd20+2052];
	ld.u32 	%r84, [%rd20+2056];
	ld.u32 	%r85, [%rd20+2060];
	setp.lt.s32 	%p378, %r1344, 1;
	mov.b32 	%r1348, 0;
	mov.u32 	%r1347, %r1344;
	@%p378 bra 	$L__BB11_34;
	mul.lo.s32 	%r986, %r1344, 511;
	shr.s32 	%r86, %r986, 9;
	mul.wide.s32 	%rd447, %r86, 16;
	add.s64 	%rd448, %rd703, %rd447;
	ld.u32 	%r87, [%rd448+2052];
	ld.u32 	%r88, [%rd448+2056];
	ld.u32 	%r89, [%rd448+2060];
	setp.ne.s32 	%p379, %r87, %r83;
	@%p379 bra 	$L__BB11_32;
	setp.ne.s32 	%p380, %r88, %r84;
	@%p380 bra 	$L__BB11_31;
	setp.lt.s32 	%p542, %r89, %r85;
	bra.uni 	$L__BB11_33;
$L__BB11_31:
	setp.lt.s32 	%p542, %r88, %r84;
	bra.uni 	$L__BB11_33;
$L__BB11_32:
	setp.lt.s32 	%p542, %r87, %r83;
$L__BB11_33:
	add.s32 	%r987, %r86, 1;
	selp.b32 	%r1347, %r1344, %r86, %p542;
	selp.b32 	%r1348, %r987, 0, %p542;
$L__BB11_34:
	setp.ge.s32 	%p381, %r1348, %r1347;
	@%p381 bra 	$L__BB11_41;
	mad.lo.s32 	%r988, %r1347, 127, %r1348;
	shr.s32 	%r94, %r988, 7;
	mul.wide.s32 	%rd449, %r94, 16;
	add.s64 	%rd450, %rd703, %rd449;
	ld.u32 	%r95, [%rd450+2052];
	ld.u32 	%r96, [%rd450+2056];
	ld.u32 	%r97, [%rd450+2060];
	setp.ne.s32 	%p382, %r95, %r83;
	@%p382 bra 	$L__BB11_39;
	setp.ne.s32 	%p383, %r96, %r84;
	@%p383 bra 	$L__BB11_38;
	setp.lt.s32 	%p543, %r97, %r85;
	bra.uni 	$L__BB11_40;
$L__BB11_38:
	setp.lt.s32 	%p543, %r96, %r84;
	bra.uni 	$L__BB11_40;
$L__BB11_39:
	setp.lt.s32 	%p543, %r95, %r83;
$L__BB11_40:
	add.s32 	%r989, %r94, 1;
	selp.b32 	%r1347, %r1347, %r94, %p543;
	selp.b32 	%r1348, %r989, %r1348, %p543;
$L__BB11_41:
	setp.ge.s32 	%p384, %r1348, %r1347;
	@%p384 bra 	$L__BB11_48;
	mad.lo.s32 	%r990, %r1347, 31, %r1348;
	shr.s32 	%r102, %r990, 5;
	mul.wide.s32 	%rd451, %r102, 16;
	add.s64 	%rd452, %rd703, %rd451;
	ld.u32 	%r103, [%rd452+2052];
	ld.u32 	%r104, [%rd452+2056];
	ld.u32 	%r105, [%rd452+2060];
	setp.ne.s32 	%p385, %r103, %r83;
	@%p385 bra 	$L__BB11_46;
	setp.ne.s32 	%p386, %r104, %r84;
	@%p386 bra 	$L__BB11_45;
	setp.lt.s32 	%p544, %r105, %r85;
	bra.uni 	$L__BB11_47;
$L__BB11_45:
	setp.lt.s32 	%p544, %r104, %r84;
	bra.uni 	$L__BB11_47;
$L__BB11_46:
	setp.lt.s32 	%p544, %r103, %r83;
$L__BB11_47:
	add.s32 	%r991, %r102, 1;
	selp.b32 	%r1347, %r1347, %r102, %p544;
	selp.b32 	%r1348, %r991, %r1348, %p544;
$L__BB11_48:
	setp.ge.s32 	%p387, %r1348, %r1347;
	@%p387 bra 	$L__BB11_55;
	mad.lo.s32 	%r992, %r1347, 15, %r1348;
	shr.s32 	%r111, %r992, 4;
	mul.wide.s32 	%rd453, %r111, 16;
	add.s64 	%rd454, %rd703, %rd453;
	ld.u32 	%r112, [%rd454+2052];
	ld.u32 	%r113, [%rd454+2056];
	ld.u32 	%r114, [%rd454+2060];
	setp.ne.s32 	%p388, %r112, %r83;
	@%p388 bra 	$L__BB11_53;
	setp.ne.s32 	%p389, %r113, %r84;
	@%p389 bra 	$L__BB11_52;
	setp.lt.s32 	%p545, %r114, %r85;
	bra.uni 	$L__BB11_54;
$L__BB11_52:
	setp.lt.s32 	%p545, %r113, %r84;
	bra.uni 	$L__BB11_54;
$L__BB11_53:
	setp.lt.s32 	%p545, %r112, %r83;
$L__BB11_54:
	add.s32 	%r993, %r111, 1;
	selp.b32 	%r1347, %r1347, %r111, %p545;
	selp.b32 	%r1348, %r993, %r1348, %p545;
$L__BB11_55:
	setp.ge.s32 	%p390, %r1348, %r1347;
	@%p390 bra 	$L__BB11_62;
$L__BB11_56:
	add.s32 	%r995, %r1348, %r1347;
	shr.s32 	%r121, %r995, 1;
	mul.wide.s32 	%rd455, %r121, 16;
	add.s64 	%rd456, %rd703, %rd455;
	ld.u32 	%r122, [%rd456+2052];
	ld.u32 	%r123, [%rd456+2056];
	ld.u32 	%r124, [%rd456+2060];
	setp.ne.s32 	%p391, %r122, %r83;
	@%p391 bra 	$L__BB11_60;
	setp.ne.s32 	%p392, %r123, %r84;
	@%p392 bra 	$L__BB11_59;
	setp.lt.s32 	%p546, %r124, %r85;
	bra.uni 	$L__BB11_61;
$L__BB11_59:
	setp.lt.s32 	%p546, %r123, %r84;
	bra.uni 	$L__BB11_61;
$L__BB11_60:
	setp.lt.s32 	%p546, %r122, %r83;
$L__BB11_61:
	add.s32 	%r996, %r121, 1;
	selp.b32 	%r1347, %r1347, %r121, %p546;
	selp.b32 	%r1348, %r996, %r1348, %p546;
	setp.lt.s32 	%p393, %r1348, %r1347;
	@%p393 bra 	$L__BB11_56;
$L__BB11_62:
	setp.lt.s32 	%p394, %r82, 1;
	mov.b32 	%r1359, 0;
	mov.u32 	%r1358, %r82;
	@%p394 bra 	$L__BB11_69;
	mul.lo.s32 	%r999, %r82, 511;
	shr.s32 	%r128, %r999, 9;
	mul.wide.s32 	%rd457, %r128, 16;
	add.s64 	%rd458, %rd19, %rd457;
	ld.u32 	%r129, [%rd458+2052];
	ld.u32 	%r130, [%rd458+2056];
	ld.u32 	%r131, [%rd458+2060];
	setp.ne.s32 	%p395, %r129, %r83;
	@%p395 bra 	$L__BB11_67;
	setp.ne.s32 	%p396, %r130, %r84;
	@%p396 bra 	$L__BB11_66;
	setp.lt.s32 	%p547, %r131, %r85;
	bra.uni 	$L__BB11_68;
$L__BB11_66:
	setp.lt.s32 	%p547, %r130, %r84;
	bra.uni 	$L__BB11_68;
$L__BB11_67:
	setp.lt.s32 	%p547, %r129, %r83;
$L__BB11_68:
	add.s32 	%r1000, %r128, 1;
	selp.b32 	%r1358, %r82, %r128, %p547;
	selp.b32 	%r1359, %r1000, 0, %p547;
$L__BB11_69:
	setp.ge.s32 	%p397, %r1359, %r1358;
	@%p397 bra 	$L__BB11_76;
	mad.lo.s32 	%r1002, %r1358, 127, %r1359;
	shr.s32 	%r136, %r1002, 7;
	mul.wide.s32 	%rd459, %r136, 16;
	add.s64 	%rd460, %rd19, %rd459;
	ld.u32 	%r137, [%rd460+2052];
	ld.u32 	%r138, [%rd460+2056];
	ld.u32 	%r139, [%rd460+2060];
	setp.ne.s32 	%p398, %r137, %r83;
	@%p398 bra 	$L__BB11_74;
	setp.ne.s32 	%p399, %r138, %r84;
	@%p399 bra 	$L__BB11_73;
	setp.lt.s32 	%p548, %r139, %r85;
	bra.uni 	$L__BB11_75;
$L__BB11_73:
	setp.lt.s32 	%p548, %r138, %r84;
	bra.uni 	$L__BB11_75;
$L__BB11_74:
	setp.lt.s32 	%p548, %r137, %r83;
$L__BB11_75:
	add.s32 	%r1003, %r136, 1;
	selp.b32 	%r1358, %r1358, %r136, %p548;
	selp.b32 	%r1359, %r1003, %r1359, %p548;
$L__BB11_76:
	setp.ge.s32 	%p400, %r1359, %r1358;
	@%p400 bra 	$L__BB11_83;
	mad.lo.s32 	%r1004, %r1358, 31, %r1359;
	shr.s32 	%r144, %r1004, 5;
	mul.wide.s32 	%rd461, %r144, 16;
	add.s64 	%rd462, %rd19, %rd461;
	ld.u32 	%r145, [%rd462+2052];
	ld.u32 	%r146, [%rd462+2056];
	ld.u32 	%r147, [%rd462+2060];
	setp.ne.s32 	%p401, %r145, %r83;
	@%p401 bra 	$L__BB11_81;
	setp.ne.s32 	%p402, %r146, %r84;
	@%p402 bra 	$L__BB11_80;
	setp.lt.s32 	%p549, %r147, %r85;
	bra.uni 	$L__BB11_82;
$L__BB11_80:
	setp.lt.s32 	%p549, %r146, %r84;
	bra.uni 	$L__BB11_82;
$L__BB11_81:
	setp.lt.s32 	%p549, %r145, %r83;
$L__BB11_82:
	add.s32 	%r1005, %r144, 1;
	selp.b32 	%r1358, %r1358, %r144, %p549;
	selp.b32 	%r1359, %r1005, %r1359, %p549;
$L__BB11_83:
	setp.ge.s32 	%p403, %r1359, %r1358;
	@%p403 bra 	$L__BB11_90;
	mad.lo.s32 	%r1006, %r1358, 15, %r1359;
	shr.s32 	%r153, %r1006, 4;
	mul.wide.s32 	%rd463, %r153, 16;
	add.s64 	%rd464, %rd19, %rd463;
	ld.u32 	%r154, [%rd464+2052];
	ld.u32 	%r155, [%rd464+2056];
	ld.u32 	%r156, [%rd464+2060];
	setp.ne.s32 	%p404, %r154, %r83;
	@%p404 bra 	$L__BB11_88;
	setp.ne.s32 	%p405, %r155, %r84;
	@%p405 bra 	$L__BB11_87;
	setp.lt.s32 	%p550, %r156, %r85;
	bra.uni 	$L__BB11_89;
$L__BB11_87:
	setp.lt.s32 	%p550, %r155, %r84;
	bra.uni 	$L__BB11_89;
$L__BB11_88:
	setp.lt.s32 	%p550, %r154, %r83;
$L__BB11_89:
	add.s32 	%r1007, %r153, 1;
	selp.b32 	%r1358, %r1358, %r153, %p550;
	selp.b32 	%r1359, %r1007, %r1359, %p550;
$L__BB11_90:
	setp.ge.s32 	%p406, %r1359, %r1358;
	@%p406 bra 	$L__BB11_97;
$L__BB11_91:
	add.s32 	%r1009, %r1359, %r1358;
	shr.s32 	%r163, %r1009, 1;
	mul.wide.s32 	%rd465, %r163, 16;
	add.s64 	%rd466, %rd19, %rd465;
	ld.u32 	%r164, [%rd466+2052];
	ld.u32 	%r165, [%rd466+2056];
	ld.u32 	%r166, [%rd466+2060];
	setp.ne.s32 	%p407, %r164, %r83;
	@%p407 bra 	$L__BB11_95;
	setp.ne.s32 	%p408, %r165, %r84;
	@%p408 bra 	$L__BB11_94;
	setp.lt.s32 	%p551, %r166, %r85;
	bra.uni 	$L__BB11_96;
$L__BB11_94:
	setp.lt.s32 	%p551, %r165, %r84;
	bra.uni 	$L__BB11_96;
$L__BB11_95:
	setp.lt.s32 	%p551, %r164, %r83;
$L__BB11_96:
	add.s32 	%r1010, %r163, 1;
	selp.b32 	%r1358, %r1358, %r163, %p551;
	selp.b32 	%r1359, %r1010, %r1359, %p551;
	setp.lt.s32 	%p409, %r1359, %r1358;
	@%p409 bra 	$L__BB11_91;
$L__BB11_97:
	sub.s32 	%r1013, %r1344, %r1348;
	sub.s32 	%r170, %r82, %r1359;
	add.s32 	%r171, %r170, %r1013;
	shr.s32 	%r1014, %r171, 1;
	max.s32 	%r172, %r1014, %r170;
	add.s32 	%r1016, %r1359, %r172;
	add.s32 	%r1017, %r1016, 1;
	min.s32 	%r1018, %r1017, %r3;
	sub.s32 	%r1368, %r1018, %r82;
	setp.lt.s32 	%p410, %r1368, 1;
	mov.b32 	%r1369, 0;
	@%p410 bra 	$L__BB11_105;
	mov.b32 	%r1369, 0;
$L__BB11_99:
	add.s32 	%r1020, %r1369, %r1368;
	shr.s32 	%r176, %r1020, 1;
	mul.wide.s32 	%rd467, %r176, 16;
	add.s64 	%rd468, %rd20, %rd467;
	ld.u32 	%r177, [%rd468+2052];
	ld.u32 	%r178, [%rd468+2056];
	ld.u32 	%r179, [%rd468+2060];
	setp.ne.s32 	%p411, %r83, %r177;
	@%p411 bra 	$L__BB11_103;
	setp.ne.s32 	%p412, %r84, %r178;
	@%p412 bra 	$L__BB11_102;
	setp.lt.s32 	%p552, %r85, %r179;
	bra.uni 	$L__BB11_104;
$L__BB11_102:
	setp.lt.s32 	%p552, %r84, %r178;
	bra.uni 	$L__BB11_104;
$L__BB11_103:
	setp.lt.s32 	%p552, %r83, %r177;
$L__BB11_104:
	add.s32 	%r1021, %r176, 1;
	selp.b32 	%r1368, %r176, %r1368, %p552;
	selp.b32 	%r1369, %r1369, %r1021, %p552;
	setp.lt.s32 	%p413, %r1369, %r1368;
	@%p413 bra 	$L__BB11_99;
$L__BB11_105:
	add.s32 	%r1022, %r170, %r1369;
	min.s32 	%r1023, %r1022, %r172;
	sub.s32 	%r1024, %r171, %r1023;
	add.s32 	%r1025, %r1023, 1;
	setp.eq.s32 	%p414, %r1024, %r1025;
	setp.lt.s32 	%p415, %r172, %r1022;
	and.pred  	%p416, %p414, %p415;
	add.s32 	%r1344, %r1024, %r1348;
	selp.u32 	%r1371, 1, 0, %p416;
$L__BB11_106:
	sub.s32 	%r1026, %r977, %r1344;
	add.s32 	%r1027, %r1026, %r1371;
	setp.eq.s32 	%p417, %r4, 0;
	shl.b32 	%r1028, %r971, 16;
	or.b32  	%r1029, %r1028, %r3;
	shl.b32 	%r1030, %r1344, 16;
	or.b32  	%r1031, %r1027, %r1030;
	selp.b32 	%r1032, %r1029, %r1031, %p417;
	add.s32 	%r1033, %r4, -1;
	selp.b32 	%r1034, 511, %r1033, %p417;
	mul.wide.s32 	%rd469, %r1034, 4;
	add.s64 	%rd470, %rd703, %rd469;
	st.u32 	[%rd470], %r1032;
	bar.sync 	0;
	mad.lo.s64 	%rd471, %rd17, -12, %rd18;
	ld.u32 	%r1035, [%rd471];
	shr.s32 	%r187, %r1035, 16;
	and.b32  	%r1036, %r1035, 65535;
	add.s32 	%r1389, %r1027, %r971;
	add.s32 	%r189, %r1036, %r971;
	mul.wide.s32 	%rd472, %r1344, 16;
	add.s64 	%rd21, %rd703, %rd472;
	mul.wide.s32 	%rd473, %r1389, 16;
	add.s64 	%rd22, %rd703, %rd473;
	ld.u32 	%r1388, [%rd22+2060];
	ld.u32 	%r1387, [%rd22+2056];
	ld.u32 	%r1386, [%rd22+2052];
	ld.u32 	%r193, [%rd21+2060];
	ld.u32 	%r194, [%rd21+2056];
	ld.u32 	%r195, [%rd21+2052];
	ld.u32 	%r196, [%rd21+2048];
	setp.ne.s32 	%p418, %r195, %r1386;
	@%p418 bra 	$L__BB11_110;
	setp.ne.s32 	%p419, %r194, %r1387;
	@%p419 bra 	$L__BB11_109;
	setp.lt.s32 	%p553, %r193, %r1388;
	bra.uni 	$L__BB11_111;
$L__BB11_109:
	setp.lt.s32 	%p553, %r194, %r1387;
	bra.uni 	$L__BB11_111;
$L__BB11_110:
	setp.lt.s32 	%p553, %r195, %r1386;
$L__BB11_111:
	setp.ne.s32 	%p420, %r195, %r1386;
	@%p420 bra 	$L__BB11_115;
	setp.ne.s32 	%p421, %r1387, %r194;
	@%p421 bra 	$L__BB11_114;
	setp.lt.s32 	%p554, %r1388, %r193;
	bra.uni 	$L__BB11_116;
$L__BB11_114:
	setp.lt.s32 	%p554, %r1387, %r194;
	bra.uni 	$L__BB11_116;
$L__BB11_115:
	setp.lt.s32 	%p554, %r1386, %r195;
$L__BB11_116:
	setp.ge.s32 	%p422, %r1344, %r187;
	setp.ge.s32 	%p423, %r1389, %r189;
	or.pred  	%p424, %p422, %p423;
	xor.pred  	%p425, %p553, %p554;
	or.pred  	%p57, %p424, %p425;
	mov.u32 	%r1372, %r196;
	mov.u32 	%r1373, %r195;
	mov.u32 	%r1374, %r194;
	mov.u32 	%r1375, %r193;
	@%p554 bra 	$L__BB11_118;
	add.s32 	%r1344, %r1344, 1;
	ld.u32 	%r1372, [%rd21+2064];
	ld.u32 	%r1373, [%rd21+2068];
	ld.u32 	%r1374, [%rd21+2072];
	ld.u32 	%r1375, [%rd21+2076];
$L__BB11_118:
	@%p553 bra 	$L__BB11_120;
	add.s32 	%r1389, %r1389, 1;
	ld.u32 	%r1386, [%rd22+2068];
	ld.u32 	%r1387, [%rd22+2072];
	ld.u32 	%r1388, [%rd22+2076];
$L__BB11_120:
	setp.eq.s32 	%p426, %r1373, %r1386;
	@%p426 bra 	$L__BB11_122;
	setp.lt.s32 	%p555, %r1373, %r1386;
	bra.uni 	$L__BB11_125;
$L__BB11_122:
	setp.eq.s32 	%p427, %r1374, %r1387;
	@%p427 bra 	$L__BB11_124;
	setp.lt.s32 	%p555, %r1374, %r1387;
	bra.uni 	$L__BB11_125;
$L__BB11_124:
	setp.lt.s32 	%p555, %r1375, %r1388;
$L__BB11_125:
	setp.eq.s32 	%p428, %r1373, %r1386;
	@%p428 bra 	$L__BB11_127;
	setp.lt.s32 	%p556, %r1386, %r1373;
	bra.uni 	$L__BB11_130;
$L__BB11_127:
	setp.eq.s32 	%p429, %r1387, %r1374;
	@%p429 bra 	$L__BB11_129;
	setp.lt.s32 	%p556, %r1387, %r1374;
	bra.uni 	$L__BB11_130;
$L__BB11_129:
	setp.lt.s32 	%p556, %r1388, %r1375;
$L__BB11_130:
	add.s64 	%rd23, %rd703, 2048;
	setp.ge.s32 	%p430, %r1344, %r187;
	setp.ge.s32 	%p431, %r1389, %r189;
	or.pred  	%p432, %p430, %p431;
	xor.pred  	%p433, %p555, %p556;
	or.pred  	%p66, %p432, %p433;
	mov.u32 	%r1381, %r1372;
	mov.u32 	%r1382, %r1373;
	mov.u32 	%r1383, %r1374;
	mov.u32 	%r1384, %r1375;
	@%p556 bra 	$L__BB11_132;
	add.s32 	%r215, %r1344, 1;
	mul.wide.s32 	%rd474, %r1344, 16;
	add.s64 	%rd475, %rd23, %rd474;
	ld.u32 	%r1381, [%rd475+16];
	ld.u32 	%r1382, [%rd475+20];
	ld.u32 	%r1383, [%rd475+24];
	ld.u32 	%r1384, [%rd475+28];
	mov.u32 	%r1344, %r215;
$L__BB11_132:
	@%p555 bra 	$L__BB11_134;
	add.s32 	%r225, %r1389, 1;
	mul.wide.s32 	%rd476, %r1389, 16;
	add.s64 	%rd477, %rd23, %rd476;
	ld.u32 	%r1386, [%rd477+20];
	ld.u32 	%r1387, [%rd477+24];
	ld.u32 	%r1388, [%rd477+28];
	mov.u32 	%r1389, %r225;
$L__BB11_134:
	setp.eq.s32 	%p434, %r1382, %r1386;
	@%p434 bra 	$L__BB11_136;
	setp.lt.s32 	%p557, %r1382, %r1386;
	bra.uni 	$L__BB11_139;
$L__BB11_136:
	setp.eq.s32 	%p435, %r1383, %r1387;
	@%p435 bra 	$L__BB11_138;
	setp.lt.s32 	%p557, %r1383, %r1387;
	bra.uni 	$L__BB11_139;
$L__BB11_138:
	setp.lt.s32 	%p557, %r1384, %r1388;
$L__BB11_139:
	setp.eq.s32 	%p436, %r1382, %r1386;
	@%p436 bra 	$L__BB11_141;
	setp.lt.s32 	%p558, %r1386, %r1382;
	bra.uni 	$L__BB11_144;
$L__BB11_141:
	setp.eq.s32 	%p437, %r1387, %r1383;
	@%p437 bra 	$L__BB11_143;
	setp.lt.s32 	%p558, %r1387, %r1383;
	bra.uni 	$L__BB11_144;
$L__BB11_143:
	setp.lt.s32 	%p558, %r1388, %r1384;
$L__BB11_144:
	setp.ge.s32 	%p438, %r1344, %r187;
	setp.ge.s32 	%p439, %r1389, %r189;
	or.pred  	%p440, %p438, %p439;
	xor.pred  	%p441, %p557, %p558;
	or.pred  	%p75, %p440, %p441;
	mov.u32 	%r1390, %r1381;
	mov.u32 	%r1391, %r1382;
	mov.u32 	%r1392, %r1383;
	mov.u32 	%r1393, %r1384;
	@%p558 bra 	$L__BB11_146;
	add.s32 	%r233, %r1344, 1;
	mul.wide.s32 	%rd478, %r1344, 16;
	add.s64 	%rd479, %rd703, %rd478;
	ld.u32 	%r1390, [%rd479+2064];
	ld.u32 	%r1391, [%rd479+2068];
	ld.u32 	%r1392, [%rd479+2072];
	ld.u32 	%r1393, [%rd479+2076];
	mov.u32 	%r1344, %r233;
$L__BB11_146:
	@%p557 bra 	$L__BB11_148;
	add.s32 	%r243, %r1389, 1;
	mul.wide.s32 	%rd480, %r1389, 16;
	add.s64 	%rd481, %rd703, %rd480;
	ld.u32 	%r1386, [%rd481+2068];
	ld.u32 	%r1387, [%rd481+2072];
	ld.u32 	%r1388, [%rd481+2076];
	mov.u32 	%r1389, %r243;
$L__BB11_148:
	setp.eq.s32 	%p442, %r1391, %r1386;
	@%p442 bra 	$L__BB11_150;
	setp.lt.s32 	%p559, %r1391, %r1386;
	bra.uni 	$L__BB11_153;
$L__BB11_150:
	setp.eq.s32 	%p443, %r1392, %r1387;
	@%p443 bra 	$L__BB11_152;
	setp.lt.s32 	%p559, %r1392, %r1387;
	bra.uni 	$L__BB11_153;
$L__BB11_152:
	setp.lt.s32 	%p559, %r1393, %r1388;
$L__BB11_153:
	setp.eq.s32 	%p444, %r1391, %r1386;
	@%p444 bra 	$L__BB11_155;
	setp.lt.s32 	%p560, %r1386, %r1391;
	bra.uni 	$L__BB11_158;
$L__BB11_155:
	setp.eq.s32 	%p445, %r1387, %r1392;
	@%p445 bra 	$L__BB11_157;
	setp.lt.s32 	%p560, %r1387, %r1392;
	bra.uni 	$L__BB11_158;
$L__BB11_157:
	setp.lt.s32 	%p560, %r1388, %r1393;
$L__BB11_158:
	setp.ge.s32 	%p446, %r1344, %r187;
	setp.ge.s32 	%p447, %r1389, %r189;
	or.pred  	%p448, %p446, %p447;
	xor.pred  	%p449, %p559, %p560;
	or.pred  	%p84, %p448, %p449;
	mov.u32 	%r1399, %r1390;
	mov.u32 	%r1400, %r1391;
	mov.u32 	%r1401, %r1392;
	mov.u32 	%r1402, %r1393;
	@%p560 bra 	$L__BB11_160;
	add.s32 	%r251, %r1344, 1;
	mul.wide.s32 	%rd482, %r1344, 16;
	add.s64 	%rd483, %rd703, %rd482;
	ld.u32 	%r1399, [%rd483+2064];
	ld.u32 	%r1400, [%rd483+2068];
	ld.u32 	%r1401, [%rd483+2072];
	ld.u32 	%r1402, [%rd483+2076];
	mov.u32 	%r1344, %r251;
$L__BB11_160:
	@%p559 bra 	$L__BB11_162;
	add.s32 	%r261, %r1389, 1;
	mul.wide.s32 	%rd484, %r1389, 16;
	add.s64 	%rd485, %rd703, %rd484;
	ld.u32 	%r1386, [%rd485+2068];
	ld.u32 	%r1387, [%rd485+2072];
	ld.u32 	%r1388, [%rd485+2076];
	mov.u32 	%r1389, %r261;
$L__BB11_162:
	setp.eq.s32 	%p450, %r1400, %r1386;
	@%p450 bra 	$L__BB11_164;
	setp.lt.s32 	%p561, %r1400, %r1386;
	bra.uni 	$L__BB11_167;
$L__BB11_164:
	setp.eq.s32 	%p451, %r1401, %r1387;
	@%p451 bra 	$L__BB11_166;
	setp.lt.s32 	%p561, %r1401, %r1387;
	bra.uni 	$L__BB11_167;
$L__BB11_166:
	setp.lt.s32 	%p561, %r1402, %r1388;
$L__BB11_167:
	@%p450 bra 	$L__BB11_169;
	setp.lt.s32 	%p562, %r1386, %r1400;
	bra.uni 	$L__BB11_172;
$L__BB11_169:
	setp.eq.s32 	%p453, %r1387, %r1401;
	@%p453 bra 	$L__BB11_171;
	setp.lt.s32 	%p562, %r1387, %r1401;
	bra.uni 	$L__BB11_172;
$L__BB11_171:
	setp.lt.s32 	%p562, %r1388, %r1402;
$L__BB11_172:
	mov.u32 	%r269, %tid.x;
	setp.ge.s32 	%p454, %r1344, %r187;
	setp.ge.s32 	%p455, %r1389, %r189;
	or.pred  	%p456, %p454, %p455;
	xor.pred  	%p457, %p561, %p562;
	or.pred  	%p93, %p456, %p457;
	selp.b32 	%r1037, 0, 16, %p93;
	selp.b32 	%r1038, 0, 2, %p66;
	not.pred 	%p458, %p57;
	selp.u32 	%r1039, 1, 0, %p458;
	or.b32  	%r1040, %r1038, %r1039;
	selp.b32 	%r1041, 0, 4, %p75;
	or.b32  	%r1042, %r1040, %r1041;
	selp.b32 	%r1043, 0, 8, %p84;
	or.b32  	%r1044, %r1042, %r1043;
	or.b32  	%r1045, %r1044, %r1037;
	bar.sync 	0;
	popc.b32 	%r270, %r1045;
	mov.u32 	%r1046, %ctaid.x;
	setp.ne.s32 	%p459, %r1046, 0;
	@%p459 bra 	$L__BB11_177;
	// begin inline asm
	mov.u32 %r1241, %laneid;
	// end inline asm
	cvt.u64.u32 	%rd609, %r270;
	mov.b64 	{%r1243, %r1248}, %rd609;
	mov.b32 	%r1249, 1;
	mov.b32 	%r1290, 0;
	mov.b32 	%r1291, -1;
	// begin inline asm
	shfl.sync.up.b32 %r1242, %r1243, %r1249, %r1290, %r1291;
	// end inline asm
	// begin inline asm
	shfl.sync.up.b32 %r1247, %r1248, %r1249, %r1290, %r1291;
	// end inline asm
	mov.b64 	%rd610, {%r1242, %r1247};
	setp.lt.s32 	%p513, %r1241, 1;
	selp.b64 	%rd611, 0, %rd610, %p513;
	add.s64 	%rd612, %rd611, %rd609;
	mov.b64 	{%r1253, %r1258}, %rd612;
	mov.b32 	%r1259, 2;
	// begin inline asm
	shfl.sync.up.b32 %r1252, %r1253, %r1259, %r1290, %r1291;
	// end inline asm
	// begin inline asm
	shfl.sync.up.b32 %r1257, %r1258, %r1259, %r1290, %r1291;
	// end inline asm
	mov.b64 	%rd613, {%r1252, %r1257};
	setp.lt.s32 	%p514, %r1241, 2;
	selp.b64 	%rd614, 0, %rd613, %p514;
	add.s64 	%rd615, %rd614, %rd612;
	mov.b64 	{%r1263, %r1268}, %rd615;
	mov.b32 	%r1269, 4;
	// begin inline asm
	shfl.sync.up.b32 %r1262, %r1263, %r1269, %r1290, %r1291;
	// end inline asm
	// begin inline asm
	shfl.sync.up.b32 %r1267, %r1268, %r1269, %r1290, %r1291;
	// end inline asm
	mov.b64 	%rd616, {%r1262, %r1267};
	setp.lt.s32 	%p515, %r1241, 4;
	selp.b64 	%rd617, 0, %rd616, %p515;
	add.s64 	%rd618, %rd617, %rd615;
	mov.b64 	{%r1273, %r1278}, %rd618;
	mov.b32 	%r1279, 8;
	// begin inline asm
	shfl.sync.up.b32 %r1272, %r1273, %r1279, %r1290, %r1291;
	// end inline asm
	// begin inline asm
	shfl.sync.up.b32 %r1277, %r1278, %r1279, %r1290, %r1291;
	// end inline asm
	mov.b64 	%rd619, {%r1272, %r1277};
	setp.lt.s32 	%p516, %r1241, 8;
	selp.b64 	%rd620, 0, %rd619, %p516;
	add.s64 	%rd621, %rd620, %rd618;
	mov.b64 	{%r1283, %r1288}, %rd621;
	mov.b32 	%r1289, 16;
	// begin inline asm
	shfl.sync.up.b32 %r1282, %r1283, %r1289, %r1290, %r1291;
	// end inline asm
	// begin inline asm
	shfl.sync.up.b32 %r1287, %r1288, %r1289, %r1290, %r1291;
	// end inline asm
	mov.b64 	%rd622, {%r1282, %r1287};
	setp.lt.s32 	%p517, %r1241, 16;
	selp.b64 	%rd623, 0, %rd622, %p517;
	add.s64 	%rd24, %rd623, %rd621;
	setp.ne.s32 	%p518, %r1241, 31;
	@%p518 bra 	$L__BB11_175;
	shr.u32 	%r1292, %r269, 5;
	mul.wide.u32 	%rd624, %r1292, 8;
	add.s64 	%rd625, %rd703, %rd624;
	st.u64 	[%rd625], %rd24;
$L__BB11_175:
	mov.u32 	%r1293, %tid.x;
	setp.ne.s32 	%p519, %r1293, 0;
	bar.sync 	0;
	ld.v2.u64 	{%rd627, %rd628}, [%rd703];
	shr.u32 	%r1294, %r1293, 5;
	add.s64 	%rd629, %rd628, %rd627;
	setp.eq.s32 	%p520, %r1294, 2;
	selp.b64 	%rd630, %rd629, %rd627, %p520;
	ld.v2.u64 	{%rd631, %rd632}, [%rd703+16];
	add.s64 	%rd633, %rd629, %rd631;
	setp.eq.s32 	%p521, %r1294, 3;
	selp.b64 	%rd634, %rd633, %rd630, %p521;
	add.s64 	%rd635, %rd633, %rd632;
	setp.eq.s32 	%p522, %r1294, 4;
	selp.b64 	%rd636, %rd635, %rd634, %p522;
	ld.v2.u64 	{%rd637, %rd638}, [%rd703+32];
	add.s64 	%rd639, %rd635, %rd637;
	setp.eq.s32 	%p523, %r1294, 5;
	selp.b64 	%rd640, %rd639, %rd636, %p523;
	add.s64 	%rd641, %rd639, %rd638;
	setp.eq.s32 	%p524, %r1294, 6;
	selp.b64 	%rd642, %rd641, %rd640, %p524;
	ld.v2.u64 	{%rd643, %rd644}, [%rd703+48];
	add.s64 	%rd645, %rd641, %rd643;
	setp.eq.s32 	%p525, %r1294, 7;
	selp.b64 	%rd646, %rd645, %rd642, %p525;
	add.s64 	%rd647, %rd645, %rd644;
	setp.eq.s32 	%p526, %r1294, 8;
	selp.b64 	%rd648, %rd647, %rd646, %p526;
	ld.v2.u64 	{%rd649, %rd650}, [%rd703+64];
	add.s64 	%rd651, %rd647, %rd649;
	setp.eq.s32 	%p527, %r1294, 9;
	selp.b64 	%rd652, %rd651, %rd648, %p527;
	add.s64 	%rd653, %rd651, %rd650;
	setp.eq.s32 	%p528, %r1294, 10;
	selp.b64 	%rd654, %rd653, %rd652, %p528;
	ld.v2.u64 	{%rd655, %rd656}, [%rd703+80];
	add.s64 	%rd657, %rd653, %rd655;
	setp.eq.s32 	%p529, %r1294, 11;
	selp.b64 	%rd658, %rd657, %rd654, %p529;
	add.s64 	%rd659, %rd657, %rd656;
	setp.eq.s32 	%p530, %r1294, 12;
	selp.b64 	%rd660, %rd659, %rd658, %p530;
	ld.v2.u64 	{%rd661, %rd662}, [%rd703+96];
	add.s64 	%rd663, %rd659, %rd661;
	setp.eq.s32 	%p531, %r1294, 13;
	selp.b64 	%rd664, %rd663, %rd660, %p531;
	add.s64 	%rd665, %rd663, %rd662;
	setp.eq.s32 	%p532, %r1294, 14;
	selp.b64 	%rd666, %rd665, %rd664, %p532;
	ld.v2.u64 	{%rd667, %rd668}, [%rd703+112];
	add.s64 	%rd669, %rd665, %rd667;
	setp.eq.s32 	%p533, %r1294, 15;
	selp.b64 	%rd670, %rd669, %rd666, %p533;
	add.s64 	%rd712, %rd669, %rd668;
	setp.lt.u32 	%p534, %r1293, 32;
	selp.b64 	%rd671, 0, %rd670, %p534;
	setp.eq.s32 	%p535, %r1241, 0;
	cvt.u64.u32 	%rd672, %r270;
	sub.s64 	%rd673, %rd24, %rd672;
	selp.b64 	%rd674, 0, %rd673, %p535;
	add.s64 	%rd710, %rd671, %rd674;
	mov.b64 	%rd714, 0;
	@%p519 bra 	$L__BB11_207;
	add.s64 	%rd675, %rd145, 512;
	mov.b64 	%rd676, 101;
	// begin inline asm
	st.relaxed.gpu.v2.u64 [%rd675], {%rd676, %rd712};
	// end inline asm
	bra.uni 	$L__BB11_207;
$L__BB11_177:
	// begin inline asm
	mov.u32 %r1047, %laneid;
	// end inline asm
	cvt.u64.u32 	%rd486, %r270;
	mov.b64 	{%r1049, %r1054}, %rd486;
	mov.b32 	%r1055, 1;
	mov.b32 	%r1096, 0;
	mov.b32 	%r1097, -1;
	// begin inline asm
	shfl.sync.up.b32 %r1048, %r1049, %r1055, %r1096, %r1097;
	// end inline asm
	// begin inline asm
	shfl.sync.up.b32 %r1053, %r1054, %r1055, %r1096, %r1097;
	// end inline asm
	mov.b64 	%rd487, {%r1048, %r1053};
	setp.lt.s32 	%p460, %r1047, 1;
	selp.b64 	%rd488, 0, %rd487, %p460;
	add.s64 	%rd489, %rd488, %rd486;
	mov.b64 	{%r1059, %r1064}, %rd489;
	mov.b32 	%r1065, 2;
	// begin inline asm
	shfl.sync.up.b32 %r1058, %r1059, %r1065, %r1096, %r1097;
	// end inline asm
	// begin inline asm
	shfl.sync.up.b32 %r1063, %r1064, %r1065, %r1096, %r1097;
	// end inline asm
	mov.b64 	%rd490, {%r1058, %r1063};
	setp.lt.s32 	%p461, %r1047, 2;
	selp.b64 	%rd491, 0, %rd490, %p461;
	add.s64 	%rd492, %rd491, %rd489;
	mov.b64 	{%r1069, %r1074}, %rd492;
	mov.b32 	%r1075, 4;
	// begin inline asm
	shfl.sync.up.b32 %r1068, %r1069, %r1075, %r1096, %r1097;
	// end inline asm
	// begin inline asm
	shfl.sync.up.b32 %r1073, %r1074, %r1075, %r1096, %r1097;
	// end inline asm
	mov.b64 	%rd493, {%r1068, %r1073};
	setp.lt.s32 	%p462, %r1047, 4;
	selp.b64 	%rd494, 0, %rd493, %p462;
	add.s64 	%rd495, %rd494, %rd492;
	mov.b64 	{%r1079, %r1084}, %rd495;
	mov.b32 	%r1085, 8;
	// begin inline asm
	shfl.sync.up.b32 %r1078, %r1079, %r1085, %r1096, %r1097;
	// end inline asm
	// begin inline asm
	shfl.sync.up.b32 %r1083, %r1084, %r1085, %r1096, %r1097;
	// end inline asm
	mov.b64 	%rd496, {%r1078, %r1083};
	setp.lt.s32 	%p463, %r1047, 8;
	selp.b64 	%rd497, 0, %rd496, %p463;
	add.s64 	%rd498, %rd497, %rd495;
	mov.b64 	{%r1089, %r1094}, %rd498;
	mov.b32 	%r1095, 16;
	// begin inline asm
	shfl.sync.up.b32 %r1088, %r1089, %r1095, %r1096, %r1097;
	// end inline asm
	// begin inline asm
	shfl.sync.up.b32 %r1093, %r1094, %r1095, %r1096, %r1097;
	// end inline asm
	mov.b64 	%rd499, {%r1088, %r1093};
	setp.lt.s32 	%p464, %r1047, 16;
	selp.b64 	%rd500, 0, %rd499, %p464;
	add.s64 	%rd27, %rd500, %rd498;
	setp.ne.s32 	%p465, %r1047, 31;
	@%p465 bra 	$L__BB11_179;
	shr.u32 	%r1098, %r269, 5;
	mul.wide.u32 	%rd501, %r1098, 8;
	add.s64 	%rd502, %rd703, %rd501;
	st.u64 	[%rd502], %rd27;
$L__BB11_179:
	cvt.u64.u32 	%rd503, %r270;
	sub.s64 	%rd504, %rd27, %rd503;
	bar.sync 	0;
	ld.v2.u64 	{%rd505, %rd506}, [%rd703];
	mov.u32 	%r273, %tid.x;
	shr.u32 	%r1099, %r273, 5;
	add.s64 	%rd507, %rd506, %rd505;
	setp.eq.s32 	%p466, %r1099, 2;
	selp.b64 	%rd508, %rd507, %rd505, %p466;
	ld.v2.u64 	{%rd509, %rd510}, [%rd703+16];
	add.s64 	%rd511, %rd507, %rd509;
	setp.eq.s32 	%p467, %r1099, 3;
	selp.b64 	%rd512, %rd511, %rd508, %p467;
	add.s64 	%rd513, %rd511, %rd510;
	setp.eq.s32 	%p468, %r1099, 4;
	selp.b64 	%rd514, %rd513, %rd512, %p468;
	ld.v2.u64 	{%rd515, %rd516}, [%rd703+32];
	add.s64 	%rd517, %rd513, %rd515;
	setp.eq.s32 	%p469, %r1099, 5;
	selp.b64 	%rd518, %rd517, %rd514, %p469;
	add.s64 	%rd519, %rd517, %rd516;
	setp.eq.s32 	%p470, %r1099, 6;
	selp.b64 	%rd520, %rd519, %rd518, %p470;
	ld.v2.u64 	{%rd521, %rd522}, [%rd703+48];
	add.s64 	%rd523, %rd519, %rd521;
	setp.eq.s32 	%p471, %r1099, 7;
	selp.b64 	%rd524, %rd523, %rd520, %p471;
	add.s64 	%rd525, %rd523, %rd522;
	setp.eq.s32 	%p472, %r1099, 8;
	selp.b64 	%rd526, %rd525, %rd524, %p472;
	ld.v2.u64 	{%rd527, %rd528}, [%rd703+64];
	add.s64 	%rd529, %rd525, %rd527;
	setp.eq.s32 	%p473, %r1099, 9;
	selp.b64 	%rd530, %rd529, %rd526, %p473;
	add.s64 	%rd531, %rd529, %rd528;
	setp.eq.s32 	%p474, %r1099, 10;
	selp.b64 	%rd532, %rd531, %rd530, %p474;
	ld.v2.u64 	{%rd533, %rd534}, [%rd703+80];
	add.s64 	%rd535, %rd531, %rd533;
	setp.eq.s32 	%p475, %r1099, 11;
	selp.b64 	%rd536, %rd535, %rd532, %p475;
	add.s64 	%rd537, %rd535, %rd534;
	setp.eq.s32 	%p476, %r1099, 12;
	selp.b64 	%rd538, %rd537, %rd536, %p476;
	ld.v2.u64 	{%rd539, %rd540}, [%rd703+96];
	add.s64 	%rd541, %rd537, %rd539;
	setp.eq.s32 	%p477, %r1099, 13;
	selp.b64 	%rd542, %rd541, %rd538, %p477;
	add.s64 	%rd543, %rd541, %rd540;
	setp.eq.s32 	%p478, %r1099, 14;
	selp.b64 	%rd544, %rd543, %rd542, %p478;
	ld.v2.u64 	{%rd545, %rd546}, [%rd703+112];
	add.s64 	%rd547, %rd543, %rd545;
	setp.eq.s32 	%p479, %r1099, 15;
	selp.b64 	%rd548, %rd547, %rd544, %p479;
	add.s64 	%rd28, %rd547, %rd546;
	setp.gt.u32 	%p480, %r273, 31;
	setp.lt.u32 	%p481, %r273, 32;
	setp.eq.s32 	%p482, %r1047, 0;
	selp.b64 	%rd549, 0, %rd504, %p482;
	add.s64 	%rd710, %rd548, %rd549;
	selp.b64 	%rd30, %rd504, %rd710, %p481;
	@%p480 bra 	$L__BB11_204;
	setp.ne.s32 	%p483, %r273, 0;
	mov.u32 	%r1100, %ctaid.x;
	mul.wide.u32 	%rd550, %r1100, 16;
	add.s64 	%rd31, %rd145, %rd550;
	@%p483 bra 	$L__BB11_182;
	st.u64 	[%rd703+184], %rd28;
	add.s64 	%rd551, %rd31, 512;
	mov.b64 	%rd552, 100;
	// begin inline asm
	st.relaxed.gpu.v2.u64 [%rd551], {%rd552, %rd28};
	// end inline asm
$L__BB11_182:
	mov.u32 	%r1101, %nctaid.x;
	setp.gt.u32 	%p484, %r1101, 499;
	@%p484 bra 	$L__BB11_184;
	membar.cta;
	bra.uni 	$L__BB11_185;
$L__BB11_184:
	mov.b32 	%r1102, 450;
	// begin inline asm
	nanosleep.u32 %r1102;
	// end inline asm
$L__BB11_185:
	mul.wide.u32 	%rd557, %r273, 16;
	xor.b64  	%rd558, %rd557, -16;
	add.s64 	%rd559, %rd31, %rd558;
	add.s64 	%rd556, %rd559, 512;
	// begin inline asm
	ld.relaxed.gpu.v2.u64 {%rd708, %rd705}, [%rd556];
	// end inline asm
$L__BB11_186:
	setp.eq.s64 	%p485, %rd708, 99;
	mov.b32 	%r1104, -1;
	vote.sync.any.pred 	%p486, %p485, %r1104;
	not.pred 	%p487, %p486;
	@%p487 bra 	$L__BB11_191;
	setp.gt.u32 	%p512, %r1101, 499;
	@%p512 bra 	$L__BB11_189;
	membar.cta;
	bra.uni 	$L__BB11_190;
$L__BB11_189:
	mov.b32 	%r1239, 350;
	// begin inline asm
	nanosleep.u32 %r1239;
	// end inline asm
$L__BB11_190:
	// begin inline asm
	ld.relaxed.gpu.v2.u64 {%rd708, %rd705}, [%rd556];
	// end inline asm
	bra.uni 	$L__BB11_186;
$L__BB11_191:
	setp.eq.s64 	%p488, %rd708, 101;
	mov.b32 	%r1156, -1;
	vote.sync.ballot.b32 	%r1157, %p488, %r1156;
	// begin inline asm
	mov.u32 %r1106, %lanemask_ge;
	// end inline asm
	and.b32  	%r1158, %r1157, %r1106;
	or.b32  	%r1159, %r1158, -2147483648;
	add.s32 	%r1160, %r1159, -1;
	not.b32 	%r1161, %r1159;
	and.b32  	%r1162, %r1161, %r1160;
	popc.b32 	%r1110, %r1162;
	mov.b64 	{%r1108, %r1113}, %rd705;
	mov.b32 	%r1114, 1;
	// begin inline asm
	shfl.sync.down.b32 %r1107, %r1108, %r1114, %r1110, %r1156;
	// end inline asm
	// begin inline asm
	shfl.sync.down.b32 %r1112, %r1113, %r1114, %r1110, %r1156;
	// end inline asm
	mov.b64 	%rd560, {%r1107, %r1112};
	setp.lt.s32 	%p490, %r1047, %r1110;
	selp.b64 	%rd561, %rd560, 0, %p490;
	add.s64 	%rd562, %rd561, %rd705;
	mov.b64 	{%r1118, %r1123}, %rd562;
	mov.b32 	%r1124, 2;
	// begin inline asm
	shfl.sync.down.b32 %r1117, %r1118, %r1124, %r1110, %r1156;
	// end inline asm
	// begin inline asm
	shfl.sync.down.b32 %r1122, %r1123, %r1124, %r1110, %r1156;
	// end inline asm
	mov.b64 	%rd563, {%r1117, %r1122};
	add.s32 	%r1163, %r1047, 2;
	setp.gt.s32 	%p491, %r1163, %r1110;
	selp.b64 	%rd564, 0, %rd563, %p491;
	add.s64 	%rd565, %rd564, %rd562;
	mov.b64 	{%r1128, %r1133}, %rd565;
	mov.b32 	%r1134, 4;
	// begin inline asm
	shfl.sync.down.b32 %r1127, %r1128, %r1134, %r1110, %r1156;
	// end inline asm
	// begin inline asm
	shfl.sync.down.b32 %r1132, %r1133, %r1134, %r1110, %r1156;
	// end inline asm
	mov.b64 	%rd566, {%r1127, %r1132};
	add.s32 	%r1164, %r1047, 4;
	setp.gt.s32 	%p492, %r1164, %r1110;
	selp.b64 	%rd567, 0, %rd566, %p492;
	add.s64 	%rd568, %rd567, %rd565;
	mov.b64 	{%r1138, %r1143}, %rd568;
	mov.b32 	%r1144, 8;
	// begin inline asm
	shfl.sync.down.b32 %r1137, %r1138, %r1144, %r1110, %r1156;
	// end inline asm
	// begin inline asm
	shfl.sync.down.b32 %r1142, %r1143, %r1144, %r1110, %r1156;
	// end inline asm
	mov.b64 	%rd569, {%r1137, %r1142};
	add.s32 	%r1165, %r1047, 8;
	setp.gt.s32 	%p493, %r1165, %r1110;
	selp.b64 	%rd570, 0, %rd569, %p493;
	add.s64 	%rd571, %rd570, %rd568;
	mov.b64 	{%r1148, %r1153}, %rd571;
	mov.b32 	%r1154, 16;
	// begin inline asm
	shfl.sync.down.b32 %r1147, %r1148, %r1154, %r1110, %r1156;
	// end inline asm
	// begin inline asm
	shfl.sync.down.b32 %r1152, %r1153, %r1154, %r1110, %r1156;
	// end inline asm
	mov.b64 	%rd572, {%r1147, %r1152};
	add.s32 	%r1166, %r1047, 16;
	setp.gt.s32 	%p494, %r1166, %r1110;
	selp.b64 	%rd573, 0, %rd572, %p494;
	add.s64 	%rd707, %rd573, %rd571;
	mov.u32 	%r1167, %tid.x;
	not.b32 	%r1168, %r1167;
	mov.u32 	%r1169, %ctaid.x;
	add.s32 	%r1408, %r1169, %r1168;
	add.s64 	%rd41, %rd145, 512;
$L__BB11_192:
	setp.ne.s64 	%p495, %rd708, 101;
	mov.b32 	%r1170, -1;
	vote.sync.all.pred 	%p496, %p495, %r1170;
	not.pred 	%p497, %p496;
	@%p497 bra 	$L__BB11_200;
	mul.wide.s32 	%rd581, %r1408, 16;
	add.s64 	%rd582, %rd41, %rd581;
	add.s64 	%rd580, %rd582, -512;
	// begin inline asm
	ld.relaxed.gpu.v2.u64 {%rd708, %rd709}, [%rd580];
	// end inline asm
$L__BB11_194:
	setp.eq.s64 	%p501, %rd708, 99;
	mov.b32 	%r1174, -1;
	vote.sync.any.pred 	%p502, %p501, %r1174;
	not.pred 	%p503, %p502;
	@%p503 bra 	$L__BB11_199;
	mov.u32 	%r1236, %nctaid.x;
	setp.gt.u32 	%p511, %r1236, 499;
	@%p511 bra 	$L__BB11_197;
	membar.cta;
	bra.uni 	$L__BB11_198;
$L__BB11_197:
	mov.b32 	%r1237, 350;
	// begin inline asm
	nanosleep.u32 %r1237;
	// end inline asm
$L__BB11_198:
	mul.wide.s32 	%rd601, %r1408, 16;
	add.s64 	%rd602, %rd41, %rd601;
	add.s64 	%rd600, %rd602, -512;
	// begin inline asm
	ld.relaxed.gpu.v2.u64 {%rd708, %rd709}, [%rd600];
	// end inline asm
	bra.uni 	$L__BB11_194;
$L__BB11_199:
	setp.eq.s64 	%p504, %rd708, 101;
	mov.b32 	%r1225, -1;
	vote.sync.ballot.b32 	%r1226, %p504, %r1225;
	and.b32  	%r1227, %r1226, %r1106;
	or.b32  	%r1228, %r1227, -2147483648;
	add.s32 	%r1229, %r1228, -1;
	not.b32 	%r1230, %r1228;
	and.b32  	%r1231, %r1230, %r1229;
	popc.b32 	%r1179, %r1231;
	mov.b64 	{%r1177, %r1182}, %rd709;
	mov.b32 	%r1183, 1;
	// begin inline asm
	shfl.sync.down.b32 %r1176, %r1177, %r1183, %r1179, %r1225;
	// end inline asm
	// begin inline asm
	shfl.sync.down.b32 %r1181, %r1182, %r1183, %r1179, %r1225;
	// end inline asm
	mov.b64 	%rd583, {%r1176, %r1181};
	setp.lt.s32 	%p506, %r1047, %r1179;
	selp.b64 	%rd584, %rd583, 0, %p506;
	add.s64 	%rd585, %rd584, %rd709;
	mov.b64 	{%r1187, %r1192}, %rd585;
	mov.b32 	%r1193, 2;
	// begin inline asm
	shfl.sync.down.b32 %r1186, %r1187, %r1193, %r1179, %r1225;
	// end inline asm
	// begin inline asm
	shfl.sync.down.b32 %r1191, %r1192, %r1193, %r1179, %r1225;
	// end inline asm
	mov.b64 	%rd586, {%r1186, %r1191};
	add.s32 	%r1232, %r1047, 2;
	setp.gt.s32 	%p507, %r1232, %r1179;
	selp.b64 	%rd587, 0, %rd586, %p507;
	add.s64 	%rd588, %rd585, %rd587;
	mov.b64 	{%r1197, %r1202}, %rd588;
	mov.b32 	%r1203, 4;
	// begin inline asm
	shfl.sync.down.b32 %r1196, %r1197, %r1203, %r1179, %r1225;
	// end inline asm
	// begin inline asm
	shfl.sync.down.b32 %r1201, %r1202, %r1203, %r1179, %r1225;
	// end inline asm
	mov.b64 	%rd589, {%r1196, %r1201};
	add.s32 	%r1233, %r1047, 4;
	setp.gt.s32 	%p508, %r1233, %r1179;
	selp.b64 	%rd590, 0, %rd589, %p508;
	add.s64 	%rd591, %rd590, %rd588;
	mov.b64 	{%r1207, %r1212}, %rd591;
	mov.b32 	%r1213, 8;
	// begin inline asm
	shfl.sync.down.b32 %r1206, %r1207, %r1213, %r1179, %r1225;
	// end inline asm
	// begin inline asm
	shfl.sync.down.b32 %r1211, %r1212, %r1213, %r1179, %r1225;
	// end inline asm
	mov.b64 	%rd592, {%r1206, %r1211};
	add.s32 	%r1234, %r1047, 8;
	setp.gt.s32 	%p509, %r1234, %r1179;
	selp.b64 	%rd593, 0, %rd592, %p509;
	add.s64 	%rd594, %rd593, %rd591;
	mov.b64 	{%r1217, %r1222}, %rd594;
	mov.b32 	%r1223, 16;
	// begin inline asm
	shfl.sync.down.b32 %r1216, %r1217, %r1223, %r1179, %r1225;
	// end inline asm
	// begin inline asm
	shfl.sync.down.b32 %r1221, %r1222, %r1223, %r1179, %r1225;
	// end inline asm
	mov.b64 	%rd595, {%r1216, %r1221};
	add.s32 	%r1235, %r1047, 16;
	setp.gt.s32 	%p510, %r1235, %r1179;
	selp.b64 	%rd596, 0, %rd595, %p510;
	add.s64 	%rd597, %rd594, %rd707;
	add.s64 	%rd707, %rd597, %rd596;
	add.s32 	%r1408, %r1408, -32;
	bra.uni 	$L__BB11_192;
$L__BB11_200:
	mov.u32 	%r1172, %tid.x;
	setp.ne.s32 	%p498, %r1172, 0;
	@%p498 bra 	$L__BB11_202;
	add.s64 	%rd576, %rd707, %rd28;
	add.s64 	%rd574, %rd31, 512;
	mov.b64 	%rd575, 101;
	// begin inline asm
	st.relaxed.gpu.v2.u64 [%rd574], {%rd575, %rd576};
	// end inline asm
	st.u64 	[%rd703+168], %rd707;
	st.u64 	[%rd703+176], %rd576;
$L__BB11_202:
	setp.ne.s32 	%p499, %r1047, 0;
	mov.u64 	%rd710, %rd30;
	@%p499 bra 	$L__BB11_204;
	st.u64 	[%rd703+144], %rd707;
	mov.u64 	%rd710, %rd707;
$L__BB11_204:
	mov.u32 	%r1173, %tid.x;
	setp.eq.s32 	%p500, %r1173, 0;
	bar.sync 	0;
	@%p500 bra 	$L__BB11_206;
	ld.u64 	%rd577, [%rd703+144];
	add.s64 	%rd710, %rd577, %rd710;
$L__BB11_206:
	ld.u64 	%rd712, [%rd703+184];
	ld.u64 	%rd714, [%rd703+168];
$L__BB11_207:
	bar.sync 	0;
	cvt.u32.u64 	%r278, %rd712;
	sub.s64 	%rd61, %rd710, %rd714;
	cvt.u32.u64 	%r1410, %rd61;
	@%p57 bra 	$L__BB11_209;
	add.s32 	%r1410, %r1410, 1;
	shl.b64 	%rd679, %rd61, 32;
	shr.s64 	%rd680, %rd679, 28;
	add.s64 	%rd681, %rd703, %rd680;
	st.u32 	[%rd681+2048], %r196;
	st.u32 	[%rd681+2052], %r195;
	st.u32 	[%rd681+2056], %r194;
	st.u32 	[%rd681+2060], %r193;
$L__BB11_209:
	@%p66 bra 	$L__BB11_211;
	add.s32 	%r282, %r1410, 1;
	mul.wide.s32 	%rd682, %r1410, 16;
	add.s64 	%rd683, %rd703, %rd682;
	st.u32 	[%rd683+2048], %r1372;
	st.u32 	[%rd683+2052], %r1373;
	st.u32 	[%rd683+2056], %r1374;
	st.u32 	[%rd683+2060], %r1375;
	mov.u32 	%r1410, %r282;
$L__BB11_211:
	@%p75 bra 	$L__BB11_213;
	add.s32 	%r284, %r1410, 1;
	mul.wide.s32 	%rd684, %r1410, 16;
	add.s64 	%rd685, %rd703, %rd684;
	st.u32 	[%rd685+2048], %r1381;
	st.u32 	[%rd685+2052], %r1382;
	st.u32 	[%rd685+2056], %r1383;
	st.u32 	[%rd685+2060], %r1384;
	mov.u32 	%r1410, %r284;
$L__BB11_213:
	@%p84 bra 	$L__BB11_215;
	add.s32 	%r286, %r1410, 1;
	mul.wide.s32 	%rd686, %r1410, 16;
	add.s64 	%rd687, %rd703, %rd686;
	st.u32 	[%rd687+2048], %r1390;
	st.u32 	[%rd687+2052], %r1391;
	st.u32 	[%rd687+2056], %r1392;
	st.u32 	[%rd687+2060], %r1393;
	mov.u32 	%r1410, %r286;
$L__BB11_215:
	@%p93 bra 	$L__BB11_217;
	mul.wide.s32 	%rd688, %r1410, 16;
	add.s64 	%rd689, %rd703, %rd688;
	st.u32 	[%rd689+2048], %r1399;
	st.u32 	[%rd689+2052], %r1400;
	st.u32 	[%rd689+2056], %r1401;
	st.u32 	[%rd689+2060], %r1402;
$L__BB11_217:
	bar.sync 	0;
	mov.u32 	%r1415, %tid.x;
	setp.ge.s32 	%p536, %r1415, %r278;
	@%p536 bra 	$L__BB11_450;
	not.b32 	%r1295, %r1415;
	add.s32 	%r289, %r1295, %r278;
	and.b32  	%r1296, %r289, 1536;
	setp.eq.s32 	%p537, %r1296, 1536;
	@%p537 bra 	$L__BB11_221;
	shr.u32 	%r1297, %r289, 9;
	add.s32 	%r1298, %r1297, 1;
	and.b32  	%r1299, %r1298, 3;
	neg.s32 	%r1413, %r1299;
	cvt.u64.u32 	%rd690, %r1415;
	add.s64 	%rd691, %rd714, %rd690;
	shl.b64 	%rd692, %rd691, 4;
	add.s64 	%rd693, %rd692, %rd10;
	add.s64 	%rd716, %rd693, 8;
	mul.wide.u32 	%rd694, %r1415, 16;
	add.s64 	%rd695, %rd694, %rd703;
	add.s64 	%rd715, %rd695, 2060;
	shl.b32 	%r1300, %r1298, 9;
	and.b32  	%r1301, %r1300, 1536;
	add.s32 	%r1415, %r1415, %r1301;
$L__BB11_220:
	.pragma "nounroll";
	ld.u32 	%r1302, [%rd715+-12];
	ld.u32 	%r1303, [%rd715+-8];
	ld.u32 	%r1304, [%rd715+-4];
	ld.u32 	%r1305, [%rd715];
	st.global.u32 	[%rd716+-8], %r1302;
	st.global.u32 	[%rd716+-4], %r1303;
	st.global.u32 	[%rd716], %r1304;
	st.global.u32 	[%rd716+4], %r1305;
	add.s32 	%r1413, %r1413, 1;
	setp.ne.s32 	%p538, %r1413, 0;
	add.s64 	%rd716, %rd716, 8192;
	add.s64 	%rd715, %rd715, 8192;
	@%p538 bra 	$L__BB11_220;
$L__BB11_221:
	setp.lt.u32 	%p539, %r289, 1536;
	@%p539 bra 	$L__BB11_450;
	cvt.u64.u32 	%rd696, %r1415;
	add.s64 	%rd697, %rd714, %rd696;
	shl.b64 	%rd698, %rd697, 4;
	add.s64 	%rd699, %rd698, %rd10;
	add.s64 	%rd718, %rd699, 16384;
	mul.wide.u32 	%rd700, %r1415, 16;
	add.s64 	%rd701, %rd700, %rd703;
	add.s64 	%rd717, %rd701, 18432;
$L__BB11_223:
	ld.u32 	%r1306, [%rd717+-16384];
	ld.u32 	%r1307, [%rd717+-16380];
	ld.u32 	%r1308, [%rd717+-16376];
	ld.u32 	%r1309, [%rd717+-16372];
	st.global.u32 	[%rd718+-16384], %r1306;
	st.global.u32 	[%rd718+-16380], %r1307;
	st.global.u32 	[%rd718+-16376], %r1308;
	st.global.u32 	[%rd718+-16372], %r1309;
	ld.u32 	%r1310, [%rd717+-8192];
	ld.u32 	%r1311, [%rd717+-8188];
	ld.u32 	%r1312, [%rd717+-8184];
	ld.u32 	%r1313, [%rd717+-8180];
	st.global.u32 	[%rd718+-8192], %r1310;
	st.global.u32 	[%rd718+-8188], %r1311;
	st.global.u32 	[%rd718+-8184], %r1312;
	st.global.u32 	[%rd718+-8180], %r1313;
	ld.u32 	%r1314, [%rd717];
	ld.u32 	%r1315, [%rd717+4];
	ld.u32 	%r1316, [%rd717+8];
	ld.u32 	%r1317, [%rd717+12];
	st.global.u32 	[%rd718], %r1314;
	st.global.u32 	[%rd718+4], %r1315;
	st.global.u32 	[%rd718+8], %r1316;
	st.global.u32 	[%rd718+12], %r1317;
	ld.u32 	%r1318, [%rd717+8192];
	ld.u32 	%r1319, [%rd717+8196];
	ld.u32 	%r1320, [%rd717+8200];
	ld.u32 	%r1321, [%rd717+8204];
	st.global.u32 	[%rd718+8192], %r1318;
	st.global.u32 	[%rd718+8196], %r1319;
	st.global.u32 	[%rd718+8200], %r1320;
	st.global.u32 	[%rd718+8204], %r1321;
	add.s32 	%r1415, %r1415, 2048;
	add.s64 	%rd718, %rd718, 32768;
	add.s64 	%rd717, %rd717, 32768;
	setp.lt.s32 	%p540, %r1415, %r278;
	@%p540 bra 	$L__BB11_223;
	bra.uni 	$L__BB11_450;
$L__BB11_224:
	mul.wide.u32 	%rd150, %r1, 16;
	add.s64 	%rd151, %rd1, %rd150;
	ld.global.u64 	%rd152, [%rd151];
	ld.global.u64 	%rd153, [%rd151+8];
	ld.global.u64 	%rd154, [%rd151+16];
	ld.global.u64 	%rd155, [%rd151+24];
	sub.s64 	%rd74, %rd154, %rd152;
	cvt.u32.u64 	%r297, %rd74;
	sub.s64 	%rd156, %rd155, %rd153;
	cvt.u32.u64 	%r298, %rd156;
	mov.u32 	%r299, %tid.x;
	add.s32 	%r300, %r298, %r297;
	setp.ge.s32 	%p189, %r299, %r300;
	cvt.u64.u32 	%rd158, %r299;
	add.s64 	%rd159, %rd152, %rd158;
	shl.b64 	%rd160, %rd159, 2;
	add.s64 	%rd75, %rd5, %rd160;
	add.s64 	%rd76, %rd6, %rd160;
	add.s64 	%rd77, %rd7, %rd160;
	add.s64 	%rd78, %rd8, %rd160;
	sub.s32 	%r602, %r299, %r297;
	cvt.s64.s32 	%rd161, %r602;
	add.s64 	%rd162, %rd153, %rd161;
	shl.b64 	%rd163, %rd162, 4;
	add.s64 	%rd79, %rd9, %rd163;
	mov.b32 	%r1416, 0;
	mov.u32 	%r1417, %r1416;
	mov.u32 	%r1418, %r1416;
	mov.u32 	%r1419, %r1416;
	@%p189 bra 	$L__BB11_228;
	setp.ge.s32 	%p190, %r299, %r297;
	@%p190 bra 	$L__BB11_227;
	ld.global.u32 	%r1419, [%rd75];
	ld.global.u32 	%r1418, [%rd76];
	ld.global.u32 	%r1417, [%rd77];
	ld.global.u32 	%r1416, [%rd78];
	bra.uni 	$L__BB11_228;
$L__BB11_227:
	ld.global.u32 	%r1419, [%rd79];
	ld.global.u32 	%r1418, [%rd79+4];
	ld.global.u32 	%r1417, [%rd79+8];
	ld.global.u32 	%r1416, [%rd79+12];
$L__BB11_228:
	add.s32 	%r313, %r299, 512;
	setp.ge.s32 	%p191, %r313, %r300;
	mov.b32 	%r1420, 0;
	mov.u32 	%r1421, %r1420;
	mov.u32 	%r1422, %r1420;
	mov.u32 	%r1423, %r1420;
	@%p191 bra 	$L__BB11_232;
	setp.lt.s32 	%p192, %r313, %r297;
	@%p192 bra 	$L__BB11_231;
	ld.global.u32 	%r1423, [%rd79+8192];
	ld.global.u32 	%r1422, [%rd79+8196];
	ld.global.u32 	%r1421, [%rd79+8200];
	ld.global.u32 	%r1420, [%rd79+8204];
	bra.uni 	$L__BB11_232;
$L__BB11_231:
	ld.global.u32 	%r1423, [%rd75+2048];
	ld.global.u32 	%r1422, [%rd76+2048];
	ld.global.u32 	%r1421, [%rd77+2048];
	ld.global.u32 	%r1420, [%rd78+2048];
$L__BB11_232:
	or.b32  	%r326, %r299, 1024;
	setp.ge.s32 	%p193, %r326, %r300;
	mov.b32 	%r1424, 0;
	mov.u32 	%r1425, %r1424;
	mov.u32 	%r1426, %r1424;
	mov.u32 	%r1427, %r1424;
	@%p193 bra 	$L__BB11_236;
	setp.lt.s32 	%p194, %r326, %r297;
	@%p194 bra 	$L__BB11_235;
	ld.global.u32 	%r1427, [%rd79+16384];
	ld.global.u32 	%r1426, [%rd79+16388];
	ld.global.u32 	%r1425, [%rd79+16392];
	ld.global.u32 	%r1424, [%rd79+16396];
	bra.uni 	$L__BB11_236;
$L__BB11_235:
	ld.global.u32 	%r1427, [%rd75+4096];
	ld.global.u32 	%r1426, [%rd76+4096];
	ld.global.u32 	%r1425, [%rd77+4096];
	ld.global.u32 	%r1424, [%rd78+4096];
$L__BB11_236:
	add.s32 	%r607, %r299, 1536;
	setp.ge.s32 	%p195, %r607, %r300;
	mov.b32 	%r1428, 0;
	mov.u32 	%r1429, %r1428;
	mov.u32 	%r1430, %r1428;
	mov.u32 	%r1431, %r1428;
	@%p195 bra 	$L__BB11_240;
	setp.lt.s32 	%p196, %r607, %r297;
	@%p196 bra 	$L__BB11_239;
	ld.global.u32 	%r1431, [%rd79+24576];
	ld.global.u32 	%r1430, [%rd79+24580];
	ld.global.u32 	%r1429, [%rd79+24584];
	ld.global.u32 	%r1428, [%rd79+24588];
	bra.uni 	$L__BB11_240;
$L__BB11_239:
	ld.global.u32 	%r1431, [%rd75+6144];
	ld.global.u32 	%r1430, [%rd76+6144];
	ld.global.u32 	%r1429, [%rd77+6144];
	ld.global.u32 	%r1428, [%rd78+6144];
$L__BB11_240:
	or.b32  	%r611, %r299, 2048;
	cvt.u32.u64 	%r612, %rd74;
	add.s32 	%r613, %r298, %r612;
	setp.ge.s32 	%p197, %r611, %r613;
	mov.b32 	%r1432, 0;
	mov.u32 	%r1433, %r1432;
	mov.u32 	%r1434, %r1432;
	mov.u32 	%r1435, %r1432;
	@%p197 bra 	$L__BB11_244;
	or.b32  	%r614, %r299, 2048;
	setp.lt.s32 	%p198, %r614, %r612;
	@%p198 bra 	$L__BB11_243;
	ld.global.u32 	%r1435, [%rd79+32768];
	ld.global.u32 	%r1434, [%rd79+32772];
	ld.global.u32 	%r1433, [%rd79+32776];
	ld.global.u32 	%r1432, [%rd79+32780];
	bra.uni 	$L__BB11_244;
$L__BB11_243:
	ld.global.u32 	%r1435, [%rd75+8192];
	ld.global.u32 	%r1434, [%rd76+8192];
	ld.global.u32 	%r1433, [%rd77+8192];
	ld.global.u32 	%r1432, [%rd78+8192];
$L__BB11_244:
	cvt.u64.u32 	%rd80, %r299;
	mul.wide.u32 	%rd164, %r299, 16;
	add.s64 	%rd81, %rd703, %rd164;
	st.u32 	[%rd81+2048], %r1419;
	st.u32 	[%rd81+2052], %r1418;
	st.u32 	[%rd81+2056], %r1417;
	st.u32 	[%rd81+2060], %r1416;
	st.u32 	[%rd81+10240], %r1423;
	st.u32 	[%rd81+10244], %r1422;
	st.u32 	[%rd81+10248], %r1421;
	st.u32 	[%rd81+10252], %r1420;
	st.u32 	[%rd81+18432], %r1427;
	st.u32 	[%rd81+18436], %r1426;
	st.u32 	[%rd81+18440], %r1425;
	st.u32 	[%rd81+18444], %r1424;
	st.u32 	[%rd81+26624], %r1431;
	st.u32 	[%rd81+26628], %r1430;
	st.u32 	[%rd81+26632], %r1429;
	st.u32 	[%rd81+26636], %r1428;
	st.u32 	[%rd81+34816], %r1435;
	st.u32 	[%rd81+34820], %r1434;
	st.u32 	[%rd81+34824], %r1433;
	st.u32 	[%rd81+34828], %r1432;
	bar.sync 	0;
	mul.lo.s32 	%r616, %r299, 5;
	min.s32 	%r618, %r613, %r616;
	shl.b64 	%rd165, %rd74, 32;
	shr.s64 	%rd166, %rd165, 28;
	add.s64 	%rd82, %rd703, %rd166;
	sub.s32 	%r619, %r618, %r298;
	max.s32 	%r1438, %r619, 0;
	min.s32 	%r1437, %r618, %r612;
	setp.ge.s32 	%p199, %r1438, %r1437;
	@%p199 bra 	$L__BB11_251;
$L__BB11_245:
	add.s32 	%r620, %r1438, %r1437;
	shr.s32 	%r372, %r620, 1;
	mul.wide.s32 	%rd167, %r372, 16;
	add.s64 	%rd168, %rd703, %rd167;
	ld.u32 	%r373, [%rd168+2052];
	ld.u32 	%r374, [%rd168+2056];
	ld.u32 	%r375, [%rd168+2060];
	not.b32 	%r621, %r372;
	add.s32 	%r622, %r618, %r621;
	mul.wide.s32 	%rd169, %r622, 16;
	add.s64 	%rd170, %rd82, %rd169;
	ld.u32 	%r376, [%rd170+2052];
	ld.u32 	%r377, [%rd170+2056];
	ld.u32 	%r378, [%rd170+2060];
	setp.ne.s32 	%p200, %r376, %r373;
	@%p200 bra 	$L__BB11_249;
	setp.ne.s32 	%p201, %r377, %r374;
	@%p201 bra 	$L__BB11_248;
	setp.lt.s32 	%p563, %r378, %r375;
	bra.uni 	$L__BB11_250;
$L__BB11_248:
	setp.lt.s32 	%p563, %r377, %r374;
	bra.uni 	$L__BB11_250;
$L__BB11_249:
	setp.lt.s32 	%p563, %r376, %r373;
$L__BB11_250:
	add.s32 	%r623, %r372, 1;
	selp.b32 	%r1438, %r1438, %r623, %p563;
	selp.b32 	%r1437, %r372, %r1437, %p563;
	setp.lt.s32 	%p202, %r1438, %r1437;
	@%p202 bra 	$L__BB11_245;
$L__BB11_251:
	sub.s32 	%r382, %r618, %r1438;
	setp.ge.s32 	%p203, %r382, %r298;
	mov.b32 	%r1465, 0;
	@%p203 bra 	$L__BB11_331;
	mul.wide.s32 	%rd171, %r382, 16;
	add.s64 	%rd83, %rd82, %rd171;
	ld.u32 	%r383, [%rd83+2052];
	ld.u32 	%r384, [%rd83+2056];
	ld.u32 	%r385, [%rd83+2060];
	setp.lt.s32 	%p204, %r1438, 1;
	mov.b32 	%r1442, 0;
	mov.u32 	%r1441, %r1438;
	@%p204 bra 	$L__BB11_259;
	mul.lo.s32 	%r627, %r1438, 511;
	shr.s32 	%r386, %r627, 9;
	mul.wide.s32 	%rd172, %r386, 16;
	add.s64 	%rd173, %rd703, %rd172;
	ld.u32 	%r387, [%rd173+2052];
	ld.u32 	%r388, [%rd173+2056];
	ld.u32 	%r389, [%rd173+2060];
	setp.ne.s32 	%p205, %r387, %r383;
	@%p205 bra 	$L__BB11_257;
	setp.ne.s32 	%p206, %r388, %r384;
	@%p206 bra 	$L__BB11_256;
	setp.lt.s32 	%p564, %r389, %r385;
	bra.uni 	$L__BB11_258;
$L__BB11_256:
	setp.lt.s32 	%p564, %r388, %r384;
	bra.uni 	$L__BB11_258;
$L__BB11_257:
	setp.lt.s32 	%p564, %r387, %r383;
$L__BB11_258:
	add.s32 	%r628, %r386, 1;
	selp.b32 	%r1441, %r1438, %r386, %p564;
	selp.b32 	%r1442, %r628, 0, %p564;
$L__BB11_259:
	setp.ge.s32 	%p207, %r1442, %r1441;
	@%p207 bra 	$L__BB11_266;
	mad.lo.s32 	%r629, %r1441, 127, %r1442;
	shr.s32 	%r394, %r629, 7;
	mul.wide.s32 	%rd174, %r394, 16;
	add.s64 	%rd175, %rd703, %rd174;
	ld.u32 	%r395, [%rd175+2052];
	ld.u32 	%r396, [%rd175+2056];
	ld.u32 	%r397, [%rd175+2060];
	setp.ne.s32 	%p208, %r395, %r383;
	@%p208 bra 	$L__BB11_264;
	setp.ne.s32 	%p209, %r396, %r384;
	@%p209 bra 	$L__BB11_263;
	setp.lt.s32 	%p565, %r397, %r385;
	bra.uni 	$L__BB11_265;
$L__BB11_263:
	setp.lt.s32 	%p565, %r396, %r384;
	bra.uni 	$L__BB11_265;
$L__BB11_264:
	setp.lt.s32 	%p565, %r395, %r383;
$L__BB11_265:
	add.s32 	%r630, %r394, 1;
	selp.b32 	%r1441, %r1441, %r394, %p565;
	selp.b32 	%r1442, %r630, %r1442, %p565;
$L__BB11_266:
	setp.ge.s32 	%p210, %r1442, %r1441;
	@%p210 bra 	$L__BB11_273;
	mad.lo.s32 	%r631, %r1441, 31, %r1442;
	shr.s32 	%r402, %r631, 5;
	mul.wide.s32 	%rd176, %r402, 16;
	add.s64 	%rd177, %rd703, %rd176;
	ld.u32 	%r403, [%rd177+2052];
	ld.u32 	%r404, [%rd177+2056];
	ld.u32 	%r405, [%rd177+2060];
	setp.ne.s32 	%p211, %r403, %r383;
	@%p211 bra 	$L__BB11_271;
	setp.ne.s32 	%p212, %r404, %r384;
	@%p212 bra 	$L__BB11_270;
	setp.lt.s32 	%p566, %r405, %r385;
	bra.uni 	$L__BB11_272;
$L__BB11_270:
	setp.lt.s32 	%p566, %r404, %r384;
	bra.uni 	$L__BB11_272;
$L__BB11_271:
	setp.lt.s32 	%p566, %r403, %r383;
$L__BB11_272:
	add.s32 	%r632, %r402, 1;
	selp.b32 	%r1441, %r1441, %r402, %p566;
	selp.b32 	%r1442, %r632, %r1442, %p566;
$L__BB11_273:
	setp.ge.s32 	%p213, %r1442, %r1441;
	@%p213 bra 	$L__BB11_280;
	mad.lo.s32 	%r633, %r1441, 15, %r1442;
	shr.s32 	%r411, %r633, 4;
	mul.wide.s32 	%rd178, %r411, 16;
	add.s64 	%rd179, %rd703, %rd178;
	ld.u32 	%r412, [%rd179+2052];
	ld.u32 	%r413, [%rd179+2056];
	ld.u32 	%r414, [%rd179+2060];
	setp.ne.s32 	%p214, %r412, %r383;
	@%p214 bra 	$L__BB11_278;
	setp.ne.s32 	%p215, %r413, %r384;
	@%p215 bra 	$L__BB11_277;
	setp.lt.s32 	%p567, %r414, %r385;
	bra.uni 	$L__BB11_279;
$L__BB11_277:
	setp.lt.s32 	%p567, %r413, %r384;
	bra.uni 	$L__BB11_279;
$L__BB11_278:
	setp.lt.s32 	%p567, %r412, %r383;
$L__BB11_279:
	add.s32 	%r634, %r411, 1;
	selp.b32 	%r1441, %r1441, %r411, %p567;
	selp.b32 	%r1442, %r634, %r1442, %p567;
$L__BB11_280:
	setp.ge.s32 	%p216, %r1442, %r1441;
	@%p216 bra 	$L__BB11_287;
$L__BB11_281:
	add.s32 	%r636, %r1442, %r1441;
	shr.s32 	%r421, %r636, 1;
	mul.wide.s32 	%rd180, %r421, 16;
	add.s64 	%rd181, %rd703, %rd180;
	ld.u32 	%r422, [%rd181+2052];
	ld.u32 	%r423, [%rd181+2056];
	ld.u32 	%r424, [%rd181+2060];
	setp.ne.s32 	%p217, %r422, %r383;
	@%p217 bra 	$L__BB11_285;
	setp.ne.s32 	%p218, %r423, %r384;
	@%p218 bra 	$L__BB11_284;
	setp.lt.s32 	%p568, %r424, %r385;
	bra.uni 	$L__BB11_286;
$L__BB11_284:
	setp.lt.s32 	%p568, %r423, %r384;
	bra.uni 	$L__BB11_286;
$L__BB11_285:
	setp.lt.s32 	%p568, %r422, %r383;
$L__BB11_286:
	add.s32 	%r637, %r421, 1;
	selp.b32 	%r1441, %r1441, %r421, %p568;
	selp.b32 	%r1442, %r637, %r1442, %p568;
	setp.lt.s32 	%p219, %r1442, %r1441;
	@%p219 bra 	$L__BB11_281;
$L__BB11_287:
	setp.lt.s32 	%p220, %r382, 1;
	mov.b32 	%r1453, 0;
	mov.u32 	%r1452, %r382;
	@%p220 bra 	$L__BB11_294;
	mul.lo.s32 	%r640, %r382, 511;
	shr.s32 	%r428, %r640, 9;
	mul.wide.s32 	%rd182, %r428, 16;
	add.s64 	%rd183, %rd82, %rd182;
	ld.u32 	%r429, [%rd183+2052];
	ld.u32 	%r430, [%rd183+2056];
	ld.u32 	%r431, [%rd183+2060];
	setp.ne.s32 	%p221, %r429, %r383;
	@%p221 bra 	$L__BB11_292;
	setp.ne.s32 	%p222, %r430, %r384;
	@%p222 bra 	$L__BB11_291;
	setp.lt.s32 	%p569, %r431, %r385;
	bra.uni 	$L__BB11_293;
$L__BB11_291:
	setp.lt.s32 	%p569, %r430, %r384;
	bra.uni 	$L__BB11_293;
$L__BB11_292:
	setp.lt.s32 	%p569, %r429, %r383;
$L__BB11_293:
	add.s32 	%r641, %r428, 1;
	selp.b32 	%r1452, %r382, %r428, %p569;
	selp.b32 	%r1453, %r641, 0, %p569;
$L__BB11_294:
	setp.ge.s32 	%p223, %r1453, %r1452;
	@%p223 bra 	$L__BB11_301;
	mad.lo.s32 	%r643, %r1452, 127, %r1453;
	shr.s32 	%r436, %r643, 7;
	mul.wide.s32 	%rd184, %r436, 16;
	add.s64 	%rd185, %rd82, %rd184;
	ld.u32 	%r437, [%rd185+2052];
	ld.u32 	%r438, [%rd185+2056];
	ld.u32 	%r439, [%rd185+2060];
	setp.ne.s32 	%p224, %r437, %r383;
	@%p224 bra 	$L__BB11_299;
	setp.ne.s32 	%p225, %r438, %r384;
	@%p225 bra 	$L__BB11_298;
	setp.lt.s32 	%p570, %r439, %r385;
	bra.uni 	$L__BB11_300;
$L__BB11_298:
	setp.lt.s32 	%p570, %r438, %r384;
	bra.uni 	$L__BB11_300;
$L__BB11_299:
	setp.lt.s32 	%p570, %r437, %r383;
$L__BB11_300:
	add.s32 	%r644, %r436, 1;
	selp.b32 	%r1452, %r1452, %r436, %p570;
	selp.b32 	%r1453, %r644, %r1453, %p570;
$L__BB11_301:
	setp.ge.s32 	%p226, %r1453, %r1452;
	@%p226 bra 	$L__BB11_308;
	mad.lo.s32 	%r645, %r1452, 31, %r1453;
	shr.s32 	%r444, %r645, 5;
	mul.wide.s32 	%rd186, %r444, 16;
	add.s64 	%rd187, %rd82, %rd186;
	ld.u32 	%r445, [%rd187+2052];
	ld.u32 	%r446, [%rd187+2056];
	ld.u32 	%r447, [%rd187+2060];
	setp.ne.s32 	%p227, %r445, %r383;
	@%p227 bra 	$L__BB11_306;
	setp.ne.s32 	%p228, %r446, %r384;
	@%p228 bra 	$L__BB11_305;
	setp.lt.s32 	%p571, %r447, %r385;
	bra.uni 	$L__BB11_307;
$L__BB11_305:
	setp.lt.s32 	%p571, %r446, %r384;
	bra.uni 	$L__BB11_307;
$L__BB11_306:
	setp.lt.s32 	%p571, %r445, %r383;
$L__BB11_307:
	add.s32 	%r646, %r444, 1;
	selp.b32 	%r1452, %r1452, %r444, %p571;
	selp.b32 	%r1453, %r646, %r1453, %p571;
$L__BB11_308:
	setp.ge.s32 	%p229, %r1453, %r1452;
	@%p229 bra 	$L__BB11_315;
	mad.lo.s32 	%r647, %r1452, 15, %r1453;
	shr.s32 	%r453, %r647, 4;
	mul.wide.s32 	%rd188, %r453, 16;
	add.s64 	%rd189, %rd82, %rd188;
	ld.u32 	%r454, [%rd189+2052];
	ld.u32 	%r455, [%rd189+2056];
	ld.u32 	%r456, [%rd189+2060];
	setp.ne.s32 	%p230, %r454, %r383;
	@%p230 bra 	$L__BB11_313;
	setp.ne.s32 	%p231, %r455, %r384;
	@%p231 bra 	$L__BB11_312;
	setp.lt.s32 	%p572, %r456, %r385;
	bra.uni 	$L__BB11_314;
$L__BB11_312:
	setp.lt.s32 	%p572, %r455, %r384;
	bra.uni 	$L__BB11_314;
$L__BB11_313:
	setp.lt.s32 	%p572, %r454, %r383;
$L__BB11_314:
	add.s32 	%r648, %r453, 1;
	selp.b32 	%r1452, %r1452, %r453, %p572;
	selp.b32 	%r1453, %r648, %r1453, %p572;
$L__BB11_315:
	setp.ge.s32 	%p232, %r1453, %r1452;
	@%p232 bra 	$L__BB11_322;
$L__BB11_316:
	add.s32 	%r650, %r1453, %r1452;
	shr.s32 	%r463, %r650, 1;
	mul.wide.s32 	%rd190, %r463, 16;
	add.s64 	%rd191, %rd82, %rd190;
	ld.u32 	%r464, [%rd191+2052];
	ld.u32 	%r465, [%rd191+2056];
	ld.u32 	%r466, [%rd191+2060];
	setp.ne.s32 	%p233, %r464, %r383;
	@%p233 bra 	$L__BB11_320;
	setp.ne.s32 	%p234, %r465, %r384;
	@%p234 bra 	$L__BB11_319;
	setp.lt.s32 	%p573, %r466, %r385;
	bra.uni 	$L__BB11_321;
$L__BB11_319:
	setp.lt.s32 	%p573, %r465, %r384;
	bra.uni 	$L__BB11_321;
$L__BB11_320:
	setp.lt.s32 	%p573, %r464, %r383;
$L__BB11_321:
	add.s32 	%r651, %r463, 1;
	selp.b32 	%r1452, %r1452, %r463, %p573;
	selp.b32 	%r1453, %r651, %r1453, %p573;
	setp.lt.s32 	%p235, %r1453, %r1452;
	@%p235 bra 	$L__BB11_316;
$L__BB11_322:
	sub.s32 	%r654, %r1438, %r1442;
	sub.s32 	%r470, %r382, %r1453;
	add.s32 	%r471, %r470, %r654;
	shr.s32 	%r655, %r471, 1;
	max.s32 	%r472, %r655, %r470;
	add.s32 	%r657, %r1453, %r472;
	add.s32 	%r658, %r657, 1;
	min.s32 	%r659, %r658, %r298;
	sub.s32 	%r1462, %r659, %r382;
	setp.lt.s32 	%p236, %r1462, 1;
	mov.b32 	%r1463, 0;
	@%p236 bra 	$L__BB11_330;
	mov.b32 	%r1463, 0;
$L__BB11_324:
	add.s32 	%r661, %r1463, %r1462;
	shr.s32 	%r476, %r661, 1;
	mul.wide.s32 	%rd192, %r476, 16;
	add.s64 	%rd193, %rd83, %rd192;
	ld.u32 	%r477, [%rd193+2052];
	ld.u32 	%r478, [%rd193+2056];
	ld.u32 	%r479, [%rd193+2060];
	setp.ne.s32 	%p237, %r383, %r477;
	@%p237 bra 	$L__BB11_328;
	setp.ne.s32 	%p238, %r384, %r478;
	@%p238 bra 	$L__BB11_327;
	setp.lt.s32 	%p574, %r385, %r479;
	bra.uni 	$L__BB11_329;
$L__BB11_327:
	setp.lt.s32 	%p574, %r384, %r478;
	bra.uni 	$L__BB11_329;
$L__BB11_328:
	setp.lt.s32 	%p574, %r383, %r477;
$L__BB11_329:
	add.s32 	%r662, %r476, 1;
	selp.b32 	%r1462, %r476, %r1462, %p574;
	selp.b32 	%r1463, %r1463, %r662, %p574;
	setp.lt.s32 	%p239, %r1463, %r1462;
	@%p239 bra 	$L__BB11_324;
$L__BB11_330:
	add.s32 	%r663, %r470, %r1463;
	min.s32 	%r664, %r663, %r472;
	sub.s32 	%r665, %r471, %r664;
	add.s32 	%r666, %r664, 1;
	setp.eq.s32 	%p240, %r665, %r666;
	setp.lt.s32 	%p241, %r472, %r663;
	and.pred  	%p242, %p240, %p241;
	add.s32 	%r1438, %r665, %r1442;
	selp.u32 	%r1465, 1, 0, %p242;
$L__BB11_331:
	sub.s32 	%r667, %r618, %r1438;
	add.s32 	%r668, %r667, %r1465;
	setp.eq.s32 	%p243, %r299, 0;
	shl.b32 	%r669, %r612, 16;
	or.b32  	%r670, %r669, %r298;
	shl.b32 	%r671, %r1438, 16;
	or.b32  	%r672, %r668, %r671;
	selp.b32 	%r673, %r670, %r672, %p243;
	add.s32 	%r674, %r299, -1;
	selp.b32 	%r675, 511, %r674, %p243;
	mul.wide.s32 	%rd194, %r675, 4;
	add.s64 	%rd195, %rd703, %rd194;
	st.u32 	[%rd195], %r673;
	bar.sync 	0;
	mad.lo.s64 	%rd196, %rd80, -12, %rd81;
	ld.u32 	%r676, [%rd196];
	shr.s32 	%r487, %r676, 16;
	and.b32  	%r677, %r676, 65535;
	add.s32 	%r1483, %r668, %r612;
	add.s32 	%r489, %r677, %r612;
	mul.wide.s32 	%rd197, %r1438, 16;
	add.s64 	%rd84, %rd703, %rd197;
	mul.wide.s32 	%rd198, %r1483, 16;
	add.s64 	%rd85, %rd703, %rd198;
	ld.u32 	%r1482, [%rd85+2060];
	ld.u32 	%r1481, [%rd85+2056];
	ld.u32 	%r1480, [%rd85+2052];
	ld.u32 	%r493, [%rd84+2060];
	ld.u32 	%r494, [%rd84+2056];
	ld.u32 	%r495, [%rd84+2052];
	ld.u32 	%r496, [%rd84+2048];
	setp.ne.s32 	%p244, %r495, %r1480;
	@%p244 bra 	$L__BB11_335;
	setp.ne.s32 	%p245, %r494, %r1481;
	@%p245 bra 	$L__BB11_334;
	setp.lt.s32 	%p575, %r493, %r1482;
	bra.uni 	$L__BB11_336;
$L__BB11_334:
	setp.lt.s32 	%p575, %r494, %r1481;
	bra.uni 	$L__BB11_336;
$L__BB11_335:
	setp.lt.s32 	%p575, %r495, %r1480;
$L__BB11_336:
	setp.ne.s32 	%p246, %r495, %r1480;
	@%p246 bra 	$L__BB11_340;
	setp.ne.s32 	%p247, %r1481, %r494;
	@%p247 bra 	$L__BB11_339;
	setp.lt.s32 	%p576, %r1482, %r493;
	bra.uni 	$L__BB11_341;
$L__BB11_339:
	setp.lt.s32 	%p576, %r1481, %r494;
	bra.uni 	$L__BB11_341;
$L__BB11_340:
	setp.lt.s32 	%p576, %r1480, %r495;
$L__BB11_341:
	setp.ge.s32 	%p248, %r1438, %r487;
	setp.ge.s32 	%p249, %r1483, %r489;
	or.pred  	%p250, %p248, %p249;
	xor.pred  	%p251, %p575, %p576;
	or.pred  	%p150, %p250, %p251;
	mov.u32 	%r1466, %r496;
	mov.u32 	%r1467, %r495;
	mov.u32 	%r1468, %r494;
	mov.u32 	%r1469, %r493;
	@%p576 bra 	$L__BB11_343;
	add.s32 	%r1438, %r1438, 1;
	ld.u32 	%r1466, [%rd84+2064];
	ld.u32 	%r1467, [%rd84+2068];
	ld.u32 	%r1468, [%rd84+2072];
	ld.u32 	%r1469, [%rd84+2076];
$L__BB11_343:
	@%p575 bra 	$L__BB11_345;
	add.s32 	%r1483, %r1483, 1;
	ld.u32 	%r1480, [%rd85+2068];
	ld.u32 	%r1481, [%rd85+2072];
	ld.u32 	%r1482, [%rd85+2076];
$L__BB11_345:
	setp.eq.s32 	%p252, %r1467, %r1480;
	@%p252 bra 	$L__BB11_347;
	setp.lt.s32 	%p577, %r1467, %r1480;
	bra.uni 	$L__BB11_350;
$L__BB11_347:
	setp.eq.s32 	%p253, %r1468, %r1481;
	@%p253 bra 	$L__BB11_349;
	setp.lt.s32 	%p577, %r1468, %r1481;
	bra.uni 	$L__BB11_350;
$L__BB11_349:
	setp.lt.s32 	%p577, %r1469, %r1482;
$L__BB11_350:
	setp.eq.s32 	%p254, %r1467, %r1480;
	@%p254 bra 	$L__BB11_352;
	setp.lt.s32 	%p578, %r1480, %r1467;
	bra.uni 	$L__BB11_355;
$L__BB11_352:
	setp.eq.s32 	%p255, %r1481, %r1468;
	@%p255 bra 	$L__BB11_354;
	setp.lt.s32 	%p578, %r1481, %r1468;
	bra.uni 	$L__BB11_355;
$L__BB11_354:
	setp.lt.s32 	%p578, %r1482, %r1469;
$L__BB11_355:
	add.s64 	%rd86, %rd703, 2048;
	setp.ge.s32 	%p256, %r1438, %r487;
	setp.ge.s32 	%p257, %r1483, %r489;
	or.pred  	%p258, %p256, %p257;
	xor.pred  	%p259, %p577, %p578;
	or.pred  	%p159, %p258, %p259;
	mov.u32 	%r1475, %r1466;
	mov.u32 	%r1476, %r1467;
	mov.u32 	%r1477, %r1468;
	mov.u32 	%r1478, %r1469;
	@%p578 bra 	$L__BB11_357;
	add.s32 	%r515, %r1438, 1;
	mul.wide.s32 	%rd199, %r1438, 16;
	add.s64 	%rd200, %rd86, %rd199;
	ld.u32 	%r1475, [%rd200+16];
	ld.u32 	%r1476, [%rd200+20];
	ld.u32 	%r1477, [%rd200+24];
	ld.u32 	%r1478, [%rd200+28];
	mov.u32 	%r1438, %r515;
$L__BB11_357:
	@%p577 bra 	$L__BB11_359;
	add.s32 	%r525, %r1483, 1;
	mul.wide.s32 	%rd201, %r1483, 16;
	add.s64 	%rd202, %rd86, %rd201;
	ld.u32 	%r1480, [%rd202+20];
	ld.u32 	%r1481, [%rd202+24];
	ld.u32 	%r1482, [%rd202+28];
	mov.u32 	%r1483, %r525;
$L__BB11_359:
	setp.eq.s32 	%p260, %r1476, %r1480;
	@%p260 bra 	$L__BB11_361;
	setp.lt.s32 	%p579, %r1476, %r1480;
	bra.uni 	$L__BB11_364;
$L__BB11_361:
	setp.eq.s32 	%p261, %r1477, %r1481;
	@%p261 bra 	$L__BB11_363;
	setp.lt.s32 	%p579, %r1477, %r1481;
	bra.uni 	$L__BB11_364;
$L__BB11_363:
	setp.lt.s32 	%p579, %r1478, %r1482;
$L__BB11_364:
	setp.eq.s32 	%p262, %r1476, %r1480;
	@%p262 bra 	$L__BB11_366;
	setp.lt.s32 	%p580, %r1480, %r1476;
	bra.uni 	$L__BB11_369;
$L__BB11_366:
	setp.eq.s32 	%p263, %r1481, %r1477;
	@%p263 bra 	$L__BB11_368;
	setp.lt.s32 	%p580, %r1481, %r1477;
	bra.uni 	$L__BB11_369;
$L__BB11_368:
	setp.lt.s32 	%p580, %r1482, %r1478;
$L__BB11_369:
	setp.ge.s32 	%p264, %r1438, %r487;
	setp.ge.s32 	%p265, %r1483, %r489;
	or.pred  	%p266, %p264, %p265;
	xor.pred  	%p267, %p579, %p580;
	or.pred  	%p168, %p266, %p267;
	mov.u32 	%r1484, %r1475;
	mov.u32 	%r1485, %r1476;
	mov.u32 	%r1486, %r1477;
	mov.u32 	%r1487, %r1478;
	@%p580 bra 	$L__BB11_371;
	add.s32 	%r533, %r1438, 1;
	mul.wide.s32 	%rd203, %r1438, 16;
	add.s64 	%rd204, %rd703, %rd203;
	ld.u32 	%r1484, [%rd204+2064];
	ld.u32 	%r1485, [%rd204+2068];
	ld.u32 	%r1486, [%rd204+2072];
	ld.u32 	%r1487, [%rd204+2076];
	mov.u32 	%r1438, %r533;
$L__BB11_371:
	@%p579 bra 	$L__BB11_373;
	add.s32 	%r543, %r1483, 1;
	mul.wide.s32 	%rd205, %r1483, 16;
	add.s64 	%rd206, %rd703, %rd205;
	ld.u32 	%r1480, [%rd206+2068];
	ld.u32 	%r1481, [%rd206+2072];
	ld.u32 	%r1482, [%rd206+2076];
	mov.u32 	%r1483, %r543;
$L__BB11_373:
	setp.eq.s32 	%p268, %r1485, %r1480;
	@%p268 bra 	$L__BB11_375;
	setp.lt.s32 	%p581, %r1485, %r1480;
	bra.uni 	$L__BB11_378;
$L__BB11_375:
	setp.eq.s32 	%p269, %r1486, %r1481;
	@%p269 bra 	$L__BB11_377;
	setp.lt.s32 	%p581, %r1486, %r1481;
	bra.uni 	$L__BB11_378;
$L__BB11_377:
	setp.lt.s32 	%p581, %r1487, %r1482;
$L__BB11_378:
	setp.eq.s32 	%p270, %r1485, %r1480;
	@%p270 bra 	$L__BB11_380;
	setp.lt.s32 	%p582, %r1480, %r1485;
	bra.uni 	$L__BB11_383;
$L__BB11_380:
	setp.eq.s32 	%p271, %r1481, %r1486;
	@%p271 bra 	$L__BB11_382;
	setp.lt.s32 	%p582, %r1481, %r1486;
	bra.uni 	$L__BB11_383;
$L__BB11_382:
	setp.lt.s32 	%p582, %r1482, %r1487;
$L__BB11_383:
	setp.ge.s32 	%p272, %r1438, %r487;
	setp.ge.s32 	%p273, %r1483, %r489;
	or.pred  	%p274, %p272, %p273;
	xor.pred  	%p275, %p581, %p582;
	or.pred  	%p177, %p274, %p275;
	mov.u32 	%r1493, %r1484;
	mov.u32 	%r1494, %r1485;
	mov.u32 	%r1495, %r1486;
	mov.u32 	%r1496, %r1487;
	@%p582 bra 	$L__BB11_385;
	add.s32 	%r551, %r1438, 1;
	mul.wide.s32 	%rd207, %r1438, 16;
	add.s64 	%rd208, %rd703, %rd207;
	ld.u32 	%r1493, [%rd208+2064];
	ld.u32 	%r1494, [%rd208+2068];
	ld.u32 	%r1495, [%rd208+2072];
	ld.u32 	%r1496, [%rd208+2076];
	mov.u32 	%r1438, %r551;
$L__BB11_385:
	@%p581 bra 	$L__BB11_387;
	add.s32 	%r561, %r1483, 1;
	mul.wide.s32 	%rd209, %r1483, 16;
	add.s64 	%rd210, %rd703, %rd209;
	ld.u32 	%r1480, [%rd210+2068];
	ld.u32 	%r1481, [%rd210+2072];
	ld.u32 	%r1482, [%rd210+2076];
	mov.u32 	%r1483, %r561;
$L__BB11_387:
	setp.eq.s32 	%p276, %r1494, %r1480;
	@%p276 bra 	$L__BB11_389;
	setp.lt.s32 	%p583, %r1494, %r1480;
	bra.uni 	$L__BB11_392;
$L__BB11_389:
	setp.eq.s32 	%p277, %r1495, %r1481;
	@%p277 bra 	$L__BB11_391;
	setp.lt.s32 	%p583, %r1495, %r1481;
	bra.uni 	$L__BB11_392;
$L__BB11_391:
	setp.lt.s32 	%p583, %r1496, %r1482;
$L__BB11_392:
	@%p276 bra 	$L__BB11_394;
	setp.lt.s32 	%p584, %r1480, %r1494;
	bra.uni 	$L__BB11_397;
$L__BB11_394:
	setp.eq.s32 	%p279, %r1481, %r1495;
	@%p279 bra 	$L__BB11_396;
	setp.lt.s32 	%p584, %r1481, %r1495;
	bra.uni 	$L__BB11_397;
$L__BB11_396:
	setp.lt.s32 	%p584, %r1482, %r1496;
$L__BB11_397:
	mov.u32 	%r569, %tid.x;
	setp.ge.s32 	%p280, %r1438, %r487;
	setp.ge.s32 	%p281, %r1483, %r489;
	or.pred  	%p282, %p280, %p281;
	xor.pred  	%p283, %p583, %p584;
	or.pred  	%p186, %p282, %p283;
	selp.b32 	%r678, 0, 16, %p186;
	selp.b32 	%r679, 0, 2, %p159;
	not.pred 	%p284, %p150;
	selp.u32 	%r680, 1, 0, %p284;
	or.b32  	%r681, %r679, %r680;
	selp.b32 	%r682, 0, 4, %p168;
	or.b32  	%r683, %r681, %r682;
	selp.b32 	%r684, 0, 8, %p177;
	or.b32  	%r685, %r683, %r684;
	or.b32  	%r686, %r685, %r678;
	bar.sync 	0;
	popc.b32 	%r570, %r686;
	mov.u32 	%r687, %ctaid.x;
	setp.ne.s32 	%p285, %r687, 0;
	@%p285 bra 	$L__BB11_401;
	// begin inline asm
	mov.u32 %r882, %laneid;
	// end inline asm
	cvt.u64.u32 	%rd334, %r570;
	mov.b64 	{%r884, %r889}, %rd334;
	mov.b32 	%r890, 1;
	mov.b32 	%r931, 0;
	mov.b32 	%r932, -1;
	// begin inline asm
	shfl.sync.up.b32 %r883, %r884, %r890, %r931, %r932;
	// end inline asm
	// begin inline asm
	shfl.sync.up.b32 %r888, %r889, %r890, %r931, %r932;
	// end inline asm
	mov.b64 	%rd335, {%r883, %r888};
	setp.lt.s32 	%p339, %r882, 1;
	selp.b64 	%rd336, 0, %rd335, %p339;
	add.s64 	%rd337, %rd336, %rd334;
	mov.b64 	{%r894, %r899}, %rd337;
	mov.b32 	%r900, 2;
	// begin inline asm
	shfl.sync.up.b32 %r893, %r894, %r900, %r931, %r932;
	// end inline asm
	// begin inline asm
	shfl.sync.up.b32 %r898, %r899, %r900, %r931, %r932;
	// end inline asm
	mov.b64 	%rd338, {%r893, %r898};
	setp.lt.s32 	%p340, %r882, 2;
	selp.b64 	%rd339, 0, %rd338, %p340;
	add.s64 	%rd340, %rd339, %rd337;
	mov.b64 	{%r904, %r909}, %rd340;
	mov.b32 	%r910, 4;
	// begin inline asm
	shfl.sync.up.b32 %r903, %r904, %r910, %r931, %r932;
	// end inline asm
	// begin inline asm
	shfl.sync.up.b32 %r908, %r909, %r910, %r931, %r932;
	// end inline asm
	mov.b64 	%rd341, {%r903, %r908};
	setp.lt.s32 	%p341, %r882, 4;
	selp.b64 	%rd342, 0, %rd341, %p341;
	add.s64 	%rd343, %rd342, %rd340;
	mov.b64 	{%r914, %r919}, %rd343;
	mov.b32 	%r920, 8;
	// begin inline asm
	shfl.sync.up.b32 %r913, %r914, %r920, %r931, %r932;
	// end inline asm
	// begin inline asm
	shfl.sync.up.b32 %r918, %r919, %r920, %r931, %r932;
	// end inline asm
	mov.b64 	%rd344, {%r913, %r918};
	setp.lt.s32 	%p342, %r882, 8;
	selp.b64 	%rd345, 0, %rd344, %p342;
	add.s64 	%rd346, %rd345, %rd343;
	mov.b64 	{%r924, %r929}, %rd346;
	mov.b32 	%r930, 16;
	// begin inline asm
	shfl.sync.up.b32 %r923, %r924, %r930, %r931, %r932;
	// end inline asm
	// begin inline asm
	shfl.sync.up.b32 %r928, %r929, %r930, %r931, %r932;
	// end inline asm
	mov.b64 	%rd347, {%r923, %r928};
	setp.lt.s32 	%p343, %r882, 16;
	selp.b64 	%rd348, 0, %rd347, %p343;
	add.s64 	%rd87, %rd348, %rd346;
	setp.ne.s32 	%p344, %r882, 31;
	@%p344 bra 	$L__BB11_400;
	shr.u32 	%r933, %r569, 5;
	mul.wide.u32 	%rd349, %r933, 8;
	add.s64 	%rd350, %rd703, %rd349;
	st.u64 	[%rd350], %rd87;
$L__BB11_400:
	bar.sync 	0;
	ld.v2.u64 	{%rd352, %rd353}, [%rd703];
	mov.u32 	%r934, %tid.x;
	shr.u32 	%r935, %r934, 5;
	add.s64 	%rd354, %rd353, %rd352;
	setp.eq.s32 	%p345, %r935, 2;
	selp.b64 	%rd355, %rd354, %rd352, %p345;
	ld.v2.u64 	{%rd356, %rd357}, [%rd703+16];
	add.s64 	%rd358, %rd354, %rd356;
	setp.eq.s32 	%p346, %r935, 3;
	selp.b64 	%rd359, %rd358, %rd355, %p346;
	add.s64 	%rd360, %rd358, %rd357;
	setp.eq.s32 	%p347, %r935, 4;
	selp.b64 	%rd361, %rd360, %rd359, %p347;
	ld.v2.u64 	{%rd362, %rd363}, [%rd703+32];
	add.s64 	%rd364, %rd360, %rd362;
	setp.eq.s32 	%p348, %r935, 5;
	selp.b64 	%rd365, %rd364, %rd361, %p348;
	add.s64 	%rd366, %rd364, %rd363;
	setp.eq.s32 	%p349, %r935, 6;
	selp.b64 	%rd367, %rd366, %rd365, %p349;
	ld.v2.u64 	{%rd368, %rd369}, [%rd703+48];
	add.s64 	%rd370, %rd366, %rd368;
	setp.eq.s32 	%p350, %r935, 7;
	selp.b64 	%rd371, %rd370, %rd367, %p350;
	add.s64 	%rd372, %rd370, %rd369;
	setp.eq.s32 	%p351, %r935, 8;
	selp.b64 	%rd373, %rd372, %rd371, %p351;
	ld.v2.u64 	{%rd374, %rd375}, [%rd703+64];
	add.s64 	%rd376, %rd372, %rd374;
	setp.eq.s32 	%p352, %r935, 9;
	selp.b64 	%rd377, %rd376, %rd373, %p352;
	add.s64 	%rd378, %rd376, %rd375;
	setp.eq.s32 	%p353, %r935, 10;
	selp.b64 	%rd379, %rd378, %rd377, %p353;
	ld.v2.u64 	{%rd380, %rd381}, [%rd703+80];
	add.s64 	%rd382, %rd378, %rd380;
	setp.eq.s32 	%p354, %r935, 11;
	selp.b64 	%rd383, %rd382, %rd379, %p354;
	add.s64 	%rd384, %rd382, %rd381;
	setp.eq.s32 	%p355, %r935, 12;
	selp.b64 	%rd385, %rd384, %rd383, %p355;
	ld.v2.u64 	{%rd386, %rd387}, [%rd703+96];
	add.s64 	%rd388, %rd384, %rd386;
	setp.eq.s32 	%p356, %r935, 13;
	selp.b64 	%rd389, %rd388, %rd385, %p356;
	add.s64 	%rd390, %rd388, %rd387;
	setp.eq.s32 	%p357, %r935, 14;
	selp.b64 	%rd391, %rd390, %rd389, %p357;
	ld.v2.u64 	{%rd392, %rd393}, [%rd703+112];
	add.s64 	%rd394, %rd390, %rd392;
	setp.eq.s32 	%p358, %r935, 15;
	selp.b64 	%rd395, %rd394, %rd391, %p358;
	add.s64 	%rd728, %rd394, %rd393;
	setp.lt.u32 	%p359, %r934, 32;
	selp.b64 	%rd396, 0, %rd395, %p359;
	setp.eq.s32 	%p360, %r882, 0;
	cvt.u64.u32 	%rd397, %r570;
	sub.s64 	%rd398, %rd87, %rd397;
	selp.b64 	%rd399, 0, %rd398, %p360;
	add.s64 	%rd725, %rd396, %rd399;
	mov.b64 	%rd729, 0;
	bra.uni 	$L__BB11_431;
$L__BB11_401:
	// begin inline asm
	mov.u32 %r688, %laneid;
	// end inline asm
	cvt.u64.u32 	%rd211, %r570;
	mov.b64 	{%r690, %r695}, %rd211;
	mov.b32 	%r696, 1;
	mov.b32 	%r737, 0;
	mov.b32 	%r738, -1;
	// begin inline asm
	shfl.sync.up.b32 %r689, %r690, %r696, %r737, %r738;
	// end inline asm
	// begin inline asm
	shfl.sync.up.b32 %r694, %r695, %r696, %r737, %r738;
	// end inline asm
	mov.b64 	%rd212, {%r689, %r694};
	setp.lt.s32 	%p286, %r688, 1;
	selp.b64 	%rd213, 0, %rd212, %p286;
	add.s64 	%rd214, %rd213, %rd211;
	mov.b64 	{%r700, %r705}, %rd214;
	mov.b32 	%r706, 2;
	// begin inline asm
	shfl.sync.up.b32 %r699, %r700, %r706, %r737, %r738;
	// end inline asm
	// begin inline asm
	shfl.sync.up.b32 %r704, %r705, %r706, %r737, %r738;
	// end inline asm
	mov.b64 	%rd215, {%r699, %r704};
	setp.lt.s32 	%p287, %r688, 2;
	selp.b64 	%rd216, 0, %rd215, %p287;
	add.s64 	%rd217, %rd216, %rd214;
	mov.b64 	{%r710, %r715}, %rd217;
	mov.b32 	%r716, 4;
	// begin inline asm
	shfl.sync.up.b32 %r709, %r710, %r716, %r737, %r738;
	// end inline asm
	// begin inline asm
	shfl.sync.up.b32 %r714, %r715, %r716, %r737, %r738;
	// end inline asm
	mov.b64 	%rd218, {%r709, %r714};
	setp.lt.s32 	%p288, %r688, 4;
	selp.b64 	%rd219, 0, %rd218, %p288;
	add.s64 	%rd220, %rd219, %rd217;
	mov.b64 	{%r720, %r725}, %rd220;
	mov.b32 	%r726, 8;
	// begin inline asm
	shfl.sync.up.b32 %r719, %r720, %r726, %r737, %r738;
	// end inline asm
	// begin inline asm
	shfl.sync.up.b32 %r724, %r725, %r726, %r737, %r738;
	// end inline asm
	mov.b64 	%rd221, {%r719, %r724};
	setp.lt.s32 	%p289, %r688, 8;
	selp.b64 	%rd222, 0, %rd221, %p289;
	add.s64 	%rd223, %rd222, %rd220;
	mov.b64 	{%r730, %r735}, %rd223;
	mov.b32 	%r736, 16;
	// begin inline asm
	shfl.sync.up.b32 %r729, %r730, %r736, %r737, %r738;
	// end inline asm
	// begin inline asm
	shfl.sync.up.b32 %r734, %r735, %r736, %r737, %r738;
	// end inline asm
	mov.b64 	%rd224, {%r729, %r734};
	setp.lt.s32 	%p290, %r688, 16;
	selp.b64 	%rd225, 0, %rd224, %p290;
	add.s64 	%rd90, %rd225, %rd223;
	setp.ne.s32 	%p291, %r688, 31;
	@%p291 bra 	$L__BB11_403;
	shr.u32 	%r739, %r569, 5;
	mul.wide.u32 	%rd226, %r739, 8;
	add.s64 	%rd227, %rd703, %rd226;
	st.u64 	[%rd227], %rd90;
$L__BB11_403:
	cvt.u64.u32 	%rd228, %r570;
	sub.s64 	%rd229, %rd90, %rd228;
	bar.sync 	0;
	ld.v2.u64 	{%rd230, %rd231}, [%rd703];
	mov.u32 	%r573, %tid.x;
	shr.u32 	%r740, %r573, 5;
	add.s64 	%rd232, %rd231, %rd230;
	setp.eq.s32 	%p292, %r740, 2;
	selp.b64 	%rd233, %rd232, %rd230, %p292;
	ld.v2.u64 	{%rd234, %rd235}, [%rd703+16];
	add.s64 	%rd236, %rd232, %rd234;
	setp.eq.s32 	%p293, %r740, 3;
	selp.b64 	%rd237, %rd236, %rd233, %p293;
	add.s64 	%rd238, %rd236, %rd235;
	setp.eq.s32 	%p294, %r740, 4;
	selp.b64 	%rd239, %rd238, %rd237, %p294;
	ld.v2.u64 	{%rd240, %rd241}, [%rd703+32];
	add.s64 	%rd242, %rd238, %rd240;
	setp.eq.s32 	%p295, %r740, 5;
	selp.b64 	%rd243, %rd242, %rd239, %p295;
	add.s64 	%rd244, %rd242, %rd241;
	setp.eq.s32 	%p296, %r740, 6;
	selp.b64 	%rd245, %rd244, %rd243, %p296;
	ld.v2.u64 	{%rd246, %rd247}, [%rd703+48];
	add.s64 	%rd248, %rd244, %rd246;
	setp.eq.s32 	%p297, %r740, 7;
	selp.b64 	%rd249, %rd248, %rd245, %p297;
	add.s64 	%rd250, %rd248, %rd247;
	setp.eq.s32 	%p298, %r740, 8;
	selp.b64 	%rd251, %rd250, %rd249, %p298;
	ld.v2.u64 	{%rd252, %rd253}, [%rd703+64];
	add.s64 	%rd254, %rd250, %rd252;
	setp.eq.s32 	%p299, %r740, 9;
	selp.b64 	%rd255, %rd254, %rd251, %p299;
	add.s64 	%rd256, %rd254, %rd253;
	setp.eq.s32 	%p300, %r740, 10;
	selp.b64 	%rd257, %rd256, %rd255, %p300;
	ld.v2.u64 	{%rd258, %rd259}, [%rd703+80];
	add.s64 	%rd260, %rd256, %rd258;
	setp.eq.s32 	%p301, %r740, 11;
	selp.b64 	%rd261, %rd260, %rd257, %p301;
	add.s64 	%rd262, %rd260, %rd259;
	setp.eq.s32 	%p302, %r740, 12;
	selp.b64 	%rd263, %rd262, %rd261, %p302;
	ld.v2.u64 	{%rd264, %rd265}, [%rd703+96];
	add.s64 	%rd266, %rd262, %rd264;
	setp.eq.s32 	%p303, %r740, 13;
	selp.b64 	%rd267, %rd266, %rd263, %p303;
	add.s64 	%rd268, %rd266, %rd265;
	setp.eq.s32 	%p304, %r740, 14;
	selp.b64 	%rd269, %rd268, %rd267, %p304;
	ld.v2.u64 	{%rd270, %rd271}, [%rd703+112];
	add.s64 	%rd272, %rd268, %rd270;
	setp.eq.s32 	%p305, %r740, 15;
	selp.b64 	%rd273, %rd272, %rd269, %p305;
	add.s64 	%rd91, %rd272, %rd271;
	setp.gt.u32 	%p306, %r573, 31;
	setp.lt.u32 	%p307, %r573, 32;
	setp.eq.s32 	%p308, %r688, 0;
	selp.b64 	%rd274, 0, %rd229, %p308;
	add.s64 	%rd725, %rd273, %rd274;
	selp.b64 	%rd93, %rd229, %rd725, %p307;
	@%p306 bra 	$L__BB11_428;
	setp.ne.s32 	%p309, %r573, 0;
	mov.u32 	%r741, %ctaid.x;
	mul.wide.u32 	%rd275, %r741, 16;
	add.s64 	%rd94, %rd145, %rd275;
	@%p309 bra 	$L__BB11_406;
	st.u64 	[%rd703+184], %rd91;
	add.s64 	%rd276, %rd94, 512;
	mov.b64 	%rd277, 100;
	// begin inline asm
	st.relaxed.gpu.v2.u64 [%rd276], {%rd277, %rd91};
	// end inline asm
$L__BB11_406:
	mov.u32 	%r742, %nctaid.x;
	setp.gt.u32 	%p310, %r742, 499;
	@%p310 bra 	$L__BB11_408;
	membar.cta;
	bra.uni 	$L__BB11_409;
$L__BB11_408:
	mov.b32 	%r743, 450;
	// begin inline asm
	nanosleep.u32 %r743;
	// end inline asm
$L__BB11_409:
	mul.wide.u32 	%rd282, %r573, 16;
	xor.b64  	%rd283, %rd282, -16;
	add.s64 	%rd284, %rd94, %rd283;
	add.s64 	%rd281, %rd284, 512;
	// begin inline asm
	ld.relaxed.gpu.v2.u64 {%rd723, %rd720}, [%rd281];
	// end inline asm
$L__BB11_410:
	setp.eq.s64 	%p311, %rd723, 99;
	mov.b32 	%r745, -1;
	vote.sync.any.pred 	%p312, %p311, %r745;
	not.pred 	%p313, %p312;
	@%p313 bra 	$L__BB11_415;
	setp.gt.u32 	%p338, %r742, 499;
	@%p338 bra 	$L__BB11_413;
	membar.cta;
	bra.uni 	$L__BB11_414;
$L__BB11_413:
	mov.b32 	%r880, 350;
	// begin inline asm
	nanosleep.u32 %r880;
	// end inline asm
$L__BB11_414:
	// begin inline asm
	ld.relaxed.gpu.v2.u64 {%rd723, %rd720}, [%rd281];
	// end inline asm
	bra.uni 	$L__BB11_410;
$L__BB11_415:
	setp.eq.s64 	%p314, %rd723, 101;
	mov.b32 	%r797, -1;
	vote.sync.ballot.b32 	%r798, %p314, %r797;
	// begin inline asm
	mov.u32 %r747, %lanemask_ge;
	// end inline asm
	and.b32  	%r799, %r798, %r747;
	or.b32  	%r800, %r799, -2147483648;
	add.s32 	%r801, %r800, -1;
	not.b32 	%r802, %r800;
	and.b32  	%r803, %r802, %r801;
	popc.b32 	%r751, %r803;
	mov.b64 	{%r749, %r754}, %rd720;
	mov.b32 	%r755, 1;
	// begin inline asm
	shfl.sync.down.b32 %r748, %r749, %r755, %r751, %r797;
	// end inline asm
	// begin inline asm
	shfl.sync.down.b32 %r753, %r754, %r755, %r751, %r797;
	// end inline asm
	mov.b64 	%rd285, {%r748, %r753};
	setp.lt.s32 	%p316, %r688, %r751;
	selp.b64 	%rd286, %rd285, 0, %p316;
	add.s64 	%rd287, %rd286, %rd720;
	mov.b64 	{%r759, %r764}, %rd287;
	mov.b32 	%r765, 2;
	// begin inline asm
	shfl.sync.down.b32 %r758, %r759, %r765, %r751, %r797;
	// end inline asm
	// begin inline asm
	shfl.sync.down.b32 %r763, %r764, %r765, %r751, %r797;
	// end inline asm
	mov.b64 	%rd288, {%r758, %r763};
	add.s32 	%r804, %r688, 2;
	setp.gt.s32 	%p317, %r804, %r751;
	selp.b64 	%rd289, 0, %rd288, %p317;
	add.s64 	%rd290, %rd289, %rd287;
	mov.b64 	{%r769, %r774}, %rd290;
	mov.b32 	%r775, 4;
	// begin inline asm
	shfl.sync.down.b32 %r768, %r769, %r775, %r751, %r797;
	// end inline asm
	// begin inline asm
	shfl.sync.down.b32 %r773, %r774, %r775, %r751, %r797;
	// end inline asm
	mov.b64 	%rd291, {%r768, %r773};
	add.s32 	%r805, %r688, 4;
	setp.gt.s32 	%p318, %r805, %r751;
	selp.b64 	%rd292, 0, %rd291, %p318;
	add.s64 	%rd293, %rd292, %rd290;
	mov.b64 	{%r779, %r784}, %rd293;
	mov.b32 	%r785, 8;
	// begin inline asm
	shfl.sync.down.b32 %r778, %r779, %r785, %r751, %r797;
	// end inline asm
	// begin inline asm
	shfl.sync.down.b32 %r783, %r784, %r785, %r751, %r797;
	// end inline asm
	mov.b64 	%rd294, {%r778, %r783};
	add.s32 	%r806, %r688, 8;
	setp.gt.s32 	%p319, %r806, %r751;
	selp.b64 	%rd295, 0, %rd294, %p319;
	add.s64 	%rd296, %rd295, %rd293;
	mov.b64 	{%r789, %r794}, %rd296;
	mov.b32 	%r795, 16;
	// begin inline asm
	shfl.sync.down.b32 %r788, %r789, %r795, %r751, %r797;
	// end inline asm
	// begin inline asm
	shfl.sync.down.b32 %r793, %r794, %r795, %r751, %r797;
	// end inline asm
	mov.b64 	%rd297, {%r788, %r793};
	add.s32 	%r807, %r688, 16;
	setp.gt.s32 	%p320, %r807, %r751;
	selp.b64 	%rd298, 0, %rd297, %p320;
	add.s64 	%rd721, %rd298, %rd296;
	mov.u32 	%r808, %tid.x;
	not.b32 	%r809, %r808;
	mov.u32 	%r810, %ctaid.x;
	add.s32 	%r1502, %r810, %r809;
	add.s64 	%rd104, %rd145, 512;
$L__BB11_416:
	setp.ne.s64 	%p321, %rd723, 101;
	mov.b32 	%r811, -1;
	vote.sync.all.pred 	%p322, %p321, %r811;
	not.pred 	%p323, %p322;
	@%p323 bra 	$L__BB11_424;
	mul.wide.s32 	%rd306, %r1502, 16;
	add.s64 	%rd307, %rd104, %rd306;
	add.s64 	%rd305, %rd307, -512;
	// begin inline asm
	ld.relaxed.gpu.v2.u64 {%rd723, %rd724}, [%rd305];
	// end inline asm
$L__BB11_418:
	setp.eq.s64 	%p327, %rd723, 99;
	mov.b32 	%r815, -1;
	vote.sync.any.pred 	%p328, %p327, %r815;
	not.pred 	%p329, %p328;
	@%p329 bra 	$L__BB11_423;
	mov.u32 	%r877, %nctaid.x;
	setp.gt.u32 	%p337, %r877, 499;
	@%p337 bra 	$L__BB11_421;
	membar.cta;
	bra.uni 	$L__BB11_422;
$L__BB11_421:
	mov.b32 	%r878, 350;
	// begin inline asm
	nanosleep.u32 %r878;
	// end inline asm
$L__BB11_422:
	mul.wide.s32 	%rd326, %r1502, 16;
	add.s64 	%rd327, %rd104, %rd326;
	add.s64 	%rd325, %rd327, -512;
	// begin inline asm
	ld.relaxed.gpu.v2.u64 {%rd723, %rd724}, [%rd325];
	// end inline asm
	bra.uni 	$L__BB11_418;
$L__BB11_423:
	setp.eq.s64 	%p330, %rd723, 101;
	mov.b32 	%r866, -1;
	vote.sync.ballot.b32 	%r867, %p330, %r866;
	and.b32  	%r868, %r867, %r747;
	or.b32  	%r869, %r868, -2147483648;
	add.s32 	%r870, %r869, -1;
	not.b32 	%r871, %r869;
	and.b32  	%r872, %r871, %r870;
	popc.b32 	%r820, %r872;
	mov.b64 	{%r818, %r823}, %rd724;
	mov.b32 	%r824, 1;
	// begin inline asm
	shfl.sync.down.b32 %r817, %r818, %r824, %r820, %r866;
	// end inline asm
	// begin inline asm
	shfl.sync.down.b32 %r822, %r823, %r824, %r820, %r866;
	// end inline asm
	mov.b64 	%rd308, {%r817, %r822};
	setp.lt.s32 	%p332, %r688, %r820;
	selp.b64 	%rd309, %rd308, 0, %p332;
	add.s64 	%rd310, %rd309, %rd724;
	mov.b64 	{%r828, %r833}, %rd310;
	mov.b32 	%r834, 2;
	// begin inline asm
	shfl.sync.down.b32 %r827, %r828, %r834, %r820, %r866;
	// end inline asm
	// begin inline asm
	shfl.sync.down.b32 %r832, %r833, %r834, %r820, %r866;
	// end inline asm
	mov.b64 	%rd311, {%r827, %r832};
	add.s32 	%r873, %r688, 2;
	setp.gt.s32 	%p333, %r873, %r820;
	selp.b64 	%rd312, 0, %rd311, %p333;
	add.s64 	%rd313, %rd310, %rd312;
	mov.b64 	{%r838, %r843}, %rd313;
	mov.b32 	%r844, 4;
	// begin inline asm
	shfl.sync.down.b32 %r837, %r838, %r844, %r820, %r866;
	// end inline asm
	// begin inline asm
	shfl.sync.down.b32 %r842, %r843, %r844, %r820, %r866;
	// end inline asm
	mov.b64 	%rd314, {%r837, %r842};
	add.s32 	%r874, %r688, 4;
	setp.gt.s32 	%p334, %r874, %r820;
	selp.b64 	%rd315, 0, %rd314, %p334;
	add.s64 	%rd316, %rd315, %rd313;
	mov.b64 	{%r848, %r853}, %rd316;
	mov.b32 	%r854, 8;
	// begin inline asm
	shfl.sync.down.b32 %r847, %r848, %r854, %r820, %r866;
	// end inline asm
	// begin inline asm
	shfl.sync.down.b32 %r852, %r853, %r854, %r820, %r866;
	// end inline asm
	mov.b64 	%rd317, {%r847, %r852};
	add.s32 	%r875, %r688, 8;
	setp.gt.s32 	%p335, %r875, %r820;
	selp.b64 	%rd318, 0, %rd317, %p335;
	add.s64 	%rd319, %rd318, %rd316;
	mov.b64 	{%r858, %r863}, %rd319;
	mov.b32 	%r864, 16;
	// begin inline asm
	shfl.sync.down.b32 %r857, %r858, %r864, %r820, %r866;
	// end inline asm
	// begin inline asm
	shfl.sync.down.b32 %r862, %r863, %r864, %r820, %r866;
	// end inline asm
	mov.b64 	%rd320, {%r857, %r862};
	add.s32 	%r876, %r688, 16;
	setp.gt.s32 	%p336, %r876, %r820;
	selp.b64 	%rd321, 0, %rd320, %p336;
	add.s64 	%rd322, %rd319, %rd721;
	add.s64 	%rd721, %rd322, %rd321;
	add.s32 	%r1502, %r1502, -32;
	bra.uni 	$L__BB11_416;
$L__BB11_424:
	mov.u32 	%r813, %tid.x;
	setp.ne.s32 	%p324, %r813, 0;
	@%p324 bra 	$L__BB11_426;
	add.s64 	%rd301, %rd721, %rd91;
	add.s64 	%rd299, %rd94, 512;
	mov.b64 	%rd300, 101;
	// begin inline asm
	st.relaxed.gpu.v2.u64 [%rd299], {%rd300, %rd301};
	// end inline asm
	st.u64 	[%rd703+168], %rd721;
	st.u64 	[%rd703+176], %rd301;
$L__BB11_426:
	setp.ne.s32 	%p325, %r688, 0;
	mov.u64 	%rd725, %rd93;
	@%p325 bra 	$L__BB11_428;
	st.u64 	[%rd703+144], %rd721;
	mov.u64 	%rd725, %rd721;
$L__BB11_428:
	mov.u32 	%r814, %tid.x;
	setp.eq.s32 	%p326, %r814, 0;
	bar.sync 	0;
	@%p326 bra 	$L__BB11_430;
	ld.u64 	%rd302, [%rd703+144];
	add.s64 	%rd725, %rd302, %rd725;
$L__BB11_430:
	ld.u64 	%rd728, [%rd703+184];
	ld.u64 	%rd729, [%rd703+168];
$L__BB11_431:
	bar.sync 	0;
	cvt.u32.u64 	%r578, %rd728;
	sub.s64 	%rd124, %rd725, %rd729;
	cvt.u32.u64 	%r1504, %rd124;
	@%p150 bra 	$L__BB11_433;
	add.s32 	%r1504, %r1504, 1;
	shl.b64 	%rd400, %rd124, 32;
	shr.s64 	%rd401, %rd400, 28;
	add.s64 	%rd402, %rd703, %rd401;
	st.u32 	[%rd402+2048], %r496;
	st.u32 	[%rd402+2052], %r495;
	st.u32 	[%rd402+2056], %r494;
	st.u32 	[%rd402+2060], %r493;
$L__BB11_433:
	@%p159 bra 	$L__BB11_435;
	add.s32 	%r582, %r1504, 1;
	mul.wide.s32 	%rd403, %r1504, 16;
	add.s64 	%rd404, %rd703, %rd403;
	st.u32 	[%rd404+2048], %r1466;
	st.u32 	[%rd404+2052], %r1467;
	st.u32 	[%rd404+2056], %r1468;
	st.u32 	[%rd404+2060], %r1469;
	mov.u32 	%r1504, %r582;
$L__BB11_435:
	@%p168 bra 	$L__BB11_437;
	add.s32 	%r584, %r1504, 1;
	mul.wide.s32 	%rd405, %r1504, 16;
	add.s64 	%rd406, %rd703, %rd405;
	st.u32 	[%rd406+2048], %r1475;
	st.u32 	[%rd406+2052], %r1476;
	st.u32 	[%rd406+2056], %r1477;
	st.u32 	[%rd406+2060], %r1478;
	mov.u32 	%r1504, %r584;
$L__BB11_437:
	@%p177 bra 	$L__BB11_439;
	add.s32 	%r586, %r1504, 1;
	mul.wide.s32 	%rd407, %r1504, 16;
	add.s64 	%rd408, %rd703, %rd407;
	st.u32 	[%rd408+2048], %r1484;
	st.u32 	[%rd408+2052], %r1485;
	st.u32 	[%rd408+2056], %r1486;
	st.u32 	[%rd408+2060], %r1487;
	mov.u32 	%r1504, %r586;
$L__BB11_439:
	@%p186 bra 	$L__BB11_441;
	mul.wide.s32 	%rd409, %r1504, 16;
	add.s64 	%rd410, %rd703, %rd409;
	st.u32 	[%rd410+2048], %r1493;
	st.u32 	[%rd410+2052], %r1494;
	st.u32 	[%rd410+2056], %r1495;
	st.u32 	[%rd410+2060], %r1496;
$L__BB11_441:
	bar.sync 	0;
	mov.u32 	%r588, %tid.x;
	setp.ge.s32 	%p361, %r588, %r578;
	@%p361 bra 	$L__BB11_448;
	not.b32 	%r936, %r588;
	add.s32 	%r589, %r936, %r578;
	and.b32  	%r937, %r589, 1536;
	setp.eq.s32 	%p362, %r937, 1536;
	mov.u32 	%r1509, %r588;
	@%p362 bra 	$L__BB11_445;
	shr.u32 	%r938, %r589, 9;
	add.s32 	%r939, %r938, 1;
	and.b32  	%r940, %r939, 3;
	neg.s32 	%r1507, %r940;
	cvt.u64.u32 	%rd411, %r588;
	add.s64 	%rd412, %rd729, %rd411;
	shl.b64 	%rd413, %rd412, 4;
	add.s64 	%rd414, %rd413, %rd10;
	add.s64 	%rd731, %rd414, 8;
	mul.wide.u32 	%rd415, %r588, 16;
	add.s64 	%rd416, %rd415, %rd703;
	add.s64 	%rd730, %rd416, 2060;
	shl.b32 	%r941, %r939, 9;
	and.b32  	%r942, %r941, 1536;
	add.s32 	%r1509, %r588, %r942;
$L__BB11_444:
	.pragma "nounroll";
	ld.u32 	%r943, [%rd730+-12];
	ld.u32 	%r944, [%rd730+-8];
	ld.u32 	%r945, [%rd730+-4];
	ld.u32 	%r946, [%rd730];
	st.global.u32 	[%rd731+-8], %r943;
	st.global.u32 	[%rd731+-4], %r944;
	st.global.u32 	[%rd731], %r945;
	st.global.u32 	[%rd731+4], %r946;
	add.s32 	%r1507, %r1507, 1;
	setp.ne.s32 	%p363, %r1507, 0;
	add.s64 	%rd731, %rd731, 8192;
	add.s64 	%rd730, %rd730, 8192;
	@%p363 bra 	$L__BB11_444;
$L__BB11_445:
	setp.lt.u32 	%p364, %r589, 1536;
	@%p364 bra 	$L__BB11_448;
	cvt.u64.u32 	%rd417, %r1509;
	add.s64 	%rd418, %rd729, %rd417;
	shl.b64 	%rd419, %rd418, 4;
	add.s64 	%rd420, %rd419, %rd10;
	add.s64 	%rd733, %rd420, 16384;
	mul.wide.u32 	%rd421, %r1509, 16;
	add.s64 	%rd422, %rd421, %rd703;
	add.s64 	%rd732, %rd422, 18432;
$L__BB11_447:
	ld.u32 	%r947, [%rd732+-16384];
	ld.u32 	%r948, [%rd732+-16380];
	ld.u32 	%r949, [%rd732+-16376];
	ld.u32 	%r950, [%rd732+-16372];
	st.global.u32 	[%rd733+-16384], %r947;
	st.global.u32 	[%rd733+-16380], %r948;
	st.global.u32 	[%rd733+-16376], %r949;
	st.global.u32 	[%rd733+-16372], %r950;
	ld.u32 	%r951, [%rd732+-8192];
	ld.u32 	%r952, [%rd732+-8188];
	ld.u32 	%r953, [%rd732+-8184];
	ld.u32 	%r954, [%rd732+-8180];
	st.global.u32 	[%rd733+-8192], %r951;
	st.global.u32 	[%rd733+-8188], %r952;
	st.global.u32 	[%rd733+-8184], %r953;
	st.global.u32 	[%rd733+-8180], %r954;
	ld.u32 	%r955, [%rd732];
	ld.u32 	%r956, [%rd732+4];
	ld.u32 	%r957, [%rd732+8];
	ld.u32 	%r958, [%rd732+12];
	st.global.u32 	[%rd733], %r955;
	st.global.u32 	[%rd733+4], %r956;
	st.global.u32 	[%rd733+8], %r957;
	st.global.u32 	[%rd733+12], %r958;
	ld.u32 	%r959, [%rd732+8192];
	ld.u32 	%r960, [%rd732+8196];
	ld.u32 	%r961, [%rd732+8200];
	ld.u32 	%r962, [%rd732+8204];
	st.global.u32 	[%rd733+8192], %r959;
	st.global.u32 	[%rd733+8196], %r960;
	st.global.u32 	[%rd733+8200], %r961;
	st.global.u32 	[%rd733+8204], %r962;
	add.s32 	%r1509, %r1509, 2048;
	add.s64 	%rd733, %rd733, 32768;
	add.s64 	%rd732, %rd732, 32768;
	setp.lt.s32 	%p365, %r1509, %r578;
	@%p365 bra 	$L__BB11_447;
$L__BB11_448:
	setp.ne.s32 	%p366, %r588, 0;
	@%p366 bra 	$L__BB11_450;
	ld.param.u64 	%rd702, [_ZN6thrust24THRUST_300001_SM_1000_NS8cuda_cub4core6detail20_kernel_agent_vshmemINS1_16__set_operations10SetOpAgentINS0_12zip_iteratorIN4cuda3std3__45tupleIJNS0_6detail15normal_iteratorINS0_10device_ptrIiEEEESG_SG_SG_EEEEENSD_INSE_INSB_IJiiiiEEEEEEEPSJ_SM_SL_SM_l7sortXYZNS5_23serial_set_intersectionENSA_17integral_constantIbLb0EEEEEJSI_SL_SM_SM_llSL_SM_SN_SO_PNSA_4pairIllEEPmN3cub18CUB_300001_SM_100013ScanTileStateIlLb1EEEEEEvPcDpT0__param_12];
	add.s64 	%rd423, %rd729, %rd728;
	cvta.to.global.u64 	%rd424, %rd702;
	st.global.u64 	[%rd424], %rd423;
$L__BB11_450:
	ret;

}
	// .globl	_ZN6thrust24THRUST_300001_SM_1000_NS8cuda_cub4core6detail13_kernel_agentINS1_8__reduce11ReduceAgentINS0_12zip_iteratorIN4cuda3std3__45tupleIJNS0_6detail15normal_iteratorINS0_10device_ptrINSB_IJiiiiEEEEEEENS0_17counting_iteratorIlNS0_11use_defaultESJ_SJ_EEEEEEEPNSB_IJSF_lEEESN_iNS1_9__extrema9arg_min_fISF_l5compIEEEEJSM_SO_iSS_EEEvDpT0_
.visible .entry _ZN6thrust24THRUST_300001_SM_1000_NS8cuda_cub4core6detail13_kernel_agentINS1_8__reduce11ReduceAgentINS0_12zip_iteratorIN4cuda3std3__45tupleIJNS0_6detail15normal_iteratorINS0_10device_ptrINSB_IJiiiiEEEEEEENS0_17counting_iteratorIlNS0_11use_defaultESJ_SJ_EEEEEEEPNSB_IJSF_lEEESN_iNS1_9__extrema9arg_min_fISF_l5compIEEEEJSM_SO_iSS_EEEvDpT0_(
	.param .align 8 .b8 _ZN6thrust24THRUST_300001_SM_1000_NS8cuda_cub4core6detail13_kernel_agentINS1_8__reduce11ReduceAgentINS0_12zip_iteratorIN4cuda3std3__45tupleIJNS0_6detail15normal_iteratorINS0_10device_ptrINSB_IJiiiiEEEEEEENS0_17counting_iteratorIlNS0_11use_defaultESJ_SJ_EEEEEEEPNSB_IJSF_lEEESN_iNS1_9__extrema9arg_min_fISF_l5compIEEEEJSM_SO_iSS_EEEvDpT0__param_0[16],
	.param .u64 .ptr .align 1 _ZN6thrust24THRUST_300001_SM_1000_NS8cuda_cub4core6detail13_kernel_agentINS1_8__reduce11ReduceAgentINS0_12zip_iteratorIN4cuda3std3__45tupleIJNS0_6detail15normal_iteratorINS0_10device_ptrINSB_IJiiiiEEEEEEENS0_17counting_iteratorIlNS0_11use_defaultESJ_SJ_EEEEEEEPNSB_IJSF_lEEESN_iNS1_9__extrema9arg_min_fISF_l5compIEEEEJSM_SO_iSS_EEEvDpT0__param_1,
	.param .u32 _ZN6thrust24THRUST_300001_SM_1000_NS8cuda_cub4core6detail13_kernel_agentINS1_8__reduce11ReduceAgentINS0_12zip_iteratorIN4cuda3std3__45tupleIJNS0_6detail15normal_iteratorINS0_10device_ptrINSB_IJiiiiEEEEEEENS0_17counting_iteratorIlNS0_11use_defaultESJ_SJ_EEEEEEEPNSB_IJSF_lEEESN_iNS1_9__extrema9arg_min_fISF_l5compIEEEEJSM_SO_iSS_EEEvDpT0__param_2,
	.param .align 1 .b8 _ZN6thrust24THRUST_300001_SM_1000_NS8cuda_cub4core6detail13_kernel_agentINS1_8__reduce11ReduceAgentINS0_12zip_iteratorIN4cuda3std3__45tupleIJNS0_6detail15normal_iteratorINS0_10device_ptrINSB_IJiiiiEEEEEEENS0_17counting_iteratorIlNS0_11use_defaultESJ_SJ_EEEEEEEPNSB_IJSF_lEEESN_iNS1_9__extrema9arg_min_fISF_l5compIEEEEJSM_SO_iSS_EEEvDpT0__param_3[1]
)
.maxntid 256
{
	.reg .pred 	%p<214>;
	.reg .b32 	%r<1458>;
	.reg .b64 	%rd<313>;

	ld.param.u64 	%rd193, [_ZN6thrust24THRUST_300001_SM_1000_NS8cuda_cub4core6detail13_kernel_agentINS1_8__reduce11ReduceAgentINS0_12zip_iteratorIN4cuda3std3__45tupleIJNS0_6detail15normal_iteratorINS0_10device_ptrINSB_IJiiiiEEEEEEENS0_17counting_iteratorIlNS0_11use_defaultESJ_SJ_EEEEEEEPNSB_IJSF_lEEESN_iNS1_9__extrema9arg_min_fISF_l5compIEEEEJSM_SO_iSS_EEEvDpT0__param_0+8];
	ld.param.u64 	%rd192, [_ZN6thrust24THRUST_300001_SM_1000_NS8cuda_cub4core6detail13_kernel_agentINS1_8__reduce11ReduceAgentINS0_12zip_iteratorIN4cuda3std3__45tupleIJNS0_6detail15normal_iteratorINS0_10device_ptrINSB_IJiiiiEEEEEEENS0_17counting_iteratorIlNS0_11use_defaultESJ_SJ_EEEEEEEPNSB_IJSF_lEEESN_iNS1_9__extrema9arg_min_fISF_l5compIEEEEJSM_SO_iSS_EEEvDpT0__param_0];
	ld.param.u32 	%r695, [_ZN6thrust24THRUST_300001_SM_1000_NS8cuda_cub4core6detail13_kernel_agentINS1_8__reduce11ReduceAgentINS0_12zip_iteratorIN4cuda3std3__45tupleIJNS0_6detail15normal_iteratorINS0_10device_ptrINSB_IJiiiiEEEEEEENS0_17counting_iteratorIlNS0_11use_defaultESJ_SJ_EEEEEEEPNSB_IJSF_lEEESN_iNS1_9__extrema9arg_min_fISF_l5compIEEEEJSM_SO_iSS_EEEvDpT0__param_2];
	setp.eq.s32 	%p1, %r695, 0;
	@%p1 bra 	$L__BB12_192;
	cvta.to.global.u64 	%rd1, %rd192;
	setp.gt.s32 	%p2, %r695, 767;
	@%p2 bra 	$L__BB12_112;
	mov.u32 	%r1, %tid.x;
	setp.ge.s32 	%p87, %r1, %r695;
	mov.b32 	%r1239, 0;
	mov.b64 	%rd255, 0;
	mov.u32 	%r1240, %r1239;
	mov.u32 	%r1241, %r1239;
	mov.u32 	%r1242, %r1239;
	mov.u32 	%r1213, %r1;
	@%p87 bra 	$L__BB12_4;
	cvt.u64.u32 	%rd230, %r1;
	mul.wide.u32 	%rd231, %r1, 16;
	add.s64 	%rd232, %rd1, %rd231;
	add.s64 	%rd255, %rd193, %rd230;
	ld.global.u32 	%r1242, [%rd232];
	ld.global.u32 	%r1241, [%rd232+4];
	ld.global.u32 	%r1240, [%rd232+8];
	ld.global.u32 	%r1239, [%rd232+12];
	add.s32 	%r1213, %r1, 256;
$L__BB12_4:
	setp.ge.s32 	%p88, %r1213, %r695;
	@%p88 bra 	$L__BB12_26;
	not.b32 	%r872, %r1213;
	add.s32 	%r12, %r695, %r872;
	and.b32  	%r873, %r12, 768;
	setp.eq.s32 	%p89, %r873, 768;
	@%p89 bra 	$L__BB12_11;
	cvt.u64.u32 	%rd234, %r1213;
	add.s64 	%rd246, %rd193, %rd234;
	mul.wide.u32 	%rd235, %r1213, 16;
	add.s64 	%rd236, %rd235, %rd1;
	add.s64 	%rd245, %rd236, 8;
	shr.u32 	%r874, %r12, 8;
	add.s32 	%r875, %r874, 1;
	and.b32  	%r876, %r875, 3;
	neg.s32 	%r1203, %r876;
$L__BB12_7:
	.pragma "nounroll";
	mov.u64 	%rd9, %rd255;
	mov.u32 	%r19, %r1239;
	mov.u32 	%r18, %r1240;
	mov.u32 	%r17, %r1241;
	mov.u32 	%r16, %r1242;
	ld.global.u32 	%r20, [%rd245+-8];
	ld.global.u32 	%r21, [%rd245+-4];
	ld.global.u32 	%r22, [%rd245];
	ld.global.u32 	%r23, [%rd245+4];
	setp.lt.s32 	%p90, %r16, %r20;
	@%p90 bra 	$L__BB12_10;
	setp.lt.s32 	%p91, %r20, %r16;
	mov.u64 	%rd255, %rd246;
	mov.u32 	%r1239, %r23;
	mov.u32 	%r1240, %r22;
	mov.u32 	%r1241, %r21;
	mov.u32 	%r1242, %r20;
	@%p91 bra 	$L__BB12_10;
	setp.lt.s64 	%p92, %rd9, %rd246;
	min.s64 	%rd255, %rd9, %rd246;
	selp.b32 	%r1239, %r19, %r23, %p92;
	selp.b32 	%r1240, %r18, %r22, %p92;
	selp.b32 	%r1241, %r17, %r21, %p92;
	selp.b32 	%r1242, %r16, %r20, %p92;
$L__BB12_10:
	add.s32 	%r1213, %r1213, 256;
	add.s64 	%rd246, %rd246, 256;
	add.s64 	%rd245, %rd245, 4096;
	add.s32 	%r1203, %r1203, 1;
	setp.ne.s32 	%p93, %r1203, 0;
	@%p93 bra 	$L__BB12_7;
$L__BB12_11:
	setp.lt.u32 	%p94, %r12, 768;
	@%p94 bra 	$L__BB12_26;
	add.s32 	%r1222, %r1213, 512;
$L__BB12_13:
	mov.u32 	%r44, %r1222;
	add.s32 	%r877, %r44, -512;
	cvt.s64.s32 	%rd237, %r877;
	mul.wide.s32 	%rd238, %r877, 16;
	add.s64 	%rd17, %rd1, %rd238;
	add.s64 	%rd18, %rd193, %rd237;
	ld.global.u32 	%r49, [%rd17];
	ld.global.u32 	%r50, [%rd17+4];
	ld.global.u32 	%r51, [%rd17+8];
	ld.global.u32 	%r52, [%rd17+12];
	setp.lt.s32 	%p95, %r1242, %r49;
	mov.u64 	%rd252, %rd255;
	mov.u32 	%r1227, %r1239;
	mov.u32 	%r1228, %r1240;
	mov.u32 	%r1229, %r1241;
	mov.u32 	%r1230, %r1242;
	@%p95 bra 	$L__BB12_16;
	setp.lt.s32 	%p96, %r49, %r1242;
	mov.u64 	%rd252, %rd18;
	mov.u32 	%r1227, %r52;
	mov.u32 	%r1228, %r51;
	mov.u32 	%r1229, %r50;
	mov.u32 	%r1230, %r49;
	@%p96 bra 	$L__BB12_16;
	setp.lt.s64 	%p97, %rd255, %rd18;
	min.s64 	%rd252, %rd255, %rd18;
	selp.b32 	%r1227, %r1239, %r52, %p97;
	selp.b32 	%r1228, %r1240, %r51, %p97;
	selp.b32 	%r1229, %r1241, %r50, %p97;
	selp.b32 	%r1230, %r1242, %r49, %p97;
$L__BB12_16:
	add.s32 	%r878, %r44, -256;
	cvt.s64.s32 	%rd239, %r878;
	add.s64 	%rd21, %rd193, %rd239;
	ld.global.u32 	%r61, [%rd17+4096];
	ld.global.u32 	%r62, [%rd17+4100];
	ld.global.u32 	%r63, [%rd17+4104];
	ld.global.u32 	%r64, [%rd17+4108];
	setp.lt.s32 	%p98, %r1230, %r61;
	mov.u64 	%rd253, %rd252;
	mov.u32 	%r1231, %r1227;
	mov.u32 	%r1232, %r1228;
	mov.u32 	%r1233, %r1229;
	mov.u32 	%r1234, %r1230;
	@%p98 bra 	$L__BB12_19;
	setp.lt.s32 	%p99, %r61, %r1230;
	mov.u64 	%rd253, %rd21;
	mov.u32 	%r1231, %r64;
	mov.u32 	%r1232, %r63;
	mov.u32 	%r1233, %r62;
	mov.u32 	%r1234, %r61;
	@%p99 bra 	$L__BB12_19;
	setp.lt.s64 	%p100, %rd252, %rd21;
	min.s64 	%rd253, %rd252, %rd21;
	selp.b32 	%r1231, %r1227, %r64, %p100;
	selp.b32 	%r1232, %r1228, %r63, %p100;
	selp.b32 	%r1233, %r1229, %r62, %p100;
	selp.b32 	%r1234, %r1230, %r61, %p100;
$L__BB12_19:
	cvt.s64.s32 	%rd240, %r44;
	add.s64 	%rd24, %rd193, %rd240;
	ld.global.u32 	%r73, [%rd17+8192];
	ld.global.u32 	%r74, [%rd17+8196];
	ld.global.u32 	%r75, [%rd17+8200];
	ld.global.u32 	%r76, [%rd17+8204];
	setp.lt.s32 	%p101, %r1234, %r73;
	mov.u64 	%rd254, %rd253;
	mov.u32 	%r1235, %r1231;
	mov.u32 	%r1236, %r1232;
	mov.u32 	%r1237, %r1233;
	mov.u32 	%r1238, %r1234;
	@%p101 bra 	$L__BB12_22;
	setp.lt.s32 	%p102, %r73, %r1234;
	mov.u64 	%rd254, %rd24;
	mov.u32 	%r1235, %r76;
	mov.u32 	%r1236, %r75;
	mov.u32 	%r1237, %r74;
	mov.u32 	%r1238, %r73;
	@%p102 bra 	$L__BB12_22;
	setp.lt.s64 	%p103, %rd253, %rd24;
	min.s64 	%rd254, %rd253, %rd24;
	selp.b32 	%r1235, %r1231, %r76, %p103;
	selp.b32 	%r1236, %r1232, %r75, %p103;
	selp.b32 	%r1237, %r1233, %r74, %p103;
	selp.b32 	%r1238, %r1234, %r73, %p103;
$L__BB12_22:
	add.s32 	%r879, %r44, 256;
	cvt.s64.s32 	%rd241, %r879;
	add.s64 	%rd27, %rd193, %rd241;
	ld.global.u32 	%r85, [%rd17+12288];
	ld.global.u32 	%r86, [%rd17+12292];
	ld.global.u32 	%r87, [%rd17+12296];
	ld.global.u32 	%r88, [%rd17+12300];
	setp.lt.s32 	%p104, %r1238, %r85;
	mov.u64 	%rd255, %rd254;
	mov.u32 	%r1239, %r1235;
	mov.u32 	%r1240, %r1236;
	mov.u32 	%r1241, %r1237;
	mov.u32 	%r1242, %r1238;
	@%p104 bra 	$L__BB12_25;
	setp.lt.s32 	%p105, %r85, %r1238;
	mov.u64 	%rd255, %rd27;
	mov.u32 	%r1239, %r88;
	mov.u32 	%r1240, %r87;
	mov.u32 	%r1241, %r86;
	mov.u32 	%r1242, %r85;
	@%p105 bra 	$L__BB12_25;
	setp.lt.s64 	%p106, %rd254, %rd27;
	min.s64 	%rd255, %rd254, %rd27;
	selp.b32 	%r1239, %r1235, %r88, %p106;
	selp.b32 	%r1240, %r1236, %r87, %p106;
	selp.b32 	%r1241, %r1237, %r86, %p106;
	selp.b32 	%r1242, %r1238, %r85, %p106;
$L__BB12_25:
	add.s32 	%r1222, %r44, 1024;
	add.s32 	%r880, %r44, 512;
	setp.lt.s32 	%p107, %r880, %r695;
	@%p107 bra 	$L__BB12_13;
$L__BB12_26:
	setp.lt.s32 	%p108, %r695, 256;
	@%p108 bra 	$L__BB12_66;
	// begin inline asm
	mov.u32 %r1043, %laneid;
	// end inline asm
	mov.b32 	%r1071, 1;
	mov.b32 	%r1072, 31;
	mov.b32 	%r1073, -1;
	// begin inline asm
	shfl.sync.down.b32 %r1044, %r1242, %r1071, %r1072, %r1073;
	// end inline asm
	// begin inline asm
	shfl.sync.down.b32 %r1049, %r1241, %r1071, %r1072, %r1073;
	// end inline asm
	// begin inline asm
	shfl.sync.down.b32 %r1054, %r1240, %r1071, %r1072, %r1073;
	// end inline asm
	// begin inline asm
	shfl.sync.down.b32 %r1059, %r1239, %r1071, %r1072, %r1073;
	// end inline asm
	mov.b64 	{%r1065, %r1070}, %rd255;
	// begin inline asm
	shfl.sync.down.b32 %r1064, %r1065, %r1071, %r1072, %r1073;
	// end inline asm
	// begin inline asm
	shfl.sync.down.b32 %r1069, %r1070, %r1071, %r1072, %r1073;
	// end inline asm
	mov.b64 	%rd31, {%r1064, %r1069};
	setp.gt.s32 	%p165, %r1043, 30;
	setp.lt.s32 	%p166, %r1242, %r1044;
	or.pred  	%p167, %p165, %p166;
	mov.u64 	%rd257, %rd255;
	mov.u32 	%r1247, %r1239;
	mov.u32 	%r1248, %r1240;
	mov.u32 	%r1249, %r1241;
	mov.u32 	%r1250, %r1242;
	@%p167 bra 	$L__BB12_30;
	setp.lt.s32 	%p168, %r1044, %r1242;
	mov.u64 	%rd257, %rd31;
	mov.u32 	%r1247, %r1059;
	mov.u32 	%r1248, %r1054;
	mov.u32 	%r1249, %r1049;
	mov.u32 	%r1250, %r1044;
	@%p168 bra 	$L__BB12_30;
	setp.lt.s64 	%p169, %rd255, %rd31;
	min.s64 	%rd257, %rd255, %rd31;
	selp.b32 	%r1247, %r1239, %r1059, %p169;
	selp.b32 	%r1248, %r1240, %r1054, %p169;
	selp.b32 	%r1249, %r1241, %r1049, %p169;
	selp.b32 	%r1250, %r1242, %r1044, %p169;
$L__BB12_30:
	mov.b32 	%r1101, 2;
	mov.b32 	%r1102, 31;
	mov.b32 	%r1103, -1;
	// begin inline asm
	shfl.sync.down.b32 %r1074, %r1250, %r1101, %r1102, %r1103;
	// end inline asm
	// begin inline asm
	shfl.sync.down.b32 %r1079, %r1249, %r1101, %r1102, %r1103;
	// end inline asm
	// begin inline asm
	shfl.sync.down.b32 %r1084, %r1248, %r1101, %r1102, %r1103;
	// end inline asm
	// begin inline asm
	shfl.sync.down.b32 %r1089, %r1247, %r1101, %r1102, %r1103;
	// end inline asm
	mov.b64 	{%r1095, %r1100}, %rd257;
	// begin inline asm
	shfl.sync.down.b32 %r1094, %r1095, %r1101, %r1102, %r1103;
	// end inline asm
	// begin inline asm
	shfl.sync.down.b32 %r1099, %r1100, %r1101, %r1102, %r1103;
	// end inline asm
	mov.b64 	%rd34, {%r1094, %r1099};
	setp.gt.s32 	%p170, %r1043, 29;
	setp.lt.s32 	%p171, %r1250, %r1074;
	or.pred  	%p172, %p170, %p171;
	mov.u64 	%rd258, %rd257;
	mov.u32 	%r1251, %r1247;
	mov.u32 	%r1252, %r1248;
	mov.u32 	%r1253, %r1249;
	mov.u32 	%r1254, %r1250;
	@%p172 bra 	$L__BB12_33;
	setp.lt.s32 	%p173, %r1074, %r1250;
	mov.u64 	%rd258, %rd34;
	mov.u32 	%r1251, %r1089;
	mov.u32 	%r1252, %r1084;
	mov.u32 	%r1253, %r1079;
	mov.u32 	%r1254, %r1074;
	@%p173 bra 	$L__BB12_33;
	setp.lt.s64 	%p174, %rd257, %rd34;
	min.s64 	%rd258, %rd257, %rd34;
	selp.b32 	%r1251, %r1247, %r1089, %p174;
	selp.b32 	%r1252, %r1248, %r1084, %p174;
	selp.b32 	%r1253, %r1249, %r1079, %p174;
	selp.b32 	%r1254, %r1250, %r1074, %p174;
$L__BB12_33:
	mov.b32 	%r1131, 4;
	mov.b32 	%r1132, 31;
	mov.b32 	%r1133, -1;
	// begin inline asm
	shfl.sync.down.b32 %r1104, %r1254, %r1131, %r1132, %r1133;
	// end inline asm
	// begin inline asm
	shfl.sync.down.b32 %r1109, %r1253, %r1131, %r1132, %r1133;
	// end inline asm
	// begin inline asm
	shfl.sync.down.b32 %r1114, %r1252, %r1131, %r1132, %r1133;
	// end inline asm
	// begin inline asm
	shfl.sync.down.b32 %r1119, %r1251, %r1131, %r1132, %r1133;
	// end inline asm
	mov.b64 	{%r1125, %r1130}, %rd258;
	// begin inline asm
	shfl.sync.down.b32 %r1124, %r1125, %r1131, %r1132, %r1133;
	// end inline asm
	// begin inline asm
	shfl.sync.down.b32 %r1129, %r1130, %r1131, %r1132, %r1133;
	// end inline asm
	mov.b64 	%rd37, {%r1124, %r1129};
	setp.gt.s32 	%p175, %r1043, 27;
	setp.lt.s32 	%p176, %r1254, %r1104;
	or.pred  	%p177, %p175, %p176;
	mov.u64 	%rd259, %rd258;
	mov.u32 	%r1255, %r1251;
	mov.u32 	%r1256, %r1252;
	mov.u32 	%r1257, %r1253;
	mov.u32 	%r1258, %r1254;
	@%p177 bra 	$L__BB12_36;
	setp.lt.s32 	%p178, %r1104, %r1254;
	mov.u64 	%rd259, %rd37;
	mov.u32 	%r1255, %r1119;
	mov.u32 	%r1256, %r1114;
	mov.u32 	%r1257, %r1109;
	mov.u32 	%r1258, %r1104;
	@%p178 bra 	$L__BB12_36;
	setp.lt.s64 	%p179, %rd258, %rd37;
	min.s64 	%rd259, %rd258, %rd37;
	selp.b32 	%r1255, %r1251, %r1119, %p179;
	selp.b32 	%r1256, %r1252, %r1114, %p179;
	selp.b32 	%r1257, %r1253, %r1109, %p179;
	selp.b32 	%r1258, %r1254, %r1104, %p179;
$L__BB12_36:
	mov.b32 	%r1161, 8;
	mov.b32 	%r1162, 31;
	mov.b32 	%r1163, -1;
	// begin inline asm
	shfl.sync.down.b32 %r1134, %r1258, %r1161, %r1162, %r1163;
	// end inline asm
	// begin inline asm
	shfl.sync.down.b32 %r1139, %r1257, %r1161, %r1162, %r1163;
	// end inline asm
	// begin inline asm
	shfl.sync.down.b32 %r1144, %r1256, %r1161, %r1162, %r1163;
	// end inline asm
	// begin inline asm
	shfl.sync.down.b32 %r1149, %r1255, %r1161, %r1162, %r1163;
	// end inline asm
	mov.b64 	{%r1155, %r1160}, %rd259;
	// begin inline asm
	shfl.sync.down.b32 %r1154, %r1155, %r1161, %r1162, %r1163;
	// end inline asm
	// begin inline asm
	shfl.sync.down.b32 %r1159, %r1160, %r1161, %r1162, %r1163;
	// end inline asm
	mov.b64 	%rd40, {%r1154, %r1159};
	setp.gt.s32 	%p180, %r1043, 23;
	setp.lt.s32 	%p181, %r1258, %r1134;
	or.pred  	%p182, %p180, %p181;
	mov.u64 	%rd260, %rd259;
	mov.u32 	%r1259, %r1255;
	mov.u32 	%r1260, %r1256;
	mov.u32 	%r1261, %r1257;
	mov.u32 	%r1262, %r1258;
	@%p182 bra 	$L__BB12_39;
	setp.lt.s32 	%p183, %r1134, %r1258;
	mov.u64 	%rd260, %rd40;
	mov.u32 	%r1259, %r1149;
	mov.u32 	%r1260, %r1144;
	mov.u32 	%r1261, %r1139;
	mov.u32 	%r1262, %r1134;
	@%p183 bra 	$L__BB12_39;
	setp.lt.s64 	%p184, %rd259, %rd40;
	min.s64 	%rd260, %rd259, %rd40;
	selp.b32 	%r1259, %r1255, %r1149, %p184;
	selp.b32 	%r1260, %r1256, %r1144, %p184;
	selp.b32 	%r1261, %r1257, %r1139, %p184;
	selp.b32 	%r1262, %r1258, %r1134, %p184;
$L__BB12_39:
	mov.b32 	%r1191, 16;
	mov.b32 	%r1192, 31;
	mov.b32 	%r1193, -1;
	// begin inline asm
	shfl.sync.down.b32 %r1164, %r1262, %r1191, %r1192, %r1193;
	// end inline asm
	// begin inline asm
	shfl.sync.down.b32 %r1169, %r1261, %r1191, %r1192, %r1193;
	// end inline asm
	// begin inline asm
	shfl.sync.down.b32 %r1174, %r1260, %r1191, %r1192, %r1193;
	// end inline asm
	// begin inline asm
	shfl.sync.down.b32 %r1179, %r1259, %r1191, %r1192, %r1193;
	// end inline asm
	mov.b64 	{%r1185, %r1190}, %rd260;
	// begin inline asm
	shfl.sync.down.b32 %r1184, %r1185, %r1191, %r1192, %r1193;
	// end inline asm
	// begin inline asm
	shfl.sync.down.b32 %r1189, %r1190, %r1191, %r1192, %r1193;
	// end inline asm
	mov.b64 	%rd43, {%r1184, %r1189};
	setp.gt.s32 	%p185, %r1043, 15;
	setp.lt.s32 	%p186, %r1262, %r1164;
	or.pred  	%p187, %p185, %p186;
	mov.u64 	%rd312, %rd260;
	mov.u32 	%r1454, %r1259;
	mov.u32 	%r1455, %r1260;
	mov.u32 	%r1456, %r1261;
	mov.u32 	%r1457, %r1262;
	@%p187 bra 	$L__BB12_42;
	setp.lt.s32 	%p188, %r1164, %r1262;
	mov.u64 	%rd312, %rd43;
	mov.u32 	%r1454, %r1179;
	mov.u32 	%r1455, %r1174;
	mov.u32 	%r1456, %r1169;
	mov.u32 	%r1457, %r1164;
	@%p188 bra 	$L__BB12_42;
	setp.lt.s64 	%p189, %rd260, %rd43;
	min.s64 	%rd312, %rd260, %rd43;
	selp.b32 	%r1454, %r1259, %r1179, %p189;
	selp.b32 	%r1455, %r1260, %r1174, %p189;
	selp.b32 	%r1456, %r1261, %r1169, %p189;
	selp.b32 	%r1457, %r1262, %r1164, %p189;
$L__BB12_42:
	setp.ne.s32 	%p190, %r1043, 0;
	@%p190 bra 	$L__BB12_44;
	shr.u32 	%r1194, %r1, 5;
	mov.u32 	%r1195, _ZN6thrust24THRUST_300001_SM_1000_NS8cuda_cub4core6detail5shmemE;
	mad.lo.s32 	%r1196, %r1194, 24, %r1195;
	st.shared.v2.u32 	[%r1196+8], {%r1457, %r1456};
	st.shared.v2.u32 	[%r1196+16], {%r1455, %r1454};
	st.shared.u64 	[%r1196+24], %rd312;
$L__BB12_44:
	bar.sync 	0;
	setp.ne.s32 	%p191, %r1, 0;
	@%p191 bra 	$L__BB12_190;
	ld.shared.v4.u32 	{%r163, %r164, %r165, %r166}, [_ZN6thrust24THRUST_300001_SM_1000_NS8cuda_cub4core6detail5shmemE+32];
	ld.shared.u64 	%rd46, [_ZN6thrust24THRUST_300001_SM_1000_NS8cuda_cub4core6detail5shmemE+48];
	setp.lt.s32 	%p192, %r1457, %r163;
	mov.u64 	%rd262, %rd312;
	mov.u32 	%r1267, %r1454;
	mov.u32 	%r1268, %r1455;
	mov.u32 	%r1269, %r1456;
	mov.u32 	%r1270, %r1457;
	@%p192 bra 	$L__BB12_48;
	setp.lt.s32 	%p193, %r163, %r1457;
	mov.u64 	%rd262, %rd46;
	mov.u32 	%r1267, %r166;
	mov.u32 	%r1268, %r165;
	mov.u32 	%r1269, %r164;
	mov.u32 	%r1270, %r163;
	@%p193 bra 	$L__BB12_48;
	setp.lt.s64 	%p194, %rd312, %rd46;
	min.s64 	%rd262, %rd312, %rd46;
	selp.b32 	%r1267, %r1454, %r166, %p194;
	selp.b32 	%r1268, %r1455, %r165, %p194;
	selp.b32 	%r1269, %r1456, %r164, %p194;
	selp.b32 	%r1270, %r1457, %r163, %p194;
$L__BB12_48:
	ld.shared.v2.u32 	{%r175, %r176}, [_ZN6thrust24THRUST_300001_SM_1000_NS8cuda_cub4core6detail5shmemE+56];
	ld.shared.v2.u32 	{%r177, %r178}, [_ZN6thrust24THRUST_300001_SM_1000_NS8cuda_cub4core6detail5shmemE+64];
	ld.shared.u64 	%rd49, [_ZN6thrust24THRUST_300001_SM_1000_NS8cuda_cub4core6detail5shmemE+72];
	setp.lt.s32 	%p195, %r1270, %r175;
	mov.u64 	%rd263, %rd262;
	mov.u32 	%r1271, %r1267;
	mov.u32 	%r1272, %r1268;
	mov.u32 	%r1273, %r1269;
	mov.u32 	%r1274, %r1270;
	@%p195 bra 	$L__BB12_51;
	setp.lt.s32 	%p196, %r175, %r1270;
	mov.u64 	%rd263, %rd49;
	mov.u32 	%r1271, %r178;
	mov.u32 	%r1272, %r177;
	mov.u32 	%r1273, %r176;
	mov.u32 	%r1274, %r175;
	@%p196 bra 	$L__BB12_51;
	setp.lt.s64 	%p197, %rd262, %rd49;
	min.s64 	%rd263, %rd262, %rd49;
	selp.b32 	%r1271, %r1267, %r178, %p197;
	selp.b32 	%r1272, %r1268, %r177, %p197;
	selp.b32 	%r1273, %r1269, %r176, %p197;
	selp.b32 	%r1274, %r1270, %r175, %p197;
$L__BB12_51:
	ld.shared.v4.u32 	{%r187, %r188, %r189, %r190}, [_ZN6thrust24THRUST_300001_SM_1000_NS8cuda_cub4core6detail5shmemE+80];
	ld.shared.u64 	%rd52, [_ZN6thrust24THRUST_300001_SM_1000_NS8cuda_cub4core6detail5shmemE+96];
	setp.lt.s32 	%p198, %r1274, %r187;
	mov.u64 	%rd264, %rd263;
	mov.u32 	%r1275, %r1271;
	mov.u32 	%r1276, %r1272;
	mov.u32 	%r1277, %r1273;
	mov.u32 	%r1278, %r1274;
	@%p198 bra 	$L__BB12_54;
	setp.lt.s32 	%p199, %r187, %r1274;
	mov.u64 	%rd264, %rd52;
	mov.u32 	%r1275, %r190;
	mov.u32 	%r1276, %r189;
	mov.u32 	%r1277, %r188;
	mov.u32 	%r1278, %r187;
	@%p199 bra 	$L__BB12_54;
	setp.lt.s64 	%p200, %rd263, %rd52;
	min.s64 	%rd264, %rd263, %rd52;
	selp.b32 	%r1275, %r1271, %r190, %p200;
	selp.b32 	%r1276, %r1272, %r189, %p200;
	selp.b32 	%r1277, %r1273, %r188, %p200;
	selp.b32 	%r1278, %r1274, %r187, %p200;
$L__BB12_54:
	ld.shared.v2.u32 	{%r199, %r200}, [_ZN6thrust24THRUST_300001_SM_1000_NS8cuda_cub4core6detail5shmemE+104];
	ld.shared.v2.u32 	{%r201, %r202}, [_ZN6thrust24THRUST_300001_SM_1000_NS8cuda_cub4core6detail5shmemE+112];
	ld.shared.u64 	%rd55, [_ZN6thrust24THRUST_300001_SM_1000_NS8cuda_cub4core6detail5shmemE+120];
	setp.lt.s32 	%p201, %r1278, %r199;
	mov.u64 	%rd265, %rd264;
	mov.u32 	%r1279, %r1275;
	mov.u32 	%r1280, %r1276;
	mov.u32 	%r1281, %r1277;
	mov.u32 	%r1282, %r1278;
	@%p201 bra 	$L__BB12_57;
	setp.lt.s32 	%p202, %r199, %r1278;
	mov.u64 	%rd265, %rd55;
	mov.u32 	%r1279, %r202;
	mov.u32 	%r1280, %r201;
	mov.u32 	%r1281, %r200;
	mov.u32 	%r1282, %r199;
	@%p202 bra 	$L__BB12_57;
	setp.lt.s64 	%p203, %rd264, %rd55;
	min.s64 	%rd265, %rd264, %rd55;
	selp.b32 	%r1279, %r1275, %r202, %p203;
	selp.b32 	%r1280, %r1276, %r201, %p203;
	selp.b32 	%r1281, %r1277, %r200, %p203;
	selp.b32 	%r1282, %r1278, %r199, %p203;
$L__BB12_57:
	ld.shared.v4.u32 	{%r211, %r212, %r213, %r214}, [_ZN6thrust24THRUST_300001_SM_1000_NS8cuda_cub4core6detail5shmemE+128];
	ld.shared.u64 	%rd58, [_ZN6thrust24THRUST_300001_SM_1000_NS8cuda_cub4core6detail5shmemE+144];
	setp.lt.s32 	%p204, %r1282, %r211;
	mov.u64 	%rd266, %rd265;
	mov.u32 	%r1283, %r1279;
	mov.u32 	%r1284, %r1280;
	mov.u32 	%r1285, %r1281;
	mov.u32 	%r1286, %r1282;
	@%p204 bra 	$L__BB12_60;
	setp.lt.s32 	%p205, %r211, %r1282;
	mov.u64 	%rd266, %rd58;
	mov.u32 	%r1283, %r214;
	mov.u32 	%r1284, %r213;
	mov.u32 	%r1285, %r212;
	mov.u32 	%r1286, %r211;
	@%p205 bra 	$L__BB12_60;
	setp.lt.s64 	%p206, %rd265, %rd58;
	min.s64 	%rd266, %rd265, %rd58;
	selp.b32 	%r1283, %r1279, %r214, %p206;
	selp.b32 	%r1284, %r1280, %r213, %p206;
	selp.b32 	%r1285, %r1281, %r212, %p206;
	selp.b32 	%r1286, %r1282, %r211, %p206;
$L__BB12_60:
	ld.shared.v2.u32 	{%r223, %r224}, [_ZN6thrust24THRUST_300001_SM_1000_NS8cuda_cub4core6detail5shmemE+152];
	ld.shared.v2.u32 	{%r225, %r226}, [_ZN6thrust24THRUST_300001_SM_1000_NS8cuda_cub4core6detail5shmemE+160];
	ld.shared.u64 	%rd61, [_ZN6thrust24THRUST_300001_SM_1000_NS8cuda_cub4core6detail5shmemE+168];
	setp.lt.s32 	%p207, %r1286, %r223;
	mov.u64 	%rd267, %rd266;
	mov.u32 	%r1287, %r1283;
	mov.u32 	%r1288, %r1284;
	mov.u32 	%r1289, %r1285;
	mov.u32 	%r1290, %r1286;
	@%p207 bra 	$L__BB12_63;
	setp.lt.s32 	%p208, %r223, %r1286;
	mov.u64 	%rd267, %rd61;
	mov.u32 	%r1287, %r226;
	mov.u32 	%r1288, %r225;
	mov.u32 	%r1289, %r224;
	mov.u32 	%r1290, %r223;
	@%p208 bra 	$L__BB12_63;
	setp.lt.s64 	%p209, %rd266, %rd61;
	min.s64 	%rd267, %rd266, %rd61;
	selp.b32 	%r1287, %r1283, %r226, %p209;
	selp.b32 	%r1288, %r1284, %r225, %p209;
	selp.b32 	%r1289, %r1285, %r224, %p209;
	selp.b32 	%r1290, %r1286, %r223, %p209;
$L__BB12_63:
	ld.shared.v4.u32 	{%r235, %r236, %r237, %r238}, [_ZN6thrust24THRUST_300001_SM_1000_NS8cuda_cub4core6detail5shmemE+176];
	ld.shared.u64 	%rd64, [_ZN6thrust24THRUST_300001_SM_1000_NS8cuda_cub4core6detail5shmemE+192];
	setp.lt.s32 	%p210, %r1290, %r235;
	mov.u64 	%rd312, %rd267;
	mov.u32 	%r1454, %r1287;
	mov.u32 	%r1455, %r1288;
	mov.u32 	%r1456, %r1289;
	mov.u32 	%r1457, %r1290;
	@%p210 bra 	$L__BB12_190;
	setp.lt.s32 	%p211, %r235, %r1290;
	mov.u64 	%rd312, %rd64;
	mov.u32 	%r1454, %r238;
	mov.u32 	%r1455, %r237;
	mov.u32 	%r1456, %r236;
	mov.u32 	%r1457, %r235;
	@%p211 bra 	$L__BB12_190;
	setp.lt.s64 	%p212, %rd267, %rd64;
	min.s64 	%rd312, %rd267, %rd64;
	selp.b32 	%r1454, %r1287, %r238, %p212;
	selp.b32 	%r1455, %r1288, %r237, %p212;
	selp.b32 	%r1456, %r1289, %r236, %p212;
	selp.b32 	%r1457, %r1290, %r235, %p212;
	bra.uni 	$L__BB12_190;
$L__BB12_66:
	// begin inline asm
	mov.u32 %r881, %laneid;
	// end inline asm
	and.b32  	%r912, %r1, 992;
	add.s32 	%r913, %r912, 32;
	setp.gt.s32 	%p109, %r913, %r695;
	not.b32 	%r914, %r912;
	add.s32 	%r915, %r695, %r914;
	selp.b32 	%r910, %r915, 31, %p109;
	mov.b32 	%r909, 1;
	mov.b32 	%r911, -1;
	// begin inline asm
	shfl.sync.down.b32 %r882, %r1242, %r909, %r910, %r911;
	// end inline asm
	// begin inline asm
	shfl.sync.down.b32 %r887, %r1241, %r909, %r910, %r911;
	// end inline asm
	// begin inline asm
	shfl.sync.down.b32 %r892, %r1240, %r909, %r910, %r911;
	// end inline asm
	// begin inline asm
	shfl.sync.down.b32 %r897, %r1239, %r909, %r910, %r911;
	// end inline asm
	mov.b64 	{%r903, %r908}, %rd255;
	// begin inline asm
	shfl.sync.down.b32 %r902, %r903, %r909, %r910, %r911;
	// end inline asm
	// begin inline asm
	shfl.sync.down.b32 %r907, %r908, %r909, %r910, %r911;
	// end inline asm
	mov.b64 	%rd66, {%r902, %r907};
	setp.ge.s32 	%p110, %r881, %r910;
	setp.lt.s32 	%p111, %r1242, %r882;
	or.pred  	%p112, %p110, %p111;
	mov.u64 	%rd268, %rd255;
	mov.u32 	%r1291, %r1239;
	mov.u32 	%r1292, %r1240;
	mov.u32 	%r1293, %r1241;
	mov.u32 	%r1294, %r1242;
	@%p112 bra 	$L__BB12_69;
	setp.lt.s32 	%p113, %r882, %r1242;
	mov.u64 	%rd268, %rd66;
	mov.u32 	%r1291, %r897;
	mov.u32 	%r1292, %r892;
	mov.u32 	%r1293, %r887;
	mov.u32 	%r1294, %r882;
	@%p113 bra 	$L__BB12_69;
	setp.lt.s64 	%p114, %rd255, %rd66;
	min.s64 	%rd268, %rd255, %rd66;
	selp.b32 	%r1291, %r1239, %r897, %p114;
	selp.b32 	%r1292, %r1240, %r892, %p114;
	selp.b32 	%r1293, %r1241, %r887, %p114;
	selp.b32 	%r1294, %r1242, %r882, %p114;
$L__BB12_69:
	mov.b32 	%r943, 2;
	mov.b32 	%r945, -1;
	// begin inline asm
	shfl.sync.down.b32 %r916, %r1294, %r943, %r910, %r945;
	// end inline asm
	// begin inline asm
	shfl.sync.down.b32 %r921, %r1293, %r943, %r910, %r945;
	// end inline asm
	// begin inline asm
	shfl.sync.down.b32 %r926, %r1292, %r943, %r910, %r945;
	// end inline asm
	// begin inline asm
	shfl.sync.down.b32 %r931, %r1291, %r943, %r910, %r945;
	// end inline asm
	mov.b64 	{%r937, %r942}, %rd268;
	// begin inline asm
	shfl.sync.down.b32 %r936, %r937, %r943, %r910, %r945;
	// end inline asm
	// begin inline asm
	shfl.sync.down.b32 %r941, %r942, %r943, %r910, %r945;
	// end inline asm
	mov.b64 	%rd69, {%r936, %r941};
	add.s32 	%r946, %r881, 2;
	setp.gt.s32 	%p115, %r946, %r910;
	setp.lt.s32 	%p116, %r1294, %r916;
	or.pred  	%p117, %p115, %p116;
	mov.u64 	%rd269, %rd268;
	mov.u32 	%r1295, %r1291;
	mov.u32 	%r1296, %r1292;
	mov.u32 	%r1297, %r1293;
	mov.u32 	%r1298, %r1294;
	@%p117 bra 	$L__BB12_72;
	setp.lt.s32 	%p118, %r916, %r1294;
	mov.u64 	%rd269, %rd69;
	mov.u32 	%r1295, %r931;
	mov.u32 	%r1296, %r926;
	mov.u32 	%r1297, %r921;
	mov.u32 	%r1298, %r916;
	@%p118 bra 	$L__BB12_72;
	setp.lt.s64 	%p119, %rd268, %rd69;
	min.s64 	%rd269, %rd268, %rd69;
	selp.b32 	%r1295, %r1291, %r931, %p119;
	selp.b32 	%r1296, %r1292, %r926, %p119;
	selp.b32 	%r1297, %r1293, %r921, %p119;
	selp.b32 	%r1298, %r1294, %r916, %p119;
$L__BB12_72:
	mov.b32 	%r974, 4;
	mov.b32 	%r976, -1;
	// begin inline asm
	shfl.sync.down.b32 %r947, %r1298, %r974, %r910, %r976;
	// end inline asm
	// begin inline asm
	shfl.sync.down.b32 %r952, %r1297, %r974, %r910, %r976;
	// end inline asm
	// begin inline asm
	shfl.sync.down.b32 %r957, %r1296, %r974, %r910, %r976;
	// end inline asm
	// begin inline asm
	shfl.sync.down.b32 %r962, %r1295, %r974, %r910, %r976;
	// end inline asm
	mov.b64 	{%r968, %r973}, %rd269;
	// begin inline asm
	shfl.sync.down.b32 %r967, %r968, %r974, %r910, %r976;
	// end inline asm
	// begin inline asm
	shfl.sync.down.b32 %r972, %r973, %r974, %r910, %r976;
	// end inline asm
	mov.b64 	%rd72, {%r967, %r972};
	add.s32 	%r977, %r881, 4;
	setp.gt.s32 	%p120, %r977, %r910;
	setp.lt.s32 	%p121, %r1298, %r947;
	or.pred  	%p122, %p120, %p121;
	mov.u64 	%rd270, %rd269;
	mov.u32 	%r1299, %r1295;
	mov.u32 	%r1300, %r1296;
	mov.u32 	%r1301, %r1297;
	mov.u32 	%r1302, %r1298;
	@%p122 bra 	$L__BB12_75;
	setp.lt.s32 	%p123, %r947, %r1298;
	mov.u64 	%rd270, %rd72;
	mov.u32 	%r1299, %r962;
	mov.u32 	%r1300, %r957;
	mov.u32 	%r1301, %r952;
	mov.u32 	%r1302, %r947;
	@%p123 bra 	$L__BB12_75;
	setp.lt.s64 	%p124, %rd269, %rd72;
	min.s64 	%rd270, %rd269, %rd72;
	selp.b32 	%r1299, %r1295, %r962, %p124;
	selp.b32 	%r1300, %r1296, %r957, %p124;
	selp.b32 	%r1301, %r1297, %r952, %p124;
	selp.b32 	%r1302, %r1298, %r947, %p124;
$L__BB12_75:
	mov.b32 	%r1005, 8;
	mov.b32 	%r1007, -1;
	// begin inline asm
	shfl.sync.down.b32 %r978, %r1302, %r1005, %r910, %r1007;
	// end inline asm
	// begin inline asm
	shfl.sync.down.b32 %r983, %r1301, %r1005, %r910, %r1007;
	// end inline asm
	// begin inline asm
	shfl.sync.down.b32 %r988, %r1300, %r1005, %r910, %r1007;
	// end inline asm
	// begin inline asm
	shfl.sync.down.b32 %r993, %r1299, %r1005, %r910, %r1007;
	// end inline asm
	mov.b64 	{%r999, %r1004}, %rd270;
	// begin inline asm
	shfl.sync.down.b32 %r998, %r999, %r1005, %r910, %r1007;
	// end inline asm
	// begin inline asm
	shfl.sync.down.b32 %r1003, %r1004, %r1005, %r910, %r1007;
	// end inline asm
	mov.b64 	%rd75, {%r998, %r1003};
	add.s32 	%r1008, %r881, 8;
	setp.gt.s32 	%p125, %r1008, %r910;
	setp.lt.s32 	%p126, %r1302, %r978;
	or.pred  	%p127, %p125, %p126;
	mov.u64 	%rd271, %rd270;
	mov.u32 	%r1303, %r1299;
	mov.u32 	%r1304, %r1300;
	mov.u32 	%r1305, %r1301;
	mov.u32 	%r1306, %r1302;
	@%p127 bra 	$L__BB12_78;
	setp.lt.s32 	%p128, %r978, %r1302;
	mov.u64 	%rd271, %rd75;
	mov.u32 	%r1303, %r993;
	mov.u32 	%r1304, %r988;
	mov.u32 	%r1305, %r983;
	mov.u32 	%r1306, %r978;
	@%p128 bra 	$L__BB12_78;
	setp.lt.s64 	%p129, %rd270, %rd75;
	min.s64 	%rd271, %rd270, %rd75;
	selp.b32 	%r1303, %r1299, %r993, %p129;
	selp.b32 	%r1304, %r1300, %r988, %p129;
	selp.b32 	%r1305, %r1301, %r983, %p129;
	selp.b32 	%r1306, %r1302, %r978, %p129;
$L__BB12_78:
	mov.b32 	%r1036, 16;
	mov.b32 	%r1038, -1;
	// begin inline asm
	shfl.sync.down.b32 %r1009, %r1306, %r1036, %r910, %r1038;
	// end inline asm
	// begin inline asm
	shfl.sync.down.b32 %r1014, %r1305, %r1036, %r910, %r1038;
	// end inline asm
	// begin inline asm
	shfl.sync.down.b32 %r1019, %r1304, %r1036, %r910, %r1038;
	// end inline asm
	// begin inline asm
	shfl.sync.down.b32 %r1024, %r1303, %r1036, %r910, %r1038;
	// end inline asm
	mov.b64 	{%r1030, %r1035}, %rd271;
	// begin inline asm
	shfl.sync.down.b32 %r1029, %r1030, %r1036, %r910, %r1038;
	// end inline asm
	// begin inline asm
	shfl.sync.down.b32 %r1034, %r1035, %r1036, %r910, %r1038;
	// end inline asm
	mov.b64 	%rd78, {%r1029, %r1034};
	add.s32 	%r1039, %r881, 16;
	setp.gt.s32 	%p130, %r1039, %r910;
	setp.lt.s32 	%p131, %r1306, %r1009;
	or.pred  	%p132, %p130, %p131;
	mov.u64 	%rd312, %rd271;
	mov.u32 	%r1454, %r1303;
	mov.u32 	%r1455, %r1304;
	mov.u32 	%r1456, %r1305;
	mov.u32 	%r1457, %r1306;
	@%p132 bra 	$L__BB12_81;
	setp.lt.s32 	%p133, %r1009, %r1306;
	mov.u64 	%rd312, %rd78;
	mov.u32 	%r1454, %r1024;
	mov.u32 	%r1455, %r1019;
	mov.u32 	%r1456, %r1014;
	mov.u32 	%r1457, %r1009;
	@%p133 bra 	$L__BB12_81;
	setp.lt.s64 	%p134, %rd271, %rd78;
	min.s64 	%rd312, %rd271, %rd78;
	selp.b32 	%r1454, %r1303, %r1024, %p134;
	selp.b32 	%r1455, %r1304, %r1019, %p134;
	selp.b32 	%r1456, %r1305, %r1014, %p134;
	selp.b32 	%r1457, %r1306, %r1009, %p134;
$L__BB12_81:
	setp.ne.s32 	%p135, %r881, 0;
	@%p135 bra 	$L__BB12_83;
	shr.u32 	%r1040, %r1, 5;
	mov.u32 	%r1041, _ZN6thrust24THRUST_300001_SM_1000_NS8cuda_cub4core6detail5shmemE;
	mad.lo.s32 	%r1042, %r1040, 24, %r1041;
	st.shared.v2.u32 	[%r1042+8], {%r1457, %r1456};
	st.shared.v2.u32 	[%r1042+16], {%r1455, %r1454};
	st.shared.u64 	[%r1042+24], %rd312;
$L__BB12_83:
	bar.sync 	0;
	setp.ne.s32 	%p136, %r1, 0;
	@%p136 bra 	$L__BB12_190;
	setp.lt.s32 	%p137, %r695, 33;
	mov.u32 	%r1311, %r1457;
	mov.u32 	%r1312, %r1456;
	mov.u32 	%r1313, %r1455;
	mov.u32 	%r1314, %r1454;
	mov.u64 	%rd273, %rd312;
	@%p137 bra 	$L__BB12_88;
	ld.shared.v4.u32 	{%r305, %r306, %r307, %r308}, [_ZN6thrust24THRUST_300001_SM_1000_NS8cuda_cub4core6detail5shmemE+32];
	ld.shared.u64 	%rd81, [_ZN6thrust24THRUST_300001_SM_1000_NS8cuda_cub4core6detail5shmemE+48];
	setp.lt.s32 	%p138, %r1457, %r305;
	mov.u32 	%r1311, %r1457;
	mov.u32 	%r1312, %r1456;
	mov.u32 	%r1313, %r1455;
	mov.u32 	%r1314, %r1454;
	mov.u64 	%rd273, %rd312;
	@%p138 bra 	$L__BB12_88;
	setp.lt.s32 	%p139, %r305, %r1457;
	mov.u32 	%r1311, %r305;
	mov.u32 	%r1312, %r306;
	mov.u32 	%r1313, %r307;
	mov.u32 	%r1314, %r308;
	mov.u64 	%rd273, %rd81;
	@%p139 bra 	$L__BB12_88;
	setp.lt.s64 	%p140, %rd312, %rd81;
	min.s64 	%rd273, %rd312, %rd81;
	selp.b32 	%r1314, %r1454, %r308, %p140;
	selp.b32 	%r1313, %r1455, %r307, %p140;
	selp.b32 	%r1312, %r1456, %r306, %p140;
	selp.b32 	%r1311, %r1457, %r305, %p140;
$L__BB12_88:
	setp.lt.s32 	%p141, %r695, 65;
	mov.u32 	%r1315, %r1311;
	mov.u32 	%r1316, %r1312;
	mov.u32 	%r1317, %r1313;
	mov.u32 	%r1318, %r1314;
	mov.u64 	%rd274, %rd273;
	@%p141 bra 	$L__BB12_92;
	ld.shared.v2.u32 	{%r317, %r318}, [_ZN6thrust24THRUST_300001_SM_1000_NS8cuda_cub4core6detail5shmemE+56];
	ld.shared.v2.u32 	{%r319, %r320}, [_ZN6thrust24THRUST_300001_SM_1000_NS8cuda_cub4core6detail5shmemE+64];
	ld.shared.u64 	%rd84, [_ZN6thrust24THRUST_300001_SM_1000_NS8cuda_cub4core6detail5shmemE+72];
	setp.lt.s32 	%p142, %r1311, %r317;
	mov.u32 	%r1315, %r1311;
	mov.u32 	%r1316, %r1312;
	mov.u32 	%r1317, %r1313;
	mov.u32 	%r1318, %r1314;
	mov.u64 	%rd274, %rd273;
	@%p142 bra 	$L__BB12_92;
	setp.lt.s32 	%p143, %r317, %r1311;
	mov.u32 	%r1315, %r317;
	mov.u32 	%r1316, %r318;
	mov.u32 	%r1317, %r319;
	mov.u32 	%r1318, %r320;
	mov.u64 	%rd274, %rd84;
	@%p143 bra 	$L__BB12_92;
	setp.lt.s64 	%p144, %rd273, %rd84;
	min.s64 	%rd274, %rd273, %rd84;
	selp.b32 	%r1318, %r1314, %r320, %p144;
	selp.b32 	%r1317, %r1313, %r319, %p144;
	selp.b32 	%r1316, %r1312, %r318, %p144;
	selp.b32 	%r1315, %r1311, %r317, %p144;
$L__BB12_92:
	setp.lt.s32 	%p145, %r695, 97;
	mov.u32 	%r1319, %r1315;
	mov.u32 	%r1320, %r1316;
	mov.u32 	%r1321, %r1317;
	mov.u32 	%r1322, %r1318;
	mov.u64 	%rd275, %rd274;
	@%p145 bra 	$L__BB12_96;
	ld.shared.v4.u32 	{%r329, %r330, %r331, %r332}, [_ZN6thrust24THRUST_300001_SM_1000_NS8cuda_cub4core6detail5shmemE+80];
	ld.shared.u64 	%rd87, [_ZN6thrust24THRUST_300001_SM_1000_NS8cuda_cub4core6detail5shmemE+96];
	setp.lt.s32 	%p146, %r1315, %r329;
	mov.u32 	%r1319, %r1315;
	mov.u32 	%r1320, %r1316;
	mov.u32 	%r1321, %r1317;
	mov.u32 	%r1322, %r1318;
	mov.u64 	%rd275, %rd274;
	@%p146 bra 	$L__BB12_96;
	setp.lt.s32 	%p147, %r329, %r1315;
	mov.u32 	%r1319, %r329;
	mov.u32 	%r1320, %r330;
	mov.u32 	%r1321, %r331;
	mov.u32 	%r1322, %r332;
	mov.u64 	%rd275, %rd87;
	@%p147 bra 	$L__BB12_96;
	setp.lt.s64 	%p148, %rd274, %rd87;
	min.s64 	%rd275, %rd274, %rd87;
	selp.b32 	%r1322, %r1318, %r332, %p148;
	selp.b32 	%r1321, %r1317, %r331, %p148;
	selp.b32 	%r1320, %r1316, %r330, %p148;
	selp.b32 	%r1319, %r1315, %r329, %p148;
$L__BB12_96:
	setp.lt.s32 	%p149, %r695, 129;
	mov.u32 	%r1323, %r1319;
	mov.u32 	%r1324, %r1320;
	mov.u32 	%r1325, %r1321;
	mov.u32 	%r1326, %r1322;
	mov.u64 	%rd276, %rd275;
	@%p149 bra 	$L__BB12_100;
	ld.shared.v2.u32 	{%r341, %r342}, [_ZN6thrust24THRUST_300001_SM_1000_NS8cuda_cub4core6detail5shmemE+104];
	ld.shared.v2.u32 	{%r343, %r344}, [_ZN6thrust24THRUST_300001_SM_1000_NS8cuda_cub4core6detail5shmemE+112];
	ld.shared.u64 	%rd90, [_ZN6thrust24THRUST_300001_SM_1000_NS8cuda_cub4core6detail5shmemE+120];
	setp.lt.s32 	%p150, %r1319, %r341;
	mov.u32 	%r1323, %r1319;
	mov.u32 	%r1324, %r1320;
	mov.u32 	%r1325, %r1321;
	mov.u32 	%r1326, %r1322;
	mov.u64 	%rd276, %rd275;
	@%p150 bra 	$L__BB12_100;
	setp.lt.s32 	%p151, %r341, %r1319;
	mov.u32 	%r1323, %r341;
	mov.u32 	%r1324, %r342;
	mov.u32 	%r1325, %r343;
	mov.u32 	%r1326, %r344;
	mov.u64 	%rd276, %rd90;
	@%p151 bra 	$L__BB12_100;
	setp.lt.s64 	%p152, %rd275, %rd90;
	min.s64 	%rd276, %rd275, %rd90;
	selp.b32 	%r1326, %r1322, %r344, %p152;
	selp.b32 	%r1325, %r1321, %r343, %p152;
	selp.b32 	%r1324, %r1320, %r342, %p152;
	selp.b32 	%r1323, %r1319, %r341, %p152;
$L__BB12_100:
	setp.lt.s32 	%p153, %r695, 161;
	mov.u32 	%r1327, %r1323;
	mov.u32 	%r1328, %r1324;
	mov.u32 	%r1329, %r1325;
	mov.u32 	%r1330, %r1326;
	mov.u64 	%rd277, %rd276;
	@%p153 bra 	$L__BB12_104;
	ld.shared.v4.u32 	{%r353, %r354, %r355, %r356}, [_ZN6thrust24THRUST_300001_SM_1000_NS8cuda_cub4core6detail5shmemE+128];
	ld.shared.u64 	%rd93, [_ZN6thrust24THRUST_300001_SM_1000_NS8cuda_cub4core6detail5shmemE+144];
	setp.lt.s32 	%p154, %r1323, %r353;
	mov.u32 	%r1327, %r1323;
	mov.u32 	%r1328, %r1324;
	mov.u32 	%r1329, %r1325;
	mov.u32 	%r1330, %r1326;
	mov.u64 	%rd277, %rd276;
	@%p154 bra 	$L__BB12_104;
	setp.lt.s32 	%p155, %r353, %r1323;
	mov.u32 	%r1327, %r353;
	mov.u32 	%r1328, %r354;
	mov.u32 	%r1329, %r355;
	mov.u32 	%r1330, %r356;
	mov.u64 	%rd277, %rd93;
	@%p155 bra 	$L__BB12_104;
	setp.lt.s64 	%p156, %rd276, %rd93;
	min.s64 	%rd277, %rd276, %rd93;
	selp.b32 	%r1330, %r1326, %r356, %p156;
	selp.b32 	%r1329, %r1325, %r355, %p156;
	selp.b32 	%r1328, %r1324, %r354, %p156;
	selp.b32 	%r1327, %r1323, %r353, %p156;
$L__BB12_104:
	setp.lt.s32 	%p157, %r695, 193;
	mov.u32 	%r1331, %r1327;
	mov.u32 	%r1332, %r1328;
	mov.u32 	%r1333, %r1329;
	mov.u32 	%r1334, %r1330;
	mov.u64 	%rd278, %rd277;
	@%p157 bra 	$L__BB12_108;
	ld.shared.v2.u32 	{%r365, %r366}, [_ZN6thrust24THRUST_300001_SM_1000_NS8cuda_cub4core6detail5shmemE+152];
	ld.shared.v2.u32 	{%r367, %r368}, [_ZN6thrust24THRUST_300001_SM_1000_NS8cuda_cub4core6detail5shmemE+160];
	ld.shared.u64 	%rd96, [_ZN6thrust24THRUST_300001_SM_1000_NS8cuda_cub4core6detail5shmemE+168];
	setp.lt.s32 	%p158, %r1327, %r365;
	mov.u32 	%r1331, %r1327;
	mov.u32 	%r1332, %r1328;
	mov.u32 	%r1333, %r1329;
	mov.u32 	%r1334, %r1330;
	mov.u64 	%rd278, %rd277;
	@%p158 bra 	$L__BB12_108;
	setp.lt.s32 	%p159, %r365, %r1327;
	mov.u32 	%r1331, %r365;
	mov.u32 	%r1332, %r366;
	mov.u32 	%r1333, %r367;
	mov.u32 	%r1334, %r368;
	mov.u64 	%rd278, %rd96;
	@%p159 bra 	$L__BB12_108;
	setp.lt.s64 	%p160, %rd277, %rd96;
	min.s64 	%rd278, %rd277, %rd96;
	selp.b32 	%r1334, %r1330, %r368, %p160;
	selp.b32 	%r1333, %r1329, %r367, %p160;
	selp.b32 	%r1332, %r1328, %r366, %p160;
	selp.b32 	%r1331, %r1327, %r365, %p160;
$L__BB12_108:
	setp.lt.s32 	%p161, %r695, 225;
	mov.u64 	%rd312, %rd278;
	mov.u32 	%r1454, %r1334;
	mov.u32 	%r1455, %r1333;
	mov.u32 	%r1456, %r1332;
	mov.u32 	%r1457, %r1331;
	@%p161 bra 	$L__BB12_190;
	ld.shared.v4.u32 	{%r377, %r378, %r379, %r380}, [_ZN6thrust24THRUST_300001_SM_1000_NS8cuda_cub4core6detail5shmemE+176];
	ld.shared.u64 	%rd99, [_ZN6thrust24THRUST_300001_SM_1000_NS8cuda_cub4core6detail5shmemE+192];
	setp.lt.s32 	%p162, %r1331, %r377;
	mov.u64 	%rd312, %rd278;
	mov.u32 	%r1454, %r1334;
	mov.u32 	%r1455, %r1333;
	mov.u32 	%r1456, %r1332;
	mov.u32 	%r1457, %r1331;
	@%p162 bra 	$L__BB12_190;
	setp.lt.s32 	%p163, %r377, %r1331;
	mov.u64 	%rd312, %rd99;
	mov.u32 	%r1454, %r380;
	mov.u32 	%r1455, %r379;
	mov.u32 	%r1456, %r378;
	mov.u32 	%r1457, %r377;
	@%p163 bra 	$L__BB12_190;
	setp.lt.s64 	%p164, %rd278, %rd99;
	min.s64 	%rd312, %rd278, %rd99;
	selp.b32 	%r1454, %r1334, %r380, %p164;
	selp.b32 	%r1455, %r1333, %r379, %p164;
	selp.b32 	%r1456, %r1332, %r378, %p164;
	selp.b32 	%r1457, %r1331, %r377, %p164;
	bra.uni 	$L__BB12_190;
$L__BB12_112:
	mov.u32 	%r385, %tid.x;
	cvt.u64.u32 	%rd279, %r385;
	mul.wide.u32 	%rd195, %r385, 16;
	add.s64 	%rd102, %rd1, %rd195;
	ld.global.u32 	%r1359, [%rd102];
	ld.global.u32 	%r1358, [%rd102+4];
	ld.global.u32 	%r1357, [%rd102+8];
	ld.global.u32 	%r1356, [%rd102+12];
	ld.global.u32 	%r390, [%rd102+4096];
	ld.global.u32 	%r391, [%rd102+8192];
	ld.global.u32 	%r392, [%rd102+8196];
	ld.global.u32 	%r393, [%rd102+8200];
	ld.global.u32 	%r394, [%rd102+8204];
	setp.lt.s32 	%p3, %r1359, %r390;
	@%p3 bra 	$L__BB12_114;
	add.s32 	%r696, %r385, 256;
	cvt.u64.u32 	%rd196, %r696;
	ld.global.u32 	%r697, [%rd102+4108];
	ld.global.u32 	%r698, [%rd102+4104];
	ld.global.u32 	%r699, [%rd102+4100];
	setp.lt.s32 	%p4, %r390, %r1359;
	selp.b64 	%rd279, %rd196, %rd279, %p4;
	selp.b32 	%r1356, %r697, %r1356, %p4;
	selp.b32 	%r1357, %r698, %r1357, %p4;
	selp.b32 	%r1358, %r699, %r1358, %p4;
	mov.u32 	%r1359, %r390;
$L__BB12_114:
	add.s64 	%rd299, %rd193, %rd279;
	setp.lt.s32 	%p5, %r1359, %r391;
	@%p5 bra 	$L__BB12_116;
	setp.lt.s32 	%p6, %r391, %r1359;
	add.s32 	%r700, %r385, 512;
	cvt.u64.u32 	%rd197, %r700;
	add.s64 	%rd198, %rd193, %rd197;
	selp.b64 	%rd299, %rd198, %rd299, %p6;
	selp.b32 	%r1356, %r394, %r1356, %p6;
	selp.b32 	%r1357, %r393, %r1357, %p6;
	selp.b32 	%r1358, %r392, %r1358, %p6;
	mov.u32 	%r1359, %r391;
$L__BB12_116:
	setp.lt.u32 	%p7, %r695, 1536;
	mov.b32 	%r1364, 768;
	@%p7 bra 	$L__BB12_128;
	mov.b32 	%r1364, 768;
	cvt.u64.u32 	%rd200, %r385;
$L__BB12_118:
	mov.u32 	%r409, %r1364;
	cvt.u64.u32 	%rd199, %r409;
	add.s64 	%rd201, %rd200, %rd199;
	mul.wide.u32 	%rd202, %r409, 16;
	add.s64 	%rd203, %rd102, %rd202;
	add.s64 	%rd109, %rd201, %rd193;
	ld.global.u32 	%r414, [%rd203];
	ld.global.u32 	%r415, [%rd203+4];
	ld.global.u32 	%r416, [%rd203+8];
	ld.global.u32 	%r417, [%rd203+12];
	ld.global.u32 	%r418, [%rd203+4096];
	ld.global.u32 	%r419, [%rd203+4100];
	ld.global.u32 	%r420, [%rd203+4104];
	ld.global.u32 	%r421, [%rd203+4108];
	ld.global.u32 	%r422, [%rd203+8192];
	ld.global.u32 	%r423, [%rd203+8196];
	ld.global.u32 	%r424, [%rd203+8200];
	ld.global.u32 	%r425, [%rd203+8204];
	setp.lt.s32 	%p8, %r1359, %r414;
	mov.u64 	%rd282, %rd299;
	mov.u32 	%r1348, %r1356;
	mov.u32 	%r1349, %r1357;
	mov.u32 	%r1350, %r1358;
	mov.u32 	%r1351, %r1359;
	@%p8 bra 	$L__BB12_121;
	setp.lt.s32 	%p9, %r414, %r1359;
	mov.u64 	%rd282, %rd109;
	mov.u32 	%r1348, %r417;
	mov.u32 	%r1349, %r416;
	mov.u32 	%r1350, %r415;
	mov.u32 	%r1351, %r414;
	@%p9 bra 	$L__BB12_121;
	setp.lt.s64 	%p10, %rd299, %rd109;
	min.s64 	%rd282, %rd299, %rd109;
	selp.b32 	%r1348, %r1356, %r417, %p10;
	selp.b32 	%r1349, %r1357, %r416, %p10;
	selp.b32 	%r1350, %r1358, %r415, %p10;
	selp.b32 	%r1351, %r1359, %r414, %p10;
$L__BB12_121:
	setp.lt.s32 	%p11, %r1351, %r418;
	mov.u64 	%rd283, %rd282;
	mov.u32 	%r1352, %r1348;
	mov.u32 	%r1353, %r1349;
	mov.u32 	%r1354, %r1350;
	mov.u32 	%r1355, %r1351;
	@%p11 bra 	$L__BB12_124;
	cvt.u64.u32 	%rd204, %r409;
	add.s64 	%rd205, %rd200, %rd204;
	add.s64 	%rd206, %rd205, %rd193;
	add.s64 	%rd283, %rd206, 256;
	setp.lt.s32 	%p12, %r418, %r1351;
	mov.u32 	%r1352, %r421;
	mov.u32 	%r1353, %r420;
	mov.u32 	%r1354, %r419;
	mov.u32 	%r1355, %r418;
	@%p12 bra 	$L__BB12_124;
	add.s64 	%rd210, %rd206, 256;
	setp.lt.s64 	%p13, %rd282, %rd210;
	min.s64 	%rd283, %rd282, %rd210;
	selp.b32 	%r1352, %r1348, %r421, %p13;
	selp.b32 	%r1353, %r1349, %r420, %p13;
	selp.b32 	%r1354, %r1350, %r419, %p13;
	selp.b32 	%r1355, %r1351, %r418, %p13;
$L__BB12_124:
	setp.lt.s32 	%p14, %r1355, %r422;
	mov.u64 	%rd299, %rd283;
	mov.u32 	%r1356, %r1352;
	mov.u32 	%r1357, %r1353;
	mov.u32 	%r1358, %r1354;
	mov.u32 	%r1359, %r1355;
	@%p14 bra 	$L__BB12_127;
	cvt.u64.u32 	%rd211, %r409;
	add.s64 	%rd212, %rd200, %rd211;
	add.s64 	%rd213, %rd212, %rd193;
	add.s64 	%rd299, %rd213, 512;
	setp.lt.s32 	%p15, %r422, %r1355;
	mov.u32 	%r1356, %r425;
	mov.u32 	%r1357, %r424;
	mov.u32 	%r1358, %r423;
	mov.u32 	%r1359, %r422;
	@%p15 bra 	$L__BB12_127;
	setp.lt.s64 	%p16, %rd283, %rd299;
	min.s64 	%rd299, %rd283, %rd299;
	selp.b32 	%r1356, %r1352, %r425, %p16;
	selp.b32 	%r1357, %r1353, %r424, %p16;
	selp.b32 	%r1358, %r1354, %r423, %p16;
	selp.b32 	%r1359, %r1355, %r422, %p16;
$L__BB12_127:
	add.s32 	%r1364, %r409, 768;
	add.s32 	%r703, %r409, 1536;
	setp.le.s32 	%p17, %r703, %r695;
	@%p17 bra 	$L__BB12_118;
$L__BB12_128:
	setp.le.s32 	%p18, %r695, %r1364;
	@%p18 bra 	$L__BB12_151;
	sub.s32 	%r456, %r695, %r1364;
	setp.ge.s32 	%p19, %r385, %r456;
	@%p19 bra 	$L__BB12_151;
	cvta.to.global.u64 	%rd122, %rd192;
	not.b32 	%r705, %r385;
	add.s32 	%r706, %r695, %r705;
	sub.s32 	%r457, %r706, %r1364;
	and.b32  	%r707, %r457, 768;
	setp.eq.s32 	%p20, %r707, 768;
	mov.u32 	%r1375, %r385;
	@%p20 bra 	$L__BB12_136;
	add.s32 	%r708, %r385, %r1364;
	cvt.u64.u32 	%rd215, %r708;
	add.s64 	%rd287, %rd193, %rd215;
	mul.wide.u32 	%rd216, %r708, 16;
	add.s64 	%rd217, %rd216, %rd122;
	add.s64 	%rd286, %rd217, 8;
	shr.u32 	%r709, %r457, 8;
	add.s32 	%r710, %r709, 1;
	and.b32  	%r711, %r710, 3;
	neg.s32 	%r1365, %r711;
	mov.u32 	%r1375, %r385;
$L__BB12_132:
	.pragma "nounroll";
	mov.u64 	%rd127, %rd299;
	mov.u32 	%r464, %r1356;
	mov.u32 	%r463, %r1357;
	mov.u32 	%r462, %r1358;
	mov.u32 	%r461, %r1359;
	ld.global.u32 	%r465, [%rd286+-8];
	ld.global.u32 	%r466, [%rd286+-4];
	ld.global.u32 	%r467, [%rd286];
	ld.global.u32 	%r468, [%rd286+4];
	setp.lt.s32 	%p21, %r461, %r465;
	@%p21 bra 	$L__BB12_135;
	setp.lt.s32 	%p22, %r465, %r461;
	mov.u32 	%r1359, %r465;
	mov.u32 	%r1358, %r466;
	mov.u32 	%r1357, %r467;
	mov.u32 	%r1356, %r468;
	mov.u64 	%rd299, %rd287;
	@%p22 bra 	$L__BB12_135;
	setp.lt.s64 	%p23, %rd127, %rd287;
	selp.b32 	%r1359, %r461, %r465, %p23;
	selp.b32 	%r1358, %r462, %r466, %p23;
	selp.b32 	%r1357, %r463, %r467, %p23;
	selp.b32 	%r1356, %r464, %r468, %p23;
	min.s64 	%rd299, %rd127, %rd287;
$L__BB12_135:
	add.s32 	%r1375, %r1375, 256;
	add.s64 	%rd287, %rd287, 256;
	add.s64 	%rd286, %rd286, 4096;
	add.s32 	%r1365, %r1365, 1;
	setp.ne.s32 	%p24, %r1365, 0;
	@%p24 bra 	$L__BB12_132;
$L__BB12_136:
	setp.lt.u32 	%p25, %r457, 768;
	@%p25 bra 	$L__BB12_151;
	add.s32 	%r1385, %r1375, %r1364;
	cvt.u64.u32 	%rd218, %r1385;
	add.s64 	%rd294, %rd193, %rd218;
	mul.wide.u32 	%rd219, %r1385, 16;
	add.s64 	%rd220, %rd219, %rd122;
	add.s64 	%rd293, %rd220, 8;
	add.s32 	%r1384, %r1375, 512;
	cvt.u64.u32 	%rd221, %r1375;
	cvt.u64.u32 	%rd222, %r1364;
	add.s64 	%rd223, %rd221, %rd222;
	shl.b64 	%rd224, %rd223, 4;
	add.s64 	%rd225, %rd224, %rd122;
	add.s64 	%rd292, %rd225, 8192;
$L__BB12_138:
	mov.u32 	%r490, %r1384;
	ld.global.u32 	%r496, [%rd293+-8];
	ld.global.u32 	%r497, [%rd293+-4];
	ld.global.u32 	%r498, [%rd293];
	ld.global.u32 	%r499, [%rd293+4];
	setp.lt.s32 	%p26, %r1359, %r496;
	mov.u32 	%r1390, %r1359;
	mov.u32 	%r1391, %r1358;
	mov.u32 	%r1392, %r1357;
	mov.u32 	%r1393, %r1356;
	mov.u64 	%rd296, %rd299;
	@%p26 bra 	$L__BB12_141;
	setp.lt.s32 	%p27, %r496, %r1359;
	mov.u32 	%r1390, %r496;
	mov.u32 	%r1391, %r497;
	mov.u32 	%r1392, %r498;
	mov.u32 	%r1393, %r499;
	mov.u64 	%rd296, %rd294;
	@%p27 bra 	$L__BB12_141;
	setp.lt.s64 	%p28, %rd299, %rd294;
	selp.b32 	%r1390, %r1359, %r496, %p28;
	selp.b32 	%r1391, %r1358, %r497, %p28;
	selp.b32 	%r1392, %r1357, %r498, %p28;
	selp.b32 	%r1393, %r1356, %r499, %p28;
	min.s64 	%rd296, %rd299, %rd294;
$L__BB12_141:
	add.s32 	%r712, %r1385, 256;
	cvt.u64.u32 	%rd226, %r712;
	add.s64 	%rd143, %rd193, %rd226;
	ld.global.u32 	%r508, [%rd292+-4096];
	ld.global.u32 	%r509, [%rd292+-4092];
	ld.global.u32 	%r510, [%rd292+-4088];
	ld.global.u32 	%r511, [%rd292+-4084];
	setp.lt.s32 	%p29, %r1390, %r508;
	mov.u32 	%r1394, %r1390;
	mov.u32 	%r1395, %r1391;
	mov.u32 	%r1396, %r1392;
	mov.u32 	%r1397, %r1393;
	mov.u64 	%rd297, %rd296;
	@%p29 bra 	$L__BB12_144;
	setp.lt.s32 	%p30, %r508, %r1390;
	mov.u32 	%r1394, %r508;
	mov.u32 	%r1395, %r509;
	mov.u32 	%r1396, %r510;
	mov.u32 	%r1397, %r511;
	mov.u64 	%rd297, %rd143;
	@%p30 bra 	$L__BB12_144;
	setp.lt.s64 	%p31, %rd296, %rd143;
	selp.b32 	%r1394, %r1390, %r508, %p31;
	selp.b32 	%r1395, %r1391, %r509, %p31;
	selp.b32 	%r1396, %r1392, %r510, %p31;
	selp.b32 	%r1397, %r1393, %r511, %p31;
	min.s64 	%rd297, %rd296, %rd143;
$L__BB12_144:
	add.s32 	%r713, %r1385, 512;
	cvt.u64.u32 	%rd227, %r713;
	add.s64 	%rd146, %rd193, %rd227;
	ld.global.u32 	%r520, [%rd292];
	ld.global.u32 	%r521, [%rd292+4];
	ld.global.u32 	%r522, [%rd292+8];
	ld.global.u32 	%r523, [%rd292+12];
	setp.lt.s32 	%p32, %r1394, %r520;
	mov.u32 	%r1398, %r1394;
	mov.u32 	%r1399, %r1395;
	mov.u32 	%r1400, %r1396;
	mov.u32 	%r1401, %r1397;
	mov.u64 	%rd298, %rd297;
	@%p32 bra 	$L__BB12_147;
	setp.lt.s32 	%p33, %r520, %r1394;
	mov.u32 	%r1398, %r520;
	mov.u32 	%r1399, %r521;
	mov.u32 	%r1400, %r522;
	mov.u32 	%r1401, %r523;
	mov.u64 	%rd298, %rd146;
	@%p33 bra 	$L__BB12_147;
	setp.lt.s64 	%p34, %rd297, %rd146;
	selp.b32 	%r1398, %r1394, %r520, %p34;
	selp.b32 	%r1399, %r1395, %r521, %p34;
	selp.b32 	%r1400, %r1396, %r522, %p34;
	selp.b32 	%r1401, %r1397, %r523, %p34;
	min.s64 	%rd298, %rd297, %rd146;
$L__BB12_147:
	add.s32 	%r714, %r1385, 768;
	cvt.u64.u32 	%rd228, %r714;
	add.s64 	%rd149, %rd193, %rd228;
	ld.global.u32 	%r532, [%rd292+4096];
	ld.global.u32 	%r533, [%rd292+4100];
	ld.global.u32 	%r534, [%rd292+4104];
	ld.global.u32 	%r535, [%rd292+4108];
	setp.lt.s32 	%p35, %r1398, %r532;
	mov.u32 	%r1359, %r1398;
	mov.u32 	%r1358, %r1399;
	mov.u32 	%r1357, %r1400;
	mov.u32 	%r1356, %r1401;
	mov.u64 	%rd299, %rd298;
	@%p35 bra 	$L__BB12_150;
	setp.lt.s32 	%p36, %r532, %r1398;
	mov.u32 	%r1359, %r532;
	mov.u32 	%r1358, %r533;
	mov.u32 	%r1357, %r534;
	mov.u32 	%r1356, %r535;
	mov.u64 	%rd299, %rd149;
	@%p36 bra 	$L__BB12_150;
	setp.lt.s64 	%p37, %rd298, %rd149;
	selp.b32 	%r1359, %r1398, %r532, %p37;
	selp.b32 	%r1358, %r1399, %r533, %p37;
	selp.b32 	%r1357, %r1400, %r534, %p37;
	selp.b32 	%r1356, %r1401, %r535, %p37;
	min.s64 	%rd299, %rd298, %rd149;
$L__BB12_150:
	add.s64 	%rd294, %rd294, 1024;
	add.s64 	%rd293, %rd293, 16384;
	add.s32 	%r1385, %r1385, 1024;
	add.s32 	%r1384, %r490, 1024;
	add.s32 	%r715, %r490, 512;
	add.s64 	%rd292, %rd292, 16384;
	setp.lt.s32 	%p38, %r715, %r456;
	@%p38 bra 	$L__BB12_138;
$L__BB12_151:
	// begin inline asm
	mov.u32 %r716, %laneid;
	// end inline asm
	mov.b32 	%r744, 1;
	mov.b32 	%r745, 31;
	mov.b32 	%r746, -1;
	// begin inline asm
	shfl.sync.down.b32 %r717, %r1359, %r744, %r745, %r746;
	// end inline asm
	// begin inline asm
	shfl.sync.down.b32 %r722, %r1358, %r744, %r745, %r746;
	// end inline asm
	// begin inline asm
	shfl.sync.down.b32 %r727, %r1357, %r744, %r745, %r746;
	// end inline asm
	// begin inline asm
	shfl.sync.down.b32 %r732, %r1356, %r744, %r745, %r746;
	// end inline asm
	mov.b64 	{%r738, %r743}, %rd299;
	// begin inline asm
	shfl.sync.down.b32 %r737, %r738, %r744, %r745, %r746;
	// end inline asm
	// begin inline asm
	shfl.sync.down.b32 %r742, %r743, %r744, %r745, %r746;
	// end inline asm
	mov.b64 	%rd156, {%r737, %r742};
	setp.gt.s32 	%p39, %r716, 30;
	setp.lt.s32 	%p40, %r1359, %r717;
	or.pred  	%p41, %p39, %p40;
	mov.u32 	%r1410, %r1359;
	mov.u32 	%r1411, %r1358;
	mov.u32 	%r1412, %r1357;
	mov.u32 	%r1413, %r1356;
	mov.u64 	%rd301, %rd299;
	@%p41 bra 	$L__BB12_154;
	setp.lt.s32 	%p42, %r717, %r1359;
	mov.u32 	%r1410, %r717;
	mov.u32 	%r1411, %r722;
	mov.u32 	%r1412, %r727;
	mov.u32 	%r1413, %r732;
	mov.u64 	%rd301, %rd156;
	@%p42 bra 	$L__BB12_154;
	setp.lt.s64 	%p43, %rd299, %rd156;
	selp.b32 	%r1410, %r1359, %r717, %p43;
	selp.b32 	%r1411, %r1358, %r722, %p43;
	selp.b32 	%r1412, %r1357, %r727, %p43;
	selp.b32 	%r1413, %r1356, %r732, %p43;
	min.s64 	%rd301, %rd299, %rd156;
$L__BB12_154:
	mov.b32 	%r774, 2;
	mov.b32 	%r775, 31;
	mov.b32 	%r776, -1;
	// begin inline asm
	shfl.sync.down.b32 %r747, %r1410, %r774, %r775, %r776;
	// end inline asm
	// begin inline asm
	shfl.sync.down.b32 %r752, %r1411, %r774, %r775, %r776;
	// end inline asm
	// begin inline asm
	shfl.sync.down.b32 %r757, %r1412, %r774, %r775, %r776;
	// end inline asm
	// begin inline asm
	shfl.sync.down.b32 %r762, %r1413, %r774, %r775, %r776;
	// end inline asm
	mov.b64 	{%r768, %r773}, %rd301;
	// begin inline asm
	shfl.sync.down.b32 %r767, %r768, %r774, %r775, %r776;
	// end inline asm
	// begin inline asm
	shfl.sync.down.b32 %r772, %r773, %r774, %r775, %r776;
	// end inline asm
	mov.b64 	%rd159, {%r767, %r772};
	setp.gt.s32 	%p44, %r716, 29;
	setp.lt.s32 	%p45, %r1410, %r747;
	or.pred  	%p46, %p44, %p45;
	mov.u32 	%r1414, %r1410;
	mov.u32 	%r1415, %r1411;
	mov.u32 	%r1416, %r1412;
	mov.u32 	%r1417, %r1413;
	mov.u64 	%rd302, %rd301;
	@%p46 bra 	$L__BB12_157;
	setp.lt.s32 	%p47, %r747, %r1410;
	mov.u32 	%r1414, %r747;
	mov.u32 	%r1415, %r752;
	mov.u32 	%r1416, %r757;
	mov.u32 	%r1417, %r762;
	mov.u64 	%rd302, %rd159;
	@%p47 bra 	$L__BB12_157;
	setp.lt.s64 	%p48, %rd301, %rd159;
	selp.b32 	%r1414, %r1410, %r747, %p48;
	selp.b32 	%r1415, %r1411, %r752, %p48;
	selp.b32 	%r1416, %r1412, %r757, %p48;
	selp.b32 	%r1417, %r1413, %r762, %p48;
	min.s64 	%rd302, %rd301, %rd159;
$L__BB12_157:
	mov.b32 	%r804, 4;
	mov.b32 	%r805, 31;
	mov.b32 	%r806, -1;
	// begin inline asm
	shfl.sync.down.b32 %r777, %r1414, %r804, %r805, %r806;
	// end inline asm
	// begin inline asm
	shfl.sync.down.b32 %r782, %r1415, %r804, %r805, %r806;
	// end inline asm
	// begin inline asm
	shfl.sync.down.b32 %r787, %r1416, %r804, %r805, %r806;
	// end inline asm
	// begin inline asm
	shfl.sync.down.b32 %r792, %r1417, %r804, %r805, %r806;
	// end inline asm
	mov.b64 	{%r798, %r803}, %rd302;
	// begin inline asm
	shfl.sync.down.b32 %r797, %r798, %r804, %r805, %r806;
	// end inline asm
	// begin inline asm
	shfl.sync.down.b32 %r802, %r803, %r804, %r805, %r806;
	// end inline asm
	mov.b64 	%rd162, {%r797, %r802};
	setp.gt.s32 	%p49, %r716, 27;
	setp.lt.s32 	%p50, %r1414, %r777;
	or.pred  	%p51, %p49, %p50;
	mov.u32 	%r1418, %r1414;
	mov.u32 	%r1419, %r1415;
	mov.u32 	%r1420, %r1416;
	mov.u32 	%r1421, %r1417;
	mov.u64 	%rd303, %rd302;
	@%p51 bra 	$L__BB12_160;
	setp.lt.s32 	%p52, %r777, %r1414;
	mov.u32 	%r1418, %r777;
	mov.u32 	%r1419, %r782;
	mov.u32 	%r1420, %r787;
	mov.u32 	%r1421, %r792;
	mov.u64 	%rd303, %rd162;
	@%p52 bra 	$L__BB12_160;
	setp.lt.s64 	%p53, %rd302, %rd162;
	selp.b32 	%r1418, %r1414, %r777, %p53;
	selp.b32 	%r1419, %r1415, %r782, %p53;
	selp.b32 	%r1420, %r1416, %r787, %p53;
	selp.b32 	%r1421, %r1417, %r792, %p53;
	min.s64 	%rd303, %rd302, %rd162;
$L__BB12_160:
	mov.b32 	%r834, 8;
	mov.b32 	%r835, 31;
	mov.b32 	%r836, -1;
	// begin inline asm
	shfl.sync.down.b32 %r807, %r1418, %r834, %r835, %r836;
	// end inline asm
	// begin inline asm
	shfl.sync.down.b32 %r812, %r1419, %r834, %r835, %r836;
	// end inline asm
	// begin inline asm
	shfl.sync.down.b32 %r817, %r1420, %r834, %r835, %r836;
	// end inline asm
	// begin inline asm
	shfl.sync.down.b32 %r822, %r1421, %r834, %r835, %r836;
	// end inline asm
	mov.b64 	{%r828, %r833}, %rd303;
	// begin inline asm
	shfl.sync.down.b32 %r827, %r828, %r834, %r835, %r836;
	// end inline asm
	// begin inline asm
	shfl.sync.down.b32 %r832, %r833, %r834, %r835, %r836;
	// end inline asm
	mov.b64 	%rd165, {%r827, %r832};
	setp.gt.s32 	%p54, %r716, 23;
	setp.lt.s32 	%p55, %r1418, %r807;
	or.pred  	%p56, %p54, %p55;
	mov.u32 	%r1422, %r1418;
	mov.u32 	%r1423, %r1419;
	mov.u32 	%r1424, %r1420;
	mov.u32 	%r1425, %r1421;
	mov.u64 	%rd304, %rd303;
	@%p56 bra 	$L__BB12_163;
	setp.lt.s32 	%p57, %r807, %r1418;
	mov.u32 	%r1422, %r807;
	mov.u32 	%r1423, %r812;
	mov.u32 	%r1424, %r817;
	mov.u32 	%r1425, %r822;
	mov.u64 	%rd304, %rd165;
	@%p57 bra 	$L__BB12_163;
	setp.lt.s64 	%p58, %rd303, %rd165;
	selp.b32 	%r1422, %r1418, %r807, %p58;
	selp.b32 	%r1423, %r1419, %r812, %p58;
	selp.b32 	%r1424, %r1420, %r817, %p58;
	selp.b32 	%r1425, %r1421, %r822, %p58;
	min.s64 	%rd304, %rd303, %rd165;
$L__BB12_163:
	mov.b32 	%r864, 16;
	mov.b32 	%r865, 31;
	mov.b32 	%r866, -1;
	// begin inline asm
	shfl.sync.down.b32 %r837, %r1422, %r864, %r865, %r866;
	// end inline asm
	// begin inline asm
	shfl.sync.down.b32 %r842, %r1423, %r864, %r865, %r866;
	// end inline asm
	// begin inline asm
	shfl.sync.down.b32 %r847, %r1424, %r864, %r865, %r866;
	// end inline asm
	// begin inline asm
	shfl.sync.down.b32 %r852, %r1425, %r864, %r865, %r866;
	// end inline asm
	mov.b64 	{%r858, %r863}, %rd304;
	// begin inline asm
	shfl.sync.down.b32 %r857, %r858, %r864, %r865, %r866;
	// end inline asm
	// begin inline asm
	shfl.sync.down.b32 %r862, %r863, %r864, %r865, %r866;
	// end inline asm
	mov.b64 	%rd168, {%r857, %r862};
	setp.gt.s32 	%p59, %r716, 15;
	setp.lt.s32 	%p60, %r1422, %r837;
	or.pred  	%p61, %p59, %p60;
	mov.u32 	%r1457, %r1422;
	mov.u32 	%r1456, %r1423;
	mov.u32 	%r1455, %r1424;
	mov.u32 	%r1454, %r1425;
	mov.u64 	%rd312, %rd304;
	@%p61 bra 	$L__BB12_166;
	setp.lt.s32 	%p62, %r837, %r1422;
	mov.u32 	%r1457, %r837;
	mov.u32 	%r1456, %r842;
	mov.u32 	%r1455, %r847;
	mov.u32 	%r1454, %r852;
	mov.u64 	%rd312, %rd168;
	@%p62 bra 	$L__BB12_166;
	setp.lt.s64 	%p63, %rd304, %rd168;
	selp.b32 	%r1457, %r1422, %r837, %p63;
	selp.b32 	%r1456, %r1423, %r842, %p63;
	selp.b32 	%r1455, %r1424, %r847, %p63;
	selp.b32 	%r1454, %r1425, %r852, %p63;
	min.s64 	%rd312, %rd304, %rd168;
$L__BB12_166:
	setp.ne.s32 	%p64, %r716, 0;
	@%p64 bra 	$L__BB12_168;
	shr.u32 	%r867, %r385, 5;
	mov.u32 	%r868, _ZN6thrust24THRUST_300001_SM_1000_NS8cuda_cub4core6detail5shmemE;
	mad.lo.s32 	%r869, %r867, 24, %r868;
	st.shared.v2.u32 	[%r869+8], {%r1457, %r1456};
	st.shared.v2.u32 	[%r869+16], {%r1455, %r1454};
	st.shared.u64 	[%r869+24], %rd312;
$L__BB12_168:
	bar.sync 	0;
	setp.ne.s32 	%p65, %r385, 0;
	@%p65 bra 	$L__BB12_190;
	ld.shared.v4.u32 	{%r611, %r612, %r613, %r614}, [_ZN6thrust24THRUST_300001_SM_1000_NS8cuda_cub4core6detail5shmemE+32];
	ld.shared.u64 	%rd171, [_ZN6thrust24THRUST_300001_SM_1000_NS8cuda_cub4core6detail5shmemE+48];
	setp.lt.s32 	%p66, %r1457, %r611;
	mov.u32 	%r1430, %r1457;
	mov.u32 	%r1431, %r1456;
	mov.u32 	%r1432, %r1455;
	mov.u32 	%r1433, %r1454;
	mov.u64 	%rd306, %rd312;
	@%p66 bra 	$L__BB12_172;
	setp.lt.s32 	%p67, %r611, %r1457;
	mov.u32 	%r1430, %r611;
	mov.u32 	%r1431, %r612;
	mov.u32 	%r1432, %r613;
	mov.u32 	%r1433, %r614;
	mov.u64 	%rd306, %rd171;
	@%p67 bra 	$L__BB12_172;
	setp.lt.s64 	%p68, %rd312, %rd171;
	selp.b32 	%r1430, %r1457, %r611, %p68;
	selp.b32 	%r1431, %r1456, %r612, %p68;
	selp.b32 	%r1432, %r1455, %r613, %p68;
	selp.b32 	%r1433, %r1454, %r614, %p68;
	min.s64 	%rd306, %rd312, %rd171;
$L__BB12_172:
	ld.shared.v2.u32 	{%r623, %r624}, [_ZN6thrust24THRUST_300001_SM_1000_NS8cuda_cub4core6detail5shmemE+56];
	ld.shared.v2.u32 	{%r625, %r626}, [_ZN6thrust24THRUST_300001_SM_1000_NS8cuda_cub4core6detail5shmemE+64];
	ld.shared.u64 	%rd174, [_ZN6thrust24THRUST_300001_SM_1000_NS8cuda_cub4core6detail5shmemE+72];
	setp.lt.s32 	%p69, %r1430, %r623;
	mov.u32 	%r1434, %r1430;
	mov.u32 	%r1435, %r1431;
	mov.u32 	%r1436, %r1432;
	mov.u32 	%r1437, %r1433;
	mov.u64 	%rd307, %rd306;
	@%p69 bra 	$L__BB12_175;
	setp.lt.s32 	%p70, %r623, %r1430;
	mov.u32 	%r1434, %r623;
	mov.u32 	%r1435, %r624;
	mov.u32 	%r1436, %r625;
	mov.u32 	%r1437, %r626;
	mov.u64 	%rd307, %rd174;
	@%p70 bra 	$L__BB12_175;
	setp.lt.s64 	%p71, %rd306, %rd174;
	selp.b32 	%r1434, %r1430, %r623, %p71;
	selp.b32 	%r1435, %r1431, %r624, %p71;
	selp.b32 	%r1436, %r1432, %r625, %p71;
	selp.b32 	%r1437, %r1433, %r626, %p71;
	min.s64 	%rd307, %rd306, %rd174;
$L__BB12_175:
	ld.shared.v4.u32 	{%r635, %r636, %r637, %r638}, [_ZN6thrust24THRUST_300001_SM_1000_NS8cuda_cub4core6detail5shmemE+80];
	ld.shared.u64 	%rd177, [_ZN6thrust24THRUST_300001_SM_1000_NS8cuda_cub4core6detail5shmemE+96];
	setp.lt.s32 	%p72, %r1434, %r635;
	mov.u32 	%r1438, %r1434;
	mov.u32 	%r1439, %r1435;
	mov.u32 	%r1440, %r1436;
	mov.u32 	%r1441, %r1437;
	mov.u64 	%rd308, %rd307;
	@%p72 bra 	$L__BB12_178;
	setp.lt.s32 	%p73, %r635, %r1434;
	mov.u32 	%r1438, %r635;
	mov.u32 	%r1439, %r636;
	mov.u32 	%r1440, %r637;
	mov.u32 	%r1441, %r638;
	mov.u64 	%rd308, %rd177;
	@%p73 bra 	$L__BB12_178;
	setp.lt.s64 	%p74, %rd307, %rd177;
	selp.b32 	%r1438, %r1434, %r635, %p74;
	selp.b32 	%r1439, %r1435, %r636, %p74;
	selp.b32 	%r1440, %r1436, %r637, %p74;
	selp.b32 	%r1441, %r1437, %r638, %p74;
	min.s64 	%rd308, %rd307, %rd177;
$L__BB12_178:
	ld.shared.v2.u32 	{%r647, %r648}, [_ZN6thrust24THRUST_300001_SM_1000_NS8cuda_cub4core6detail5shmemE+104];
	ld.shared.v2.u32 	{%r649, %r650}, [_ZN6thrust24THRUST_300001_SM_1000_NS8cuda_cub4core6detail5shmemE+112];
	ld.shared.u64 	%rd180, [_ZN6thrust24THRUST_300001_SM_1000_NS8cuda_cub4core6detail5shmemE+120];
	setp.lt.s32 	%p75, %r1438, %r647;
	mov.u32 	%r1442, %r1438;
	mov.u32 	%r1443, %r1439;
	mov.u32 	%r1444, %r1440;
	mov.u32 	%r1445, %r1441;
	mov.u64 	%rd309, %rd308;
	@%p75 bra 	$L__BB12_181;
	setp.lt.s32 	%p76, %r647, %r1438;
	mov.u32 	%r1442, %r647;
	mov.u32 	%r1443, %r648;
	mov.u32 	%r1444, %r649;
	mov.u32 	%r1445, %r650;
	mov.u64 	%rd309, %rd180;
	@%p76 bra 	$L__BB12_181;
	setp.lt.s64 	%p77, %rd308, %rd180;
	selp.b32 	%r1442, %r1438, %r647, %p77;
	selp.b32 	%r1443, %r1439, %r648, %p77;
	selp.b32 	%r1444, %r1440, %r649, %p77;
	selp.b32 	%r1445, %r1441, %r650, %p77;
	min.s64 	%rd309, %rd308, %rd180;
$L__BB12_181:
	ld.shared.v4.u32 	{%r659, %r660, %r661, %r662}, [_ZN6thrust24THRUST_300001_SM_1000_NS8cuda_cub4core6detail5shmemE+128];
	ld.shared.u64 	%rd183, [_ZN6thrust24THRUST_300001_SM_1000_NS8cuda_cub4core6detail5shmemE+144];
	setp.lt.s32 	%p78, %r1442, %r659;
	mov.u32 	%r1446, %r1442;
	mov.u32 	%r1447, %r1443;
	mov.u32 	%r1448, %r1444;
	mov.u32 	%r1449, %r1445;
	mov.u64 	%rd310, %rd309;
	@%p78 bra 	$L__BB12_184;
	setp.lt.s32 	%p79, %r659, %r1442;
	mov.u32 	%r1446, %r659;
	mov.u32 	%r1447, %r660;
	mov.u32 	%r1448, %r661;
	mov.u32 	%r1449, %r662;
	mov.u64 	%rd310, %rd183;
	@%p79 bra 	$L__BB12_184;
	setp.lt.s64 	%p80, %rd309, %rd183;
	selp.b32 	%r1446, %r1442, %r659, %p80;
	selp.b32 	%r1447, %r1443, %r660, %p80;
	selp.b32 	%r1448, %r1444, %r661, %p80;
	selp.b32 	%r1449, %r1445, %r662, %p80;
	min.s64 	%rd310, %rd309, %rd183;
$L__BB12_184:
	ld.shared.v2.u32 	{%r671, %r672}, [_ZN6thrust24THRUST_300001_SM_1000_NS8cuda_cub4core6detail5shmemE+152];
	ld.shared.v2.u32 	{%r673, %r674}, [_ZN6thrust24THRUST_300001_SM_1000_NS8cuda_cub4core6detail5shmemE+160];
	ld.shared.u64 	%rd186, [_ZN6thrust24THRUST_300001_SM_1000_NS8cuda_cub4core6detail5shmemE+168];
	setp.lt.s32 	%p81, %r1446, %r671;
	mov.u32 	%r1450, %r1446;
	mov.u32 	%r1451, %r1447;
	mov.u32 	%r1452, %r1448;
	mov.u32 	%r1453, %r1449;
	mov.u64 	%rd311, %rd310;
	@%p81 bra 	$L__BB12_187;
	setp.lt.s32 	%p82, %r671, %r1446;
	mov.u32 	%r1450, %r671;
	mov.u32 	%r1451, %r672;
	mov.u32 	%r1452, %r673;
	mov.u32 	%r1453, %r674;
	mov.u64 	%rd311, %rd186;
	@%p82 bra 	$L__BB12_187;
	setp.lt.s64 	%p83, %rd310, %rd186;
	selp.b32 	%r1450, %r1446, %r671, %p83;
	selp.b32 	%r1451, %r1447, %r672, %p83;
	selp.b32 	%r1452, %r1448, %r673, %p83;
	selp.b32 	%r1453, %r1449, %r674, %p83;
	min.s64 	%rd311, %rd310, %rd186;
$L__BB12_187:
	ld.shared.v4.u32 	{%r683, %r684, %r685, %r686}, [_ZN6thrust24THRUST_300001_SM_1000_NS8cuda_cub4core6detail5shmemE+176];
	ld.shared.u64 	%rd189, [_ZN6thrust24THRUST_300001_SM_1000_NS8cuda_cub4core6detail5shmemE+192];
	setp.lt.s32 	%p84, %r1450, %r683;
	mov.u64 	%rd312, %rd311;
	mov.u32 	%r1454, %r1453;
	mov.u32 	%r1455, %r1452;
	mov.u32 	%r1456, %r1451;
	mov.u32 	%r1457, %r1450;
	@%p84 bra 	$L__BB12_190;
	setp.lt.s32 	%p85, %r683, %r1450;
	mov.u64 	%rd312, %rd189;
	mov.u32 	%r1454, %r686;
	mov.u32 	%r1455, %r685;
	mov.u32 	%r1456, %r684;
	mov.u32 	%r1457, %r683;
	@%p85 bra 	$L__BB12_190;
	setp.lt.s64 	%p86, %rd311, %rd189;
	selp.b32 	%r1457, %r1450, %r683, %p86;
	selp.b32 	%r1456, %r1451, %r684, %p86;
	selp.b32 	%r1455, %r1452, %r685, %p86;
	selp.b32 	%r1454, %r1453, %r686, %p86;
	min.s64 	%rd312, %rd311, %rd189;
$L__BB12_190:
	mov.u32 	%r1197, %tid.x;
	setp.ne.s32 	%p213, %r1197, 0;
	@%p213 bra 	$L__BB12_192;
	ld.param.u64 	%rd243, [_ZN6thrust24THRUST_300001_SM_1000_NS8cuda_cub4core6detail13_kernel_agentINS1_8__reduce11ReduceAgentINS0_12zip_iteratorIN4cuda3std3__45tupleIJNS0_6detail15normal_iteratorINS0_10device_ptrINSB_IJiiiiEEEEEEENS0_17counting_iteratorIlNS0_11use_defaultESJ_SJ_EEEEEEEPNSB_IJSF_lEEESN_iNS1_9__extrema9arg_min_fISF_l5compIEEEEJSM_SO_iSS_EEEvDpT0__param_1];
	cvta.to.global.u64 	%rd242, %rd243;
	st.global.u32 	[%rd242], %r1457;
	st.global.u32 	[%rd242+4], %r1456;
	st.global.u32 	[%rd242+8], %r1455;
	st.global.u32 	[%rd242+12], %r1454;
	st.global.u64 	[%rd242+16], %rd312;
$L__BB12_192:
	ret;

}
	// .globl	_ZN6thrust24THRUST_300001_SM_1000_NS8cuda_cub4core6detail13_kernel_agentINS1_8__reduce11ReduceAgentINS0_12zip_iteratorIN4cuda3std3__45tupleIJNS0_6detail15normal_iteratorINS0_10device_ptrINSB_IJiiiiEEEEEEENS0_17counting_iteratorIlNS0_11use_defaultESJ_SJ_EEEEEEEPNSB_IJSF_lEEESN_iNS1_9__extrema9arg_min_fISF_l5compIEEEEJSM_SO_iN3cub18CUB_300001_SM_100013GridEvenShareIiEENSV_9GridQueueIjEESS_EEEvDpT0_
.visible .entry _ZN6thrust24THRUST_300001_SM_1000_NS8cuda_cub4core6detail13_kernel_agentINS1_8__reduce11ReduceAgentINS0_12zip_iteratorIN4cuda3std3__45tupleIJNS0_6detail15normal_iteratorINS0_10device_ptrINSB_IJiiiiEEEEEEENS0_17counting_iteratorIlNS0_11use_defaultESJ_SJ_EEEEEEEPNSB_IJSF_lEEESN_iNS1_9__extrema9arg_min_fISF_l5compIEEEEJSM_SO_iN3cub18CUB_300001_SM_100013GridEvenShareIiEENSV_9GridQueueIjEESS_EEEvDpT0_(
	.param .align 8 .b8 _ZN6thrust24THRUST_300001_SM_1000_NS8cuda_cub4core6detail13_kernel_agentINS1_8__reduce11ReduceAgentINS0_12zip_iteratorIN4cuda3std3__45tupleIJNS0_6detail15normal_iteratorINS0_10device_ptrINSB_IJiiiiEEEEEEENS0_17counting_iteratorIlNS0_11use_defaultESJ_SJ_EEEEEEEPNSB_IJSF_lEEESN_iNS1_9__extrema9arg_min_fISF_l5compIEEEEJSM_SO_iN3cub18CUB_300001_SM_100013GridEvenShareIiEENSV_9GridQueueIjEESS_EEEvDpT0__param_0[16],
	.param .u64 .ptr .align 1 _ZN6thrust24THRUST_300001_SM_1000_NS8cuda_cub4core6detail13_kernel_agentINS1_8__reduce11ReduceAgentINS0_12zip_iteratorIN4cuda3std3__45tupleIJNS0_6detail15normal_iteratorINS0_10device_ptrINSB_IJiiiiEEEEEEENS0_17counting_iteratorIlNS0_11use_defaultESJ_SJ_EEEEEEEPNSB_IJSF_lEEESN_iNS1_9__extrema9arg_min_fISF_l5compIEEEEJSM_SO_iN3cub18CUB_300001_SM_100013GridEvenShareIiEENSV_9GridQueueIjEESS_EEEvDpT0__param_1,
	.param .u32 _ZN6thrust24THRUST_300001_SM_1000_NS8cuda_cub4core6detail13_kernel_agentINS1_8__reduce11ReduceAgentINS0_12zip_iteratorIN4cuda3std3__45tupleIJNS0_6detail15normal_iteratorINS0_10device_ptrINSB_IJiiiiEEEEEEENS0_17counting_iteratorIlNS0_11use_defaultESJ_SJ_EEEEEEEPNSB_IJSF_lEEESN_iNS1_9__extrema9arg_min_fISF_l5compIEEEEJSM_SO_iN3cub18CUB_300001_SM_100013GridEvenShareIiEENSV_9GridQueueIjEESS_EEEvDpT0__param_2,
	.param .align 4 .b8 _ZN6thrust24THRUST_300001_SM_1000_NS8cuda_cub4core6detail13_kernel_agentINS1_8__reduce11ReduceAgentINS0_12zip_iteratorIN4cuda3std3__45tupleIJNS0_6detail15normal_iteratorINS0_10device_ptrINSB_IJiiiiEEEEEEENS0_17counting_iteratorIlNS0_11use_defaultESJ_SJ_EEEEEEEPNSB_IJSF_lEEESN_iNS1_9__extrema9arg_min_fISF_l5compIEEEEJSM_SO_iN3cub18CUB_300001_SM_100013GridEvenShareIiEENSV_9GridQueueIjEESS_EEEvDpT0__param_3[40],
	.param .align 8 .b8 _ZN6thrust24THRUST_300001_SM_1000_NS8cuda_cub4core6detail13_kernel_agentINS1_8__reduce11ReduceAgentINS0_12zip_iteratorIN4cuda3std3__45tupleIJNS0_6detail15normal_iteratorINS0_10device_ptrINSB_IJiiiiEEEEEEENS0_17counting_iteratorIlNS0_11use_defaultESJ_SJ_EEEEEEEPNSB_IJSF_lEEESN_iNS1_9__extrema9arg_min_fISF_l5compIEEEEJSM_SO_iN3cub18CUB_300001_SM_100013GridEvenShareIiEENSV_9GridQueueIjEESS_EEEvDpT0__param_4[8],
	.param .align 1 .b8 _ZN6thrust24THRUST_300001_SM_1000_NS8cuda_cub4core6detail13_kernel_agentINS1_8__reduce11ReduceAgentINS0_12zip_iteratorIN4cuda3std3__45tupleIJNS0_6detail15normal_iteratorINS0_10device_ptrINSB_IJiiiiEEEEEEENS0_17counting_iteratorIlNS0_11use_defaultESJ_SJ_EEEEEEEPNSB_IJSF_lEEESN_iNS1_9__extrema9arg_min_fISF_l5compIEEEEJSM_SO_iN3cub18CUB_300001_SM_100013GridEvenShareIiEENSV_9GridQueueIjEESS_EEEvDpT0__param_5[1]
)
.maxntid 256
{
	.reg .pred 	%p<216>;
	.reg .b32 	%r<1497>;
	.reg .b64 	%rd<296>;

	ld.param.u64 	%rd179, [_ZN6thrust24THRUST_300001_SM_1000_NS8cuda_cub4core6detail13_kernel_agentINS1_8__reduce11ReduceAgentINS0_12zip_iteratorIN4cuda3std3__45tupleIJNS0_6detail15normal_iteratorINS0_10device_ptrINSB_IJiiiiEEEEEEENS0_17counting_iteratorIlNS0_11use_defaultESJ_SJ_EEEEEEEPNSB_IJSF_lEEESN_iNS1_9__extrema9arg_min_fISF_l5compIEEEEJSM_SO_iN3cub18CUB_300001_SM_100013GridEvenShareIiEENSV_9GridQueueIjEESS_EEEvDpT0__param_0+8];
	ld.param.u64 	%rd178, [_ZN6thrust24THRUST_300001_SM_1000_NS8cuda_cub4core6detail13_kernel_agentINS1_8__reduce11ReduceAgentINS0_12zip_iteratorIN4cuda3std3__45tupleIJNS0_6detail15normal_iteratorINS0_10device_ptrINSB_IJiiiiEEEEEEENS0_17counting_iteratorIlNS0_11use_defaultESJ_SJ_EEEEEEEPNSB_IJSF_lEEESN_iNS1_9__extrema9arg_min_fISF_l5compIEEEEJSM_SO_iN3cub18CUB_300001_SM_100013GridEvenShareIiEENSV_9GridQueueIjEESS_EEEvDpT0__param_0];
	ld.param.u64 	%rd181, [_ZN6thrust24THRUST_300001_SM_1000_NS8cuda_cub4core6detail13_kernel_agentINS1_8__reduce11ReduceAgentINS0_12zip_iteratorIN4cuda3std3__45tupleIJNS0_6detail15normal_iteratorINS0_10device_ptrINSB_IJiiiiEEEEEEENS0_17counting_iteratorIlNS0_11use_defaultESJ_SJ_EEEEEEEPNSB_IJSF_lEEESN_iNS1_9__extrema9arg_min_fISF_l5compIEEEEJSM_SO_iN3cub18CUB_300001_SM_100013GridEvenShareIiEENSV_9GridQueueIjEESS_EEEvDpT0__param_4];
	ld.param.u32 	%r725, [_ZN6thrust24THRUST_300001_SM_1000_NS8cuda_cub4core6detail13_kernel_agentINS1_8__reduce11ReduceAgentINS0_12zip_iteratorIN4cuda3std3__45tupleIJNS0_6detail15normal_iteratorINS0_10device_ptrINSB_IJiiiiEEEEEEENS0_17counting_iteratorIlNS0_11use_defaultESJ_SJ_EEEEEEEPNSB_IJSF_lEEESN_iNS1_9__extrema9arg_min_fISF_l5compIEEEEJSM_SO_iN3cub18CUB_300001_SM_100013GridEvenShareIiEENSV_9GridQueueIjEESS_EEEvDpT0__param_2];
	cvta.to.global.u64 	%rd1, %rd181;
	cvta.to.global.u64 	%rd2, %rd178;
	mov.u32 	%r1, %ctaid.x;
	mul.lo.s32 	%r2, %r1, 768;
	mov.u32 	%r726, %nctaid.x;
	mul.lo.s32 	%r3, %r726, 768;
	add.s32 	%r727, %r2, 768;
	setp.le.s32 	%p1, %r727, %r725;
	@%p1 bra 	$L__BB13_111;
	sub.s32 	%r4, %r725, %r2;
	mov.u32 	%r5, %tid.x;
	setp.ge.s32 	%p89, %r5, %r4;
	mov.b32 	%r1274, 0;
	mov.b64 	%rd243, 0;
	mov.u32 	%r1275, %r1274;
	mov.u32 	%r1276, %r1274;
	mov.u32 	%r1277, %r1274;
	mov.u32 	%r1244, %r5;
	@%p89 bra 	$L__BB13_3;
	add.s32 	%r903, %r2, %r5;
	cvt.s64.s32 	%rd216, %r903;
	mul.wide.s32 	%rd217, %r903, 16;
	add.s64 	%rd218, %rd2, %rd217;
	add.s64 	%rd243, %rd179, %rd216;
	ld.global.u32 	%r1277, [%rd218];
	ld.global.u32 	%r1276, [%rd218+4];
	ld.global.u32 	%r1275, [%rd218+8];
	ld.global.u32 	%r1274, [%rd218+12];
	add.s32 	%r1244, %r5, 256;
$L__BB13_3:
	setp.ge.s32 	%p90, %r1244, %r4;
	@%p90 bra 	$L__BB13_25;
	not.b32 	%r905, %r1244;
	add.s32 	%r906, %r725, %r905;
	sub.s32 	%r16, %r906, %r2;
	and.b32  	%r907, %r16, 768;
	setp.eq.s32 	%p91, %r907, 768;
	@%p91 bra 	$L__BB13_10;
	add.s32 	%r1234, %r1244, %r2;
	add.s64 	%rd6, %rd2, 8;
	shr.u32 	%r908, %r16, 8;
	add.s32 	%r909, %r908, 1;
	and.b32  	%r910, %r909, 3;
	neg.s32 	%r1233, %r910;
$L__BB13_6:
	.pragma "nounroll";
	mov.u64 	%rd7, %rd243;
	mov.u32 	%r25, %r1274;
	mov.u32 	%r24, %r1275;
	mov.u32 	%r23, %r1276;
	mov.u32 	%r22, %r1277;
	cvt.s64.s32 	%rd220, %r1234;
	add.s64 	%rd8, %rd179, %rd220;
	mul.wide.s32 	%rd221, %r1234, 16;
	add.s64 	%rd222, %rd6, %rd221;
	ld.global.u32 	%r26, [%rd222+-8];
	ld.global.u32 	%r27, [%rd222+-4];
	ld.global.u32 	%r28, [%rd222];
	ld.global.u32 	%r29, [%rd222+4];
	setp.lt.s32 	%p92, %r22, %r26;
	@%p92 bra 	$L__BB13_9;
	setp.lt.s32 	%p93, %r26, %r22;
	mov.u64 	%rd243, %rd8;
	mov.u32 	%r1274, %r29;
	mov.u32 	%r1275, %r28;
	mov.u32 	%r1276, %r27;
	mov.u32 	%r1277, %r26;
	@%p93 bra 	$L__BB13_9;
	setp.lt.s64 	%p94, %rd7, %rd8;
	min.s64 	%rd243, %rd7, %rd8;
	selp.b32 	%r1274, %r25, %r29, %p94;
	selp.b32 	%r1275, %r24, %r28, %p94;
	selp.b32 	%r1276, %r23, %r27, %p94;
	selp.b32 	%r1277, %r22, %r26, %p94;
$L__BB13_9:
	add.s32 	%r1244, %r1244, 256;
	add.s32 	%r1234, %r1234, 256;
	add.s32 	%r1233, %r1233, 1;
	setp.ne.s32 	%p95, %r1233, 0;
	@%p95 bra 	$L__BB13_6;
$L__BB13_10:
	setp.lt.u32 	%p96, %r16, 768;
	@%p96 bra 	$L__BB13_25;
	add.s32 	%r1253, %r1244, %r2;
	add.s32 	%r1256, %r1253, 256;
	add.s32 	%r1255, %r1253, 512;
	add.s32 	%r1254, %r1253, 768;
$L__BB13_12:
	cvt.s64.s32 	%rd223, %r1256;
	add.s64 	%rd15, %rd179, %rd223;
	cvt.s64.s32 	%rd224, %r1253;
	add.s64 	%rd16, %rd179, %rd224;
	mul.wide.s32 	%rd225, %r1253, 16;
	cvta.to.global.u64 	%rd226, %rd178;
	add.s64 	%rd227, %rd226, %rd225;
	add.s64 	%rd17, %rd227, 8192;
	ld.global.u32 	%r63, [%rd227];
	ld.global.u32 	%r64, [%rd227+4];
	ld.global.u32 	%r65, [%rd227+8];
	ld.global.u32 	%r66, [%rd227+12];
	setp.lt.s32 	%p97, %r1277, %r63;
	mov.u64 	%rd240, %rd243;
	mov.u32 	%r1262, %r1274;
	mov.u32 	%r1263, %r1275;
	mov.u32 	%r1264, %r1276;
	mov.u32 	%r1265, %r1277;
	@%p97 bra 	$L__BB13_15;
	setp.lt.s32 	%p98, %r63, %r1277;
	mov.u64 	%rd240, %rd16;
	mov.u32 	%r1262, %r66;
	mov.u32 	%r1263, %r65;
	mov.u32 	%r1264, %r64;
	mov.u32 	%r1265, %r63;
	@%p98 bra 	$L__BB13_15;
	setp.lt.s64 	%p99, %rd243, %rd16;
	min.s64 	%rd240, %rd243, %rd16;
	selp.b32 	%r1262, %r1274, %r66, %p99;
	selp.b32 	%r1263, %r1275, %r65, %p99;
	selp.b32 	%r1264, %r1276, %r64, %p99;
	selp.b32 	%r1265, %r1277, %r63, %p99;
$L__BB13_15:
	ld.global.u32 	%r75, [%rd17+-4096];
	ld.global.u32 	%r76, [%rd17+-4092];
	ld.global.u32 	%r77, [%rd17+-4088];
	ld.global.u32 	%r78, [%rd17+-4084];
	setp.lt.s32 	%p100, %r1265, %r75;
	mov.u64 	%rd241, %rd240;
	mov.u32 	%r1266, %r1262;
	mov.u32 	%r1267, %r1263;
	mov.u32 	%r1268, %r1264;
	mov.u32 	%r1269, %r1265;
	@%p100 bra 	$L__BB13_18;
	setp.lt.s32 	%p101, %r75, %r1265;
	mov.u64 	%rd241, %rd15;
	mov.u32 	%r1266, %r78;
	mov.u32 	%r1267, %r77;
	mov.u32 	%r1268, %r76;
	mov.u32 	%r1269, %r75;
	@%p101 bra 	$L__BB13_18;
	setp.lt.s64 	%p102, %rd240, %rd15;
	min.s64 	%rd241, %rd240, %rd15;
	selp.b32 	%r1266, %r1262, %r78, %p102;
	selp.b32 	%r1267, %r1263, %r77, %p102;
	selp.b32 	%r1268, %r1264, %r76, %p102;
	selp.b32 	%r1269, %r1265, %r75, %p102;
$L__BB13_18:
	ld.global.u32 	%r87, [%rd17];
	ld.global.u32 	%r88, [%rd17+4];
	ld.global.u32 	%r89, [%rd17+8];
	ld.global.u32 	%r90, [%rd17+12];
	setp.lt.s32 	%p103, %r1269, %r87;
	mov.u64 	%rd242, %rd241;
	mov.u32 	%r1270, %r1266;
	mov.u32 	%r1271, %r1267;
	mov.u32 	%r1272, %r1268;
	mov.u32 	%r1273, %r1269;
	@%p103 bra 	$L__BB13_21;
	cvt.s64.s32 	%rd228, %r1255;
	add.s64 	%rd242, %rd179, %rd228;
	setp.lt.s32 	%p104, %r87, %r1269;
	mov.u32 	%r1270, %r90;
	mov.u32 	%r1271, %r89;
	mov.u32 	%r1272, %r88;
	mov.u32 	%r1273, %r87;
	@%p104 bra 	$L__BB13_21;
	setp.lt.s64 	%p105, %rd241, %rd242;
	min.s64 	%rd242, %rd241, %rd242;
	selp.b32 	%r1270, %r1266, %r90, %p105;
	selp.b32 	%r1271, %r1267, %r89, %p105;
	selp.b32 	%r1272, %r1268, %r88, %p105;
	selp.b32 	%r1273, %r1269, %r87, %p105;
$L__BB13_21:
	ld.global.u32 	%r99, [%rd17+4096];
	ld.global.u32 	%r100, [%rd17+4100];
	ld.global.u32 	%r101, [%rd17+4104];
	ld.global.u32 	%r102, [%rd17+4108];
	setp.lt.s32 	%p106, %r1273, %r99;
	mov.u64 	%rd243, %rd242;
	mov.u32 	%r1274, %r1270;
	mov.u32 	%r1275, %r1271;
	mov.u32 	%r1276, %r1272;
	mov.u32 	%r1277, %r1273;
	@%p106 bra 	$L__BB13_24;
	cvt.s64.s32 	%rd229, %r1254;
	add.s64 	%rd243, %rd179, %rd229;
	setp.lt.s32 	%p107, %r99, %r1273;
	mov.u32 	%r1274, %r102;
	mov.u32 	%r1275, %r101;
	mov.u32 	%r1276, %r100;
	mov.u32 	%r1277, %r99;
	@%p107 bra 	$L__BB13_24;
	setp.lt.s64 	%p108, %rd242, %rd243;
	min.s64 	%rd243, %rd242, %rd243;
	selp.b32 	%r1274, %r1270, %r102, %p108;
	selp.b32 	%r1275, %r1271, %r101, %p108;
	selp.b32 	%r1276, %r1272, %r100, %p108;
	selp.b32 	%r1277, %r1273, %r99, %p108;
$L__BB13_24:
	add.s32 	%r1244, %r1244, 1024;
	add.s32 	%r1256, %r1256, 1024;
	add.s32 	%r1255, %r1255, 1024;
	add.s32 	%r1254, %r1254, 1024;
	add.s32 	%r1253, %r1253, 1024;
	setp.lt.s32 	%p109, %r1244, %r4;
	@%p109 bra 	$L__BB13_12;
$L__BB13_25:
	setp.lt.s32 	%p110, %r4, 256;
	@%p110 bra 	$L__BB13_65;
	// begin inline asm
	mov.u32 %r1073, %laneid;
	// end inline asm
	mov.b32 	%r1101, 1;
	mov.b32 	%r1102, 31;
	mov.b32 	%r1103, -1;
	// begin inline asm
	shfl.sync.down.b32 %r1074, %r1277, %r1101, %r1102, %r1103;
	// end inline asm
	// begin inline asm
	shfl.sync.down.b32 %r1079, %r1276, %r1101, %r1102, %r1103;
	// end inline asm
	// begin inline asm
	shfl.sync.down.b32 %r1084, %r1275, %r1101, %r1102, %r1103;
	// end inline asm
	// begin inline asm
	shfl.sync.down.b32 %r1089, %r1274, %r1101, %r1102, %r1103;
	// end inline asm
	mov.b64 	{%r1095, %r1100}, %rd243;
	// begin inline asm
	shfl.sync.down.b32 %r1094, %r1095, %r1101, %r1102, %r1103;
	// end inline asm
	// begin inline asm
	shfl.sync.down.b32 %r1099, %r1100, %r1101, %r1102, %r1103;
	// end inline asm
	mov.b64 	%rd29, {%r1094, %r1099};
	setp.gt.s32 	%p167, %r1073, 30;
	setp.lt.s32 	%p168, %r1277, %r1074;
	or.pred  	%p169, %p167, %p168;
	mov.u64 	%rd245, %rd243;
	mov.u32 	%r1282, %r1274;
	mov.u32 	%r1283, %r1275;
	mov.u32 	%r1284, %r1276;
	mov.u32 	%r1285, %r1277;
	@%p169 bra 	$L__BB13_29;
	setp.lt.s32 	%p170, %r1074, %r1277;
	mov.u64 	%rd245, %rd29;
	mov.u32 	%r1282, %r1089;
	mov.u32 	%r1283, %r1084;
	mov.u32 	%r1284, %r1079;
	mov.u32 	%r1285, %r1074;
	@%p170 bra 	$L__BB13_29;
	setp.lt.s64 	%p171, %rd243, %rd29;
	min.s64 	%rd245, %rd243, %rd29;
	selp.b32 	%r1282, %r1274, %r1089, %p171;
	selp.b32 	%r1283, %r1275, %r1084, %p171;
	selp.b32 	%r1284, %r1276, %r1079, %p171;
	selp.b32 	%r1285, %r1277, %r1074, %p171;
$L__BB13_29:
	mov.b32 	%r1131, 2;
	mov.b32 	%r1132, 31;
	mov.b32 	%r1133, -1;
	// begin inline asm
	shfl.sync.down.b32 %r1104, %r1285, %r1131, %r1132, %r1133;
	// end inline asm
	// begin inline asm
	shfl.sync.down.b32 %r1109, %r1284, %r1131, %r1132, %r1133;
	// end inline asm
	// begin inline asm
	shfl.sync.down.b32 %r1114, %r1283, %r1131, %r1132, %r1133;
	// end inline asm
	// begin inline asm
	shfl.sync.down.b32 %r1119, %r1282, %r1131, %r1132, %r1133;
	// end inline asm
	mov.b64 	{%r1125, %r1130}, %rd245;
	// begin inline asm
	shfl.sync.down.b32 %r1124, %r1125, %r1131, %r1132, %r1133;
	// end inline asm
	// begin inline asm
	shfl.sync.down.b32 %r1129, %r1130, %r1131, %r1132, %r1133;
	// end inline asm
	mov.b64 	%rd32, {%r1124, %r1129};
	setp.gt.s32 	%p172, %r1073, 29;
	setp.lt.s32 	%p173, %r1285, %r1104;
	or.pred  	%p174, %p172, %p173;
	mov.u64 	%rd246, %rd245;
	mov.u32 	%r1286, %r1282;
	mov.u32 	%r1287, %r1283;
	mov.u32 	%r1288, %r1284;
	mov.u32 	%r1289, %r1285;
	@%p174 bra 	$L__BB13_32;
	setp.lt.s32 	%p175, %r1104, %r1285;
	mov.u64 	%rd246, %rd32;
	mov.u32 	%r1286, %r1119;
	mov.u32 	%r1287, %r1114;
	mov.u32 	%r1288, %r1109;
	mov.u32 	%r1289, %r1104;
	@%p175 bra 	$L__BB13_32;
	setp.lt.s64 	%p176, %rd245, %rd32;
	min.s64 	%rd246, %rd245, %rd32;
	selp.b32 	%r1286, %r1282, %r1119, %p176;
	selp.b32 	%r1287, %r1283, %r1114, %p176;
	selp.b32 	%r1288, %r1284, %r1109, %p176;
	selp.b32 	%r1289, %r1285, %r1104, %p176;
$L__BB13_32:
	mov.b32 	%r1161, 4;
	mov.b32 	%r1162, 31;
	mov.b32 	%r1163, -1;
	// begin inline asm
	shfl.sync.down.b32 %r1134, %r1289, %r1161, %r1162, %r1163;
	// end inline asm
	// begin inline asm
	shfl.sync.down.b32 %r1139, %r1288, %r1161, %r1162, %r1163;
	// end inline asm
	// begin inline asm
	shfl.sync.down.b32 %r1144, %r1287, %r1161, %r1162, %r1163;
	// end inline asm
	// begin inline asm
	shfl.sync.down.b32 %r1149, %r1286, %r1161, %r1162, %r1163;
	// end inline asm
	mov.b64 	{%r1155, %r1160}, %rd246;
	// begin inline asm
	shfl.sync.down.b32 %r1154, %r1155, %r1161, %r1162, %r1163;
	// end inline asm
	// begin inline asm
	shfl.sync.down.b32 %r1159, %r1160, %r1161, %r1162, %r1163;
	// end inline asm
	mov.b64 	%rd35, {%r1154, %r1159};
	setp.gt.s32 	%p177, %r1073, 27;
	setp.lt.s32 	%p178, %r1289, %r1134;
	or.pred  	%p179, %p177, %p178;
	mov.u64 	%rd247, %rd246;
	mov.u32 	%r1290, %r1286;
	mov.u32 	%r1291, %r1287;
	mov.u32 	%r1292, %r1288;
	mov.u32 	%r1293, %r1289;
	@%p179 bra 	$L__BB13_35;
	setp.lt.s32 	%p180, %r1134, %r1289;
	mov.u64 	%rd247, %rd35;
	mov.u32 	%r1290, %r1149;
	mov.u32 	%r1291, %r1144;
	mov.u32 	%r1292, %r1139;
	mov.u32 	%r1293, %r1134;
	@%p180 bra 	$L__BB13_35;
	setp.lt.s64 	%p181, %rd246, %rd35;
	min.s64 	%rd247, %rd246, %rd35;
	selp.b32 	%r1290, %r1286, %r1149, %p181;
	selp.b32 	%r1291, %r1287, %r1144, %p181;
	selp.b32 	%r1292, %r1288, %r1139, %p181;
	selp.b32 	%r1293, %r1289, %r1134, %p181;
$L__BB13_35:
	mov.b32 	%r1191, 8;
	mov.b32 	%r1192, 31;
	mov.b32 	%r1193, -1;
	// begin inline asm
	shfl.sync.down.b32 %r1164, %r1293, %r1191, %r1192, %r1193;
	// end inline asm
	// begin inline asm
	shfl.sync.down.b32 %r1169, %r1292, %r1191, %r1192, %r1193;
	// end inline asm
	// begin inline asm
	shfl.sync.down.b32 %r1174, %r1291, %r1191, %r1192, %r1193;
	// end inline asm
	// begin inline asm
	shfl.sync.down.b32 %r1179, %r1290, %r1191, %r1192, %r1193;
	// end inline asm
	mov.b64 	{%r1185, %r1190}, %rd247;
	// begin inline asm
	shfl.sync.down.b32 %r1184, %r1185, %r1191, %r1192, %r1193;
	// end inline asm
	// begin inline asm
	shfl.sync.down.b32 %r1189, %r1190, %r1191, %r1192, %r1193;
	// end inline asm
	mov.b64 	%rd38, {%r1184, %r1189};
	setp.gt.s32 	%p182, %r1073, 23;
	setp.lt.s32 	%p183, %r1293, %r1164;
	or.pred  	%p184, %p182, %p183;
	mov.u64 	%rd248, %rd247;
	mov.u32 	%r1294, %r1290;
	mov.u32 	%r1295, %r1291;
	mov.u32 	%r1296, %r1292;
	mov.u32 	%r1297, %r1293;
	@%p184 bra 	$L__BB13_38;
	setp.lt.s32 	%p185, %r1164, %r1293;
	mov.u64 	%rd248, %rd38;
	mov.u32 	%r1294, %r1179;
	mov.u32 	%r1295, %r1174;
	mov.u32 	%r1296, %r1169;
	mov.u32 	%r1297, %r1164;
	@%p185 bra 	$L__BB13_38;
	setp.lt.s64 	%p186, %rd247, %rd38;
	min.s64 	%rd248, %rd247, %rd38;
	selp.b32 	%r1294, %r1290, %r1179, %p186;
	selp.b32 	%r1295, %r1291, %r1174, %p186;
	selp.b32 	%r1296, %r1292, %r1169, %p186;
	selp.b32 	%r1297, %r1293, %r1164, %p186;
$L__BB13_38:
	mov.b32 	%r1221, 16;
	mov.b32 	%r1222, 31;
	mov.b32 	%r1223, -1;
	// begin inline asm
	shfl.sync.down.b32 %r1194, %r1297, %r1221, %r1222, %r1223;
	// end inline asm
	// begin inline asm
	shfl.sync.down.b32 %r1199, %r1296, %r1221, %r1222, %r1223;
	// end inline asm
	// begin inline asm
	shfl.sync.down.b32 %r1204, %r1295, %r1221, %r1222, %r1223;
	// end inline asm
	// begin inline asm
	shfl.sync.down.b32 %r1209, %r1294, %r1221, %r1222, %r1223;
	// end inline asm
	mov.b64 	{%r1215, %r1220}, %rd248;
	// begin inline asm
	shfl.sync.down.b32 %r1214, %r1215, %r1221, %r1222, %r1223;
	// end inline asm
	// begin inline asm
	shfl.sync.down.b32 %r1219, %r1220, %r1221, %r1222, %r1223;
	// end inline asm
	mov.b64 	%rd41, {%r1214, %r1219};
	setp.gt.s32 	%p187, %r1073, 15;
	setp.lt.s32 	%p188, %r1297, %r1194;
	or.pred  	%p189, %p187, %p188;
	mov.u64 	%rd295, %rd248;
	mov.u32 	%r1493, %r1294;
	mov.u32 	%r1494, %r1295;
	mov.u32 	%r1495, %r1296;
	mov.u32 	%r1496, %r1297;
	@%p189 bra 	$L__BB13_41;
	setp.lt.s32 	%p190, %r1194, %r1297;
	mov.u64 	%rd295, %rd41;
	mov.u32 	%r1493, %r1209;
	mov.u32 	%r1494, %r1204;
	mov.u32 	%r1495, %r1199;
	mov.u32 	%r1496, %r1194;
	@%p190 bra 	$L__BB13_41;
	setp.lt.s64 	%p191, %rd248, %rd41;
	min.s64 	%rd295, %rd248, %rd41;
	selp.b32 	%r1493, %r1294, %r1209, %p191;
	selp.b32 	%r1494, %r1295, %r1204, %p191;
	selp.b32 	%r1495, %r1296, %r1199, %p191;
	selp.b32 	%r1496, %r1297, %r1194, %p191;
$L__BB13_41:
	setp.ne.s32 	%p192, %r1073, 0;
	@%p192 bra 	$L__BB13_43;
	shr.u32 	%r1224, %r5, 5;
	mov.u32 	%r1225, _ZN6thrust24THRUST_300001_SM_1000_NS8cuda_cub4core6detail5shmemE;
	mad.lo.s32 	%r1226, %r1224, 24, %r1225;
	st.shared.v2.u32 	[%r1226+8], {%r1496, %r1495};
	st.shared.v2.u32 	[%r1226+16], {%r1494, %r1493};
	st.shared.u64 	[%r1226+24], %rd295;
$L__BB13_43:
	bar.sync 	0;
	setp.ne.s32 	%p193, %r5, 0;
	@%p193 bra 	$L__BB13_194;
	ld.shared.v4.u32 	{%r181, %r182, %r183, %r184}, [_ZN6thrust24THRUST_300001_SM_1000_NS8cuda_cub4core6detail5shmemE+32];
	ld.shared.u64 	%rd44, [_ZN6thrust24THRUST_300001_SM_1000_NS8cuda_cub4core6detail5shmemE+48];
	setp.lt.s32 	%p194, %r1496, %r181;
	mov.u64 	%rd250, %rd295;
	mov.u32 	%r1302, %r1493;
	mov.u32 	%r1303, %r1494;
	mov.u32 	%r1304, %r1495;
	mov.u32 	%r1305, %r1496;
	@%p194 bra 	$L__BB13_47;
	setp.lt.s32 	%p195, %r181, %r1496;
	mov.u64 	%rd250, %rd44;
	mov.u32 	%r1302, %r184;
	mov.u32 	%r1303, %r183;
	mov.u32 	%r1304, %r182;
	mov.u32 	%r1305, %r181;
	@%p195 bra 	$L__BB13_47;
	setp.lt.s64 	%p196, %rd295, %rd44;
	min.s64 	%rd250, %rd295, %rd44;
	selp.b32 	%r1302, %r1493, %r184, %p196;
	selp.b32 	%r1303, %r1494, %r183, %p196;
	selp.b32 	%r1304, %r1495, %r182, %p196;
	selp.b32 	%r1305, %r1496, %r181, %p196;
$L__BB13_47:
	ld.shared.v2.u32 	{%r193, %r194}, [_ZN6thrust24THRUST_300001_SM_1000_NS8cuda_cub4core6detail5shmemE+56];
	ld.shared.v2.u32 	{%r195, %r196}, [_ZN6thrust24THRUST_300001_SM_1000_NS8cuda_cub4core6detail5shmemE+64];
	ld.shared.u64 	%rd47, [_ZN6thrust24THRUST_300001_SM_1000_NS8cuda_cub4core6detail5shmemE+72];
	setp.lt.s32 	%p197, %r1305, %r193;
	mov.u64 	%rd251, %rd250;
	mov.u32 	%r1306, %r1302;
	mov.u32 	%r1307, %r1303;
	mov.u32 	%r1308, %r1304;
	mov.u32 	%r1309, %r1305;
	@%p197 bra 	$L__BB13_50;
	setp.lt.s32 	%p198, %r193, %r1305;
	mov.u64 	%rd251, %rd47;
	mov.u32 	%r1306, %r196;
	mov.u32 	%r1307, %r195;
	mov.u32 	%r1308, %r194;
	mov.u32 	%r1309, %r193;
	@%p198 bra 	$L__BB13_50;
	setp.lt.s64 	%p199, %rd250, %rd47;
	min.s64 	%rd251, %rd250, %rd47;
	selp.b32 	%r1306, %r1302, %r196, %p199;
	selp.b32 	%r1307, %r1303, %r195, %p199;
	selp.b32 	%r1308, %r1304, %r194, %p199;
	selp.b32 	%r1309, %r1305, %r193, %p199;
$L__BB13_50:
	ld.shared.v4.u32 	{%r205, %r206, %r207, %r208}, [_ZN6thrust24THRUST_300001_SM_1000_NS8cuda_cub4core6detail5shmemE+80];
	ld.shared.u64 	%rd50, [_ZN6thrust24THRUST_300001_SM_1000_NS8cuda_cub4core6detail5shmemE+96];
	setp.lt.s32 	%p200, %r1309, %r205;
	mov.u64 	%rd252, %rd251;
	mov.u32 	%r1310, %r1306;
	mov.u32 	%r1311, %r1307;
	mov.u32 	%r1312, %r1308;
	mov.u32 	%r1313, %r1309;
	@%p200 bra 	$L__BB13_53;
	setp.lt.s32 	%p201, %r205, %r1309;
	mov.u64 	%rd252, %rd50;
	mov.u32 	%r1310, %r208;
	mov.u32 	%r1311, %r207;
	mov.u32 	%r1312, %r206;
	mov.u32 	%r1313, %r205;
	@%p201 bra 	$L__BB13_53;
	setp.lt.s64 	%p202, %rd251, %rd50;
	min.s64 	%rd252, %rd251, %rd50;
	selp.b32 	%r1310, %r1306, %r208, %p202;
	selp.b32 	%r1311, %r1307, %r207, %p202;
	selp.b32 	%r1312, %r1308, %r206, %p202;
	selp.b32 	%r1313, %r1309, %r205, %p202;
$L__BB13_53:
	ld.shared.v2.u32 	{%r217, %r218}, [_ZN6thrust24THRUST_300001_SM_1000_NS8cuda_cub4core6detail5shmemE+104];
	ld.shared.v2.u32 	{%r219, %r220}, [_ZN6thrust24THRUST_300001_SM_1000_NS8cuda_cub4core6detail5shmemE+112];
	ld.shared.u64 	%rd53, [_ZN6thrust24THRUST_300001_SM_1000_NS8cuda_cub4core6detail5shmemE+120];
	setp.lt.s32 	%p203, %r1313, %r217;
	mov.u64 	%rd253, %rd252;
	mov.u32 	%r1314, %r1310;
	mov.u32 	%r1315, %r1311;
	mov.u32 	%r1316, %r1312;
	mov.u32 	%r1317, %r1313;
	@%p203 bra 	$L__BB13_56;
	setp.lt.s32 	%p204, %r217, %r1313;
	mov.u64 	%rd253, %rd53;
	mov.u32 	%r1314, %r220;
	mov.u32 	%r1315, %r219;
	mov.u32 	%r1316, %r218;
	mov.u32 	%r1317, %r217;
	@%p204 bra 	$L__BB13_56;
	setp.lt.s64 	%p205, %rd252, %rd53;
	min.s64 	%rd253, %rd252, %rd53;
	selp.b32 	%r1314, %r1310, %r220, %p205;
	selp.b32 	%r1315, %r1311, %r219, %p205;
	selp.b32 	%r1316, %r1312, %r218, %p205;
	selp.b32 	%r1317, %r1313, %r217, %p205;
$L__BB13_56:
	ld.shared.v4.u32 	{%r229, %r230, %r231, %r232}, [_ZN6thrust24THRUST_300001_SM_1000_NS8cuda_cub4core6detail5shmemE+128];
	ld.shared.u64 	%rd56, [_ZN6thrust24THRUST_300001_SM_1000_NS8cuda_cub4core6detail5shmemE+144];
	setp.lt.s32 	%p206, %r1317, %r229;
	mov.u64 	%rd254, %rd253;
	mov.u32 	%r1318, %r1314;
	mov.u32 	%r1319, %r1315;
	mov.u32 	%r1320, %r1316;
	mov.u32 	%r1321, %r1317;
	@%p206 bra 	$L__BB13_59;
	setp.lt.s32 	%p207, %r229, %r1317;
	mov.u64 	%rd254, %rd56;
	mov.u32 	%r1318, %r232;
	mov.u32 	%r1319, %r231;
	mov.u32 	%r1320, %r230;
	mov.u32 	%r1321, %r229;
	@%p207 bra 	$L__BB13_59;
	setp.lt.s64 	%p208, %rd253, %rd56;
	min.s64 	%rd254, %rd253, %rd56;
	selp.b32 	%r1318, %r1314, %r232, %p208;
	selp.b32 	%r1319, %r1315, %r231, %p208;
	selp.b32 	%r1320, %r1316, %r230, %p208;
	selp.b32 	%r1321, %r1317, %r229, %p208;
$L__BB13_59:
	ld.shared.v2.u32 	{%r241, %r242}, [_ZN6thrust24THRUST_300001_SM_1000_NS8cuda_cub4core6detail5shmemE+152];
	ld.shared.v2.u32 	{%r243, %r244}, [_ZN6thrust24THRUST_300001_SM_1000_NS8cuda_cub4core6detail5shmemE+160];
	ld.shared.u64 	%rd59, [_ZN6thrust24THRUST_300001_SM_1000_NS8cuda_cub4core6detail5shmemE+168];
	setp.lt.s32 	%p209, %r1321, %r241;
	mov.u64 	%rd255, %rd254;
	mov.u32 	%r1322, %r1318;
	mov.u32 	%r1323, %r1319;
	mov.u32 	%r1324, %r1320;
	mov.u32 	%r1325, %r1321;
	@%p209 bra 	$L__BB13_62;
	setp.lt.s32 	%p210, %r241, %r1321;
	mov.u64 	%rd255, %rd59;
	mov.u32 	%r1322, %r244;
	mov.u32 	%r1323, %r243;
	mov.u32 	%r1324, %r242;
	mov.u32 	%r1325, %r241;
	@%p210 bra 	$L__BB13_62;
	setp.lt.s64 	%p211, %rd254, %rd59;
	min.s64 	%rd255, %rd254, %rd59;
	selp.b32 	%r1322, %r1318, %r244, %p211;
	selp.b32 	%r1323, %r1319, %r243, %p211;
	selp.b32 	%r1324, %r1320, %r242, %p211;
	selp.b32 	%r1325, %r1321, %r241, %p211;
$L__BB13_62:
	ld.shared.v4.u32 	{%r253, %r254, %r255, %r256}, [_ZN6thrust24THRUST_300001_SM_1000_NS8cuda_cub4core6detail5shmemE+176];
	ld.shared.u64 	%rd62, [_ZN6thrust24THRUST_300001_SM_1000_NS8cuda_cub4core6detail5shmemE+192];
	setp.lt.s32 	%p212, %r1325, %r253;
	mov.u64 	%rd295, %rd255;
	mov.u32 	%r1493, %r1322;
	mov.u32 	%r1494, %r1323;
	mov.u32 	%r1495, %r1324;
	mov.u32 	%r1496, %r1325;
	@%p212 bra 	$L__BB13_194;
	setp.lt.s32 	%p213, %r253, %r1325;
	mov.u64 	%rd295, %rd62;
	mov.u32 	%r1493, %r256;
	mov.u32 	%r1494, %r255;
	mov.u32 	%r1495, %r254;
	mov.u32 	%r1496, %r253;
	@%p213 bra 	$L__BB13_194;
	setp.lt.s64 	%p214, %rd255, %rd62;
	min.s64 	%rd295, %rd255, %rd62;
	selp.b32 	%r1493, %r1322, %r256, %p214;
	selp.b32 	%r1494, %r1323, %r255, %p214;
	selp.b32 	%r1495, %r1324, %r254, %p214;
	selp.b32 	%r1496, %r1325, %r253, %p214;
	bra.uni 	$L__BB13_194;
$L__BB13_65:
	// begin inline asm
	mov.u32 %r911, %laneid;
	// end inline asm
	and.b32  	%r942, %r5, 992;
	add.s32 	%r943, %r942, 32;
	setp.gt.s32 	%p111, %r943, %r4;
	not.b32 	%r944, %r942;
	add.s32 	%r945, %r4, %r944;
	selp.b32 	%r940, %r945, 31, %p111;
	mov.b32 	%r939, 1;
	mov.b32 	%r941, -1;
	// begin inline asm
	shfl.sync.down.b32 %r912, %r1277, %r939, %r940, %r941;
	// end inline asm
	// begin inline asm
	shfl.sync.down.b32 %r917, %r1276, %r939, %r940, %r941;
	// end inline asm
	// begin inline asm
	shfl.sync.down.b32 %r922, %r1275, %r939, %r940, %r941;
	// end inline asm
	// begin inline asm
	shfl.sync.down.b32 %r927, %r1274, %r939, %r940, %r941;
	// end inline asm
	mov.b64 	{%r933, %r938}, %rd243;
	// begin inline asm
	shfl.sync.down.b32 %r932, %r933, %r939, %r940, %r941;
	// end inline asm
	// begin inline asm
	shfl.sync.down.b32 %r937, %r938, %r939, %r940, %r941;
	// end inline asm
	mov.b64 	%rd64, {%r932, %r937};
	setp.ge.s32 	%p112, %r911, %r940;
	setp.lt.s32 	%p113, %r1277, %r912;
	or.pred  	%p114, %p112, %p113;
	mov.u64 	%rd256, %rd243;
	mov.u32 	%r1326, %r1274;
	mov.u32 	%r1327, %r1275;
	mov.u32 	%r1328, %r1276;
	mov.u32 	%r1329, %r1277;
	@%p114 bra 	$L__BB13_68;
	setp.lt.s32 	%p115, %r912, %r1277;
	mov.u64 	%rd256, %rd64;
	mov.u32 	%r1326, %r927;
	mov.u32 	%r1327, %r922;
	mov.u32 	%r1328, %r917;
	mov.u32 	%r1329, %r912;
	@%p115 bra 	$L__BB13_68;
	setp.lt.s64 	%p116, %rd243, %rd64;
	min.s64 	%rd256, %rd243, %rd64;
	selp.b32 	%r1326, %r1274, %r927, %p116;
	selp.b32 	%r1327, %r1275, %r922, %p116;
	selp.b32 	%r1328, %r1276, %r917, %p116;
	selp.b32 	%r1329, %r1277, %r912, %p116;
$L__BB13_68:
	mov.b32 	%r973, 2;
	mov.b32 	%r975, -1;
	// begin inline asm
	shfl.sync.down.b32 %r946, %r1329, %r973, %r940, %r975;
	// end inline asm
	// begin inline asm
	shfl.sync.down.b32 %r951, %r1328, %r973, %r940, %r975;
	// end inline asm
	// begin inline asm
	shfl.sync.down.b32 %r956, %r1327, %r973, %r940, %r975;
	// end inline asm
	// begin inline asm
	shfl.sync.down.b32 %r961, %r1326, %r973, %r940, %r975;
	// end inline asm
	mov.b64 	{%r967, %r972}, %rd256;
	// begin inline asm
	shfl.sync.down.b32 %r966, %r967, %r973, %r940, %r975;
	// end inline asm
	// begin inline asm
	shfl.sync.down.b32 %r971, %r972, %r973, %r940, %r975;
	// end inline asm
	mov.b64 	%rd67, {%r966, %r971};
	add.s32 	%r976, %r911, 2;
	setp.gt.s32 	%p117, %r976, %r940;
	setp.lt.s32 	%p118, %r1329, %r946;
	or.pred  	%p119, %p117, %p118;
	mov.u64 	%rd257, %rd256;
	mov.u32 	%r1330, %r1326;
	mov.u32 	%r1331, %r1327;
	mov.u32 	%r1332, %r1328;
	mov.u32 	%r1333, %r1329;
	@%p119 bra 	$L__BB13_71;
	setp.lt.s32 	%p120, %r946, %r1329;
	mov.u64 	%rd257, %rd67;
	mov.u32 	%r1330, %r961;
	mov.u32 	%r1331, %r956;
	mov.u32 	%r1332, %r951;
	mov.u32 	%r1333, %r946;
	@%p120 bra 	$L__BB13_71;
	setp.lt.s64 	%p121, %rd256, %rd67;
	min.s64 	%rd257, %rd256, %rd67;
	selp.b32 	%r1330, %r1326, %r961, %p121;
	selp.b32 	%r1331, %r1327, %r956, %p121;
	selp.b32 	%r1332, %r1328, %r951, %p121;
	selp.b32 	%r1333, %r1329, %r946, %p121;
$L__BB13_71:
	mov.b32 	%r1004, 4;
	mov.b32 	%r1006, -1;
	// begin inline asm
	shfl.sync.down.b32 %r977, %r1333, %r1004, %r940, %r1006;
	// end inline asm
	// begin inline asm
	shfl.sync.down.b32 %r982, %r1332, %r1004, %r940, %r1006;
	// end inline asm
	// begin inline asm
	shfl.sync.down.b32 %r987, %r1331, %r1004, %r940, %r1006;
	// end inline asm
	// begin inline asm
	shfl.sync.down.b32 %r992, %r1330, %r1004, %r940, %r1006;
	// end inline asm
	mov.b64 	{%r998, %r1003}, %rd257;
	// begin inline asm
	shfl.sync.down.b32 %r997, %r998, %r1004, %r940, %r1006;
	// end inline asm
	// begin inline asm
	shfl.sync.down.b32 %r1002, %r1003, %r1004, %r940, %r1006;
	// end inline asm
	mov.b64 	%rd70, {%r997, %r1002};
	add.s32 	%r1007, %r911, 4;
	setp.gt.s32 	%p122, %r1007, %r940;
	setp.lt.s32 	%p123, %r1333, %r977;
	or.pred  	%p124, %p122, %p123;
	mov.u64 	%rd258, %rd257;
	mov.u32 	%r1334, %r1330;
	mov.u32 	%r1335, %r1331;
	mov.u32 	%r1336, %r1332;
	mov.u32 	%r1337, %r1333;
	@%p124 bra 	$L__BB13_74;
	setp.lt.s32 	%p125, %r977, %r1333;
	mov.u64 	%rd258, %rd70;
	mov.u32 	%r1334, %r992;
	mov.u32 	%r1335, %r987;
	mov.u32 	%r1336, %r982;
	mov.u32 	%r1337, %r977;
	@%p125 bra 	$L__BB13_74;
	setp.lt.s64 	%p126, %rd257, %rd70;
	min.s64 	%rd258, %rd257, %rd70;
	selp.b32 	%r1334, %r1330, %r992, %p126;
	selp.b32 	%r1335, %r1331, %r987, %p126;
	selp.b32 	%r1336, %r1332, %r982, %p126;
	selp.b32 	%r1337, %r1333, %r977, %p126;
$L__BB13_74:
	mov.b32 	%r1035, 8;
	mov.b32 	%r1037, -1;
	// begin inline asm
	shfl.sync.down.b32 %r1008, %r1337, %r1035, %r940, %r1037;
	// end inline asm
	// begin inline asm
	shfl.sync.down.b32 %r1013, %r1336, %r1035, %r940, %r1037;
	// end inline asm
	// begin inline asm
	shfl.sync.down.b32 %r1018, %r1335, %r1035, %r940, %r1037;
	// end inline asm
	// begin inline asm
	shfl.sync.down.b32 %r1023, %r1334, %r1035, %r940, %r1037;
	// end inline asm
	mov.b64 	{%r1029, %r1034}, %rd258;
	// begin inline asm
	shfl.sync.down.b32 %r1028, %r1029, %r1035, %r940, %r1037;
	// end inline asm
	// begin inline asm
	shfl.sync.down.b32 %r1033, %r1034, %r1035, %r940, %r1037;
	// end inline asm
	mov.b64 	%rd73, {%r1028, %r1033};
	add.s32 	%r1038, %r911, 8;
	setp.gt.s32 	%p127, %r1038, %r940;
	setp.lt.s32 	%p128, %r1337, %r1008;
	or.pred  	%p129, %p127, %p128;
	mov.u64 	%rd259, %rd258;
	mov.u32 	%r1338, %r1334;
	mov.u32 	%r1339, %r1335;
	mov.u32 	%r1340, %r1336;
	mov.u32 	%r1341, %r1337;
	@%p129 bra 	$L__BB13_77;
	setp.lt.s32 	%p130, %r1008, %r1337;
	mov.u64 	%rd259, %rd73;
	mov.u32 	%r1338, %r1023;
	mov.u32 	%r1339, %r1018;
	mov.u32 	%r1340, %r1013;
	mov.u32 	%r1341, %r1008;
	@%p130 bra 	$L__BB13_77;
	setp.lt.s64 	%p131, %rd258, %rd73;
	min.s64 	%rd259, %rd258, %rd73;
	selp.b32 	%r1338, %r1334, %r1023, %p131;
	selp.b32 	%r1339, %r1335, %r1018, %p131;
	selp.b32 	%r1340, %r1336, %r1013, %p131;
	selp.b32 	%r1341, %r1337, %r1008, %p131;
$L__BB13_77:
	mov.b32 	%r1066, 16;
	mov.b32 	%r1068, -1;
	// begin inline asm
	shfl.sync.down.b32 %r1039, %r1341, %r1066, %r940, %r1068;
	// end inline asm
	// begin inline asm
	shfl.sync.down.b32 %r1044, %r1340, %r1066, %r940, %r1068;
	// end inline asm
	// begin inline asm
	shfl.sync.down.b32 %r1049, %r1339, %r1066, %r940, %r1068;
	// end inline asm
	// begin inline asm
	shfl.sync.down.b32 %r1054, %r1338, %r1066, %r940, %r1068;
	// end inline asm
	mov.b64 	{%r1060, %r1065}, %rd259;
	// begin inline asm
	shfl.sync.down.b32 %r1059, %r1060, %r1066, %r940, %r1068;
	// end inline asm
	// begin inline asm
	shfl.sync.down.b32 %r1064, %r1065, %r1066, %r940, %r1068;
	// end inline asm
	mov.b64 	%rd76, {%r1059, %r1064};
	add.s32 	%r1069, %r911, 16;
	setp.gt.s32 	%p132, %r1069, %r940;
	setp.lt.s32 	%p133, %r1341, %r1039;
	or.pred  	%p134, %p132, %p133;
	mov.u64 	%rd295, %rd259;
	mov.u32 	%r1493, %r1338;
	mov.u32 	%r1494, %r1339;
	mov.u32 	%r1495, %r1340;
	mov.u32 	%r1496, %r1341;
	@%p134 bra 	$L__BB13_80;
	setp.lt.s32 	%p135, %r1039, %r1341;
	mov.u64 	%rd295, %rd76;
	mov.u32 	%r1493, %r1054;
	mov.u32 	%r1494, %r1049;
	mov.u32 	%r1495, %r1044;
	mov.u32 	%r1496, %r1039;
	@%p135 bra 	$L__BB13_80;
	setp.lt.s64 	%p136, %rd259, %rd76;
	min.s64 	%rd295, %rd259, %rd76;
	selp.b32 	%r1493, %r1338, %r1054, %p136;
	selp.b32 	%r1494, %r1339, %r1049, %p136;
	selp.b32 	%r1495, %r1340, %r1044, %p136;
	selp.b32 	%r1496, %r1341, %r1039, %p136;
$L__BB13_80:
	setp.ne.s32 	%p137, %r911, 0;
	@%p137 bra 	$L__BB13_82;
	shr.u32 	%r1070, %r5, 5;
	mov.u32 	%r1071, _ZN6thrust24THRUST_300001_SM_1000_NS8cuda_cub4core6detail5shmemE;
	mad.lo.s32 	%r1072, %r1070, 24, %r1071;
	st.shared.v2.u32 	[%r1072+8], {%r1496, %r1495};
	st.shared.v2.u32 	[%r1072+16], {%r1494, %r1493};
	st.shared.u64 	[%r1072+24], %rd295;
$L__BB13_82:
	bar.sync 	0;
	setp.ne.s32 	%p138, %r5, 0;
	@%p138 bra 	$L__BB13_194;
	setp.lt.s32 	%p139, %r4, 33;
	mov.u32 	%r1346, %r1496;
	mov.u32 	%r1347, %r1495;
	mov.u32 	%r1348, %r1494;
	mov.u32 	%r1349, %r1493;
	mov.u64 	%rd261, %rd295;
	@%p139 bra 	$L__BB13_87;
	ld.shared.v4.u32 	{%r323, %r324, %r325, %r326}, [_ZN6thrust24THRUST_300001_SM_1000_NS8cuda_cub4core6detail5shmemE+32];
	ld.shared.u64 	%rd79, [_ZN6thrust24THRUST_300001_SM_1000_NS8cuda_cub4core6detail5shmemE+48];
	setp.lt.s32 	%p140, %r1496, %r323;
	mov.u32 	%r1346, %r1496;
	mov.u32 	%r1347, %r1495;
	mov.u32 	%r1348, %r1494;
	mov.u32 	%r1349, %r1493;
	mov.u64 	%rd261, %rd295;
	@%p140 bra 	$L__BB13_87;
	setp.lt.s32 	%p141, %r323, %r1496;
	mov.u32 	%r1346, %r323;
	mov.u32 	%r1347, %r324;
	mov.u32 	%r1348, %r325;
	mov.u32 	%r1349, %r326;
	mov.u64 	%rd261, %rd79;
	@%p141 bra 	$L__BB13_87;
	setp.lt.s64 	%p142, %rd295, %rd79;
	min.s64 	%rd261, %rd295, %rd79;
	selp.b32 	%r1349, %r1493, %r326, %p142;
	selp.b32 	%r1348, %r1494, %r325, %p142;
	selp.b32 	%r1347, %r1495, %r324, %p142;
	selp.b32 	%r1346, %r1496, %r323, %p142;
$L__BB13_87:
	setp.lt.s32 	%p143, %r4, 65;
	mov.u32 	%r1350, %r1346;
	mov.u32 	%r1351, %r1347;
	mov.u32 	%r1352, %r1348;
	mov.u32 	%r1353, %r1349;
	mov.u64 	%rd262, %rd261;
	@%p143 bra 	$L__BB13_91;
	ld.shared.v2.u32 	{%r335, %r336}, [_ZN6thrust24THRUST_300001_SM_1000_NS8cuda_cub4core6detail5shmemE+56];
	ld.shared.v2.u32 	{%r337, %r338}, [_ZN6thrust24THRUST_300001_SM_1000_NS8cuda_cub4core6detail5shmemE+64];
	ld.shared.u64 	%rd82, [_ZN6thrust24THRUST_300001_SM_1000_NS8cuda_cub4core6detail5shmemE+72];
	setp.lt.s32 	%p144, %r1346, %r335;
	mov.u32 	%r1350, %r1346;
	mov.u32 	%r1351, %r1347;
	mov.u32 	%r1352, %r1348;
	mov.u32 	%r1353, %r1349;
	mov.u64 	%rd262, %rd261;
	@%p144 bra 	$L__BB13_91;
	setp.lt.s32 	%p145, %r335, %r1346;
	mov.u32 	%r1350, %r335;
	mov.u32 	%r1351, %r336;
	mov.u32 	%r1352, %r337;
	mov.u32 	%r1353, %r338;
	mov.u64 	%rd262, %rd82;
	@%p145 bra 	$L__BB13_91;
	setp.lt.s64 	%p146, %rd261, %rd82;
	min.s64 	%rd262, %rd261, %rd82;
	selp.b32 	%r1353, %r1349, %r338, %p146;
	selp.b32 	%r1352, %r1348, %r337, %p146;
	selp.b32 	%r1351, %r1347, %r336, %p146;
	selp.b32 	%r1350, %r1346, %r335, %p146;
$L__BB13_91:
	setp.lt.s32 	%p147, %r4, 97;
	mov.u32 	%r1354, %r1350;
	mov.u32 	%r1355, %r1351;
	mov.u32 	%r1356, %r1352;
	mov.u32 	%r1357, %r1353;
	mov.u64 	%rd263, %rd262;
	@%p147 bra 	$L__BB13_95;
	ld.shared.v4.u32 	{%r347, %r348, %r349, %r350}, [_ZN6thrust24THRUST_300001_SM_1000_NS8cuda_cub4core6detail5shmemE+80];
	ld.shared.u64 	%rd85, [_ZN6thrust24THRUST_300001_SM_1000_NS8cuda_cub4core6detail5shmemE+96];
	setp.lt.s32 	%p148, %r1350, %r347;
	mov.u32 	%r1354, %r1350;
	mov.u32 	%r1355, %r1351;
	mov.u32 	%r1356, %r1352;
	mov.u32 	%r1357, %r1353;
	mov.u64 	%rd263, %rd262;
	@%p148 bra 	$L__BB13_95;
	setp.lt.s32 	%p149, %r347, %r1350;
	mov.u32 	%r1354, %r347;
	mov.u32 	%r1355, %r348;
	mov.u32 	%r1356, %r349;
	mov.u32 	%r1357, %r350;
	mov.u64 	%rd263, %rd85;
	@%p149 bra 	$L__BB13_95;
	setp.lt.s64 	%p150, %rd262, %rd85;
	min.s64 	%rd263, %rd262, %rd85;
	selp.b32 	%r1357, %r1353, %r350, %p150;
	selp.b32 	%r1356, %r1352, %r349, %p150;
	selp.b32 	%r1355, %r1351, %r348, %p150;
	selp.b32 	%r1354, %r1350, %r347, %p150;
$L__BB13_95:
	setp.lt.s32 	%p151, %r4, 129;
	mov.u32 	%r1358, %r1354;
	mov.u32 	%r1359, %r1355;
	mov.u32 	%r1360, %r1356;
	mov.u32 	%r1361, %r1357;
	mov.u64 	%rd264, %rd263;
	@%p151 bra 	$L__BB13_99;
	ld.shared.v2.u32 	{%r359, %r360}, [_ZN6thrust24THRUST_300001_SM_1000_NS8cuda_cub4core6detail5shmemE+104];
	ld.shared.v2.u32 	{%r361, %r362}, [_ZN6thrust24THRUST_300001_SM_1000_NS8cuda_cub4core6detail5shmemE+112];
	ld.shared.u64 	%rd88, [_ZN6thrust24THRUST_300001_SM_1000_NS8cuda_cub4core6detail5shmemE+120];
	setp.lt.s32 	%p152, %r1354, %r359;
	mov.u32 	%r1358, %r1354;
	mov.u32 	%r1359, %r1355;
	mov.u32 	%r1360, %r1356;
	mov.u32 	%r1361, %r1357;
	mov.u64 	%rd264, %rd263;
	@%p152 bra 	$L__BB13_99;
	setp.lt.s32 	%p153, %r359, %r1354;
	mov.u32 	%r1358, %r359;
	mov.u32 	%r1359, %r360;
	mov.u32 	%r1360, %r361;
	mov.u32 	%r1361, %r362;
	mov.u64 	%rd264, %rd88;
	@%p153 bra 	$L__BB13_99;
	setp.lt.s64 	%p154, %rd263, %rd88;
	min.s64 	%rd264, %rd263, %rd88;
	selp.b32 	%r1361, %r1357, %r362, %p154;
	selp.b32 	%r1360, %r1356, %r361, %p154;
	selp.b32 	%r1359, %r1355, %r360, %p154;
	selp.b32 	%r1358, %r1354, %r359, %p154;
$L__BB13_99:
	setp.lt.s32 	%p155, %r4, 161;
	mov.u32 	%r1362, %r1358;
	mov.u32 	%r1363, %r1359;
	mov.u32 	%r1364, %r1360;
	mov.u32 	%r1365, %r1361;
	mov.u64 	%rd265, %rd264;
	@%p155 bra 	$L__BB13_103;
	ld.shared.v4.u32 	{%r371, %r372, %r373, %r374}, [_ZN6thrust24THRUST_300001_SM_1000_NS8cuda_cub4core6detail5shmemE+128];
	ld.shared.u64 	%rd91, [_ZN6thrust24THRUST_300001_SM_1000_NS8cuda_cub4core6detail5shmemE+144];
	setp.lt.s32 	%p156, %r1358, %r371;
	mov.u32 	%r1362, %r1358;
	mov.u32 	%r1363, %r1359;
	mov.u32 	%r1364, %r1360;
	mov.u32 	%r1365, %r1361;
	mov.u64 	%rd265, %rd264;
	@%p156 bra 	$L__BB13_103;
	setp.lt.s32 	%p157, %r371, %r1358;
	mov.u32 	%r1362, %r371;
	mov.u32 	%r1363, %r372;
	mov.u32 	%r1364, %r373;
	mov.u32 	%r1365, %r374;
	mov.u64 	%rd265, %rd91;
	@%p157 bra 	$L__BB13_103;
	setp.lt.s64 	%p158, %rd264, %rd91;
	min.s64 	%rd265, %rd264, %rd91;
	selp.b32 	%r1365, %r1361, %r374, %p158;
	selp.b32 	%r1364, %r1360, %r373, %p158;
	selp.b32 	%r1363, %r1359, %r372, %p158;
	selp.b32 	%r1362, %r1358, %r371, %p158;
$L__BB13_103:
	setp.lt.s32 	%p159, %r4, 193;
	mov.u32 	%r1366, %r1362;
	mov.u32 	%r1367, %r1363;
	mov.u32 	%r1368, %r1364;
	mov.u32 	%r1369, %r1365;
	mov.u64 	%rd266, %rd265;
	@%p159 bra 	$L__BB13_107;
	ld.shared.v2.u32 	{%r383, %r384}, [_ZN6thrust24THRUST_300001_SM_1000_NS8cuda_cub4core6detail5shmemE+152];
	ld.shared.v2.u32 	{%r385, %r386}, [_ZN6thrust24THRUST_300001_SM_1000_NS8cuda_cub4core6detail5shmemE+160];
	ld.shared.u64 	%rd94, [_ZN6thrust24THRUST_300001_SM_1000_NS8cuda_cub4core6detail5shmemE+168];
	setp.lt.s32 	%p160, %r1362, %r383;
	mov.u32 	%r1366, %r1362;
	mov.u32 	%r1367, %r1363;
	mov.u32 	%r1368, %r1364;
	mov.u32 	%r1369, %r1365;
	mov.u64 	%rd266, %rd265;
	@%p160 bra 	$L__BB13_107;
	setp.lt.s32 	%p161, %r383, %r1362;
	mov.u32 	%r1366, %r383;
	mov.u32 	%r1367, %r384;
	mov.u32 	%r1368, %r385;
	mov.u32 	%r1369, %r386;
	mov.u64 	%rd266, %rd94;
	@%p161 bra 	$L__BB13_107;
	setp.lt.s64 	%p162, %rd265, %rd94;
	min.s64 	%rd266, %rd265, %rd94;
	selp.b32 	%r1369, %r1365, %r386, %p162;
	selp.b32 	%r1368, %r1364, %r385, %p162;
	selp.b32 	%r1367, %r1363, %r384, %p162;
	selp.b32 	%r1366, %r1362, %r383, %p162;
$L__BB13_107:
	setp.lt.s32 	%p163, %r4, 225;
	mov.u64 	%rd295, %rd266;
	mov.u32 	%r1493, %r1369;
	mov.u32 	%r1494, %r1368;
	mov.u32 	%r1495, %r1367;
	mov.u32 	%r1496, %r1366;
	@%p163 bra 	$L__BB13_194;
	ld.shared.v4.u32 	{%r395, %r396, %r397, %r398}, [_ZN6thrust24THRUST_300001_SM_1000_NS8cuda_cub4core6detail5shmemE+176];
	ld.shared.u64 	%rd97, [_ZN6thrust24THRUST_300001_SM_1000_NS8cuda_cub4core6detail5shmemE+192];
	setp.lt.s32 	%p164, %r1366, %r395;
	mov.u64 	%rd295, %rd266;
	mov.u32 	%r1493, %r1369;
	mov.u32 	%r1494, %r1368;
	mov.u32 	%r1495, %r1367;
	mov.u32 	%r1496, %r1366;
	@%p164 bra 	$L__BB13_194;
	setp.lt.s32 	%p165, %r395, %r1366;
	mov.u64 	%rd295, %rd97;
	mov.u32 	%r1493, %r398;
	mov.u32 	%r1494, %r397;
	mov.u32 	%r1495, %r396;
	mov.u32 	%r1496, %r395;
	@%p165 bra 	$L__BB13_194;
	setp.lt.s64 	%p166, %rd266, %rd97;
	min.s64 	%rd295, %rd266, %rd97;
	selp.b32 	%r1493, %r1369, %r398, %p166;
	selp.b32 	%r1494, %r1368, %r397, %p166;
	selp.b32 	%r1495, %r1367, %r396, %p166;
	selp.b32 	%r1496, %r1366, %r395, %p166;
	bra.uni 	$L__BB13_194;
$L__BB13_111:
	mov.u32 	%r403, %tid.x;
	cvt.s64.s32 	%rd182, %r2;
	cvt.u64.u32 	%rd267, %r403;
	add.s64 	%rd183, %rd267, %rd182;
	shl.b64 	%rd184, %rd183, 4;
	add.s64 	%rd100, %rd2, %rd184;
	ld.global.u32 	%r1448, [%rd100];
	ld.global.u32 	%r1447, [%rd100+4];
	ld.global.u32 	%r1446, [%rd100+8];
	ld.global.u32 	%r1445, [%rd100+12];
	ld.global.u32 	%r408, [%rd100+4096];
	ld.global.u32 	%r409, [%rd100+8192];
	ld.global.u32 	%r410, [%rd100+8196];
	ld.global.u32 	%r411, [%rd100+8200];
	ld.global.u32 	%r412, [%rd100+8204];
	setp.lt.s32 	%p2, %r1448, %r408;
	@%p2 bra 	$L__BB13_113;
	add.s32 	%r728, %r403, 256;
	cvt.u64.u32 	%rd185, %r728;
	ld.global.u32 	%r729, [%rd100+4108];
	ld.global.u32 	%r730, [%rd100+4104];
	ld.global.u32 	%r731, [%rd100+4100];
	setp.lt.s32 	%p3, %r408, %r1448;
	selp.b64 	%rd267, %rd185, %rd267, %p3;
	selp.b32 	%r1445, %r729, %r1445, %p3;
	selp.b32 	%r1446, %r730, %r1446, %p3;
	selp.b32 	%r1447, %r731, %r1447, %p3;
	mov.u32 	%r1448, %r408;
$L__BB13_113:
	add.s64 	%rd103, %rd179, %rd182;
	add.s64 	%rd283, %rd103, %rd267;
	setp.lt.s32 	%p4, %r1448, %r409;
	@%p4 bra 	$L__BB13_115;
	setp.lt.s32 	%p5, %r409, %r1448;
	add.s32 	%r733, %r403, 512;
	cvt.u64.u32 	%rd187, %r733;
	add.s64 	%rd188, %rd103, %rd187;
	selp.b64 	%rd283, %rd188, %rd283, %p5;
	selp.b32 	%r1445, %r412, %r1445, %p5;
	selp.b32 	%r1446, %r411, %r1446, %p5;
	selp.b32 	%r1447, %r410, %r1447, %p5;
	mov.u32 	%r1448, %r409;
$L__BB13_115:
	setp.le.s32 	%p6, %r725, %r3;
	@%p6 bra 	$L__BB13_155;
	setp.ne.s32 	%p7, %r403, 0;
	@%p7 bra 	$L__BB13_118;
	atom.global.add.u32 	%r734, [%rd1+4], 768;
	add.s32 	%r735, %r734, %r3;
	st.shared.u32 	[_ZN6thrust24THRUST_300001_SM_1000_NS8cuda_cub4core6detail5shmemE+224], %r735;
$L__BB13_118:
	bar.sync 	0;
	ld.shared.u32 	%r1399, [_ZN6thrust24THRUST_300001_SM_1000_NS8cuda_cub4core6detail5shmemE+224];
	add.s32 	%r736, %r1399, 768;
	setp.gt.s32 	%p8, %r736, %r725;
	@%p8 bra 	$L__BB13_132;
	cvt.u64.u32 	%rd190, %r403;
$L__BB13_120:
	cvt.s64.s32 	%rd189, %r1399;
	add.s64 	%rd191, %rd190, %rd189;
	cvta.to.global.u64 	%rd192, %rd178;
	shl.b64 	%rd193, %rd191, 4;
	add.s64 	%rd194, %rd192, %rd193;
	add.s64 	%rd108, %rd191, %rd179;
	ld.global.u32 	%r433, [%rd194];
	ld.global.u32 	%r434, [%rd194+4];
	ld.global.u32 	%r435, [%rd194+8];
	ld.global.u32 	%r436, [%rd194+12];
	ld.global.u32 	%r437, [%rd194+4096];
	ld.global.u32 	%r438, [%rd194+4100];
	ld.global.u32 	%r439, [%rd194+4104];
	ld.global.u32 	%r440, [%rd194+4108];
	ld.global.u32 	%r441, [%rd194+8192];
	ld.global.u32 	%r442, [%rd194+8196];
	ld.global.u32 	%r443, [%rd194+8200];
	ld.global.u32 	%r444, [%rd194+8204];
	setp.lt.s32 	%p9, %r1448, %r433;
	mov.u32 	%r1383, %r1448;
	mov.u32 	%r1384, %r1447;
	mov.u32 	%r1385, %r1446;
	mov.u32 	%r1386, %r1445;
	mov.u64 	%rd270, %rd283;
	@%p9 bra 	$L__BB13_123;
	setp.lt.s32 	%p10, %r433, %r1448;
	mov.u32 	%r1383, %r433;
	mov.u32 	%r1384, %r434;
	mov.u32 	%r1385, %r435;
	mov.u32 	%r1386, %r436;
	mov.u64 	%rd270, %rd108;
	@%p10 bra 	$L__BB13_123;
	setp.lt.s64 	%p11, %rd283, %rd108;
	selp.b32 	%r1383, %r1448, %r433, %p11;
	selp.b32 	%r1384, %r1447, %r434, %p11;
	selp.b32 	%r1385, %r1446, %r435, %p11;
	selp.b32 	%r1386, %r1445, %r436, %p11;
	min.s64 	%rd270, %rd283, %rd108;
$L__BB13_123:
	setp.lt.s32 	%p12, %r1383, %r437;
	mov.u32 	%r1387, %r1383;
	mov.u32 	%r1388, %r1384;
	mov.u32 	%r1389, %r1385;
	mov.u32 	%r1390, %r1386;
	mov.u64 	%rd271, %rd270;
	@%p12 bra 	$L__BB13_126;
	cvt.s64.s32 	%rd195, %r1399;
	add.s64 	%rd196, %rd190, %rd195;
	add.s64 	%rd197, %rd196, %rd179;
	add.s64 	%rd271, %rd197, 256;
	setp.lt.s32 	%p13, %r437, %r1383;
	mov.u32 	%r1387, %r437;
	mov.u32 	%r1388, %r438;
	mov.u32 	%r1389, %r439;
	mov.u32 	%r1390, %r440;
	@%p13 bra 	$L__BB13_126;
	setp.lt.s64 	%p14, %rd270, %rd271;
	selp.b32 	%r1387, %r1383, %r437, %p14;
	selp.b32 	%r1388, %r1384, %r438, %p14;
	selp.b32 	%r1389, %r1385, %r439, %p14;
	selp.b32 	%r1390, %r1386, %r440, %p14;
	min.s64 	%rd271, %rd270, %rd271;
$L__BB13_126:
	setp.lt.s32 	%p15, %r1387, %r441;
	mov.u32 	%r1448, %r1387;
	mov.u32 	%r1447, %r1388;
	mov.u32 	%r1446, %r1389;
	mov.u32 	%r1445, %r1390;
	mov.u64 	%rd283, %rd271;
	@%p15 bra 	$L__BB13_129;
	cvt.s64.s32 	%rd198, %r1399;
	add.s64 	%rd199, %rd190, %rd198;
	add.s64 	%rd200, %rd199, %rd179;
	add.s64 	%rd283, %rd200, 512;
	setp.lt.s32 	%p16, %r441, %r1387;
	mov.u32 	%r1448, %r441;
	mov.u32 	%r1447, %r442;
	mov.u32 	%r1446, %r443;
	mov.u32 	%r1445, %r444;
	@%p16 bra 	$L__BB13_129;
	setp.lt.s64 	%p17, %rd271, %rd283;
	selp.b32 	%r1448, %r1387, %r441, %p17;
	selp.b32 	%r1447, %r1388, %r442, %p17;
	selp.b32 	%r1446, %r1389, %r443, %p17;
	selp.b32 	%r1445, %r1390, %r444, %p17;
	min.s64 	%rd283, %rd271, %rd283;
$L__BB13_129:
	setp.ne.s32 	%p18, %r403, 0;
	bar.sync 	0;
	@%p18 bra 	$L__BB13_131;
	atom.global.add.u32 	%r737, [%rd1+4], 768;
	mov.u32 	%r738, %nctaid.x;
	mad.lo.s32 	%r739, %r738, 768, %r737;
	st.shared.u32 	[_ZN6thrust24THRUST_300001_SM_1000_NS8cuda_cub4core6detail5shmemE+224], %r739;
$L__BB13_131:
	bar.sync 	0;
	ld.shared.u32 	%r1399, [_ZN6thrust24THRUST_300001_SM_1000_NS8cuda_cub4core6detail5shmemE+224];
	add.s32 	%r740, %r1399, 768;
	setp.le.s32 	%p19, %r740, %r725;
	@%p19 bra 	$L__BB13_120;
$L__BB13_132:
	setp.le.s32 	%p20, %r725, %r1399;
	@%p20 bra 	$L__BB13_155;
	sub.s32 	%r475, %r725, %r1399;
	setp.ge.s32 	%p21, %r403, %r475;
	@%p21 bra 	$L__BB13_155;
	not.b32 	%r742, %r403;
	add.s32 	%r743, %r725, %r742;
	sub.s32 	%r476, %r743, %r1399;
	and.b32  	%r744, %r476, 768;
	setp.eq.s32 	%p22, %r744, 768;
	mov.u32 	%r1411, %r403;
	@%p22 bra 	$L__BB13_140;
	add.s32 	%r1401, %r403, %r1399;
	cvta.to.global.u64 	%rd202, %rd178;
	add.s64 	%rd119, %rd202, 8;
	shr.u32 	%r745, %r476, 8;
	add.s32 	%r746, %r745, 1;
	and.b32  	%r747, %r746, 3;
	neg.s32 	%r1400, %r747;
	mov.u32 	%r1411, %r403;
$L__BB13_136:
	.pragma "nounroll";
	mov.u64 	%rd120, %rd283;
	mov.u32 	%r485, %r1445;
	mov.u32 	%r484, %r1446;
	mov.u32 	%r483, %r1447;
	mov.u32 	%r482, %r1448;
	cvt.s64.s32 	%rd203, %r1401;
	add.s64 	%rd121, %rd179, %rd203;
	mul.wide.s32 	%rd204, %r1401, 16;
	add.s64 	%rd205, %rd119, %rd204;
	ld.global.u32 	%r486, [%rd205+-8];
	ld.global.u32 	%r487, [%rd205+-4];
	ld.global.u32 	%r488, [%rd205];
	ld.global.u32 	%r489, [%rd205+4];
	setp.lt.s32 	%p23, %r482, %r486;
	@%p23 bra 	$L__BB13_139;
	setp.lt.s32 	%p24, %r486, %r482;
	mov.u32 	%r1448, %r486;
	mov.u32 	%r1447, %r487;
	mov.u32 	%r1446, %r488;
	mov.u32 	%r1445, %r489;
	mov.u64 	%rd283, %rd121;
	@%p24 bra 	$L__BB13_139;
	setp.lt.s64 	%p25, %rd120, %rd121;
	selp.b32 	%r1448, %r482, %r486, %p25;
	selp.b32 	%r1447, %r483, %r487, %p25;
	selp.b32 	%r1446, %r484, %r488, %p25;
	selp.b32 	%r1445, %r485, %r489, %p25;
	min.s64 	%rd283, %rd120, %rd121;
$L__BB13_139:
	add.s32 	%r1411, %r1411, 256;
	add.s32 	%r1401, %r1401, 256;
	add.s32 	%r1400, %r1400, 1;
	setp.ne.s32 	%p26, %r1400, 0;
	@%p26 bra 	$L__BB13_136;
$L__BB13_140:
	setp.lt.u32 	%p27, %r476, 768;
	@%p27 bra 	$L__BB13_155;
	add.s32 	%r1420, %r1411, %r1399;
	add.s32 	%r1423, %r1420, 256;
	add.s32 	%r1422, %r1420, 512;
	add.s32 	%r1421, %r1420, 768;
$L__BB13_142:
	cvt.s64.s32 	%rd206, %r1421;
	add.s64 	%rd128, %rd179, %rd206;
	cvt.s64.s32 	%rd207, %r1420;
	add.s64 	%rd129, %rd179, %rd207;
	mul.wide.s32 	%rd208, %r1420, 16;
	cvta.to.global.u64 	%rd209, %rd178;
	add.s64 	%rd210, %rd209, %rd208;
	add.s64 	%rd130, %rd210, 8192;
	ld.global.u32 	%r523, [%rd210];
	ld.global.u32 	%r524, [%rd210+4];
	ld.global.u32 	%r525, [%rd210+8];
	ld.global.u32 	%r526, [%rd210+12];
	setp.lt.s32 	%p28, %r1448, %r523;
	mov.u32 	%r1429, %r1448;
	mov.u32 	%r1430, %r1447;
	mov.u32 	%r1431, %r1446;
	mov.u32 	%r1432, %r1445;
	mov.u64 	%rd279, %rd283;
	@%p28 bra 	$L__BB13_145;
	setp.lt.s32 	%p29, %r523, %r1448;
	mov.u32 	%r1429, %r523;
	mov.u32 	%r1430, %r524;
	mov.u32 	%r1431, %r525;
	mov.u32 	%r1432, %r526;
	mov.u64 	%rd279, %rd129;
	@%p29 bra 	$L__BB13_145;
	setp.lt.s64 	%p30, %rd283, %rd129;
	selp.b32 	%r1429, %r1448, %r523, %p30;
	selp.b32 	%r1430, %r1447, %r524, %p30;
	selp.b32 	%r1431, %r1446, %r525, %p30;
	selp.b32 	%r1432, %r1445, %r526, %p30;
	min.s64 	%rd279, %rd283, %rd129;
$L__BB13_145:
	ld.global.u32 	%r535, [%rd130+-4096];
	ld.global.u32 	%r536, [%rd130+-4092];
	ld.global.u32 	%r537, [%rd130+-4088];
	ld.global.u32 	%r538, [%rd130+-4084];
	setp.lt.s32 	%p31, %r1429, %r535;
	mov.u32 	%r1433, %r1429;
	mov.u32 	%r1434, %r1430;
	mov.u32 	%r1435, %r1431;
	mov.u32 	%r1436, %r1432;
	mov.u64 	%rd280, %rd279;
	@%p31 bra 	$L__BB13_148;
	cvt.s64.s32 	%rd211, %r1423;
	add.s64 	%rd280, %rd179, %rd211;
	setp.lt.s32 	%p32, %r535, %r1429;
	mov.u32 	%r1433, %r535;
	mov.u32 	%r1434, %r536;
	mov.u32 	%r1435, %r537;
	mov.u32 	%r1436, %r538;
	@%p32 bra 	$L__BB13_148;
	add.s64 	%rd213, %rd179, %rd211;
	setp.lt.s64 	%p33, %rd279, %rd213;
	selp.b32 	%r1433, %r1429, %r535, %p33;
	selp.b32 	%r1434, %r1430, %r536, %p33;
	selp.b32 	%r1435, %r1431, %r537, %p33;
	selp.b32 	%r1436, %r1432, %r538, %p33;
	min.s64 	%rd280, %rd279, %rd213;
$L__BB13_148:
	ld.global.u32 	%r547, [%rd130];
	ld.global.u32 	%r548, [%rd130+4];
	ld.global.u32 	%r549, [%rd130+8];
	ld.global.u32 	%r550, [%rd130+12];
	setp.lt.s32 	%p34, %r1433, %r547;
	mov.u32 	%r1437, %r1433;
	mov.u32 	%r1438, %r1434;
	mov.u32 	%r1439, %r1435;
	mov.u32 	%r1440, %r1436;
	mov.u64 	%rd281, %rd280;
	@%p34 bra 	$L__BB13_151;
	cvt.s64.s32 	%rd214, %r1422;
	add.s64 	%rd281, %rd179, %rd214;
	setp.lt.s32 	%p35, %r547, %r1433;
	mov.u32 	%r1437, %r547;
	mov.u32 	%r1438, %r548;
	mov.u32 	%r1439, %r549;
	mov.u32 	%r1440, %r550;
	@%p35 bra 	$L__BB13_151;
	setp.lt.s64 	%p36, %rd280, %rd281;
	selp.b32 	%r1437, %r1433, %r547, %p36;
	selp.b32 	%r1438, %r1434, %r548, %p36;
	selp.b32 	%r1439, %r1435, %r549, %p36;
	selp.b32 	%r1440, %r1436, %r550, %p36;
	min.s64 	%rd281, %rd280, %rd281;
$L__BB13_151:
	ld.global.u32 	%r559, [%rd130+4096];
	ld.global.u32 	%r560, [%rd130+4100];
	ld.global.u32 	%r561, [%rd130+4104];
	ld.global.u32 	%r562, [%rd130+4108];
	setp.lt.s32 	%p37, %r1437, %r559;
	mov.u32 	%r1448, %r1437;
	mov.u32 	%r1447, %r1438;
	mov.u32 	%r1446, %r1439;
	mov.u32 	%r1445, %r1440;
	mov.u64 	%rd283, %rd281;
	@%p37 bra 	$L__BB13_154;
	setp.lt.s32 	%p38, %r559, %r1437;
	mov.u32 	%r1448, %r559;
	mov.u32 	%r1447, %r560;
	mov.u32 	%r1446, %r561;
	mov.u32 	%r1445, %r562;
	mov.u64 	%rd283, %rd128;
	@%p38 bra 	$L__BB13_154;
	setp.lt.s64 	%p39, %rd281, %rd128;
	selp.b32 	%r1448, %r1437, %r559, %p39;
	selp.b32 	%r1447, %r1438, %r560, %p39;
	selp.b32 	%r1446, %r1439, %r561, %p39;
	selp.b32 	%r1445, %r1440, %r562, %p39;
	min.s64 	%rd283, %rd281, %rd128;
$L__BB13_154:
	add.s32 	%r1411, %r1411, 1024;
	add.s32 	%r1423, %r1423, 1024;
	add.s32 	%r1422, %r1422, 1024;
	add.s32 	%r1421, %r1421, 1024;
	add.s32 	%r1420, %r1420, 1024;
	setp.lt.s32 	%p40, %r1411, %r475;
	@%p40 bra 	$L__BB13_142;
$L__BB13_155:
	// begin inline asm
	mov.u32 %r748, %laneid;
	// end inline asm
	mov.b32 	%r776, 1;
	mov.b32 	%r777, 31;
	mov.b32 	%r778, -1;
	// begin inline asm
	shfl.sync.down.b32 %r749, %r1448, %r776, %r777, %r778;
	// end inline asm
	// begin inline asm
	shfl.sync.down.b32 %r754, %r1447, %r776, %r777, %r778;
	// end inline asm
	// begin inline asm
	shfl.sync.down.b32 %r759, %r1446, %r776, %r777, %r778;
	// end inline asm
	// begin inline asm
	shfl.sync.down.b32 %r764, %r1445, %r776, %r777, %r778;
	// end inline asm
	mov.b64 	{%r770, %r775}, %rd283;
	// begin inline asm
	shfl.sync.down.b32 %r769, %r770, %r776, %r777, %r778;
	// end inline asm
	// begin inline asm
	shfl.sync.down.b32 %r774, %r775, %r776, %r777, %r778;
	// end inline asm
	mov.b64 	%rd142, {%r769, %r774};
	setp.gt.s32 	%p41, %r748, 30;
	setp.lt.s32 	%p42, %r1448, %r749;
	or.pred  	%p43, %p41, %p42;
	mov.u32 	%r1449, %r1448;
	mov.u32 	%r1450, %r1447;
	mov.u32 	%r1451, %r1446;
	mov.u32 	%r1452, %r1445;
	mov.u64 	%rd284, %rd283;
	@%p43 bra 	$L__BB13_158;
	setp.lt.s32 	%p44, %r749, %r1448;
	mov.u32 	%r1449, %r749;
	mov.u32 	%r1450, %r754;
	mov.u32 	%r1451, %r759;
	mov.u32 	%r1452, %r764;
	mov.u64 	%rd284, %rd142;
	@%p44 bra 	$L__BB13_158;
	setp.lt.s64 	%p45, %rd283, %rd142;
	selp.b32 	%r1449, %r1448, %r749, %p45;
	selp.b32 	%r1450, %r1447, %r754, %p45;
	selp.b32 	%r1451, %r1446, %r759, %p45;
	selp.b32 	%r1452, %r1445, %r764, %p45;
	min.s64 	%rd284, %rd283, %rd142;
$L__BB13_158:
	mov.b32 	%r806, 2;
	mov.b32 	%r807, 31;
	mov.b32 	%r808, -1;
	// begin inline asm
	shfl.sync.down.b32 %r779, %r1449, %r806, %r807, %r808;
	// end inline asm
	// begin inline asm
	shfl.sync.down.b32 %r784, %r1450, %r806, %r807, %r808;
	// end inline asm
	// begin inline asm
	shfl.sync.down.b32 %r789, %r1451, %r806, %r807, %r808;
	// end inline asm
	// begin inline asm
	shfl.sync.down.b32 %r794, %r1452, %r806, %r807, %r808;
	// end inline asm
	mov.b64 	{%r800, %r805}, %rd284;
	// begin inline asm
	shfl.sync.down.b32 %r799, %r800, %r806, %r807, %r808;
	// end inline asm
	// begin inline asm
	shfl.sync.down.b32 %r804, %r805, %r806, %r807, %r808;
	// end inline asm
	mov.b64 	%rd145, {%r799, %r804};
	setp.gt.s32 	%p46, %r748, 29;
	setp.lt.s32 	%p47, %r1449, %r779;
	or.pred  	%p48, %p46, %p47;
	mov.u32 	%r1453, %r1449;
	mov.u32 	%r1454, %r1450;
	mov.u32 	%r1455, %r1451;
	mov.u32 	%r1456, %r1452;
	mov.u64 	%rd285, %rd284;
	@%p48 bra 	$L__BB13_161;
	setp.lt.s32 	%p49, %r779, %r1449;
	mov.u32 	%r1453, %r779;
	mov.u32 	%r1454, %r784;
	mov.u32 	%r1455, %r789;
	mov.u32 	%r1456, %r794;
	mov.u64 	%rd285, %rd145;
	@%p49 bra 	$L__BB13_161;
	setp.lt.s64 	%p50, %rd284, %rd145;
	selp.b32 	%r1453, %r1449, %r779, %p50;
	selp.b32 	%r1454, %r1450, %r784, %p50;
	selp.b32 	%r1455, %r1451, %r789, %p50;
	selp.b32 	%r1456, %r1452, %r794, %p50;
	min.s64 	%rd285, %rd284, %rd145;
$L__BB13_161:
	mov.b32 	%r836, 4;
	mov.b32 	%r837, 31;
	mov.b32 	%r838, -1;
	// begin inline asm
	shfl.sync.down.b32 %r809, %r1453, %r836, %r837, %r838;
	// end inline asm
	// begin inline asm
	shfl.sync.down.b32 %r814, %r1454, %r836, %r837, %r838;
	// end inline asm
	// begin inline asm
	shfl.sync.down.b32 %r819, %r1455, %r836, %r837, %r838;
	// end inline asm
	// begin inline asm
	shfl.sync.down.b32 %r824, %r1456, %r836, %r837, %r838;
	// end inline asm
	mov.b64 	{%r830, %r835}, %rd285;
	// begin inline asm
	shfl.sync.down.b32 %r829, %r830, %r836, %r837, %r838;
	// end inline asm
	// begin inline asm
	shfl.sync.down.b32 %r834, %r835, %r836, %r837, %r838;
	// end inline asm
	mov.b64 	%rd148, {%r829, %r834};
	setp.gt.s32 	%p51, %r748, 27;
	setp.lt.s32 	%p52, %r1453, %r809;
	or.pred  	%p53, %p51, %p52;
	mov.u32 	%r1457, %r1453;
	mov.u32 	%r1458, %r1454;
	mov.u32 	%r1459, %r1455;
	mov.u32 	%r1460, %r1456;
	mov.u64 	%rd286, %rd285;
	@%p53 bra 	$L__BB13_164;
	setp.lt.s32 	%p54, %r809, %r1453;
	mov.u32 	%r1457, %r809;
	mov.u32 	%r1458, %r814;
	mov.u32 	%r1459, %r819;
	mov.u32 	%r1460, %r824;
	mov.u64 	%rd286, %rd148;
	@%p54 bra 	$L__BB13_164;
	setp.lt.s64 	%p55, %rd285, %rd148;
	selp.b32 	%r1457, %r1453, %r809, %p55;
	selp.b32 	%r1458, %r1454, %r814, %p55;
	selp.b32 	%r1459, %r1455, %r819, %p55;
	selp.b32 	%r1460, %r1456, %r824, %p55;
	min.s64 	%rd286, %rd285, %rd148;
$L__BB13_164:
	mov.b32 	%r866, 8;
	mov.b32 	%r867, 31;
	mov.b32 	%r868, -1;
	// begin inline asm
	shfl.sync.down.b32 %r839, %r1457, %r866, %r867, %r868;
	// end inline asm
	// begin inline asm
	shfl.sync.down.b32 %r844, %r1458, %r866, %r867, %r868;
	// end inline asm
	// begin inline asm
	shfl.sync.down.b32 %r849, %r1459, %r866, %r867, %r868;
	// end inline asm
	// begin inline asm
	shfl.sync.down.b32 %r854, %r1460, %r866, %r867, %r868;
	// end inline asm
	mov.b64 	{%r860, %r865}, %rd286;
	// begin inline asm
	shfl.sync.down.b32 %r859, %r860, %r866, %r867, %r868;
	// end inline asm
	// begin inline asm
	shfl.sync.down.b32 %r864, %r865, %r866, %r867, %r868;
	// end inline asm
	mov.b64 	%rd151, {%r859, %r864};
	setp.gt.s32 	%p56, %r748, 23;
	setp.lt.s32 	%p57, %r1457, %r839;
	or.pred  	%p58, %p56, %p57;
	mov.u32 	%r1461, %r1457;
	mov.u32 	%r1462, %r1458;
	mov.u32 	%r1463, %r1459;
	mov.u32 	%r1464, %r1460;
	mov.u64 	%rd287, %rd286;
	@%p58 bra 	$L__BB13_167;
	setp.lt.s32 	%p59, %r839, %r1457;
	mov.u32 	%r1461, %r839;
	mov.u32 	%r1462, %r844;
	mov.u32 	%r1463, %r849;
	mov.u32 	%r1464, %r854;
	mov.u64 	%rd287, %rd151;
	@%p59 bra 	$L__BB13_167;
	setp.lt.s64 	%p60, %rd286, %rd151;
	selp.b32 	%r1461, %r1457, %r839, %p60;
	selp.b32 	%r1462, %r1458, %r844, %p60;
	selp.b32 	%r1463, %r1459, %r849, %p60;
	selp.b32 	%r1464, %r1460, %r854, %p60;
	min.s64 	%rd287, %rd286, %rd151;
$L__BB13_167:
	mov.b32 	%r896, 16;
	mov.b32 	%r897, 31;
	mov.b32 	%r898, -1;
	// begin inline asm
	shfl.sync.down.b32 %r869, %r1461, %r896, %r897, %r898;
	// end inline asm
	// begin inline asm
	shfl.sync.down.b32 %r874, %r1462, %r896, %r897, %r898;
	// end inline asm
	// begin inline asm
	shfl.sync.down.b32 %r879, %r1463, %r896, %r897, %r898;
	// end inline asm
	// begin inline asm
	shfl.sync.down.b32 %r884, %r1464, %r896, %r897, %r898;
	// end inline asm
	mov.b64 	{%r890, %r895}, %rd287;
	// begin inline asm
	shfl.sync.down.b32 %r889, %r890, %r896, %r897, %r898;
	// end inline asm
	// begin inline asm
	shfl.sync.down.b32 %r894, %r895, %r896, %r897, %r898;
	// end inline asm
	mov.b64 	%rd154, {%r889, %r894};
	setp.gt.s32 	%p61, %r748, 15;
	setp.lt.s32 	%p62, %r1461, %r869;
	or.pred  	%p63, %p61, %p62;
	mov.u32 	%r1496, %r1461;
	mov.u32 	%r1495, %r1462;
	mov.u32 	%r1494, %r1463;
	mov.u32 	%r1493, %r1464;
	mov.u64 	%rd295, %rd287;
	@%p63 bra 	$L__BB13_170;
	setp.lt.s32 	%p64, %r869, %r1461;
	mov.u32 	%r1496, %r869;
	mov.u32 	%r1495, %r874;
	mov.u32 	%r1494, %r879;
	mov.u32 	%r1493, %r884;
	mov.u64 	%rd295, %rd154;
	@%p64 bra 	$L__BB13_170;
	setp.lt.s64 	%p65, %rd287, %rd154;
	selp.b32 	%r1496, %r1461, %r869, %p65;
	selp.b32 	%r1495, %r1462, %r874, %p65;
	selp.b32 	%r1494, %r1463, %r879, %p65;
	selp.b32 	%r1493, %r1464, %r884, %p65;
	min.s64 	%rd295, %rd287, %rd154;
$L__BB13_170:
	setp.ne.s32 	%p66, %r748, 0;
	@%p66 bra 	$L__BB13_172;
	shr.u32 	%r899, %r403, 5;
	mov.u32 	%r900, _ZN6thrust24THRUST_300001_SM_1000_NS8cuda_cub4core6detail5shmemE;
	mad.lo.s32 	%r901, %r899, 24, %r900;
	st.shared.v2.u32 	[%r901+8], {%r1496, %r1495};
	st.shared.v2.u32 	[%r901+16], {%r1494, %r1493};
	st.shared.u64 	[%r901+24], %rd295;
$L__BB13_172:
	bar.sync 	0;
	setp.ne.s32 	%p67, %r403, 0;
	@%p67 bra 	$L__BB13_194;
	ld.shared.v4.u32 	{%r641, %r642, %r643, %r644}, [_ZN6thrust24THRUST_300001_SM_1000_NS8cuda_cub4core6detail5shmemE+32];
	ld.shared.u64 	%rd157, [_ZN6thrust24THRUST_300001_SM_1000_NS8cuda_cub4core6detail5shmemE+48];
	setp.lt.s32 	%p68, %r1496, %r641;
	mov.u32 	%r1469, %r1496;
	mov.u32 	%r1470, %r1495;
	mov.u32 	%r1471, %r1494;
	mov.u32 	%r1472, %r1493;
	mov.u64 	%rd289, %rd295;
	@%p68 bra 	$L__BB13_176;
	setp.lt.s32 	%p69, %r641, %r1496;
	mov.u32 	%r1469, %r641;
	mov.u32 	%r1470, %r642;
	mov.u32 	%r1471, %r643;
	mov.u32 	%r1472, %r644;
	mov.u64 	%rd289, %rd157;
	@%p69 bra 	$L__BB13_176;
	setp.lt.s64 	%p70, %rd295, %rd157;
	selp.b32 	%r1469, %r1496, %r641, %p70;
	selp.b32 	%r1470, %r1495, %r642, %p70;
	selp.b32 	%r1471, %r1494, %r643, %p70;
	selp.b32 	%r1472, %r1493, %r644, %p70;
	min.s64 	%rd289, %rd295, %rd157;
$L__BB13_176:
	ld.shared.v2.u32 	{%r653, %r654}, [_ZN6thrust24THRUST_300001_SM_1000_NS8cuda_cub4core6detail5shmemE+56];
	ld.shared.v2.u32 	{%r655, %r656}, [_ZN6thrust24THRUST_300001_SM_1000_NS8cuda_cub4core6detail5shmemE+64];
	ld.shared.u64 	%rd160, [_ZN6thrust24THRUST_300001_SM_1000_NS8cuda_cub4core6detail5shmemE+72];
	setp.lt.s32 	%p71, %r1469, %r653;
	mov.u32 	%r1473, %r1469;
	mov.u32 	%r1474, %r1470;
	mov.u32 	%r1475, %r1471;
	mov.u32 	%r1476, %r1472;
	mov.u64 	%rd290, %rd289;
	@%p71 bra 	$L__BB13_179;
	setp.lt.s32 	%p72, %r653, %r1469;
	mov.u32 	%r1473, %r653;
	mov.u32 	%r1474, %r654;
	mov.u32 	%r1475, %r655;
	mov.u32 	%r1476, %r656;
	mov.u64 	%rd290, %rd160;
	@%p72 bra 	$L__BB13_179;
	setp.lt.s64 	%p73, %rd289, %rd160;
	selp.b32 	%r1473, %r1469, %r653, %p73;
	selp.b32 	%r1474, %r1470, %r654, %p73;
	selp.b32 	%r1475, %r1471, %r655, %p73;
	selp.b32 	%r1476, %r1472, %r656, %p73;
	min.s64 	%rd290, %rd289, %rd160;
$L__BB13_179:
	ld.shared.v4.u32 	{%r665, %r666, %r667, %r668}, [_ZN6thrust24THRUST_300001_SM_1000_NS8cuda_cub4core6detail5shmemE+80];
	ld.shared.u64 	%rd163, [_ZN6thrust24THRUST_300001_SM_1000_NS8cuda_cub4core6detail5shmemE+96];
	setp.lt.s32 	%p74, %r1473, %r665;
	mov.u32 	%r1477, %r1473;
	mov.u32 	%r1478, %r1474;
	mov.u32 	%r1479, %r1475;
	mov.u32 	%r1480, %r1476;
	mov.u64 	%rd291, %rd290;
	@%p74 bra 	$L__BB13_182;
	setp.lt.s32 	%p75, %r665, %r1473;
	mov.u32 	%r1477, %r665;
	mov.u32 	%r1478, %r666;
	mov.u32 	%r1479, %r667;
	mov.u32 	%r1480, %r668;
	mov.u64 	%rd291, %rd163;
	@%p75 bra 	$L__BB13_182;
	setp.lt.s64 	%p76, %rd290, %rd163;
	selp.b32 	%r1477, %r1473, %r665, %p76;
	selp.b32 	%r1478, %r1474, %r666, %p76;
	selp.b32 	%r1479, %r1475, %r667, %p76;
	selp.b32 	%r1480, %r1476, %r668, %p76;
	min.s64 	%rd291, %rd290, %rd163;
$L__BB13_182:
	ld.shared.v2.u32 	{%r677, %r678}, [_ZN6thrust24THRUST_300001_SM_1000_NS8cuda_cub4core6detail5shmemE+104];
	ld.shared.v2.u32 	{%r679, %r680}, [_ZN6thrust24THRUST_300001_SM_1000_NS8cuda_cub4core6detail5shmemE+112];
	ld.shared.u64 	%rd166, [_ZN6thrust24THRUST_300001_SM_1000_NS8cuda_cub4core6detail5shmemE+120];
	setp.lt.s32 	%p77, %r1477, %r677;
	mov.u32 	%r1481, %r1477;
	mov.u32 	%r1482, %r1478;
	mov.u32 	%r1483, %r1479;
	mov.u32 	%r1484, %r1480;
	mov.u64 	%rd292, %rd291;
	@%p77 bra 	$L__BB13_185;
	setp.lt.s32 	%p78, %r677, %r1477;
	mov.u32 	%r1481, %r677;
	mov.u32 	%r1482, %r678;
	mov.u32 	%r1483, %r679;
	mov.u32 	%r1484, %r680;
	mov.u64 	%rd292, %rd166;
	@%p78 bra 	$L__BB13_185;
	setp.lt.s64 	%p79, %rd291, %rd166;
	selp.b32 	%r1481, %r1477, %r677, %p79;
	selp.b32 	%r1482, %r1478, %r678, %p79;
	selp.b32 	%r1483, %r1479, %r679, %p79;
	selp.b32 	%r1484, %r1480, %r680, %p79;
	min.s64 	%rd292, %rd291, %rd166;
$L__BB13_185:
	ld.shared.v4.u32 	{%r689, %r690, %r691, %r692}, [_ZN6thrust24THRUST_300001_SM_1000_NS8cuda_cub4core6detail5shmemE+128];
	ld.shared.u64 	%rd169, [_ZN6thrust24THRUST_300001_SM_1000_NS8cuda_cub4core6detail5shmemE+144];
	setp.lt.s32 	%p80, %r1481, %r689;
	mov.u32 	%r1485, %r1481;
	mov.u32 	%r1486, %r1482;
	mov.u32 	%r1487, %r1483;
	mov.u32 	%r1488, %r1484;
	mov.u64 	%rd293, %rd292;
	@%p80 bra 	$L__BB13_188;
	setp.lt.s32 	%p81, %r689, %r1481;
	mov.u32 	%r1485, %r689;
	mov.u32 	%r1486, %r690;
	mov.u32 	%r1487, %r691;
	mov.u32 	%r1488, %r692;
	mov.u64 	%rd293, %rd169;
	@%p81 bra 	$L__BB13_188;
	setp.lt.s64 	%p82, %rd292, %rd169;
	selp.b32 	%r1485, %r1481, %r689, %p82;
	selp.b32 	%r1486, %r1482, %r690, %p82;
	selp.b32 	%r1487, %r1483, %r691, %p82;
	selp.b32 	%r1488, %r1484, %r692, %p82;
	min.s64 	%rd293, %rd292, %rd169;
$L__BB13_188:
	ld.shared.v2.u32 	{%r701, %r702}, [_ZN6thrust24THRUST_300001_SM_1000_NS8cuda_cub4core6detail5shmemE+152];
	ld.shared.v2.u32 	{%r703, %r704}, [_ZN6thrust24THRUST_300001_SM_1000_NS8cuda_cub4core6detail5shmemE+160];
	ld.shared.u64 	%rd172, [_ZN6thrust24THRUST_300001_SM_1000_NS8cuda_cub4core6detail5shmemE+168];
	setp.lt.s32 	%p83, %r1485, %r701;
	mov.u32 	%r1489, %r1485;
	mov.u32 	%r1490, %r1486;
	mov.u32 	%r1491, %r1487;
	mov.u32 	%r1492, %r1488;
	mov.u64 	%rd294, %rd293;
	@%p83 bra 	$L__BB13_191;
	setp.lt.s32 	%p84, %r701, %r1485;
	mov.u32 	%r1489, %r701;
	mov.u32 	%r1490, %r702;
	mov.u32 	%r1491, %r703;
	mov.u32 	%r1492, %r704;
	mov.u64 	%rd294, %rd172;
	@%p84 bra 	$L__BB13_191;
	setp.lt.s64 	%p85, %rd293, %rd172;
	selp.b32 	%r1489, %r1485, %r701, %p85;
	selp.b32 	%r1490, %r1486, %r702, %p85;
	selp.b32 	%r1491, %r1487, %r703, %p85;
	selp.b32 	%r1492, %r1488, %r704, %p85;
	min.s64 	%rd294, %rd293, %rd172;
$L__BB13_191:
	ld.shared.v4.u32 	{%r713, %r714, %r715, %r716}, [_ZN6thrust24THRUST_300001_SM_1000_NS8cuda_cub4core6detail5shmemE+176];
	ld.shared.u64 	%rd175, [_ZN6thrust24THRUST_300001_SM_1000_NS8cuda_cub4core6detail5shmemE+192];
	setp.lt.s32 	%p86, %r1489, %r713;
	mov.u64 	%rd295, %rd294;
	mov.u32 	%r1493, %r1492;
	mov.u32 	%r1494, %r1491;
	mov.u32 	%r1495, %r1490;
	mov.u32 	%r1496, %r1489;
	@%p86 bra 	$L__BB13_194;
	setp.lt.s32 	%p87, %r713, %r1489;
	mov.u64 	%rd295, %rd175;
	mov.u32 	%r1493, %r716;
	mov.u32 	%r1494, %r715;
	mov.u32 	%r1495, %r714;
	mov.u32 	%r1496, %r713;
	@%p87 bra 	$L__BB13_194;
	setp.lt.s64 	%p88, %rd294, %rd175;
	selp.b32 	%r1496, %r1489, %r713, %p88;
	selp.b32 	%r1495, %r1490, %r714, %p88;
	selp.b32 	%r1494, %r1491, %r715, %p88;
	selp.b32 	%r1493, %r1492, %r716, %p88;
	min.s64 	%rd295, %rd294, %rd175;
$L__BB13_194:
	mov.u32 	%r1227, %tid.x;
	setp.ne.s32 	%p215, %r1227, 0;
	@%p215 bra 	$L__BB13_196;
	ld.param.u64 	%rd233, [_ZN6thrust24THRUST_300001_SM_1000_NS8cuda_cub4core6detail13_kernel_agentINS1_8__reduce11ReduceAgentINS0_12zip_iteratorIN4cuda3std3__45tupleIJNS0_6detail15normal_iteratorINS0_10device_ptrINSB_IJiiiiEEEEEEENS0_17counting_iteratorIlNS0_11use_defaultESJ_SJ_EEEEEEEPNSB_IJSF_lEEESN_iNS1_9__extrema9arg_min_fISF_l5compIEEEEJSM_SO_iN3cub18CUB_300001_SM_100013GridEvenShareIiEENSV_9GridQueueIjEESS_EEEvDpT0__param_1];
	cvta.to.global.u64 	%rd230, %rd233;
	mul.wide.u32 	%rd231, %r1, 24;
	add.s64 	%rd232, %rd230, %rd231;
	st.global.u32 	[%rd232], %r1496;
	st.global.u32 	[%rd232+4], %r1495;
	st.global.u32 	[%rd232+8], %r1494;
	st.global.u32 	[%rd232+12], %r1493;
	st.global.u64 	[%rd232+16], %rd295;
$L__BB13_196:
	ret;

}
	// .globl	_ZN6thrust24THRUST_300001_SM_1000_NS8cuda_cub4core6detail13_kernel_agentINS1_8__reduce10DrainAgentIiEEJN3cub18CUB_300001_SM_10009GridQueueIjEEiEEEvDpT0_
.visible .entry _ZN6thrust24THRUST_300001_SM_1000_NS8cuda_cub4core6detail13_kernel_agentINS1_8__reduce10DrainAgentIiEEJN3cub18CUB_300001_SM_10009GridQueueIjEEiEEEvDpT0_(
	.param .align 8 .b8 _ZN6thrust24THRUST_300001_SM_1000_NS8cuda_cub4core6detail13_kernel_agentINS1_8__reduce10DrainAgentIiEEJN3cub18CUB_300001_SM_10009GridQueueIjEEiEEEvDpT0__param_0[8],
	.param .u32 _ZN6thrust24THRUST_300001_SM_1000_NS8cuda_cub4core6detail13_kernel_agentINS1_8__reduce10DrainAgentIiEEJN3cub18CUB_300001_SM_10009GridQueueIjEEiEEEvDpT0__param_1
)
.maxntid 1
{
	.reg .b32 	%r<3>;
	.reg .b64 	%rd<3>;

	ld.param.u64 	%rd1, [_ZN6thrust24THRUST_300001_SM_1000_NS8cuda_cub4core6detail13_kernel_agentINS1_8__reduce10DrainAgentIiEEJN3cub18CUB_300001_SM_10009GridQueueIjEEiEEEvDpT0__param_0];
	ld.param.u32 	%r1, [_ZN6thrust24THRUST_300001_SM_1000_NS8cuda_cub4core6detail13_kernel_agentINS1_8__reduce10DrainAgentIiEEJN3cub18CUB_300001_SM_10009GridQueueIjEEiEEEvDpT0__param_1];
	cvta.to.global.u64 	%rd2, %rd1;
	st.global.u32 	[%rd2], %r1;
	mov.b32 	%r2, 0;
	st.global.u32 	[%rd2+4], %r2;
	ret;

}
	// .globl	_ZN6thrust24THRUST_300001_SM_1000_NS8cuda_cub4core6detail13_kernel_agentINS1_8__reduce11ReduceAgentIPN4cuda3std3__45tupleIJNSA_IJiiiiEEElEEESD_SC_iNS1_9__extrema9arg_min_fISB_l5compIEEEEJSD_SD_iSH_EEEvDpT0_
.visible .entry _ZN6thrust24THRUST_300001_SM_1000_NS8cuda_cub4core6detail13_kernel_agentINS1_8__reduce11ReduceAgentIPN4cuda3std3__45tupleIJNSA_IJiiiiEEElEEESD_SC_iNS1_9__extrema9arg_min_fISB_l5compIEEEEJSD_SD_iSH_EEEvDpT0_(
	.param .u64 .ptr .align 1 _ZN6thrust24THRUST_300001_SM_1000_NS8cuda_cub4core6detail13_kernel_agentINS1_8__reduce11ReduceAgentIPN4cuda3std3__45tupleIJNSA_IJiiiiEEElEEESD_SC_iNS1_9__extrema9arg_min_fISB_l5compIEEEEJSD_SD_iSH_EEEvDpT0__param_0,
	.param .u64 .ptr .align 1 _ZN6thrust24THRUST_300001_SM_1000_NS8cuda_cub4core6detail13_kernel_agentINS1_8__reduce11ReduceAgentIPN4cuda3std3__45tupleIJNSA_IJiiiiEEElEEESD_SC_iNS1_9__extrema9arg_min_fISB_l5compIEEEEJSD_SD_iSH_EEEvDpT0__param_1,
	.param .u32 _ZN6thrust24THRUST_300001_SM_1000_NS8cuda_cub4core6detail13_kernel_agentINS1_8__reduce11ReduceAgentIPN4cuda3std3__45tupleIJNSA_IJiiiiEEElEEESD_SC_iNS1_9__extrema9arg_min_fISB_l5compIEEEEJSD_SD_iSH_EEEvDpT0__param_2,
	.param .align 1 .b8 _ZN6thrust24THRUST_300001_SM_1000_NS8cuda_cub4core6detail13_kernel_agentINS1_8__reduce11ReduceAgentIPN4cuda3std3__45tupleIJNSA_IJiiiiEEElEEESD_SC_iNS1_9__extrema9arg_min_fISB_l5compIEEEEJSD_SD_iSH_EEEvDpT0__param_3[1]
)
.maxntid 256
{
	.reg .pred 	%p<216>;
	.reg .b32 	%r<1452>;
	.reg .b64 	%rd<358>;

	ld.param.u64 	%rd174, [_ZN6thrust24THRUST_300001_SM_1000_NS8cuda_cub4core6detail13_kernel_agentINS1_8__reduce11ReduceAgentIPN4cuda3std3__45tupleIJNSA_IJiiiiEEElEEESD_SC_iNS1_9__extrema9arg_min_fISB_l5compIEEEEJSD_SD_iSH_EEEvDpT0__param_0];
	ld.param.u32 	%r701, [_ZN6thrust24THRUST_300001_SM_1000_NS8cuda_cub4core6detail13_kernel_agentINS1_8__reduce11ReduceAgentIPN4cuda3std3__45tupleIJNSA_IJiiiiEEElEEESD_SC_iNS1_9__extrema9arg_min_fISB_l5compIEEEEJSD_SD_iSH_EEEvDpT0__param_2];
	setp.eq.s32 	%p1, %r701, 0;
	@%p1 bra 	$L__BB15_193;
	setp.gt.s32 	%p2, %r701, 767;
	@%p2 bra 	$L__BB15_111;
	mov.u32 	%r1, %tid.x;
	setp.ge.s32 	%p89, %r1, %r701;
	mov.b32 	%r1232, 0;
	mov.b64 	%rd304, 0;
	mov.u32 	%r1233, %r1232;
	mov.u32 	%r1234, %r1232;
	mov.u32 	%r1235, %r1232;
	mov.u32 	%r1206, %r1;
	@%p89 bra 	$L__BB15_4;
	mul.wide.u32 	%rd258, %r1, 24;
	add.s64 	%rd253, %rd174, %rd258;
	// begin inline asm
	ld.global.nc.u64 %rd252, [%rd253];
	// end inline asm
	mov.b64 	{%r1235, %r1234}, %rd252;
	add.s64 	%rd255, %rd253, 8;
	// begin inline asm
	ld.global.nc.u64 %rd254, [%rd255];
	// end inline asm
	mov.b64 	{%r1233, %r1232}, %rd254;
	add.s64 	%rd257, %rd253, 16;
	// begin inline asm
	ld.global.nc.u64 %rd304, [%rd257];
	// end inline asm
	add.s32 	%r1206, %r1, 256;
$L__BB15_4:
	setp.ge.s32 	%p90, %r1206, %r701;
	@%p90 bra 	$L__BB15_25;
	not.b32 	%r869, %r1206;
	add.s32 	%r12, %r701, %r869;
	and.b32  	%r870, %r12, 768;
	setp.eq.s32 	%p91, %r870, 768;
	@%p91 bra 	$L__BB15_11;
	mul.wide.u32 	%rd260, %r1206, 24;
	add.s64 	%rd295, %rd174, %rd260;
	shr.u32 	%r871, %r12, 8;
	add.s32 	%r872, %r871, 1;
	and.b32  	%r873, %r872, 3;
	neg.s32 	%r1196, %r873;
$L__BB15_7:
	.pragma "nounroll";
	mov.u64 	%rd5, %rd304;
	mov.u32 	%r19, %r1232;
	mov.u32 	%r18, %r1233;
	mov.u32 	%r17, %r1234;
	mov.u32 	%r16, %r1235;
	// begin inline asm
	ld.global.nc.u64 %rd261, [%rd295];
	// end inline asm
	mov.b64 	{%r20, %r21}, %rd261;
	add.s64 	%rd264, %rd295, 8;
	// begin inline asm
	ld.global.nc.u64 %rd263, [%rd264];
	// end inline asm
	mov.b64 	{%r22, %r23}, %rd263;
	add.s64 	%rd266, %rd295, 16;
	// begin inline asm
	ld.global.nc.u64 %rd265, [%rd266];
	// end inline asm
	setp.lt.s32 	%p92, %r16, %r20;
	@%p92 bra 	$L__BB15_10;
	setp.lt.s32 	%p93, %r20, %r16;
	mov.u64 	%rd304, %rd265;
	mov.u32 	%r1232, %r23;
	mov.u32 	%r1233, %r22;
	mov.u32 	%r1234, %r21;
	mov.u32 	%r1235, %r20;
	@%p93 bra 	$L__BB15_10;
	setp.lt.s64 	%p94, %rd5, %rd265;
	min.s64 	%rd304, %rd5, %rd265;
	selp.b32 	%r1232, %r19, %r23, %p94;
	selp.b32 	%r1233, %r18, %r22, %p94;
	selp.b32 	%r1234, %r17, %r21, %p94;
	selp.b32 	%r1235, %r16, %r20, %p94;
$L__BB15_10:
	add.s32 	%r1206, %r1206, 256;
	add.s64 	%rd295, %rd295, 6144;
	add.s32 	%r1196, %r1196, 1;
	setp.ne.s32 	%p95, %r1196, 0;
	@%p95 bra 	$L__BB15_7;
$L__BB15_11:
	setp.lt.u32 	%p96, %r12, 768;
	@%p96 bra 	$L__BB15_25;
$L__BB15_12:
	mul.wide.s32 	%rd273, %r1206, 24;
	add.s64 	%rd268, %rd174, %rd273;
	// begin inline asm
	ld.global.nc.u64 %rd267, [%rd268];
	// end inline asm
	mov.b64 	{%r48, %r49}, %rd267;
	add.s64 	%rd270, %rd268, 8;
	// begin inline asm
	ld.global.nc.u64 %rd269, [%rd270];
	// end inline asm
	mov.b64 	{%r50, %r51}, %rd269;
	add.s64 	%rd272, %rd268, 16;
	// begin inline asm
	ld.global.nc.u64 %rd271, [%rd272];
	// end inline asm
	setp.lt.s32 	%p97, %r1235, %r48;
	mov.u64 	%rd301, %rd304;
	mov.u32 	%r1220, %r1232;
	mov.u32 	%r1221, %r1233;
	mov.u32 	%r1222, %r1234;
	mov.u32 	%r1223, %r1235;
	@%p97 bra 	$L__BB15_15;
	setp.lt.s32 	%p98, %r48, %r1235;
	mov.u64 	%rd301, %rd271;
	mov.u32 	%r1220, %r51;
	mov.u32 	%r1221, %r50;
	mov.u32 	%r1222, %r49;
	mov.u32 	%r1223, %r48;
	@%p98 bra 	$L__BB15_15;
	setp.lt.s64 	%p99, %rd304, %rd271;
	min.s64 	%rd301, %rd304, %rd271;
	selp.b32 	%r1220, %r1232, %r51, %p99;
	selp.b32 	%r1221, %r1233, %r50, %p99;
	selp.b32 	%r1222, %r1234, %r49, %p99;
	selp.b32 	%r1223, %r1235, %r48, %p99;
$L__BB15_15:
	add.s64 	%rd275, %rd268, 6144;
	// begin inline asm
	ld.global.nc.u64 %rd274, [%rd275];
	// end inline asm
	mov.b64 	{%r60, %r61}, %rd274;
	add.s64 	%rd277, %rd268, 6152;
	// begin inline asm
	ld.global.nc.u64 %rd276, [%rd277];
	// end inline asm
	mov.b64 	{%r62, %r63}, %rd276;
	add.s64 	%rd279, %rd268, 6160;
	// begin inline asm
	ld.global.nc.u64 %rd278, [%rd279];
	// end inline asm
	setp.lt.s32 	%p100, %r1223, %r60;
	mov.u64 	%rd302, %rd301;
	mov.u32 	%r1224, %r1220;
	mov.u32 	%r1225, %r1221;
	mov.u32 	%r1226, %r1222;
	mov.u32 	%r1227, %r1223;
	@%p100 bra 	$L__BB15_18;
	setp.lt.s32 	%p101, %r60, %r1223;
	mov.u64 	%rd302, %rd278;
	mov.u32 	%r1224, %r63;
	mov.u32 	%r1225, %r62;
	mov.u32 	%r1226, %r61;
	mov.u32 	%r1227, %r60;
	@%p101 bra 	$L__BB15_18;
	setp.lt.s64 	%p102, %rd301, %rd278;
	min.s64 	%rd302, %rd301, %rd278;
	selp.b32 	%r1224, %r1220, %r63, %p102;
	selp.b32 	%r1225, %r1221, %r62, %p102;
	selp.b32 	%r1226, %r1222, %r61, %p102;
	selp.b32 	%r1227, %r1223, %r60, %p102;
$L__BB15_18:
	add.s64 	%rd281, %rd268, 12288;
	// begin inline asm
	ld.global.nc.u64 %rd280, [%rd281];
	// end inline asm
	mov.b64 	{%r72, %r73}, %rd280;
	add.s64 	%rd283, %rd268, 12296;
	// begin inline asm
	ld.global.nc.u64 %rd282, [%rd283];
	// end inline asm
	mov.b64 	{%r74, %r75}, %rd282;
	add.s64 	%rd285, %rd268, 12304;
	// begin inline asm
	ld.global.nc.u64 %rd284, [%rd285];
	// end inline asm
	setp.lt.s32 	%p103, %r1227, %r72;
	mov.u64 	%rd303, %rd302;
	mov.u32 	%r1228, %r1224;
	mov.u32 	%r1229, %r1225;
	mov.u32 	%r1230, %r1226;
	mov.u32 	%r1231, %r1227;
	@%p103 bra 	$L__BB15_21;
	setp.lt.s32 	%p104, %r72, %r1227;
	mov.u64 	%rd303, %rd284;
	mov.u32 	%r1228, %r75;
	mov.u32 	%r1229, %r74;
	mov.u32 	%r1230, %r73;
	mov.u32 	%r1231, %r72;
	@%p104 bra 	$L__BB15_21;
	setp.lt.s64 	%p105, %rd302, %rd284;
	min.s64 	%rd303, %rd302, %rd284;
	selp.b32 	%r1228, %r1224, %r75, %p105;
	selp.b32 	%r1229, %r1225, %r74, %p105;
	selp.b32 	%r1230, %r1226, %r73, %p105;
	selp.b32 	%r1231, %r1227, %r72, %p105;
$L__BB15_21:
	add.s64 	%rd287, %rd268, 18432;
	// begin inline asm
	ld.global.nc.u64 %rd286, [%rd287];
	// end inline asm
	mov.b64 	{%r84, %r85}, %rd286;
	add.s64 	%rd289, %rd268, 18440;
	// begin inline asm
	ld.global.nc.u64 %rd288, [%rd289];
	// end inline asm
	mov.b64 	{%r86, %r87}, %rd288;
	add.s64 	%rd291, %rd268, 18448;
	// begin inline asm
	ld.global.nc.u64 %rd290, [%rd291];
	// end inline asm
	setp.lt.s32 	%p106, %r1231, %r84;
	mov.u64 	%rd304, %rd303;
	mov.u32 	%r1232, %r1228;
	mov.u32 	%r1233, %r1229;
	mov.u32 	%r1234, %r1230;
	mov.u32 	%r1235, %r1231;
	@%p106 bra 	$L__BB15_24;
	setp.lt.s32 	%p107, %r84, %r1231;
	mov.u64 	%rd304, %rd290;
	mov.u32 	%r1232, %r87;
	mov.u32 	%r1233, %r86;
	mov.u32 	%r1234, %r85;
	mov.u32 	%r1235, %r84;
	@%p107 bra 	$L__BB15_24;
	setp.lt.s64 	%p108, %rd303, %rd290;
	min.s64 	%rd304, %rd303, %rd290;
	selp.b32 	%r1232, %r1228, %r87, %p108;
	selp.b32 	%r1233, %r1229, %r86, %p108;
	selp.b32 	%r1234, %r1230, %r85, %p108;
	selp.b32 	%r1235, %r1231, %r84, %p108;
$L__BB15_24:
	add.s32 	%r1206, %r1206, 1024;
	setp.lt.s32 	%p109, %r1206, %r701;
	@%p109 bra 	$L__BB15_12;
$L__BB15_25:
	setp.lt.s32 	%p110, %r701, 256;
	@%p110 bra 	$L__BB15_65;
	// begin inline asm
	mov.u32 %r1036, %laneid;
	// end inline asm
	mov.b32 	%r1064, 1;
	mov.b32 	%r1065, 31;
	mov.b32 	%r1066, -1;
	// begin inline asm
	shfl.sync.down.b32 %r1037, %r1235, %r1064, %r1065, %r1066;
	// end inline asm
	// begin inline asm
	shfl.sync.down.b32 %r1042, %r1234, %r1064, %r1065, %r1066;
	// end inline asm
	// begin inline asm
	shfl.sync.down.b32 %r1047, %r1233, %r1064, %r1065, %r1066;
	// end inline asm
	// begin inline asm
	shfl.sync.down.b32 %r1052, %r1232, %r1064, %r1065, %r1066;
	// end inline asm
	mov.b64 	{%r1058, %r1063}, %rd304;
	// begin inline asm
	shfl.sync.down.b32 %r1057, %r1058, %r1064, %r1065, %r1066;
	// end inline asm
	// begin inline asm
	shfl.sync.down.b32 %r1062, %r1063, %r1064, %r1065, %r1066;
	// end inline asm
	mov.b64 	%rd27, {%r1057, %r1062};
	setp.gt.s32 	%p167, %r1036, 30;
	setp.lt.s32 	%p168, %r1235, %r1037;
	or.pred  	%p169, %p167, %p168;
	mov.u64 	%rd306, %rd304;
	mov.u32 	%r1240, %r1232;
	mov.u32 	%r1241, %r1233;
	mov.u32 	%r1242, %r1234;
	mov.u32 	%r1243, %r1235;
	@%p169 bra 	$L__BB15_29;
	setp.lt.s32 	%p170, %r1037, %r1235;
	mov.u64 	%rd306, %rd27;
	mov.u32 	%r1240, %r1052;
	mov.u32 	%r1241, %r1047;
	mov.u32 	%r1242, %r1042;
	mov.u32 	%r1243, %r1037;
	@%p170 bra 	$L__BB15_29;
	setp.lt.s64 	%p171, %rd304, %rd27;
	min.s64 	%rd306, %rd304, %rd27;
	selp.b32 	%r1240, %r1232, %r1052, %p171;
	selp.b32 	%r1241, %r1233, %r1047, %p171;
	selp.b32 	%r1242, %r1234, %r1042, %p171;
	selp.b32 	%r1243, %r1235, %r1037, %p171;
$L__BB15_29:
	mov.b32 	%r1094, 2;
	mov.b32 	%r1095, 31;
	mov.b32 	%r1096, -1;
	// begin inline asm
	shfl.sync.down.b32 %r1067, %r1243, %r1094, %r1095, %r1096;
	// end inline asm
	// begin inline asm
	shfl.sync.down.b32 %r1072, %r1242, %r1094, %r1095, %r1096;
	// end inline asm
	// begin inline asm
	shfl.sync.down.b32 %r1077, %r1241, %r1094, %r1095, %r1096;
	// end inline asm
	// begin inline asm
	shfl.sync.down.b32 %r1082, %r1240, %r1094, %r1095, %r1096;
	// end inline asm
	mov.b64 	{%r1088, %r1093}, %rd306;
	// begin inline asm
	shfl.sync.down.b32 %r1087, %r1088, %r1094, %r1095, %r1096;
	// end inline asm
	// begin inline asm
	shfl.sync.down.b32 %r1092, %r1093, %r1094, %r1095, %r1096;
	// end inline asm
	mov.b64 	%rd30, {%r1087, %r1092};
	setp.gt.s32 	%p172, %r1036, 29;
	setp.lt.s32 	%p173, %r1243, %r1067;
	or.pred  	%p174, %p172, %p173;
	mov.u64 	%rd307, %rd306;
	mov.u32 	%r1244, %r1240;
	mov.u32 	%r1245, %r1241;
	mov.u32 	%r1246, %r1242;
	mov.u32 	%r1247, %r1243;
	@%p174 bra 	$L__BB15_32;
	setp.lt.s32 	%p175, %r1067, %r1243;
	mov.u64 	%rd307, %rd30;
	mov.u32 	%r1244, %r1082;
	mov.u32 	%r1245, %r1077;
	mov.u32 	%r1246, %r1072;
	mov.u32 	%r1247, %r1067;
	@%p175 bra 	$L__BB15_32;
	setp.lt.s64 	%p176, %rd306, %rd30;
	min.s64 	%rd307, %rd306, %rd30;
	selp.b32 	%r1244, %r1240, %r1082, %p176;
	selp.b32 	%r1245, %r1241, %r1077, %p176;
	selp.b32 	%r1246, %r1242, %r1072, %p176;
	selp.b32 	%r1247, %r1243, %r1067, %p176;
$L__BB15_32:
	mov.b32 	%r1124, 4;
	mov.b32 	%r1125, 31;
	mov.b32 	%r1126, -1;
	// begin inline asm
	shfl.sync.down.b32 %r1097, %r1247, %r1124, %r1125, %r1126;
	// end inline asm
	// begin inline asm
	shfl.sync.down.b32 %r1102, %r1246, %r1124, %r1125, %r1126;
	// end inline asm
	// begin inline asm
	shfl.sync.down.b32 %r1107, %r1245, %r1124, %r1125, %r1126;
	// end inline asm
	// begin inline asm
	shfl.sync.down.b32 %r1112, %r1244, %r1124, %r1125, %r1126;
	// end inline asm
	mov.b64 	{%r1118, %r1123}, %rd307;
	// begin inline asm
	shfl.sync.down.b32 %r1117, %r1118, %r1124, %r1125, %r1126;
	// end inline asm
	// begin inline asm
	shfl.sync.down.b32 %r1122, %r1123, %r1124, %r1125, %r1126;
	// end inline asm
	mov.b64 	%rd33, {%r1117, %r1122};
	setp.gt.s32 	%p177, %r1036, 27;
	setp.lt.s32 	%p178, %r1247, %r1097;
	or.pred  	%p179, %p177, %p178;
	mov.u64 	%rd308, %rd307;
	mov.u32 	%r1248, %r1244;
	mov.u32 	%r1249, %r1245;
	mov.u32 	%r1250, %r1246;
	mov.u32 	%r1251, %r1247;
	@%p179 bra 	$L__BB15_35;
	setp.lt.s32 	%p180, %r1097, %r1247;
	mov.u64 	%rd308, %rd33;
	mov.u32 	%r1248, %r1112;
	mov.u32 	%r1249, %r1107;
	mov.u32 	%r1250, %r1102;
	mov.u32 	%r1251, %r1097;
	@%p180 bra 	$L__BB15_35;
	setp.lt.s64 	%p181, %rd307, %rd33;
	min.s64 	%rd308, %rd307, %rd33;
	selp.b32 	%r1248, %r1244, %r1112, %p181;
	selp.b32 	%r1249, %r1245, %r1107, %p181;
	selp.b32 	%r1250, %r1246, %r1102, %p181;
	selp.b32 	%r1251, %r1247, %r1097, %p181;
$L__BB15_35:
	mov.b32 	%r1154, 8;
	mov.b32 	%r1155, 31;
	mov.b32 	%r1156, -1;
	// begin inline asm
	shfl.sync.down.b32 %r1127, %r1251, %r1154, %r1155, %r1156;
	// end inline asm
	// begin inline asm
	shfl.sync.down.b32 %r1132, %r1250, %r1154, %r1155, %r1156;
	// end inline asm
	// begin inline asm
	shfl.sync.down.b32 %r1137, %r1249, %r1154, %r1155, %r1156;
	// end inline asm
	// begin inline asm
	shfl.sync.down.b32 %r1142, %r1248, %r1154, %r1155, %r1156;
	// end inline asm
	mov.b64 	{%r1148, %r1153}, %rd308;
	// begin inline asm
	shfl.sync.down.b32 %r1147, %r1148, %r1154, %r1155, %r1156;
	// end inline asm
	// begin inline asm
	shfl.sync.down.b32 %r1152, %r1153, %r1154, %r1155, %r1156;
	// end inline asm
	mov.b64 	%rd36, {%r1147, %r1152};
	setp.gt.s32 	%p182, %r1036, 23;
	setp.lt.s32 	%p183, %r1251, %r1127;
	or.pred  	%p184, %p182, %p183;
	mov.u64 	%rd309, %rd308;
	mov.u32 	%r1252, %r1248;
	mov.u32 	%r1253, %r1249;
	mov.u32 	%r1254, %r1250;
	mov.u32 	%r1255, %r1251;
	@%p184 bra 	$L__BB15_38;
	setp.lt.s32 	%p185, %r1127, %r1251;
	mov.u64 	%rd309, %rd36;
	mov.u32 	%r1252, %r1142;
	mov.u32 	%r1253, %r1137;
	mov.u32 	%r1254, %r1132;
	mov.u32 	%r1255, %r1127;
	@%p185 bra 	$L__BB15_38;
	setp.lt.s64 	%p186, %rd308, %rd36;
	min.s64 	%rd309, %rd308, %rd36;
	selp.b32 	%r1252, %r1248, %r1142, %p186;
	selp.b32 	%r1253, %r1249, %r1137, %p186;
	selp.b32 	%r1254, %r1250, %r1132, %p186;
	selp.b32 	%r1255, %r1251, %r1127, %p186;
$L__BB15_38:
	mov.b32 	%r1184, 16;
	mov.b32 	%r1185, 31;
	mov.b32 	%r1186, -1;
	// begin inline asm
	shfl.sync.down.b32 %r1157, %r1255, %r1184, %r1185, %r1186;
	// end inline asm
	// begin inline asm
	shfl.sync.down.b32 %r1162, %r1254, %r1184, %r1185, %r1186;
	// end inline asm
	// begin inline asm
	shfl.sync.down.b32 %r1167, %r1253, %r1184, %r1185, %r1186;
	// end inline asm
	// begin inline asm
	shfl.sync.down.b32 %r1172, %r1252, %r1184, %r1185, %r1186;
	// end inline asm
	mov.b64 	{%r1178, %r1183}, %rd309;
	// begin inline asm
	shfl.sync.down.b32 %r1177, %r1178, %r1184, %r1185, %r1186;
	// end inline asm
	// begin inline asm
	shfl.sync.down.b32 %r1182, %r1183, %r1184, %r1185, %r1186;
	// end inline asm
	mov.b64 	%rd39, {%r1177, %r1182};
	setp.gt.s32 	%p187, %r1036, 15;
	setp.lt.s32 	%p188, %r1255, %r1157;
	or.pred  	%p189, %p187, %p188;
	mov.u64 	%rd357, %rd309;
	mov.u32 	%r1448, %r1252;
	mov.u32 	%r1449, %r1253;
	mov.u32 	%r1450, %r1254;
	mov.u32 	%r1451, %r1255;
	@%p189 bra 	$L__BB15_41;
	setp.lt.s32 	%p190, %r1157, %r1255;
	mov.u64 	%rd357, %rd39;
	mov.u32 	%r1448, %r1172;
	mov.u32 	%r1449, %r1167;
	mov.u32 	%r1450, %r1162;
	mov.u32 	%r1451, %r1157;
	@%p190 bra 	$L__BB15_41;
	setp.lt.s64 	%p191, %rd309, %rd39;
	min.s64 	%rd357, %rd309, %rd39;
	selp.b32 	%r1448, %r1252, %r1172, %p191;
	selp.b32 	%r1449, %r1253, %r1167, %p191;
	selp.b32 	%r1450, %r1254, %r1162, %p191;
	selp.b32 	%r1451, %r1255, %r1157, %p191;
$L__BB15_41:
	setp.ne.s32 	%p192, %r1036, 0;
	@%p192 bra 	$L__BB15_43;
	shr.u32 	%r1187, %r1, 5;
	mov.u32 	%r1188, _ZN6thrust24THRUST_300001_SM_1000_NS8cuda_cub4core6detail5shmemE;
	mad.lo.s32 	%r1189, %r1187, 24, %r1188;
	st.shared.v2.u32 	[%r1189+8], {%r1451, %r1450};
	st.shared.v2.u32 	[%r1189+16], {%r1449, %r1448};
	st.shared.u64 	[%r1189+24], %rd357;
$L__BB15_43:
	bar.sync 	0;
	setp.ne.s32 	%p193, %r1, 0;
	@%p193 bra 	$L__BB15_191;
	ld.shared.v4.u32 	{%r162, %r163, %r164, %r165}, [_ZN6thrust24THRUST_300001_SM_1000_NS8cuda_cub4core6detail5shmemE+32];
	ld.shared.u64 	%rd42, [_ZN6thrust24THRUST_300001_SM_1000_NS8cuda_cub4core6detail5shmemE+48];
	setp.lt.s32 	%p194, %r1451, %r162;
	mov.u64 	%rd311, %rd357;
	mov.u32 	%r1260, %r1448;
	mov.u32 	%r1261, %r1449;
	mov.u32 	%r1262, %r1450;
	mov.u32 	%r1263, %r1451;
	@%p194 bra 	$L__BB15_47;
	setp.lt.s32 	%p195, %r162, %r1451;
	mov.u64 	%rd311, %rd42;
	mov.u32 	%r1260, %r165;
	mov.u32 	%r1261, %r164;
	mov.u32 	%r1262, %r163;
	mov.u32 	%r1263, %r162;
	@%p195 bra 	$L__BB15_47;
	setp.lt.s64 	%p196, %rd357, %rd42;
	min.s64 	%rd311, %rd357, %rd42;
	selp.b32 	%r1260, %r1448, %r165, %p196;
	selp.b32 	%r1261, %r1449, %r164, %p196;
	selp.b32 	%r1262, %r1450, %r163, %p196;
	selp.b32 	%r1263, %r1451, %r162, %p196;
$L__BB15_47:
	ld.shared.v2.u32 	{%r174, %r175}, [_ZN6thrust24THRUST_300001_SM_1000_NS8cuda_cub4core6detail5shmemE+56];
	ld.shared.v2.u32 	{%r176, %r177}, [_ZN6thrust24THRUST_300001_SM_1000_NS8cuda_cub4core6detail5shmemE+64];
	ld.shared.u64 	%rd45, [_ZN6thrust24THRUST_300001_SM_1000_NS8cuda_cub4core6detail5shmemE+72];
	setp.lt.s32 	%p197, %r1263, %r174;
	mov.u64 	%rd312, %rd311;
	mov.u32 	%r1264, %r1260;
	mov.u32 	%r1265, %r1261;
	mov.u32 	%r1266, %r1262;
	mov.u32 	%r1267, %r1263;
	@%p197 bra 	$L__BB15_50;
	setp.lt.s32 	%p198, %r174, %r1263;
	mov.u64 	%rd312, %rd45;
	mov.u32 	%r1264, %r177;
	mov.u32 	%r1265, %r176;
	mov.u32 	%r1266, %r175;
	mov.u32 	%r1267, %r174;
	@%p198 bra 	$L__BB15_50;
	setp.lt.s64 	%p199, %rd311, %rd45;
	min.s64 	%rd312, %rd311, %rd45;
	selp.b32 	%r1264, %r1260, %r177, %p199;
	selp.b32 	%r1265, %r1261, %r176, %p199;
	selp.b32 	%r1266, %r1262, %r175, %p199;
	selp.b32 	%r1267, %r1263, %r174, %p199;
$L__BB15_50:
	ld.shared.v4.u32 	{%r186, %r187, %r188, %r189}, [_ZN6thrust24THRUST_300001_SM_1000_NS8cuda_cub4core6detail5shmemE+80];
	ld.shared.u64 	%rd48, [_ZN6thrust24THRUST_300001_SM_1000_NS8cuda_cub4core6detail5shmemE+96];
	setp.lt.s32 	%p200, %r1267, %r186;
	mov.u64 	%rd313, %rd312;
	mov.u32 	%r1268, %r1264;
	mov.u32 	%r1269, %r1265;
	mov.u32 	%r1270, %r1266;
	mov.u32 	%r1271, %r1267;
	@%p200 bra 	$L__BB15_53;
	setp.lt.s32 	%p201, %r186, %r1267;
	mov.u64 	%rd313, %rd48;
	mov.u32 	%r1268, %r189;
	mov.u32 	%r1269, %r188;
	mov.u32 	%r1270, %r187;
	mov.u32 	%r1271, %r186;
	@%p201 bra 	$L__BB15_53;
	setp.lt.s64 	%p202, %rd312, %rd48;
	min.s64 	%rd313, %rd312, %rd48;
	selp.b32 	%r1268, %r1264, %r189, %p202;
	selp.b32 	%r1269, %r1265, %r188, %p202;
	selp.b32 	%r1270, %r1266, %r187, %p202;
	selp.b32 	%r1271, %r1267, %r186, %p202;
$L__BB15_53:
	ld.shared.v2.u32 	{%r198, %r199}, [_ZN6thrust24THRUST_300001_SM_1000_NS8cuda_cub4core6detail5shmemE+104];
	ld.shared.v2.u32 	{%r200, %r201}, [_ZN6thrust24THRUST_300001_SM_1000_NS8cuda_cub4core6detail5shmemE+112];
	ld.shared.u64 	%rd51, [_ZN6thrust24THRUST_300001_SM_1000_NS8cuda_cub4core6detail5shmemE+120];
	setp.lt.s32 	%p203, %r1271, %r198;
	mov.u64 	%rd314, %rd313;
	mov.u32 	%r1272, %r1268;
	mov.u32 	%r1273, %r1269;
	mov.u32 	%r1274, %r1270;
	mov.u32 	%r1275, %r1271;
	@%p203 bra 	$L__BB15_56;
	setp.lt.s32 	%p204, %r198, %r1271;
	mov.u64 	%rd314, %rd51;
	mov.u32 	%r1272, %r201;
	mov.u32 	%r1273, %r200;
	mov.u32 	%r1274, %r199;
	mov.u32 	%r1275, %r198;
	@%p204 bra 	$L__BB15_56;
	setp.lt.s64 	%p205, %rd313, %rd51;
	min.s64 	%rd314, %rd313, %rd51;
	selp.b32 	%r1272, %r1268, %r201, %p205;
	selp.b32 	%r1273, %r1269, %r200, %p205;
	selp.b32 	%r1274, %r1270, %r199, %p205;
	selp.b32 	%r1275, %r1271, %r198, %p205;
$L__BB15_56:
	ld.shared.v4.u32 	{%r210, %r211, %r212, %r213}, [_ZN6thrust24THRUST_300001_SM_1000_NS8cuda_cub4core6detail5shmemE+128];
	ld.shared.u64 	%rd54, [_ZN6thrust24THRUST_300001_SM_1000_NS8cuda_cub4core6detail5shmemE+144];
	setp.lt.s32 	%p206, %r1275, %r210;
	mov.u64 	%rd315, %rd314;
	mov.u32 	%r1276, %r1272;
	mov.u32 	%r1277, %r1273;
	mov.u32 	%r1278, %r1274;
	mov.u32 	%r1279, %r1275;
	@%p206 bra 	$L__BB15_59;
	setp.lt.s32 	%p207, %r210, %r1275;
	mov.u64 	%rd315, %rd54;
	mov.u32 	%r1276, %r213;
	mov.u32 	%r1277, %r212;
	mov.u32 	%r1278, %r211;
	mov.u32 	%r1279, %r210;
	@%p207 bra 	$L__BB15_59;
	setp.lt.s64 	%p208, %rd314, %rd54;
	min.s64 	%rd315, %rd314, %rd54;
	selp.b32 	%r1276, %r1272, %r213, %p208;
	selp.b32 	%r1277, %r1273, %r212, %p208;
	selp.b32 	%r1278, %r1274, %r211, %p208;
	selp.b32 	%r1279, %r1275, %r210, %p208;
$L__BB15_59:
	ld.shared.v2.u32 	{%r222, %r223}, [_ZN6thrust24THRUST_300001_SM_1000_NS8cuda_cub4core6detail5shmemE+152];
	ld.shared.v2.u32 	{%r224, %r225}, [_ZN6thrust24THRUST_300001_SM_1000_NS8cuda_cub4core6detail5shmemE+160];
	ld.shared.u64 	%rd57, [_ZN6thrust24THRUST_300001_SM_1000_NS8cuda_cub4core6detail5shmemE+168];
	setp.lt.s32 	%p209, %r1279, %r222;
	mov.u64 	%rd316, %rd315;
	mov.u32 	%r1280, %r1276;
	mov.u32 	%r1281, %r1277;
	mov.u32 	%r1282, %r1278;
	mov.u32 	%r1283, %r1279;
	@%p209 bra 	$L__BB15_62;
	setp.lt.s32 	%p210, %r222, %r1279;
	mov.u64 	%rd316, %rd57;
	mov.u32 	%r1280, %r225;
	mov.u32 	%r1281, %r224;
	mov.u32 	%r1282, %r223;
	mov.u32 	%r1283, %r222;
	@%p210 bra 	$L__BB15_62;
	setp.lt.s64 	%p211, %rd315, %rd57;
	min.s64 	%rd316, %rd315, %rd57;
	selp.b32 	%r1280, %r1276, %r225, %p211;
	selp.b32 	%r1281, %r1277, %r224, %p211;
	selp.b32 	%r1282, %r1278, %r223, %p211;
	selp.b32 	%r1283, %r1279, %r222, %p211;
$L__BB15_62:
	ld.shared.v4.u32 	{%r234, %r235, %r236, %r237}, [_ZN6thrust24THRUST_300001_SM_1000_NS8cuda_cub4core6detail5shmemE+176];
	ld.shared.u64 	%rd60, [_ZN6thrust24THRUST_300001_SM_1000_NS8cuda_cub4core6detail5shmemE+192];
	setp.lt.s32 	%p212, %r1283, %r234;
	mov.u64 	%rd357, %rd316;
	mov.u32 	%r1448, %r1280;
	mov.u32 	%r1449, %r1281;
	mov.u32 	%r1450, %r1282;
	mov.u32 	%r1451, %r1283;
	@%p212 bra 	$L__BB15_191;
	setp.lt.s32 	%p213, %r234, %r1283;
	mov.u64 	%rd357, %rd60;
	mov.u32 	%r1448, %r237;
	mov.u32 	%r1449, %r236;
	mov.u32 	%r1450, %r235;
	mov.u32 	%r1451, %r234;
	@%p213 bra 	$L__BB15_191;
	setp.lt.s64 	%p214, %rd316, %rd60;
	min.s64 	%rd357, %rd316, %rd60;
	selp.b32 	%r1448, %r1280, %r237, %p214;
	selp.b32 	%r1449, %r1281, %r236, %p214;
	selp.b32 	%r1450, %r1282, %r235, %p214;
	selp.b32 	%r1451, %r1283, %r234, %p214;
	bra.uni 	$L__BB15_191;
$L__BB15_65:
	// begin inline asm
	mov.u32 %r874, %laneid;
	// end inline asm
	and.b32  	%r905, %r1, 992;
	add.s32 	%r906, %r905, 32;
	setp.gt.s32 	%p111, %r906, %r701;
	not.b32 	%r907, %r905;
	add.s32 	%r908, %r701, %r907;
	selp.b32 	%r903, %r908, 31, %p111;
	mov.b32 	%r902, 1;
	mov.b32 	%r904, -1;
	// begin inline asm
	shfl.sync.down.b32 %r875, %r1235, %r902, %r903, %r904;
	// end inline asm
	// begin inline asm
	shfl.sync.down.b32 %r880, %r1234, %r902, %r903, %r904;
	// end inline asm
	// begin inline asm
	shfl.sync.down.b32 %r885, %r1233, %r902, %r903, %r904;
	// end inline asm
	// begin inline asm
	shfl.sync.down.b32 %r890, %r1232, %r902, %r903, %r904;
	// end inline asm
	mov.b64 	{%r896, %r901}, %rd304;
	// begin inline asm
	shfl.sync.down.b32 %r895, %r896, %r902, %r903, %r904;
	// end inline asm
	// begin inline asm
	shfl.sync.down.b32 %r900, %r901, %r902, %r903, %r904;
	// end inline asm
	mov.b64 	%rd62, {%r895, %r900};
	setp.ge.s32 	%p112, %r874, %r903;
	setp.lt.s32 	%p113, %r1235, %r875;
	or.pred  	%p114, %p112, %p113;
	mov.u64 	%rd317, %rd304;
	mov.u32 	%r1284, %r1232;
	mov.u32 	%r1285, %r1233;
	mov.u32 	%r1286, %r1234;
	mov.u32 	%r1287, %r1235;
	@%p114 bra 	$L__BB15_68;
	setp.lt.s32 	%p115, %r875, %r1235;
	mov.u64 	%rd317, %rd62;
	mov.u32 	%r1284, %r890;
	mov.u32 	%r1285, %r885;
	mov.u32 	%r1286, %r880;
	mov.u32 	%r1287, %r875;
	@%p115 bra 	$L__BB15_68;
	setp.lt.s64 	%p116, %rd304, %rd62;
	min.s64 	%rd317, %rd304, %rd62;
	selp.b32 	%r1284, %r1232, %r890, %p116;
	selp.b32 	%r1285, %r1233, %r885, %p116;
	selp.b32 	%r1286, %r1234, %r880, %p116;
	selp.b32 	%r1287, %r1235, %r875, %p116;
$L__BB15_68:
	mov.b32 	%r936, 2;
	mov.b32 	%r938, -1;
	// begin inline asm
	shfl.sync.down.b32 %r909, %r1287, %r936, %r903, %r938;
	// end inline asm
	// begin inline asm
	shfl.sync.down.b32 %r914, %r1286, %r936, %r903, %r938;
	// end inline asm
	// begin inline asm
	shfl.sync.down.b32 %r919, %r1285, %r936, %r903, %r938;
	// end inline asm
	// begin inline asm
	shfl.sync.down.b32 %r924, %r1284, %r936, %r903, %r938;
	// end inline asm
	mov.b64 	{%r930, %r935}, %rd317;
	// begin inline asm
	shfl.sync.down.b32 %r929, %r930, %r936, %r903, %r938;
	// end inline asm
	// begin inline asm
	shfl.sync.down.b32 %r934, %r935, %r936, %r903, %r938;
	// end inline asm
	mov.b64 	%rd65, {%r929, %r934};
	add.s32 	%r939, %r874, 2;
	setp.gt.s32 	%p117, %r939, %r903;
	setp.lt.s32 	%p118, %r1287, %r909;
	or.pred  	%p119, %p117, %p118;
	mov.u64 	%rd318, %rd317;
	mov.u32 	%r1288, %r1284;
	mov.u32 	%r1289, %r1285;
	mov.u32 	%r1290, %r1286;
	mov.u32 	%r1291, %r1287;
	@%p119 bra 	$L__BB15_71;
	setp.lt.s32 	%p120, %r909, %r1287;
	mov.u64 	%rd318, %rd65;
	mov.u32 	%r1288, %r924;
	mov.u32 	%r1289, %r919;
	mov.u32 	%r1290, %r914;
	mov.u32 	%r1291, %r909;
	@%p120 bra 	$L__BB15_71;
	setp.lt.s64 	%p121, %rd317, %rd65;
	min.s64 	%rd318, %rd317, %rd65;
	selp.b32 	%r1288, %r1284, %r924, %p121;
	selp.b32 	%r1289, %r1285, %r919, %p121;
	selp.b32 	%r1290, %r1286, %r914, %p121;
	selp.b32 	%r1291, %r1287, %r909, %p121;
$L__BB15_71:
	mov.b32 	%r967, 4;
	mov.b32 	%r969, -1;
	// begin inline asm
	shfl.sync.down.b32 %r940, %r1291, %r967, %r903, %r969;
	// end inline asm
	// begin inline asm
	shfl.sync.down.b32 %r945, %r1290, %r967, %r903, %r969;
	// end inline asm
	// begin inline asm
	shfl.sync.down.b32 %r950, %r1289, %r967, %r903, %r969;
	// end inline asm
	// begin inline asm
	shfl.sync.down.b32 %r955, %r1288, %r967, %r903, %r969;
	// end inline asm
	mov.b64 	{%r961, %r966}, %rd318;
	// begin inline asm
	shfl.sync.down.b32 %r960, %r961, %r967, %r903, %r969;
	// end inline asm
	// begin inline asm
	shfl.sync.down.b32 %r965, %r966, %r967, %r903, %r969;
	// end inline asm
	mov.b64 	%rd68, {%r960, %r965};
	add.s32 	%r970, %r874, 4;
	setp.gt.s32 	%p122, %r970, %r903;
	setp.lt.s32 	%p123, %r1291, %r940;
	or.pred  	%p124, %p122, %p123;
	mov.u64 	%rd319, %rd318;
	mov.u32 	%r1292, %r1288;
	mov.u32 	%r1293, %r1289;
	mov.u32 	%r1294, %r1290;
	mov.u32 	%r1295, %r1291;
	@%p124 bra 	$L__BB15_74;
	setp.lt.s32 	%p125, %r940, %r1291;
	mov.u64 	%rd319, %rd68;
	mov.u32 	%r1292, %r955;
	mov.u32 	%r1293, %r950;
	mov.u32 	%r1294, %r945;
	mov.u32 	%r1295, %r940;
	@%p125 bra 	$L__BB15_74;
	setp.lt.s64 	%p126, %rd318, %rd68;
	min.s64 	%rd319, %rd318, %rd68;
	selp.b32 	%r1292, %r1288, %r955, %p126;
	selp.b32 	%r1293, %r1289, %r950, %p126;
	selp.b32 	%r1294, %r1290, %r945, %p126;
	selp.b32 	%r1295, %r1291, %r940, %p126;
$L__BB15_74:
	mov.b32 	%r998, 8;
	mov.b32 	%r1000, -1;
	// begin inline asm
	shfl.sync.down.b32 %r971, %r1295, %r998, %r903, %r1000;
	// end inline asm
	// begin inline asm
	shfl.sync.down.b32 %r976, %r1294, %r998, %r903, %r1000;
	// end inline asm
	// begin inline asm
	shfl.sync.down.b32 %r981, %r1293, %r998, %r903, %r1000;
	// end inline asm
	// begin inline asm
	shfl.sync.down.b32 %r986, %r1292, %r998, %r903, %r1000;
	// end inline asm
	mov.b64 	{%r992, %r997}, %rd319;
	// begin inline asm
	shfl.sync.down.b32 %r991, %r992, %r998, %r903, %r1000;
	// end inline asm
	// begin inline asm
	shfl.sync.down.b32 %r996, %r997, %r998, %r903, %r1000;
	// end inline asm
	mov.b64 	%rd71, {%r991, %r996};
	add.s32 	%r1001, %r874, 8;
	setp.gt.s32 	%p127, %r1001, %r903;
	setp.lt.s32 	%p128, %r1295, %r971;
	or.pred  	%p129, %p127, %p128;
	mov.u64 	%rd320, %rd319;
	mov.u32 	%r1296, %r1292;
	mov.u32 	%r1297, %r1293;
	mov.u32 	%r1298, %r1294;
	mov.u32 	%r1299, %r1295;
	@%p129 bra 	$L__BB15_77;
	setp.lt.s32 	%p130, %r971, %r1295;
	mov.u64 	%rd320, %rd71;
	mov.u32 	%r1296, %r986;
	mov.u32 	%r1297, %r981;
	mov.u32 	%r1298, %r976;
	mov.u32 	%r1299, %r971;
	@%p130 bra 	$L__BB15_77;
	setp.lt.s64 	%p131, %rd319, %rd71;
	min.s64 	%rd320, %rd319, %rd71;
	selp.b32 	%r1296, %r1292, %r986, %p131;
	selp.b32 	%r1297, %r1293, %r981, %p131;
	selp.b32 	%r1298, %r1294, %r976, %p131;
	selp.b32 	%r1299, %r1295, %r971, %p131;
$L__BB15_77:
	mov.b32 	%r1029, 16;
	mov.b32 	%r1031, -1;
	// begin inline asm
	shfl.sync.down.b32 %r1002, %r1299, %r1029, %r903, %r1031;
	// end inline asm
	// begin inline asm
	shfl.sync.down.b32 %r1007, %r1298, %r1029, %r903, %r1031;
	// end inline asm
	// begin inline asm
	shfl.sync.down.b32 %r1012, %r1297, %r1029, %r903, %r1031;
	// end inline asm
	// begin inline asm
	shfl.sync.down.b32 %r1017, %r1296, %r1029, %r903, %r1031;
	// end inline asm
	mov.b64 	{%r1023, %r1028}, %rd320;
	// begin inline asm
	shfl.sync.down.b32 %r1022, %r1023, %r1029, %r903, %r1031;
	// end inline asm
	// begin inline asm
	shfl.sync.down.b32 %r1027, %r1028, %r1029, %r903, %r1031;
	// end inline asm
	mov.b64 	%rd74, {%r1022, %r1027};
	add.s32 	%r1032, %r874, 16;
	setp.gt.s32 	%p132, %r1032, %r903;
	setp.lt.s32 	%p133, %r1299, %r1002;
	or.pred  	%p134, %p132, %p133;
	mov.u64 	%rd357, %rd320;
	mov.u32 	%r1448, %r1296;
	mov.u32 	%r1449, %r1297;
	mov.u32 	%r1450, %r1298;
	mov.u32 	%r1451, %r1299;
	@%p134 bra 	$L__BB15_80;
	setp.lt.s32 	%p135, %r1002, %r1299;
	mov.u64 	%rd357, %rd74;
	mov.u32 	%r1448, %r1017;
	mov.u32 	%r1449, %r1012;
	mov.u32 	%r1450, %r1007;
	mov.u32 	%r1451, %r1002;
	@%p135 bra 	$L__BB15_80;
	setp.lt.s64 	%p136, %rd320, %rd74;
	min.s64 	%rd357, %rd320, %rd74;
	selp.b32 	%r1448, %r1296, %r1017, %p136;
	selp.b32 	%r1449, %r1297, %r1012, %p136;
	selp.b32 	%r1450, %r1298, %r1007, %p136;
	selp.b32 	%r1451, %r1299, %r1002, %p136;
$L__BB15_80:
	setp.ne.s32 	%p137, %r874, 0;
	@%p137 bra 	$L__BB15_82;
	shr.u32 	%r1033, %r1, 5;
	mov.u32 	%r1034, _ZN6thrust24THRUST_300001_SM_1000_NS8cuda_cub4core6detail5shmemE;
	mad.lo.s32 	%r1035, %r1033, 24, %r1034;
	st.shared.v2.u32 	[%r1035+8], {%r1451, %r1450};
	st.shared.v2.u32 	[%r1035+16], {%r1449, %r1448};
	st.shared.u64 	[%r1035+24], %rd357;
$L__BB15_82:
	bar.sync 	0;
	setp.ne.s32 	%p138, %r1, 0;
	@%p138 bra 	$L__BB15_191;
	setp.lt.s32 	%p139, %r701, 33;
	mov.u32 	%r1304, %r1451;
	mov.u32 	%r1305, %r1450;
	mov.u32 	%r1306, %r1449;
	mov.u32 	%r1307, %r1448;
	mov.u64 	%rd322, %rd357;
	@%p139 bra 	$L__BB15_87;
	ld.shared.v4.u32 	{%r304, %r305, %r306, %r307}, [_ZN6thrust24THRUST_300001_SM_1000_NS8cuda_cub4core6detail5shmemE+32];
	ld.shared.u64 	%rd77, [_ZN6thrust24THRUST_300001_SM_1000_NS8cuda_cub4core6detail5shmemE+48];
	setp.lt.s32 	%p140, %r1451, %r304;
	mov.u32 	%r1304, %r1451;
	mov.u32 	%r1305, %r1450;
	mov.u32 	%r1306, %r1449;
	mov.u32 	%r1307, %r1448;
	mov.u64 	%rd322, %rd357;
	@%p140 bra 	$L__BB15_87;
	setp.lt.s32 	%p141, %r304, %r1451;
	mov.u32 	%r1304, %r304;
	mov.u32 	%r1305, %r305;
	mov.u32 	%r1306, %r306;
	mov.u32 	%r1307, %r307;
	mov.u64 	%rd322, %rd77;
	@%p141 bra 	$L__BB15_87;
	setp.lt.s64 	%p142, %rd357, %rd77;
	min.s64 	%rd322, %rd357, %rd77;
	selp.b32 	%r1307, %r1448, %r307, %p142;
	selp.b32 	%r1306, %r1449, %r306, %p142;
	selp.b32 	%r1305, %r1450, %r305, %p142;
	selp.b32 	%r1304, %r1451, %r304, %p142;
$L__BB15_87:
	setp.lt.s32 	%p143, %r701, 65;
	mov.u32 	%r1308, %r1304;
	mov.u32 	%r1309, %r1305;
	mov.u32 	%r1310, %r1306;
	mov.u32 	%r1311, %r1307;
	mov.u64 	%rd323, %rd322;
	@%p143 bra 	$L__BB15_91;
	ld.shared.v2.u32 	{%r316, %r317}, [_ZN6thrust24THRUST_300001_SM_1000_NS8cuda_cub4core6detail5shmemE+56];
	ld.shared.v2.u32 	{%r318, %r319}, [_ZN6thrust24THRUST_300001_SM_1000_NS8cuda_cub4core6detail5shmemE+64];
	ld.shared.u64 	%rd80, [_ZN6thrust24THRUST_300001_SM_1000_NS8cuda_cub4core6detail5shmemE+72];
	setp.lt.s32 	%p144, %r1304, %r316;
	mov.u32 	%r1308, %r1304;
	mov.u32 	%r1309, %r1305;
	mov.u32 	%r1310, %r1306;
	mov.u32 	%r1311, %r1307;
	mov.u64 	%rd323, %rd322;
	@%p144 bra 	$L__BB15_91;
	setp.lt.s32 	%p145, %r316, %r1304;
	mov.u32 	%r1308, %r316;
	mov.u32 	%r1309, %r317;
	mov.u32 	%r1310, %r318;
	mov.u32 	%r1311, %r319;
	mov.u64 	%rd323, %rd80;
	@%p145 bra 	$L__BB15_91;
	setp.lt.s64 	%p146, %rd322, %rd80;
	min.s64 	%rd323, %rd322, %rd80;
	selp.b32 	%r1311, %r1307, %r319, %p146;
	selp.b32 	%r1310, %r1306, %r318, %p146;
	selp.b32 	%r1309, %r1305, %r317, %p146;
	selp.b32 	%r1308, %r1304, %r316, %p146;
$L__BB15_91:
	setp.lt.s32 	%p147, %r701, 97;
	mov.u32 	%r1312, %r1308;
	mov.u32 	%r1313, %r1309;
	mov.u32 	%r1314, %r1310;
	mov.u32 	%r1315, %r1311;
	mov.u64 	%rd324, %rd323;
	@%p147 bra 	$L__BB15_95;
	ld.shared.v4.u32 	{%r328, %r329, %r330, %r331}, [_ZN6thrust24THRUST_300001_SM_1000_NS8cuda_cub4core6detail5shmemE+80];
	ld.shared.u64 	%rd83, [_ZN6thrust24THRUST_300001_SM_1000_NS8cuda_cub4core6detail5shmemE+96];
	setp.lt.s32 	%p148, %r1308, %r328;
	mov.u32 	%r1312, %r1308;
	mov.u32 	%r1313, %r1309;
	mov.u32 	%r1314, %r1310;
	mov.u32 	%r1315, %r1311;
	mov.u64 	%rd324, %rd323;
	@%p148 bra 	$L__BB15_95;
	setp.lt.s32 	%p149, %r328, %r1308;
	mov.u32 	%r1312, %r328;
	mov.u32 	%r1313, %r329;
	mov.u32 	%r1314, %r330;
	mov.u32 	%r1315, %r331;
	mov.u64 	%rd324, %rd83;
	@%p149 bra 	$L__BB15_95;
	setp.lt.s64 	%p150, %rd323, %rd83;
	min.s64 	%rd324, %rd323, %rd83;
	selp.b32 	%r1315, %r1311, %r331, %p150;
	selp.b32 	%r1314, %r1310, %r330, %p150;
	selp.b32 	%r1313, %r1309, %r329, %p150;
	selp.b32 	%r1312, %r1308, %r328, %p150;
$L__BB15_95:
	setp.lt.s32 	%p151, %r701, 129;
	mov.u32 	%r1316, %r1312;
	mov.u32 	%r1317, %r1313;
	mov.u32 	%r1318, %r1314;
	mov.u32 	%r1319, %r1315;
	mov.u64 	%rd325, %rd324;
	@%p151 bra 	$L__BB15_99;
	ld.shared.v2.u32 	{%r340, %r341}, [_ZN6thrust24THRUST_300001_SM_1000_NS8cuda_cub4core6detail5shmemE+104];
	ld.shared.v2.u32 	{%r342, %r343}, [_ZN6thrust24THRUST_300001_SM_1000_NS8cuda_cub4core6detail5shmemE+112];
	ld.shared.u64 	%rd86, [_ZN6thrust24THRUST_300001_SM_1000_NS8cuda_cub4core6detail5shmemE+120];
	setp.lt.s32 	%p152, %r1312, %r340;
	mov.u32 	%r1316, %r1312;
	mov.u32 	%r1317, %r1313;
	mov.u32 	%r1318, %r1314;
	mov.u32 	%r1319, %r1315;
	mov.u64 	%rd325, %rd324;
	@%p152 bra 	$L__BB15_99;
	setp.lt.s32 	%p153, %r340, %r1312;
	mov.u32 	%r1316, %r340;
	mov.u32 	%r1317, %r341;
	mov.u32 	%r1318, %r342;
	mov.u32 	%r1319, %r343;
	mov.u64 	%rd325, %rd86;
	@%p153 bra 	$L__BB15_99;
	setp.lt.s64 	%p154, %rd324, %rd86;
	min.s64 	%rd325, %rd324, %rd86;
	selp.b32 	%r1319, %r1315, %r343, %p154;
	selp.b32 	%r1318, %r1314, %r342, %p154;
	selp.b32 	%r1317, %r1313, %r341, %p154;
	selp.b32 	%r1316, %r1312, %r340, %p154;
$L__BB15_99:
	setp.lt.s32 	%p155, %r701, 161;
	mov.u32 	%r1320, %r1316;
	mov.u32 	%r1321, %r1317;
	mov.u32 	%r1322, %r1318;
	mov.u32 	%r1323, %r1319;
	mov.u64 	%rd326, %rd325;
	@%p155 bra 	$L__BB15_103;
	ld.shared.v4.u32 	{%r352, %r353, %r354, %r355}, [_ZN6thrust24THRUST_300001_SM_1000_NS8cuda_cub4core6detail5shmemE+128];
	ld.shared.u64 	%rd89, [_ZN6thrust24THRUST_300001_SM_1000_NS8cuda_cub4core6detail5shmemE+144];
	setp.lt.s32 	%p156, %r1316, %r352;
	mov.u32 	%r1320, %r1316;
	mov.u32 	%r1321, %r1317;
	mov.u32 	%r1322, %r1318;
	mov.u32 	%r1323, %r1319;
	mov.u64 	%rd326, %rd325;
	@%p156 bra 	$L__BB15_103;
	setp.lt.s32 	%p157, %r352, %r1316;
	mov.u32 	%r1320, %r352;
	mov.u32 	%r1321, %r353;
	mov.u32 	%r1322, %r354;
	mov.u32 	%r1323, %r355;
	mov.u64 	%rd326, %rd89;
	@%p157 bra 	$L__BB15_103;
	setp.lt.s64 	%p158, %rd325, %rd89;
	min.s64 	%rd326, %rd325, %rd89;
	selp.b32 	%r1323, %r1319, %r355, %p158;
	selp.b32 	%r1322, %r1318, %r354, %p158;
	selp.b32 	%r1321, %r1317, %r353, %p158;
	selp.b32 	%r1320, %r1316, %r352, %p158;
$L__BB15_103:
	setp.lt.s32 	%p159, %r701, 193;
	mov.u32 	%r1324, %r1320;
	mov.u32 	%r1325, %r1321;
	mov.u32 	%r1326, %r1322;
	mov.u32 	%r1327, %r1323;
	mov.u64 	%rd327, %rd326;
	@%p159 bra 	$L__BB15_107;
	ld.shared.v2.u32 	{%r364, %r365}, [_ZN6thrust24THRUST_300001_SM_1000_NS8cuda_cub4core6detail5shmemE+152];
	ld.shared.v2.u32 	{%r366, %r367}, [_ZN6thrust24THRUST_300001_SM_1000_NS8cuda_cub4core6detail5shmemE+160];
	ld.shared.u64 	%rd92, [_ZN6thrust24THRUST_300001_SM_1000_NS8cuda_cub4core6detail5shmemE+168];
	setp.lt.s32 	%p160, %r1320, %r364;
	mov.u32 	%r1324, %r1320;
	mov.u32 	%r1325, %r1321;
	mov.u32 	%r1326, %r1322;
	mov.u32 	%r1327, %r1323;
	mov.u64 	%rd327, %rd326;
	@%p160 bra 	$L__BB15_107;
	setp.lt.s32 	%p161, %r364, %r1320;
	mov.u32 	%r1324, %r364;
	mov.u32 	%r1325, %r365;
	mov.u32 	%r1326, %r366;
	mov.u32 	%r1327, %r367;
	mov.u64 	%rd327, %rd92;
	@%p161 bra 	$L__BB15_107;
	setp.lt.s64 	%p162, %rd326, %rd92;
	min.s64 	%rd327, %rd326, %rd92;
	selp.b32 	%r1327, %r1323, %r367, %p162;
	selp.b32 	%r1326, %r1322, %r366, %p162;
	selp.b32 	%r1325, %r1321, %r365, %p162;
	selp.b32 	%r1324, %r1320, %r364, %p162;
$L__BB15_107:
	setp.lt.s32 	%p163, %r701, 225;
	mov.u64 	%rd357, %rd327;
	mov.u32 	%r1448, %r1327;
	mov.u32 	%r1449, %r1326;
	mov.u32 	%r1450, %r1325;
	mov.u32 	%r1451, %r1324;
	@%p163 bra 	$L__BB15_191;
	ld.shared.v4.u32 	{%r376, %r377, %r378, %r379}, [_ZN6thrust24THRUST_300001_SM_1000_NS8cuda_cub4core6detail5shmemE+176];
	ld.shared.u64 	%rd95, [_ZN6thrust24THRUST_300001_SM_1000_NS8cuda_cub4core6detail5shmemE+192];
	setp.lt.s32 	%p164, %r1324, %r376;
	mov.u64 	%rd357, %rd327;
	mov.u32 	%r1448, %r1327;
	mov.u32 	%r1449, %r1326;
	mov.u32 	%r1450, %r1325;
	mov.u32 	%r1451, %r1324;
	@%p164 bra 	$L__BB15_191;
	setp.lt.s32 	%p165, %r376, %r1324;
	mov.u64 	%rd357, %rd95;
	mov.u32 	%r1448, %r379;
	mov.u32 	%r1449, %r378;
	mov.u32 	%r1450, %r377;
	mov.u32 	%r1451, %r376;
	@%p165 bra 	$L__BB15_191;
	setp.lt.s64 	%p166, %rd327, %rd95;
	min.s64 	%rd357, %rd327, %rd95;
	selp.b32 	%r1448, %r1327, %r379, %p166;
	selp.b32 	%r1449, %r1326, %r378, %p166;
	selp.b32 	%r1450, %r1325, %r377, %p166;
	selp.b32 	%r1451, %r1324, %r376, %p166;
	bra.uni 	$L__BB15_191;
$L__BB15_111:
	mov.u32 	%r384, %tid.x;
	mul.wide.u32 	%rd194, %r384, 24;
	add.s64 	%rd177, %rd174, %rd194;
	// begin inline asm
	ld.global.nc.u64 %rd176, [%rd177];
	// end inline asm
	mov.b64 	{%r385, %r386}, %rd176;
	add.s64 	%rd179, %rd177, 8;
	// begin inline asm
	ld.global.nc.u64 %rd178, [%rd179];
	// end inline asm
	mov.b64 	{%r387, %r388}, %rd178;
	add.s64 	%rd181, %rd177, 16;
	// begin inline asm
	ld.global.nc.u64 %rd180, [%rd181];
	// end inline asm
	add.s64 	%rd183, %rd177, 6144;
	// begin inline asm
	ld.global.nc.u64 %rd182, [%rd183];
	// end inline asm
	mov.b64 	{%r389, %r390}, %rd182;
	add.s64 	%rd185, %rd177, 6152;
	// begin inline asm
	ld.global.nc.u64 %rd184, [%rd185];
	// end inline asm
	mov.b64 	{%r391, %r392}, %rd184;
	add.s64 	%rd187, %rd177, 6160;
	// begin inline asm
	ld.global.nc.u64 %rd186, [%rd187];
	// end inline asm
	add.s64 	%rd189, %rd177, 12288;
	// begin inline asm
	ld.global.nc.u64 %rd188, [%rd189];
	// end inline asm
	mov.b64 	{%r393, %r394}, %rd188;
	add.s64 	%rd191, %rd177, 12296;
	// begin inline asm
	ld.global.nc.u64 %rd190, [%rd191];
	// end inline asm
	mov.b64 	{%r395, %r396}, %rd190;
	add.s64 	%rd193, %rd177, 12304;
	// begin inline asm
	ld.global.nc.u64 %rd192, [%rd193];
	// end inline asm
	setp.lt.s32 	%p3, %r385, %r389;
	mov.u64 	%rd328, %rd180;
	mov.u32 	%r1328, %r388;
	mov.u32 	%r1329, %r387;
	mov.u32 	%r1330, %r386;
	mov.u32 	%r1331, %r385;
	@%p3 bra 	$L__BB15_114;
	setp.lt.s32 	%p4, %r389, %r385;
	mov.u64 	%rd328, %rd186;
	mov.u32 	%r1328, %r392;
	mov.u32 	%r1329, %r391;
	mov.u32 	%r1330, %r390;
	mov.u32 	%r1331, %r389;
	@%p4 bra 	$L__BB15_114;
	setp.lt.s64 	%p5, %rd180, %rd186;
	min.s64 	%rd328, %rd180, %rd186;
	selp.b32 	%r1328, %r388, %r392, %p5;
	selp.b32 	%r1329, %r387, %r391, %p5;
	selp.b32 	%r1330, %r386, %r390, %p5;
	selp.b32 	%r1331, %r385, %r389, %p5;
$L__BB15_114:
	setp.lt.s32 	%p6, %r1331, %r393;
	mov.u64 	%rd344, %rd328;
	mov.u32 	%r1396, %r1328;
	mov.u32 	%r1397, %r1329;
	mov.u32 	%r1398, %r1330;
	mov.u32 	%r1399, %r1331;
	@%p6 bra 	$L__BB15_117;
	setp.lt.s32 	%p7, %r393, %r1331;
	mov.u64 	%rd344, %rd192;
	mov.u32 	%r1396, %r396;
	mov.u32 	%r1397, %r395;
	mov.u32 	%r1398, %r394;
	mov.u32 	%r1399, %r393;
	@%p7 bra 	$L__BB15_117;
	setp.lt.s64 	%p8, %rd328, %rd192;
	min.s64 	%rd344, %rd328, %rd192;
	selp.b32 	%r1396, %r1328, %r396, %p8;
	selp.b32 	%r1397, %r1329, %r395, %p8;
	selp.b32 	%r1398, %r1330, %r394, %p8;
	selp.b32 	%r1399, %r1331, %r393, %p8;
$L__BB15_117:
	setp.lt.u32 	%p9, %r701, 1536;
	mov.b32 	%r1357, 768;
	@%p9 bra 	$L__BB15_129;
	mov.b32 	%r1357, 768;
$L__BB15_119:
	mov.u32 	%r413, %r1357;
	add.s32 	%r704, %r413, %r384;
	mul.wide.u32 	%rd213, %r704, 24;
	add.s64 	%rd196, %rd174, %rd213;
	// begin inline asm
	ld.global.nc.u64 %rd195, [%rd196];
	// end inline asm
	mov.b64 	{%r418, %r419}, %rd195;
	add.s64 	%rd198, %rd196, 8;
	// begin inline asm
	ld.global.nc.u64 %rd197, [%rd198];
	// end inline asm
	mov.b64 	{%r420, %r421}, %rd197;
	add.s64 	%rd200, %rd196, 16;
	// begin inline asm
	ld.global.nc.u64 %rd199, [%rd200];
	// end inline asm
	add.s64 	%rd202, %rd196, 6144;
	// begin inline asm
	ld.global.nc.u64 %rd201, [%rd202];
	// end inline asm
	mov.b64 	{%r422, %r423}, %rd201;
	add.s64 	%rd204, %rd196, 6152;
	// begin inline asm
	ld.global.nc.u64 %rd203, [%rd204];
	// end inline asm
	mov.b64 	{%r424, %r425}, %rd203;
	add.s64 	%rd206, %rd196, 6160;
	// begin inline asm
	ld.global.nc.u64 %rd205, [%rd206];
	// end inline asm
	add.s64 	%rd208, %rd196, 12288;
	// begin inline asm
	ld.global.nc.u64 %rd207, [%rd208];
	// end inline asm
	mov.b64 	{%r426, %r427}, %rd207;
	add.s64 	%rd210, %rd196, 12296;
	// begin inline asm
	ld.global.nc.u64 %rd209, [%rd210];
	// end inline asm
	mov.b64 	{%r428, %r429}, %rd209;
	add.s64 	%rd212, %rd196, 12304;
	// begin inline asm
	ld.global.nc.u64 %rd211, [%rd212];
	// end inline asm
	setp.lt.s32 	%p10, %r1399, %r418;
	mov.u64 	%rd331, %rd344;
	mov.u32 	%r1341, %r1396;
	mov.u32 	%r1342, %r1397;
	mov.u32 	%r1343, %r1398;
	mov.u32 	%r1344, %r1399;
	@%p10 bra 	$L__BB15_122;
	setp.lt.s32 	%p11, %r418, %r1399;
	mov.u64 	%rd331, %rd199;
	mov.u32 	%r1341, %r421;
	mov.u32 	%r1342, %r420;
	mov.u32 	%r1343, %r419;
	mov.u32 	%r1344, %r418;
	@%p11 bra 	$L__BB15_122;
	setp.lt.s64 	%p12, %rd344, %rd199;
	min.s64 	%rd331, %rd344, %rd199;
	selp.b32 	%r1341, %r1396, %r421, %p12;
	selp.b32 	%r1342, %r1397, %r420, %p12;
	selp.b32 	%r1343, %r1398, %r419, %p12;
	selp.b32 	%r1344, %r1399, %r418, %p12;
$L__BB15_122:
	setp.lt.s32 	%p13, %r1344, %r422;
	mov.u64 	%rd332, %rd331;
	mov.u32 	%r1345, %r1341;
	mov.u32 	%r1346, %r1342;
	mov.u32 	%r1347, %r1343;
	mov.u32 	%r1348, %r1344;
	@%p13 bra 	$L__BB15_125;
	setp.lt.s32 	%p14, %r422, %r1344;
	mov.u64 	%rd332, %rd205;
	mov.u32 	%r1345, %r425;
	mov.u32 	%r1346, %r424;
	mov.u32 	%r1347, %r423;
	mov.u32 	%r1348, %r422;
	@%p14 bra 	$L__BB15_125;
	setp.lt.s64 	%p15, %rd331, %rd205;
	min.s64 	%rd332, %rd331, %rd205;
	selp.b32 	%r1345, %r1341, %r425, %p15;
	selp.b32 	%r1346, %r1342, %r424, %p15;
	selp.b32 	%r1347, %r1343, %r423, %p15;
	selp.b32 	%r1348, %r1344, %r422, %p15;
$L__BB15_125:
	setp.lt.s32 	%p16, %r1348, %r426;
	mov.u64 	%rd344, %rd332;
	mov.u32 	%r1396, %r1345;
	mov.u32 	%r1397, %r1346;
	mov.u32 	%r1398, %r1347;
	mov.u32 	%r1399, %r1348;
	@%p16 bra 	$L__BB15_128;
	setp.lt.s32 	%p17, %r426, %r1348;
	mov.u64 	%rd344, %rd211;
	mov.u32 	%r1396, %r429;
	mov.u32 	%r1397, %r428;
	mov.u32 	%r1398, %r427;
	mov.u32 	%r1399, %r426;
	@%p17 bra 	$L__BB15_128;
	setp.lt.s64 	%p18, %rd332, %rd211;
	min.s64 	%rd344, %rd332, %rd211;
	selp.b32 	%r1396, %r1345, %r429, %p18;
	selp.b32 	%r1397, %r1346, %r428, %p18;
	selp.b32 	%r1398, %r1347, %r427, %p18;
	selp.b32 	%r1399, %r1348, %r426, %p18;
$L__BB15_128:
	add.s32 	%r1357, %r413, 768;
	add.s32 	%r705, %r413, 1536;
	setp.le.s32 	%p19, %r705, %r701;
	@%p19 bra 	$L__BB15_119;
$L__BB15_129:
	setp.le.s32 	%p20, %r701, %r1357;
	@%p20 bra 	$L__BB15_152;
	sub.s32 	%r460, %r701, %r1357;
	setp.ge.s32 	%p21, %r384, %r460;
	@%p21 bra 	$L__BB15_152;
	not.b32 	%r707, %r384;
	add.s32 	%r708, %r701, %r707;
	sub.s32 	%r461, %r708, %r1357;
	and.b32  	%r709, %r461, 768;
	setp.eq.s32 	%p22, %r709, 768;
	mov.u32 	%r1369, %r384;
	@%p22 bra 	$L__BB15_137;
	add.s32 	%r1359, %r384, %r1357;
	shr.u32 	%r710, %r461, 8;
	add.s32 	%r711, %r710, 1;
	and.b32  	%r712, %r711, 3;
	neg.s32 	%r1358, %r712;
	mov.u32 	%r1369, %r384;
$L__BB15_133:
	.pragma "nounroll";
	mov.u64 	%rd115, %rd344;
	mov.u32 	%r470, %r1396;
	mov.u32 	%r469, %r1397;
	mov.u32 	%r468, %r1398;
	mov.u32 	%r467, %r1399;
	mul.wide.u32 	%rd221, %r1359, 24;
	add.s64 	%rd216, %rd174, %rd221;
	// begin inline asm
	ld.global.nc.u64 %rd215, [%rd216];
	// end inline asm
	mov.b64 	{%r471, %r472}, %rd215;
	add.s64 	%rd218, %rd216, 8;
	// begin inline asm
	ld.global.nc.u64 %rd217, [%rd218];
	// end inline asm
	mov.b64 	{%r473, %r474}, %rd217;
	add.s64 	%rd220, %rd216, 16;
	// begin inline asm
	ld.global.nc.u64 %rd219, [%rd220];
	// end inline asm
	setp.lt.s32 	%p23, %r467, %r471;
	@%p23 bra 	$L__BB15_136;
	setp.lt.s32 	%p24, %r471, %r467;
	mov.u64 	%rd344, %rd219;
	mov.u32 	%r1396, %r474;
	mov.u32 	%r1397, %r473;
	mov.u32 	%r1398, %r472;
	mov.u32 	%r1399, %r471;
	@%p24 bra 	$L__BB15_136;
	setp.lt.s64 	%p25, %rd115, %rd219;
	min.s64 	%rd344, %rd115, %rd219;
	selp.b32 	%r1396, %r470, %r474, %p25;
	selp.b32 	%r1397, %r469, %r473, %p25;
	selp.b32 	%r1398, %r468, %r472, %p25;
	selp.b32 	%r1399, %r467, %r471, %p25;
$L__BB15_136:
	add.s32 	%r1369, %r1369, 256;
	add.s32 	%r1359, %r1359, 256;
	add.s32 	%r1358, %r1358, 1;
	setp.ne.s32 	%p26, %r1358, 0;
	@%p26 bra 	$L__BB15_133;
$L__BB15_137:
	setp.lt.u32 	%p27, %r461, 768;
	@%p27 bra 	$L__BB15_152;
	cvt.u64.u32 	%rd222, %r1369;
	cvt.u64.u32 	%rd223, %r1357;
	add.s64 	%rd224, %rd222, %rd223;
	mad.lo.s64 	%rd225, %rd224, 24, %rd174;
	add.s64 	%rd339, %rd225, 18448;
	add.s32 	%r1378, %r1369, %r1357;
$L__BB15_139:
	mul.wide.u32 	%rd232, %r1378, 24;
	add.s64 	%rd227, %rd174, %rd232;
	// begin inline asm
	ld.global.nc.u64 %rd226, [%rd227];
	// end inline asm
	mov.b64 	{%r502, %r503}, %rd226;
	add.s64 	%rd229, %rd227, 8;
	// begin inline asm
	ld.global.nc.u64 %rd228, [%rd229];
	// end inline asm
	mov.b64 	{%r504, %r505}, %rd228;
	add.s64 	%rd231, %rd227, 16;
	// begin inline asm
	ld.global.nc.u64 %rd230, [%rd231];
	// end inline asm
	setp.lt.s32 	%p28, %r1399, %r502;
	mov.u64 	%rd341, %rd344;
	mov.u32 	%r1384, %r1396;
	mov.u32 	%r1385, %r1397;
	mov.u32 	%r1386, %r1398;
	mov.u32 	%r1387, %r1399;
	@%p28 bra 	$L__BB15_142;
	setp.lt.s32 	%p29, %r502, %r1399;
	mov.u64 	%rd341, %rd230;
	mov.u32 	%r1384, %r505;
	mov.u32 	%r1385, %r504;
	mov.u32 	%r1386, %r503;
	mov.u32 	%r1387, %r502;
	@%p29 bra 	$L__BB15_142;
	setp.lt.s64 	%p30, %rd344, %rd230;
	min.s64 	%rd341, %rd344, %rd230;
	selp.b32 	%r1384, %r1396, %r505, %p30;
	selp.b32 	%r1385, %r1397, %r504, %p30;
	selp.b32 	%r1386, %r1398, %r503, %p30;
	selp.b32 	%r1387, %r1399, %r502, %p30;
$L__BB15_142:
	add.s64 	%rd234, %rd339, -12304;
	// begin inline asm
	ld.global.nc.u64 %rd233, [%rd234];
	// end inline asm
	mov.b64 	{%r514, %r515}, %rd233;
	add.s64 	%rd236, %rd339, -12296;
	// begin inline asm
	ld.global.nc.u64 %rd235, [%rd236];
	// end inline asm
	mov.b64 	{%r516, %r517}, %rd235;
	add.s64 	%rd238, %rd339, -12288;
	// begin inline asm
	ld.global.nc.u64 %rd237, [%rd238];
	// end inline asm
	setp.lt.s32 	%p31, %r1387, %r514;
	mov.u64 	%rd342, %rd341;
	mov.u32 	%r1388, %r1384;
	mov.u32 	%r1389, %r1385;
	mov.u32 	%r1390, %r1386;
	mov.u32 	%r1391, %r1387;
	@%p31 bra 	$L__BB15_145;
	setp.lt.s32 	%p32, %r514, %r1387;
	mov.u64 	%rd342, %rd237;
	mov.u32 	%r1388, %r517;
	mov.u32 	%r1389, %r516;
	mov.u32 	%r1390, %r515;
	mov.u32 	%r1391, %r514;
	@%p32 bra 	$L__BB15_145;
	setp.lt.s64 	%p33, %rd341, %rd237;
	min.s64 	%rd342, %rd341, %rd237;
	selp.b32 	%r1388, %r1384, %r517, %p33;
	selp.b32 	%r1389, %r1385, %r516, %p33;
	selp.b32 	%r1390, %r1386, %r515, %p33;
	selp.b32 	%r1391, %r1387, %r514, %p33;
$L__BB15_145:
	add.s64 	%rd240, %rd339, -6160;
	// begin inline asm
	ld.global.nc.u64 %rd239, [%rd240];
	// end inline asm
	mov.b64 	{%r526, %r527}, %rd239;
	add.s64 	%rd242, %rd339, -6152;
	// begin inline asm
	ld.global.nc.u64 %rd241, [%rd242];
	// end inline asm
	mov.b64 	{%r528, %r529}, %rd241;
	add.s64 	%rd244, %rd339, -6144;
	// begin inline asm
	ld.global.nc.u64 %rd243, [%rd244];
	// end inline asm
	setp.lt.s32 	%p34, %r1391, %r526;
	mov.u64 	%rd343, %rd342;
	mov.u32 	%r1392, %r1388;
	mov.u32 	%r1393, %r1389;
	mov.u32 	%r1394, %r1390;
	mov.u32 	%r1395, %r1391;
	@%p34 bra 	$L__BB15_148;
	setp.lt.s32 	%p35, %r526, %r1391;
	mov.u64 	%rd343, %rd243;
	mov.u32 	%r1392, %r529;
	mov.u32 	%r1393, %r528;
	mov.u32 	%r1394, %r527;
	mov.u32 	%r1395, %r526;
	@%p35 bra 	$L__BB15_148;
	setp.lt.s64 	%p36, %rd342, %rd243;
	min.s64 	%rd343, %rd342, %rd243;
	selp.b32 	%r1392, %r1388, %r529, %p36;
	selp.b32 	%r1393, %r1389, %r528, %p36;
	selp.b32 	%r1394, %r1390, %r527, %p36;
	selp.b32 	%r1395, %r1391, %r526, %p36;
$L__BB15_148:
	add.s64 	%rd246, %rd339, -16;
	// begin inline asm
	ld.global.nc.u64 %rd245, [%rd246];
	// end inline asm
	mov.b64 	{%r538, %r539}, %rd245;
	add.s64 	%rd248, %rd339, -8;
	// begin inline asm
	ld.global.nc.u64 %rd247, [%rd248];
	// end inline asm
	mov.b64 	{%r540, %r541}, %rd247;
	// begin inline asm
	ld.global.nc.u64 %rd249, [%rd339];
	// end inline asm
	setp.lt.s32 	%p37, %r1395, %r538;
	mov.u64 	%rd344, %rd343;
	mov.u32 	%r1396, %r1392;
	mov.u32 	%r1397, %r1393;
	mov.u32 	%r1398, %r1394;
	mov.u32 	%r1399, %r1395;
	@%p37 bra 	$L__BB15_151;
	setp.lt.s32 	%p38, %r538, %r1395;
	mov.u64 	%rd344, %rd249;
	mov.u32 	%r1396, %r541;
	mov.u32 	%r1397, %r540;
	mov.u32 	%r1398, %r539;
	mov.u32 	%r1399, %r538;
	@%p38 bra 	$L__BB15_151;
	setp.lt.s64 	%p39, %rd343, %rd249;
	min.s64 	%rd344, %rd343, %rd249;
	selp.b32 	%r1396, %r1392, %r541, %p39;
	selp.b32 	%r1397, %r1393, %r540, %p39;
	selp.b32 	%r1398, %r1394, %r539, %p39;
	selp.b32 	%r1399, %r1395, %r538, %p39;
$L__BB15_151:
	add.s32 	%r1369, %r1369, 1024;
	add.s64 	%rd339, %rd339, 24576;
	add.s32 	%r1378, %r1378, 1024;
	setp.lt.s32 	%p40, %r1369, %r460;
	@%p40 bra 	$L__BB15_139;
$L__BB15_152:
	// begin inline asm
	mov.u32 %r713, %laneid;
	// end inline asm
	mov.b32 	%r741, 1;
	mov.b32 	%r742, 31;
	mov.b32 	%r743, -1;
	// begin inline asm
	shfl.sync.down.b32 %r714, %r1399, %r741, %r742, %r743;
	// end inline asm
	// begin inline asm
	shfl.sync.down.b32 %r719, %r1398, %r741, %r742, %r743;
	// end inline asm
	// begin inline asm
	shfl.sync.down.b32 %r724, %r1397, %r741, %r742, %r743;
	// end inline asm
	// begin inline asm
	shfl.sync.down.b32 %r729, %r1396, %r741, %r742, %r743;
	// end inline asm
	mov.b64 	{%r735, %r740}, %rd344;
	// begin inline asm
	shfl.sync.down.b32 %r734, %r735, %r741, %r742, %r743;
	// end inline asm
	// begin inline asm
	shfl.sync.down.b32 %r739, %r740, %r741, %r742, %r743;
	// end inline asm
	mov.b64 	%rd138, {%r734, %r739};
	setp.gt.s32 	%p41, %r713, 30;
	setp.lt.s32 	%p42, %r1399, %r714;
	or.pred  	%p43, %p41, %p42;
	mov.u64 	%rd346, %rd344;
	mov.u32 	%r1404, %r1396;
	mov.u32 	%r1405, %r1397;
	mov.u32 	%r1406, %r1398;
	mov.u32 	%r1407, %r1399;
	@%p43 bra 	$L__BB15_155;
	setp.lt.s32 	%p44, %r714, %r1399;
	mov.u64 	%rd346, %rd138;
	mov.u32 	%r1404, %r729;
	mov.u32 	%r1405, %r724;
	mov.u32 	%r1406, %r719;
	mov.u32 	%r1407, %r714;
	@%p44 bra 	$L__BB15_155;
	setp.lt.s64 	%p45, %rd344, %rd138;
	min.s64 	%rd346, %rd344, %rd138;
	selp.b32 	%r1404, %r1396, %r729, %p45;
	selp.b32 	%r1405, %r1397, %r724, %p45;
	selp.b32 	%r1406, %r1398, %r719, %p45;
	selp.b32 	%r1407, %r1399, %r714, %p45;
$L__BB15_155:
	mov.b32 	%r771, 2;
	mov.b32 	%r772, 31;
	mov.b32 	%r773, -1;
	// begin inline asm
	shfl.sync.down.b32 %r744, %r1407, %r771, %r772, %r773;
	// end inline asm
	// begin inline asm
	shfl.sync.down.b32 %r749, %r1406, %r771, %r772, %r773;
	// end inline asm
	// begin inline asm
	shfl.sync.down.b32 %r754, %r1405, %r771, %r772, %r773;
	// end inline asm
	// begin inline asm
	shfl.sync.down.b32 %r759, %r1404, %r771, %r772, %r773;
	// end inline asm
	mov.b64 	{%r765, %r770}, %rd346;
	// begin inline asm
	shfl.sync.down.b32 %r764, %r765, %r771, %r772, %r773;
	// end inline asm
	// begin inline asm
	shfl.sync.down.b32 %r769, %r770, %r771, %r772, %r773;
	// end inline asm
	mov.b64 	%rd141, {%r764, %r769};
	setp.gt.s32 	%p46, %r713, 29;
	setp.lt.s32 	%p47, %r1407, %r744;
	or.pred  	%p48, %p46, %p47;
	mov.u64 	%rd347, %rd346;
	mov.u32 	%r1408, %r1404;
	mov.u32 	%r1409, %r1405;
	mov.u32 	%r1410, %r1406;
	mov.u32 	%r1411, %r1407;
	@%p48 bra 	$L__BB15_158;
	setp.lt.s32 	%p49, %r744, %r1407;
	mov.u64 	%rd347, %rd141;
	mov.u32 	%r1408, %r759;
	mov.u32 	%r1409, %r754;
	mov.u32 	%r1410, %r749;
	mov.u32 	%r1411, %r744;
	@%p49 bra 	$L__BB15_158;
	setp.lt.s64 	%p50, %rd346, %rd141;
	min.s64 	%rd347, %rd346, %rd141;
	selp.b32 	%r1408, %r1404, %r759, %p50;
	selp.b32 	%r1409, %r1405, %r754, %p50;
	selp.b32 	%r1410, %r1406, %r749, %p50;
	selp.b32 	%r1411, %r1407, %r744, %p50;
$L__BB15_158:
	mov.b32 	%r801, 4;
	mov.b32 	%r802, 31;
	mov.b32 	%r803, -1;
	// begin inline asm
	shfl.sync.down.b32 %r774, %r1411, %r801, %r802, %r803;
	// end inline asm
	// begin inline asm
	shfl.sync.down.b32 %r779, %r1410, %r801, %r802, %r803;
	// end inline asm
	// begin inline asm
	shfl.sync.down.b32 %r784, %r1409, %r801, %r802, %r803;
	// end inline asm
	// begin inline asm
	shfl.sync.down.b32 %r789, %r1408, %r801, %r802, %r803;
	// end inline asm
	mov.b64 	{%r795, %r800}, %rd347;
	// begin inline asm
	shfl.sync.down.b32 %r794, %r795, %r801, %r802, %r803;
	// end inline asm
	// begin inline asm
	shfl.sync.down.b32 %r799, %r800, %r801, %r802, %r803;
	// end inline asm
	mov.b64 	%rd144, {%r794, %r799};
	setp.gt.s32 	%p51, %r713, 27;
	setp.lt.s32 	%p52, %r1411, %r774;
	or.pred  	%p53, %p51, %p52;
	mov.u32 	%r1412, %r1411;
	mov.u32 	%r1413, %r1410;
	mov.u32 	%r1414, %r1409;
	mov.u32 	%r1415, %r1408;
	mov.u64 	%rd348, %rd347;
	@%p53 bra 	$L__BB15_161;
	setp.lt.s32 	%p54, %r774, %r1411;
	mov.u32 	%r1412, %r774;
	mov.u32 	%r1413, %r779;
	mov.u32 	%r1414, %r784;
	mov.u32 	%r1415, %r789;
	mov.u64 	%rd348, %rd144;
	@%p54 bra 	$L__BB15_161;
	setp.lt.s64 	%p55, %rd347, %rd144;
	selp.b32 	%r1412, %r1411, %r774, %p55;
	selp.b32 	%r1413, %r1410, %r779, %p55;
	selp.b32 	%r1414, %r1409, %r784, %p55;
	selp.b32 	%r1415, %r1408, %r789, %p55;
	min.s64 	%rd348, %rd347, %rd144;
$L__BB15_161:
	mov.b32 	%r831, 8;
	mov.b32 	%r832, 31;
	mov.b32 	%r833, -1;
	// begin inline asm
	shfl.sync.down.b32 %r804, %r1412, %r831, %r832, %r833;
	// end inline asm
	// begin inline asm
	shfl.sync.down.b32 %r809, %r1413, %r831, %r832, %r833;
	// end inline asm
	// begin inline asm
	shfl.sync.down.b32 %r814, %r1414, %r831, %r832, %r833;
	// end inline asm
	// begin inline asm
	shfl.sync.down.b32 %r819, %r1415, %r831, %r832, %r833;
	// end inline asm
	mov.b64 	{%r825, %r830}, %rd348;
	// begin inline asm
	shfl.sync.down.b32 %r824, %r825, %r831, %r832, %r833;
	// end inline asm
	// begin inline asm
	shfl.sync.down.b32 %r829, %r830, %r831, %r832, %r833;
	// end inline asm
	mov.b64 	%rd147, {%r824, %r829};
	setp.gt.s32 	%p56, %r713, 23;
	setp.lt.s32 	%p57, %r1412, %r804;
	or.pred  	%p58, %p56, %p57;
	mov.u32 	%r1416, %r1412;
	mov.u32 	%r1417, %r1413;
	mov.u32 	%r1418, %r1414;
	mov.u32 	%r1419, %r1415;
	mov.u64 	%rd349, %rd348;
	@%p58 bra 	$L__BB15_164;
	setp.lt.s32 	%p59, %r804, %r1412;
	mov.u32 	%r1416, %r804;
	mov.u32 	%r1417, %r809;
	mov.u32 	%r1418, %r814;
	mov.u32 	%r1419, %r819;
	mov.u64 	%rd349, %rd147;
	@%p59 bra 	$L__BB15_164;
	setp.lt.s64 	%p60, %rd348, %rd147;
	selp.b32 	%r1416, %r1412, %r804, %p60;
	selp.b32 	%r1417, %r1413, %r809, %p60;
	selp.b32 	%r1418, %r1414, %r814, %p60;
	selp.b32 	%r1419, %r1415, %r819, %p60;
	min.s64 	%rd349, %rd348, %rd147;
$L__BB15_164:
	mov.b32 	%r861, 16;
	mov.b32 	%r862, 31;
	mov.b32 	%r863, -1;
	// begin inline asm
	shfl.sync.down.b32 %r834, %r1416, %r861, %r862, %r863;
	// end inline asm
	// begin inline asm
	shfl.sync.down.b32 %r839, %r1417, %r861, %r862, %r863;
	// end inline asm
	// begin inline asm
	shfl.sync.down.b32 %r844, %r1418, %r861, %r862, %r863;
	// end inline asm
	// begin inline asm
	shfl.sync.down.b32 %r849, %r1419, %r861, %r862, %r863;
	// end inline asm
	mov.b64 	{%r855, %r860}, %rd349;
	// begin inline asm
	shfl.sync.down.b32 %r854, %r855, %r861, %r862, %r863;
	// end inline asm
	// begin inline asm
	shfl.sync.down.b32 %r859, %r860, %r861, %r862, %r863;
	// end inline asm
	mov.b64 	%rd150, {%r854, %r859};
	setp.gt.s32 	%p61, %r713, 15;
	setp.lt.s32 	%p62, %r1416, %r834;
	or.pred  	%p63, %p61, %p62;
	mov.u32 	%r1451, %r1416;
	mov.u32 	%r1450, %r1417;
	mov.u32 	%r1449, %r1418;
	mov.u32 	%r1448, %r1419;
	mov.u64 	%rd357, %rd349;
	@%p63 bra 	$L__BB15_167;
	setp.lt.s32 	%p64, %r834, %r1416;
	mov.u32 	%r1451, %r834;
	mov.u32 	%r1450, %r839;
	mov.u32 	%r1449, %r844;
	mov.u32 	%r1448, %r849;
	mov.u64 	%rd357, %rd150;
	@%p64 bra 	$L__BB15_167;
	setp.lt.s64 	%p65, %rd349, %rd150;
	selp.b32 	%r1451, %r1416, %r834, %p65;
	selp.b32 	%r1450, %r1417, %r839, %p65;
	selp.b32 	%r1449, %r1418, %r844, %p65;
	selp.b32 	%r1448, %r1419, %r849, %p65;
	min.s64 	%rd357, %rd349, %rd150;
$L__BB15_167:
	setp.ne.s32 	%p66, %r713, 0;
	@%p66 bra 	$L__BB15_169;
	shr.u32 	%r864, %r384, 5;
	mov.u32 	%r865, _ZN6thrust24THRUST_300001_SM_1000_NS8cuda_cub4core6detail5shmemE;
	mad.lo.s32 	%r866, %r864, 24, %r865;
	st.shared.v2.u32 	[%r866+8], {%r1451, %r1450};
	st.shared.v2.u32 	[%r866+16], {%r1449, %r1448};
	st.shared.u64 	[%r866+24], %rd357;
$L__BB15_169:
	bar.sync 	0;
	setp.ne.s32 	%p67, %r384, 0;
	@%p67 bra 	$L__BB15_191;
	ld.shared.v4.u32 	{%r617, %r618, %r619, %r620}, [_ZN6thrust24THRUST_300001_SM_1000_NS8cuda_cub4core6detail5shmemE+32];
	ld.shared.u64 	%rd153, [_ZN6thrust24THRUST_300001_SM_1000_NS8cuda_cub4core6detail5shmemE+48];
	setp.lt.s32 	%p68, %r1451, %r617;
	mov.u32 	%r1424, %r1451;
	mov.u32 	%r1425, %r1450;
	mov.u32 	%r1426, %r1449;
	mov.u32 	%r1427, %r1448;
	mov.u64 	%rd351, %rd357;
	@%p68 bra 	$L__BB15_173;
	setp.lt.s32 	%p69, %r617, %r1451;
	mov.u32 	%r1424, %r617;
	mov.u32 	%r1425, %r618;
	mov.u32 	%r1426, %r619;
	mov.u32 	%r1427, %r620;
	mov.u64 	%rd351, %rd153;
	@%p69 bra 	$L__BB15_173;
	setp.lt.s64 	%p70, %rd357, %rd153;
	selp.b32 	%r1424, %r1451, %r617, %p70;
	selp.b32 	%r1425, %r1450, %r618, %p70;
	selp.b32 	%r1426, %r1449, %r619, %p70;
	selp.b32 	%r1427, %r1448, %r620, %p70;
	min.s64 	%rd351, %rd357, %rd153;
$L__BB15_173:
	ld.shared.v2.u32 	{%r629, %r630}, [_ZN6thrust24THRUST_300001_SM_1000_NS8cuda_cub4core6detail5shmemE+56];
	ld.shared.v2.u32 	{%r631, %r632}, [_ZN6thrust24THRUST_300001_SM_1000_NS8cuda_cub4core6detail5shmemE+64];
	ld.shared.u64 	%rd156, [_ZN6thrust24THRUST_300001_SM_1000_NS8cuda_cub4core6detail5shmemE+72];
	setp.lt.s32 	%p71, %r1424, %r629;
	mov.u32 	%r1428, %r1424;
	mov.u32 	%r1429, %r1425;
	mov.u32 	%r1430, %r1426;
	mov.u32 	%r1431, %r1427;
	mov.u64 	%rd352, %rd351;
	@%p71 bra 	$L__BB15_176;
	setp.lt.s32 	%p72, %r629, %r1424;
	mov.u32 	%r1428, %r629;
	mov.u32 	%r1429, %r630;
	mov.u32 	%r1430, %r631;
	mov.u32 	%r1431, %r632;
	mov.u64 	%rd352, %rd156;
	@%p72 bra 	$L__BB15_176;
	setp.lt.s64 	%p73, %rd351, %rd156;
	selp.b32 	%r1428, %r1424, %r629, %p73;
	selp.b32 	%r1429, %r1425, %r630, %p73;
	selp.b32 	%r1430, %r1426, %r631, %p73;
	selp.b32 	%r1431, %r1427, %r632, %p73;
	min.s64 	%rd352, %rd351, %rd156;
$L__BB15_176:
	ld.shared.v4.u32 	{%r641, %r642, %r643, %r644}, [_ZN6thrust24THRUST_300001_SM_1000_NS8cuda_cub4core6detail5shmemE+80];
	ld.shared.u64 	%rd159, [_ZN6thrust24THRUST_300001_SM_1000_NS8cuda_cub4core6detail5shmemE+96];
	setp.lt.s32 	%p74, %r1428, %r641;
	mov.u32 	%r1432, %r1428;
	mov.u32 	%r1433, %r1429;
	mov.u32 	%r1434, %r1430;
	mov.u32 	%r1435, %r1431;
	mov.u64 	%rd353, %rd352;
	@%p74 bra 	$L__BB15_179;
	setp.lt.s32 	%p75, %r641, %r1428;
	mov.u32 	%r1432, %r641;
	mov.u32 	%r1433, %r642;
	mov.u32 	%r1434, %r643;
	mov.u32 	%r1435, %r644;
	mov.u64 	%rd353, %rd159;
	@%p75 bra 	$L__BB15_179;
	setp.lt.s64 	%p76, %rd352, %rd159;
	selp.b32 	%r1432, %r1428, %r641, %p76;
	selp.b32 	%r1433, %r1429, %r642, %p76;
	selp.b32 	%r1434, %r1430, %r643, %p76;
	selp.b32 	%r1435, %r1431, %r644, %p76;
	min.s64 	%rd353, %rd352, %rd159;
$L__BB15_179:
	ld.shared.v2.u32 	{%r653, %r654}, [_ZN6thrust24THRUST_300001_SM_1000_NS8cuda_cub4core6detail5shmemE+104];
	ld.shared.v2.u32 	{%r655, %r656}, [_ZN6thrust24THRUST_300001_SM_1000_NS8cuda_cub4core6detail5shmemE+112];
	ld.shared.u64 	%rd162, [_ZN6thrust24THRUST_300001_SM_1000_NS8cuda_cub4core6detail5shmemE+120];
	setp.lt.s32 	%p77, %r1432, %r653;
	mov.u32 	%r1436, %r1432;
	mov.u32 	%r1437, %r1433;
	mov.u32 	%r1438, %r1434;
	mov.u32 	%r1439, %r1435;
	mov.u64 	%rd354, %rd353;
	@%p77 bra 	$L__BB15_182;
	setp.lt.s32 	%p78, %r653, %r1432;
	mov.u32 	%r1436, %r653;
	mov.u32 	%r1437, %r654;
	mov.u32 	%r1438, %r655;
	mov.u32 	%r1439, %r656;
	mov.u64 	%rd354, %rd162;
	@%p78 bra 	$L__BB15_182;
	setp.lt.s64 	%p79, %rd353, %rd162;
	selp.b32 	%r1436, %r1432, %r653, %p79;
	selp.b32 	%r1437, %r1433, %r654, %p79;
	selp.b32 	%r1438, %r1434, %r655, %p79;
	selp.b32 	%r1439, %r1435, %r656, %p79;
	min.s64 	%rd354, %rd353, %rd162;
$L__BB15_182:
	ld.shared.v4.u32 	{%r665, %r666, %r667, %r668}, [_ZN6thrust24THRUST_300001_SM_1000_NS8cuda_cub4core6detail5shmemE+128];
	ld.shared.u64 	%rd165, [_ZN6thrust24THRUST_300001_SM_1000_NS8cuda_cub4core6detail5shmemE+144];
	setp.lt.s32 	%p80, %r1436, %r665;
	mov.u32 	%r1440, %r1436;
	mov.u32 	%r1441, %r1437;
	mov.u32 	%r1442, %r1438;
	mov.u32 	%r1443, %r1439;
	mov.u64 	%rd355, %rd354;
	@%p80 bra 	$L__BB15_185;
	setp.lt.s32 	%p81, %r665, %r1436;
	mov.u32 	%r1440, %r665;
	mov.u32 	%r1441, %r666;
	mov.u32 	%r1442, %r667;
	mov.u32 	%r1443, %r668;
	mov.u64 	%rd355, %rd165;
	@%p81 bra 	$L__BB15_185;
	setp.lt.s64 	%p82, %rd354, %rd165;
	selp.b32 	%r1440, %r1436, %r665, %p82;
	selp.b32 	%r1441, %r1437, %r666, %p82;
	selp.b32 	%r1442, %r1438, %r667, %p82;
	selp.b32 	%r1443, %r1439, %r668, %p82;
	min.s64 	%rd355, %rd354, %rd165;
$L__BB15_185:
	ld.shared.v2.u32 	{%r677, %r678}, [_ZN6thrust24THRUST_300001_SM_1000_NS8cuda_cub4core6detail5shmemE+152];
	ld.shared.v2.u32 	{%r679, %r680}, [_ZN6thrust24THRUST_300001_SM_1000_NS8cuda_cub4core6detail5shmemE+160];
	ld.shared.u64 	%rd168, [_ZN6thrust24THRUST_300001_SM_1000_NS8cuda_cub4core6detail5shmemE+168];
	setp.lt.s32 	%p83, %r1440, %r677;
	mov.u32 	%r1444, %r1440;
	mov.u32 	%r1445, %r1441;
	mov.u32 	%r1446, %r1442;
	mov.u32 	%r1447, %r1443;
	mov.u64 	%rd356, %rd355;
	@%p83 bra 	$L__BB15_188;
	setp.lt.s32 	%p84, %r677, %r1440;
	mov.u32 	%r1444, %r677;
	mov.u32 	%r1445, %r678;
	mov.u32 	%r1446, %r679;
	mov.u32 	%r1447, %r680;
	mov.u64 	%rd356, %rd168;
	@%p84 bra 	$L__BB15_188;
	setp.lt.s64 	%p85, %rd355, %rd168;
	selp.b32 	%r1444, %r1440, %r677, %p85;
	selp.b32 	%r1445, %r1441, %r678, %p85;
	selp.b32 	%r1446, %r1442, %r679, %p85;
	selp.b32 	%r1447, %r1443, %r680, %p85;
	min.s64 	%rd356, %rd355, %rd168;
$L__BB15_188:
	ld.shared.v4.u32 	{%r689, %r690, %r691, %r692}, [_ZN6thrust24THRUST_300001_SM_1000_NS8cuda_cub4core6detail5shmemE+176];
	ld.shared.u64 	%rd171, [_ZN6thrust24THRUST_300001_SM_1000_NS8cuda_cub4core6detail5shmemE+192];
	setp.lt.s32 	%p86, %r1444, %r689;
	mov.u64 	%rd357, %rd356;
	mov.u32 	%r1448, %r1447;
	mov.u32 	%r1449, %r1446;
	mov.u32 	%r1450, %r1445;
	mov.u32 	%r1451, %r1444;
	@%p86 bra 	$L__BB15_191;
	setp.lt.s32 	%p87, %r689, %r1444;
	mov.u64 	%rd357, %rd171;
	mov.u32 	%r1448, %r692;
	mov.u32 	%r1449, %r691;
	mov.u32 	%r1450, %r690;
	mov.u32 	%r1451, %r689;
	@%p87 bra 	$L__BB15_191;
	setp.lt.s64 	%p88, %rd356, %rd171;
	selp.b32 	%r1451, %r1444, %r689, %p88;
	selp.b32 	%r1450, %r1445, %r690, %p88;
	selp.b32 	%r1449, %r1446, %r691, %p88;
	selp.b32 	%r1448, %r1447, %r692, %p88;
	min.s64 	%rd357, %rd356, %rd171;
$L__BB15_191:
	mov.u32 	%r1190, %tid.x;
	setp.ne.s32 	%p215, %r1190, 0;
	@%p215 bra 	$L__BB15_193;
	ld.param.u64 	%rd293, [_ZN6thrust24THRUST_300001_SM_1000_NS8cuda_cub4core6detail13_kernel_agentINS1_8__reduce11ReduceAgentIPN4cuda3std3__45tupleIJNSA_IJiiiiEEElEEESD_SC_iNS1_9__extrema9arg_min_fISB_l5compIEEEEJSD_SD_iSH_EEEvDpT0__param_1];
	cvta.to.global.u64 	%rd292, %rd293;
	st.global.u32 	[%rd292], %r1451;
	st.global.u32 	[%rd292+4], %r1450;
	st.global.u32 	[%rd292+8], %r1449;
	st.global.u32 	[%rd292+12], %r1448;
	st.global.u64 	[%rd292+16], %rd357;
$L__BB15_193:
	ret;

}
	// .globl	_ZN6thrust24THRUST_300001_SM_1000_NS8cuda_cub4core6detail13_kernel_agentINS1_8__reduce11ReduceAgentINS0_12zip_iteratorIN4cuda3std3__45tupleIJNS0_6detail15normal_iteratorINS0_10device_ptrINSB_IJiiiiEEEEEEENS0_17counting_iteratorIlNS0_11use_defaultESJ_SJ_EEEEEEEPNSB_IJSF_lEEESN_lNS1_9__extrema9arg_min_fISF_l5compIEEEEJSM_SO_lSS_EEEvDpT0_
.visible .entry _ZN6thrust24THRUST_300001_SM_1000_NS8cuda_cub4core6detail13_kernel_agentINS1_8__reduce11ReduceAgentINS0_12zip_iteratorIN4cuda3std3__45tupleIJNS0_6detail15normal_iteratorINS0_10device_ptrINSB_IJiiiiEEEEEEENS0_17counting_iteratorIlNS0_11use_defaultESJ_SJ_EEEEEEEPNSB_IJSF_lEEESN_lNS1_9__extrema9arg_min_fISF_l5compIEEEEJSM_SO_lSS_EEEvDpT0_(
	.param .align 8 .b8 _ZN6thrust24THRUST_300001_SM_1000_NS8cuda_cub4core6detail13_kernel_agentINS1_8__reduce11ReduceAgentINS0_12zip_iteratorIN4cuda3std3__45tupleIJNS0_6detail15normal_iteratorINS0_10device_ptrINSB_IJiiiiEEEEEEENS0_17counting_iteratorIlNS0_11use_defaultESJ_SJ_EEEEEEEPNSB_IJSF_lEEESN_lNS1_9__extrema9arg_min_fISF_l5compIEEEEJSM_SO_lSS_EEEvDpT0__param_0[16],
	.param .u64 .ptr .align 1 _ZN6thrust24THRUST_300001_SM_1000_NS8cuda_cub4core6detail13_kernel_agentINS1_8__reduce11ReduceAgentINS0_12zip_iteratorIN4cuda3std3__45tupleIJNS0_6detail15normal_iteratorINS0_10device_ptrINSB_IJiiiiEEEEEEENS0_17counting_iteratorIlNS0_11use_defaultESJ_SJ_EEEEEEEPNSB_IJSF_lEEESN_lNS1_9__extrema9arg_min_fISF_l5compIEEEEJSM_SO_lSS_EEEvDpT0__param_1,
	.param .u64 _ZN6thrust24THRUST_300001_SM_1000_NS8cuda_cub4core6detail13_kernel_agentINS1_8__reduce11ReduceAgentINS0_12zip_iteratorIN4cuda3std3__45tupleIJNS0_6detail15normal_iteratorINS0_10device_ptrINSB_IJiiiiEEEEEEENS0_17counting_iteratorIlNS0_11use_defaultESJ_SJ_EEEEEEEPNSB_IJSF_lEEESN_lNS1_9__extrema9arg_min_fISF_l5compIEEEEJSM_SO_lSS_EEEvDpT0__param_2,
	.param .align 1 .b8 _ZN6thrust24THRUST_300001_SM_1000_NS8cuda_cub4core6detail13_kernel_agentINS1_8__reduce11ReduceAgentINS0_12zip_iteratorIN4cuda3std3__45tupleIJNS0_6detail15normal_iteratorINS0_10device_ptrINSB_IJiiiiEEEEEEENS0_17counting_iteratorIlNS0_11use_defaultESJ_SJ_EEEEEEEPNSB_IJSF_lEEESN_lNS1_9__extrema9arg_min_fISF_l5compIEEEEJSM_SO_lSS_EEEvDpT0__param_3[1]
)
.maxntid 256
{
	.reg .pred 	%p<214>;
	.reg .b32 	%r<1449>;
	.reg .b64 	%rd<294>;

	ld.param.u64 	%rd185, [_ZN6thrust24THRUST_300001_SM_1000_NS8cuda_cub4core6detail13_kernel_agentINS1_8__reduce11ReduceAgentINS0_12zip_iteratorIN4cuda3std3__45tupleIJNS0_6detail15normal_iteratorINS0_10device_ptrINSB_IJiiiiEEEEEEENS0_17counting_iteratorIlNS0_11use_defaultESJ_SJ_EEEEEEEPNSB_IJSF_lEEESN_lNS1_9__extrema9arg_min_fISF_l5compIEEEEJSM_SO_lSS_EEEvDpT0__param_0+8];
	ld.param.u64 	%rd184, [_ZN6thrust24THRUST_300001_SM_1000_NS8cuda_cub4core6detail13_kernel_agentINS1_8__reduce11ReduceAgentINS0_12zip_iteratorIN4cuda3std3__45tupleIJNS0_6detail15normal_iteratorINS0_10device_ptrINSB_IJiiiiEEEEEEENS0_17counting_iteratorIlNS0_11use_defaultESJ_SJ_EEEEEEEPNSB_IJSF_lEEESN_lNS1_9__extrema9arg_min_fISF_l5compIEEEEJSM_SO_lSS_EEEvDpT0__param_0];
	ld.param.u64 	%rd187, [_ZN6thrust24THRUST_300001_SM_1000_NS8cuda_cub4core6detail13_kernel_agentINS1_8__reduce11ReduceAgentINS0_12zip_iteratorIN4cuda3std3__45tupleIJNS0_6detail15normal_iteratorINS0_10device_ptrINSB_IJiiiiEEEEEEENS0_17counting_iteratorIlNS0_11use_defaultESJ_SJ_EEEEEEEPNSB_IJSF_lEEESN_lNS1_9__extrema9arg_min_fISF_l5compIEEEEJSM_SO_lSS_EEEvDpT0__param_2];
	setp.eq.s64 	%p1, %rd187, 0;
	@%p1 bra 	$L__BB16_192;
	cvta.to.global.u64 	%rd1, %rd184;
	setp.gt.s64 	%p2, %rd187, 767;
	@%p2 bra 	$L__BB16_112;
	cvt.u32.u64 	%r1, %rd187;
	mov.u32 	%r2, %tid.x;
	setp.ge.s32 	%p87, %r2, %r1;
	mov.b32 	%r1233, 0;
	mov.b64 	%rd237, 0;
	mov.u32 	%r1234, %r1233;
	mov.u32 	%r1235, %r1233;
	mov.u32 	%r1236, %r1233;
	mov.u32 	%r1207, %r2;
	@%p87 bra 	$L__BB16_4;
	cvt.u64.u32 	%rd212, %r2;
	mul.wide.u32 	%rd213, %r2, 16;
	add.s64 	%rd214, %rd1, %rd213;
	add.s64 	%rd237, %rd185, %rd212;
	ld.global.u32 	%r1236, [%rd214];
	ld.global.u32 	%r1235, [%rd214+4];
	ld.global.u32 	%r1234, [%rd214+8];
	ld.global.u32 	%r1233, [%rd214+12];
	add.s32 	%r1207, %r2, 256;
$L__BB16_4:
	setp.ge.s32 	%p88, %r1207, %r1;
	@%p88 bra 	$L__BB16_26;
	not.b32 	%r866, %r1207;
	add.s32 	%r13, %r866, %r1;
	and.b32  	%r867, %r13, 768;
	setp.eq.s32 	%p89, %r867, 768;
	@%p89 bra 	$L__BB16_11;
	cvt.u64.u32 	%rd216, %r1207;
	add.s64 	%rd228, %rd185, %rd216;
	mul.wide.u32 	%rd217, %r1207, 16;
	add.s64 	%rd218, %rd217, %rd1;
	add.s64 	%rd227, %rd218, 8;
	shr.u32 	%r868, %r13, 8;
	add.s32 	%r869, %r868, 1;
	and.b32  	%r870, %r869, 3;
	neg.s32 	%r1197, %r870;
$L__BB16_7:
	.pragma "nounroll";
	mov.u64 	%rd9, %rd237;
	mov.u32 	%r20, %r1233;
	mov.u32 	%r19, %r1234;
	mov.u32 	%r18, %r1235;
	mov.u32 	%r17, %r1236;
	ld.global.u32 	%r21, [%rd227+-8];
	ld.global.u32 	%r22, [%rd227+-4];
	ld.global.u32 	%r23, [%rd227];
	ld.global.u32 	%r24, [%rd227+4];
	setp.lt.s32 	%p90, %r17, %r21;
	@%p90 bra 	$L__BB16_10;
	setp.lt.s32 	%p91, %r21, %r17;
	mov.u64 	%rd237, %rd228;
	mov.u32 	%r1233, %r24;
	mov.u32 	%r1234, %r23;
	mov.u32 	%r1235, %r22;
	mov.u32 	%r1236, %r21;
	@%p91 bra 	$L__BB16_10;
	setp.lt.s64 	%p92, %rd9, %rd228;
	min.s64 	%rd237, %rd9, %rd228;
	selp.b32 	%r1233, %r20, %r24, %p92;
	selp.b32 	%r1234, %r19, %r23, %p92;
	selp.b32 	%r1235, %r18, %r22, %p92;
	selp.b32 	%r1236, %r17, %r21, %p92;
$L__BB16_10:
	add.s32 	%r1207, %r1207, 256;
	add.s64 	%rd228, %rd228, 256;
	add.s64 	%rd227, %rd227, 4096;
	add.s32 	%r1197, %r1197, 1;
	setp.ne.s32 	%p93, %r1197, 0;
	@%p93 bra 	$L__BB16_7;
$L__BB16_11:
	setp.lt.u32 	%p94, %r13, 768;
	@%p94 bra 	$L__BB16_26;
	add.s32 	%r1216, %r1207, 512;
$L__BB16_13:
	mov.u32 	%r45, %r1216;
	add.s32 	%r871, %r45, -512;
	cvt.s64.s32 	%rd219, %r871;
	mul.wide.s32 	%rd220, %r871, 16;
	add.s64 	%rd17, %rd1, %rd220;
	add.s64 	%rd18, %rd185, %rd219;
	ld.global.u32 	%r50, [%rd17];
	ld.global.u32 	%r51, [%rd17+4];
	ld.global.u32 	%r52, [%rd17+8];
	ld.global.u32 	%r53, [%rd17+12];
	setp.lt.s32 	%p95, %r1236, %r50;
	mov.u64 	%rd234, %rd237;
	mov.u32 	%r1221, %r1233;
	mov.u32 	%r1222, %r1234;
	mov.u32 	%r1223, %r1235;
	mov.u32 	%r1224, %r1236;
	@%p95 bra 	$L__BB16_16;
	setp.lt.s32 	%p96, %r50, %r1236;
	mov.u64 	%rd234, %rd18;
	mov.u32 	%r1221, %r53;
	mov.u32 	%r1222, %r52;
	mov.u32 	%r1223, %r51;
	mov.u32 	%r1224, %r50;
	@%p96 bra 	$L__BB16_16;
	setp.lt.s64 	%p97, %rd237, %rd18;
	min.s64 	%rd234, %rd237, %rd18;
	selp.b32 	%r1221, %r1233, %r53, %p97;
	selp.b32 	%r1222, %r1234, %r52, %p97;
	selp.b32 	%r1223, %r1235, %r51, %p97;
	selp.b32 	%r1224, %r1236, %r50, %p97;
$L__BB16_16:
	add.s32 	%r872, %r45, -256;
	cvt.s64.s32 	%rd221, %r872;
	add.s64 	%rd21, %rd185, %rd221;
	ld.global.u32 	%r62, [%rd17+4096];
	ld.global.u32 	%r63, [%rd17+4100];
	ld.global.u32 	%r64, [%rd17+4104];
	ld.global.u32 	%r65, [%rd17+4108];
	setp.lt.s32 	%p98, %r1224, %r62;
	mov.u64 	%rd235, %rd234;
	mov.u32 	%r1225, %r1221;
	mov.u32 	%r1226, %r1222;
	mov.u32 	%r1227, %r1223;
	mov.u32 	%r1228, %r1224;
	@%p98 bra 	$L__BB16_19;
	setp.lt.s32 	%p99, %r62, %r1224;
	mov.u64 	%rd235, %rd21;
	mov.u32 	%r1225, %r65;
	mov.u32 	%r1226, %r64;
	mov.u32 	%r1227, %r63;
	mov.u32 	%r1228, %r62;
	@%p99 bra 	$L__BB16_19;
	setp.lt.s64 	%p100, %rd234, %rd21;
	min.s64 	%rd235, %rd234, %rd21;
	selp.b32 	%r1225, %r1221, %r65, %p100;
	selp.b32 	%r1226, %r1222, %r64, %p100;
	selp.b32 	%r1227, %r1223, %r63, %p100;
	selp.b32 	%r1228, %r1224, %r62, %p100;
$L__BB16_19:
	cvt.s64.s32 	%rd222, %r45;
	add.s64 	%rd24, %rd185, %rd222;
	ld.global.u32 	%r74, [%rd17+8192];
	ld.global.u32 	%r75, [%rd17+8196];
	ld.global.u32 	%r76, [%rd17+8200];
	ld.global.u32 	%r77, [%rd17+8204];
	setp.lt.s32 	%p101, %r1228, %r74;
	mov.u64 	%rd236, %rd235;
	mov.u32 	%r1229, %r1225;
	mov.u32 	%r1230, %r1226;
	mov.u32 	%r1231, %r1227;
	mov.u32 	%r1232, %r1228;
	@%p101 bra 	$L__BB16_22;
	setp.lt.s32 	%p102, %r74, %r1228;
	mov.u64 	%rd236, %rd24;
	mov.u32 	%r1229, %r77;
	mov.u32 	%r1230, %r76;
	mov.u32 	%r1231, %r75;
	mov.u32 	%r1232, %r74;
	@%p102 bra 	$L__BB16_22;
	setp.lt.s64 	%p103, %rd235, %rd24;
	min.s64 	%rd236, %rd235, %rd24;
	selp.b32 	%r1229, %r1225, %r77, %p103;
	selp.b32 	%r1230, %r1226, %r76, %p103;
	selp.b32 	%r1231, %r1227, %r75, %p103;
	selp.b32 	%r1232, %r1228, %r74, %p103;
$L__BB16_22:
	add.s32 	%r873, %r45, 256;
	cvt.s64.s32 	%rd223, %r873;
	add.s64 	%rd27, %rd185, %rd223;
	ld.global.u32 	%r86, [%rd17+12288];
	ld.global.u32 	%r87, [%rd17+12292];
	ld.global.u32 	%r88, [%rd17+12296];
	ld.global.u32 	%r89, [%rd17+12300];
	setp.lt.s32 	%p104, %r1232, %r86;
	mov.u64 	%rd237, %rd236;
	mov.u32 	%r1233, %r1229;
	mov.u32 	%r1234, %r1230;
	mov.u32 	%r1235, %r1231;
	mov.u32 	%r1236, %r1232;
	@%p104 bra 	$L__BB16_25;
	setp.lt.s32 	%p105, %r86, %r1232;
	mov.u64 	%rd237, %rd27;
	mov.u32 	%r1233, %r89;
	mov.u32 	%r1234, %r88;
	mov.u32 	%r1235, %r87;
	mov.u32 	%r1236, %r86;
	@%p105 bra 	$L__BB16_25;
	setp.lt.s64 	%p106, %rd236, %rd27;
	min.s64 	%rd237, %rd236, %rd27;
	selp.b32 	%r1233, %r1229, %r89, %p106;
	selp.b32 	%r1234, %r1230, %r88, %p106;
	selp.b32 	%r1235, %r1231, %r87, %p106;
	selp.b32 	%r1236, %r1232, %r86, %p106;
$L__BB16_25:
	add.s32 	%r1216, %r45, 1024;
	add.s32 	%r874, %r45, 512;
	setp.lt.s32 	%p107, %r874, %r1;
	@%p107 bra 	$L__BB16_13;
$L__BB16_26:
	setp.lt.s32 	%p108, %r1, 256;
	@%p108 bra 	$L__BB16_66;
	// begin inline asm
	mov.u32 %r1037, %laneid;
	// end inline asm
	mov.b32 	%r1065, 1;
	mov.b32 	%r1066, 31;
	mov.b32 	%r1067, -1;
	// begin inline asm
	shfl.sync.down.b32 %r1038, %r1236, %r1065, %r1066, %r1067;
	// end inline asm
	// begin inline asm
	shfl.sync.down.b32 %r1043, %r1235, %r1065, %r1066, %r1067;
	// end inline asm
	// begin inline asm
	shfl.sync.down.b32 %r1048, %r1234, %r1065, %r1066, %r1067;
	// end inline asm
	// begin inline asm
	shfl.sync.down.b32 %r1053, %r1233, %r1065, %r1066, %r1067;
	// end inline asm
	mov.b64 	{%r1059, %r1064}, %rd237;
	// begin inline asm
	shfl.sync.down.b32 %r1058, %r1059, %r1065, %r1066, %r1067;
	// end inline asm
	// begin inline asm
	shfl.sync.down.b32 %r1063, %r1064, %r1065, %r1066, %r1067;
	// end inline asm
	mov.b64 	%rd31, {%r1058, %r1063};
	setp.gt.s32 	%p165, %r1037, 30;
	setp.lt.s32 	%p166, %r1236, %r1038;
	or.pred  	%p167, %p165, %p166;
	mov.u64 	%rd239, %rd237;
	mov.u32 	%r1241, %r1233;
	mov.u32 	%r1242, %r1234;
	mov.u32 	%r1243, %r1235;
	mov.u32 	%r1244, %r1236;
	@%p167 bra 	$L__BB16_30;
	setp.lt.s32 	%p168, %r1038, %r1236;
	mov.u64 	%rd239, %rd31;
	mov.u32 	%r1241, %r1053;
	mov.u32 	%r1242, %r1048;
	mov.u32 	%r1243, %r1043;
	mov.u32 	%r1244, %r1038;
	@%p168 bra 	$L__BB16_30;
	setp.lt.s64 	%p169, %rd237, %rd31;
	min.s64 	%rd239, %rd237, %rd31;
	selp.b32 	%r1241, %r1233, %r1053, %p169;
	selp.b32 	%r1242, %r1234, %r1048, %p169;
	selp.b32 	%r1243, %r1235, %r1043, %p169;
	selp.b32 	%r1244, %r1236, %r1038, %p169;
$L__BB16_30:
	mov.b32 	%r1095, 2;
	mov.b32 	%r1096, 31;
	mov.b32 	%r1097, -1;
	// begin inline asm
	shfl.sync.down.b32 %r1068, %r1244, %r1095, %r1096, %r1097;
	// end inline asm
	// begin inline asm
	shfl.sync.down.b32 %r1073, %r1243, %r1095, %r1096, %r1097;
	// end inline asm
	// begin inline asm
	shfl.sync.down.b32 %r1078, %r1242, %r1095, %r1096, %r1097;
	// end inline asm
	// begin inline asm
	shfl.sync.down.b32 %r1083, %r1241, %r1095, %r1096, %r1097;
	// end inline asm
	mov.b64 	{%r1089, %r1094}, %rd239;
	// begin inline asm
	shfl.sync.down.b32 %r1088, %r1089, %r1095, %r1096, %r1097;
	// end inline asm
	// begin inline asm
	shfl.sync.down.b32 %r1093, %r1094, %r1095, %r1096, %r1097;
	// end inline asm
	mov.b64 	%rd34, {%r1088, %r1093};
	setp.gt.s32 	%p170, %r1037, 29;
	setp.lt.s32 	%p171, %r1244, %r1068;
	or.pred  	%p172, %p170, %p171;
	mov.u64 	%rd240, %rd239;
	mov.u32 	%r1245, %r1241;
	mov.u32 	%r1246, %r1242;
	mov.u32 	%r1247, %r1243;
	mov.u32 	%r1248, %r1244;
	@%p172 bra 	$L__BB16_33;
	setp.lt.s32 	%p173, %r1068, %r1244;
	mov.u64 	%rd240, %rd34;
	mov.u32 	%r1245, %r1083;
	mov.u32 	%r1246, %r1078;
	mov.u32 	%r1247, %r1073;
	mov.u32 	%r1248, %r1068;
	@%p173 bra 	$L__BB16_33;
	setp.lt.s64 	%p174, %rd239, %rd34;
	min.s64 	%rd240, %rd239, %rd34;
	selp.b32 	%r1245, %r1241, %r1083, %p174;
	selp.b32 	%r1246, %r1242, %r1078, %p174;
	selp.b32 	%r1247, %r1243, %r1073, %p174;
	selp.b32 	%r1248, %r1244, %r1068, %p174;
$L__BB16_33:
	mov.b32 	%r1125, 4;
	mov.b32 	%r1126, 31;
	mov.b32 	%r1127, -1;
	// begin inline asm
	shfl.sync.down.b32 %r1098, %r1248, %r1125, %r1126, %r1127;
	// end inline asm
	// begin inline asm
	shfl.sync.down.b32 %r1103, %r1247, %r1125, %r1126, %r1127;
	// end inline asm
	// begin inline asm
	shfl.sync.down.b32 %r1108, %r1246, %r1125, %r1126, %r1127;
	// end inline asm
	// begin inline asm
	shfl.sync.down.b32 %r1113, %r1245, %r1125, %r1126, %r1127;
	// end inline asm
	mov.b64 	{%r1119, %r1124}, %rd240;
	// begin inline asm
	shfl.sync.down.b32 %r1118, %r1119, %r1125, %r1126, %r1127;
	// end inline asm
	// begin inline asm
	shfl.sync.down.b32 %r1123, %r1124, %r1125, %r1126, %r1127;
	// end inline asm
	mov.b64 	%rd37, {%r1118, %r1123};
	setp.gt.s32 	%p175, %r1037, 27;
	setp.lt.s32 	%p176, %r1248, %r1098;
	or.pred  	%p177, %p175, %p176;
	mov.u64 	%rd241, %rd240;
	mov.u32 	%r1249, %r1245;
	mov.u32 	%r1250, %r1246;
	mov.u32 	%r1251, %r1247;
	mov.u32 	%r1252, %r1248;
	@%p177 bra 	$L__BB16_36;
	setp.lt.s32 	%p178, %r1098, %r1248;
	mov.u64 	%rd241, %rd37;
	mov.u32 	%r1249, %r1113;
	mov.u32 	%r1250, %r1108;
	mov.u32 	%r1251, %r1103;
	mov.u32 	%r1252, %r1098;
	@%p178 bra 	$L__BB16_36;
	setp.lt.s64 	%p179, %rd240, %rd37;
	min.s64 	%rd241, %rd240, %rd37;
	selp.b32 	%r1249, %r1245, %r1113, %p179;
	selp.b32 	%r1250, %r1246, %r1108, %p179;
	selp.b32 	%r1251, %r1247, %r1103, %p179;
	selp.b32 	%r1252, %r1248, %r1098, %p179;
$L__BB16_36:
	mov.b32 	%r1155, 8;
	mov.b32 	%r1156, 31;
	mov.b32 	%r1157, -1;
	// begin inline asm
	shfl.sync.down.b32 %r1128, %r1252, %r1155, %r1156, %r1157;
	// end inline asm
	// begin inline asm
	shfl.sync.down.b32 %r1133, %r1251, %r1155, %r1156, %r1157;
	// end inline asm
	// begin inline asm
	shfl.sync.down.b32 %r1138, %r1250, %r1155, %r1156, %r1157;
	// end inline asm
	// begin inline asm
	shfl.sync.down.b32 %r1143, %r1249, %r1155, %r1156, %r1157;
	// end inline asm
	mov.b64 	{%r1149, %r1154}, %rd241;
	// begin inline asm
	shfl.sync.down.b32 %r1148, %r1149, %r1155, %r1156, %r1157;
	// end inline asm
	// begin inline asm
	shfl.sync.down.b32 %r1153, %r1154, %r1155, %r1156, %r1157;
	// end inline asm
	mov.b64 	%rd40, {%r1148, %r1153};
	setp.gt.s32 	%p180, %r1037, 23;
	setp.lt.s32 	%p181, %r1252, %r1128;
	or.pred  	%p182, %p180, %p181;
	mov.u64 	%rd242, %rd241;
	mov.u32 	%r1253, %r1249;
	mov.u32 	%r1254, %r1250;
	mov.u32 	%r1255, %r1251;
	mov.u32 	%r1256, %r1252;
	@%p182 bra 	$L__BB16_39;
	setp.lt.s32 	%p183, %r1128, %r1252;
	mov.u64 	%rd242, %rd40;
	mov.u32 	%r1253, %r1143;
	mov.u32 	%r1254, %r1138;
	mov.u32 	%r1255, %r1133;
	mov.u32 	%r1256, %r1128;
	@%p183 bra 	$L__BB16_39;
	setp.lt.s64 	%p184, %rd241, %rd40;
	min.s64 	%rd242, %rd241, %rd40;
	selp.b32 	%r1253, %r1249, %r1143, %p184;
	selp.b32 	%r1254, %r1250, %r1138, %p184;
	selp.b32 	%r1255, %r1251, %r1133, %p184;
	selp.b32 	%r1256, %r1252, %r1128, %p184;
$L__BB16_39:
	mov.b32 	%r1185, 16;
	mov.b32 	%r1186, 31;
	mov.b32 	%r1187, -1;
	// begin inline asm
	shfl.sync.down.b32 %r1158, %r1256, %r1185, %r1186, %r1187;
	// end inline asm
	// begin inline asm
	shfl.sync.down.b32 %r1163, %r1255, %r1185, %r1186, %r1187;
	// end inline asm
	// begin inline asm
	shfl.sync.down.b32 %r1168, %r1254, %r1185, %r1186, %r1187;
	// end inline asm
	// begin inline asm
	shfl.sync.down.b32 %r1173, %r1253, %r1185, %r1186, %r1187;
	// end inline asm
	mov.b64 	{%r1179, %r1184}, %rd242;
	// begin inline asm
	shfl.sync.down.b32 %r1178, %r1179, %r1185, %r1186, %r1187;
	// end inline asm
	// begin inline asm
	shfl.sync.down.b32 %r1183, %r1184, %r1185, %r1186, %r1187;
	// end inline asm
	mov.b64 	%rd43, {%r1178, %r1183};
	setp.gt.s32 	%p185, %r1037, 15;
	setp.lt.s32 	%p186, %r1256, %r1158;
	or.pred  	%p187, %p185, %p186;
	mov.u64 	%rd293, %rd242;
	mov.u32 	%r1445, %r1253;
	mov.u32 	%r1446, %r1254;
	mov.u32 	%r1447, %r1255;
	mov.u32 	%r1448, %r1256;
	@%p187 bra 	$L__BB16_42;
	setp.lt.s32 	%p188, %r1158, %r1256;
	mov.u64 	%rd293, %rd43;
	mov.u32 	%r1445, %r1173;
	mov.u32 	%r1446, %r1168;
	mov.u32 	%r1447, %r1163;
	mov.u32 	%r1448, %r1158;
	@%p188 bra 	$L__BB16_42;
	setp.lt.s64 	%p189, %rd242, %rd43;
	min.s64 	%rd293, %rd242, %rd43;
	selp.b32 	%r1445, %r1253, %r1173, %p189;
	selp.b32 	%r1446, %r1254, %r1168, %p189;
	selp.b32 	%r1447, %r1255, %r1163, %p189;
	selp.b32 	%r1448, %r1256, %r1158, %p189;
$L__BB16_42:
	setp.ne.s32 	%p190, %r1037, 0;
	@%p190 bra 	$L__BB16_44;
	shr.u32 	%r1188, %r2, 5;
	mov.u32 	%r1189, _ZN6thrust24THRUST_300001_SM_1000_NS8cuda_cub4core6detail5shmemE;
	mad.lo.s32 	%r1190, %r1188, 24, %r1189;
	st.shared.v2.u32 	[%r1190+8], {%r1448, %r1447};
	st.shared.v2.u32 	[%r1190+16], {%r1446, %r1445};
	st.shared.u64 	[%r1190+24], %rd293;
$L__BB16_44:
	bar.sync 	0;
	setp.ne.s32 	%p191, %r2, 0;
	@%p191 bra 	$L__BB16_190;
	ld.shared.v4.u32 	{%r164, %r165, %r166, %r167}, [_ZN6thrust24THRUST_300001_SM_1000_NS8cuda_cub4core6detail5shmemE+32];
	ld.shared.u64 	%rd46, [_ZN6thrust24THRUST_300001_SM_1000_NS8cuda_cub4core6detail5shmemE+48];
	setp.lt.s32 	%p192, %r1448, %r164;
	mov.u64 	%rd244, %rd293;
	mov.u32 	%r1261, %r1445;
	mov.u32 	%r1262, %r1446;
	mov.u32 	%r1263, %r1447;
	mov.u32 	%r1264, %r1448;
	@%p192 bra 	$L__BB16_48;
	setp.lt.s32 	%p193, %r164, %r1448;
	mov.u64 	%rd244, %rd46;
	mov.u32 	%r1261, %r167;
	mov.u32 	%r1262, %r166;
	mov.u32 	%r1263, %r165;
	mov.u32 	%r1264, %r164;
	@%p193 bra 	$L__BB16_48;
	setp.lt.s64 	%p194, %rd293, %rd46;
	min.s64 	%rd244, %rd293, %rd46;
	selp.b32 	%r1261, %r1445, %r167, %p194;
	selp.b32 	%r1262, %r1446, %r166, %p194;
	selp.b32 	%r1263, %r1447, %r165, %p194;
	selp.b32 	%r1264, %r1448, %r164, %p194;
$L__BB16_48:
	ld.shared.v2.u32 	{%r176, %r177}, [_ZN6thrust24THRUST_300001_SM_1000_NS8cuda_cub4core6detail5shmemE+56];
	ld.shared.v2.u32 	{%r178, %r179}, [_ZN6thrust24THRUST_300001_SM_1000_NS8cuda_cub4core6detail5shmemE+64];
	ld.shared.u64 	%rd49, [_ZN6thrust24THRUST_300001_SM_1000_NS8cuda_cub4core6detail5shmemE+72];
	setp.lt.s32 	%p195, %r1264, %r176;
	mov.u64 	%rd245, %rd244;
	mov.u32 	%r1265, %r1261;
	mov.u32 	%r1266, %r1262;
	mov.u32 	%r1267, %r1263;
	mov.u32 	%r1268, %r1264;
	@%p195 bra 	$L__BB16_51;
	setp.lt.s32 	%p196, %r176, %r1264;
	mov.u64 	%rd245, %rd49;
	mov.u32 	%r1265, %r179;
	mov.u32 	%r1266, %r178;
	mov.u32 	%r1267, %r177;
	mov.u32 	%r1268, %r176;
	@%p196 bra 	$L__BB16_51;
	setp.lt.s64 	%p197, %rd244, %rd49;
	min.s64 	%rd245, %rd244, %rd49;
	selp.b32 	%r1265, %r1261, %r179, %p197;
	selp.b32 	%r1266, %r1262, %r178, %p197;
	selp.b32 	%r1267, %r1263, %r177, %p197;
	selp.b32 	%r1268, %r1264, %r176, %p197;
$L__BB16_51:
	ld.shared.v4.u32 	{%r188, %r189, %r190, %r191}, [_ZN6thrust24THRUST_300001_SM_1000_NS8cuda_cub4core6detail5shmemE+80];
	ld.shared.u64 	%rd52, [_ZN6thrust24THRUST_300001_SM_1000_NS8cuda_cub4core6detail5shmemE+96];
	setp.lt.s32 	%p198, %r1268, %r188;
	mov.u64 	%rd246, %rd245;
	mov.u32 	%r1269, %r1265;
	mov.u32 	%r1270, %r1266;
	mov.u32 	%r1271, %r1267;
	mov.u32 	%r1272, %r1268;
	@%p198 bra 	$L__BB16_54;
	setp.lt.s32 	%p199, %r188, %r1268;
	mov.u64 	%rd246, %rd52;
	mov.u32 	%r1269, %r191;
	mov.u32 	%r1270, %r190;
	mov.u32 	%r1271, %r189;
	mov.u32 	%r1272, %r188;
	@%p199 bra 	$L__BB16_54;
	setp.lt.s64 	%p200, %rd245, %rd52;
	min.s64 	%rd246, %rd245, %rd52;
	selp.b32 	%r1269, %r1265, %r191, %p200;
	selp.b32 	%r1270, %r1266, %r190, %p200;
	selp.b32 	%r1271, %r1267, %r189, %p200;
	selp.b32 	%r1272, %r1268, %r188, %p200;
$L__BB16_54:
	ld.shared.v2.u32 	{%r200, %r201}, [_ZN6thrust24THRUST_300001_SM_1000_NS8cuda_cub4core6detail5shmemE+104];
	ld.shared.v2.u32 	{%r202, %r203}, [_ZN6thrust24THRUST_300001_SM_1000_NS8cuda_cub4core6detail5shmemE+112];
	ld.shared.u64 	%rd55, [_ZN6thrust24THRUST_300001_SM_1000_NS8cuda_cub4core6detail5shmemE+120];
	setp.lt.s32 	%p201, %r1272, %r200;
	mov.u64 	%rd247, %rd246;
	mov.u32 	%r1273, %r1269;
	mov.u32 	%r1274, %r1270;
	mov.u32 	%r1275, %r1271;
	mov.u32 	%r1276, %r1272;
	@%p201 bra 	$L__BB16_57;
	setp.lt.s32 	%p202, %r200, %r1272;
	mov.u64 	%rd247, %rd55;
	mov.u32 	%r1273, %r203;
	mov.u32 	%r1274, %r202;
	mov.u32 	%r1275, %r201;
	mov.u32 	%r1276, %r200;
	@%p202 bra 	$L__BB16_57;
	setp.lt.s64 	%p203, %rd246, %rd55;
	min.s64 	%rd247, %rd246, %rd55;
	selp.b32 	%r1273, %r1269, %r203, %p203;
	selp.b32 	%r1274, %r1270, %r202, %p203;
	selp.b32 	%r1275, %r1271, %r201, %p203;
	selp.b32 	%r1276, %r1272, %r200, %p203;
$L__BB16_57:
	ld.shared.v4.u32 	{%r212, %r213, %r214, %r215}, [_ZN6thrust24THRUST_300001_SM_1000_NS8cuda_cub4core6detail5shmemE+128];
	ld.shared.u64 	%rd58, [_ZN6thrust24THRUST_300001_SM_1000_NS8cuda_cub4core6detail5shmemE+144];
	setp.lt.s32 	%p204, %r1276, %r212;
	mov.u64 	%rd248, %rd247;
	mov.u32 	%r1277, %r1273;
	mov.u32 	%r1278, %r1274;
	mov.u32 	%r1279, %r1275;
	mov.u32 	%r1280, %r1276;
	@%p204 bra 	$L__BB16_60;
	setp.lt.s32 	%p205, %r212, %r1276;
	mov.u64 	%rd248, %rd58;
	mov.u32 	%r1277, %r215;
	mov.u32 	%r1278, %r214;
	mov.u32 	%r1279, %r213;
	mov.u32 	%r1280, %r212;
	@%p205 bra 	$L__BB16_60;
	setp.lt.s64 	%p206, %rd247, %rd58;
	min.s64 	%rd248, %rd247, %rd58;
	selp.b32 	%r1277, %r1273, %r215, %p206;
	selp.b32 	%r1278, %r1274, %r214, %p206;
	selp.b32 	%r1279, %r1275, %r213, %p206;
	selp.b32 	%r1280, %r1276, %r212, %p206;
$L__BB16_60:
	ld.shared.v2.u32 	{%r224, %r225}, [_ZN6thrust24THRUST_300001_SM_1000_NS8cuda_cub4core6detail5shmemE+152];
	ld.shared.v2.u32 	{%r226, %r227}, [_ZN6thrust24THRUST_300001_SM_1000_NS8cuda_cub4core6detail5shmemE+160];
	ld.shared.u64 	%rd61, [_ZN6thrust24THRUST_300001_SM_1000_NS8cuda_cub4core6detail5shmemE+168];
	setp.lt.s32 	%p207, %r1280, %r224;
	mov.u64 	%rd249, %rd248;
	mov.u32 	%r1281, %r1277;
	mov.u32 	%r1282, %r1278;
	mov.u32 	%r1283, %r1279;
	mov.u32 	%r1284, %r1280;
	@%p207 bra 	$L__BB16_63;
	setp.lt.s32 	%p208, %r224, %r1280;
	mov.u64 	%rd249, %rd61;
	mov.u32 	%r1281, %r227;
	mov.u32 	%r1282, %r226;
	mov.u32 	%r1283, %r225;
	mov.u32 	%r1284, %r224;
	@%p208 bra 	$L__BB16_63;
	setp.lt.s64 	%p209, %rd248, %rd61;
	min.s64 	%rd249, %rd248, %rd61;
	selp.b32 	%r1281, %r1277, %r227, %p209;
	selp.b32 	%r1282, %r1278, %r226, %p209;
	selp.b32 	%r1283, %r1279, %r225, %p209;
	selp.b32 	%r1284, %r1280, %r224, %p209;
$L__BB16_63:
	ld.shared.v4.u32 	{%r236, %r237, %r238, %r239}, [_ZN6thrust24THRUST_300001_SM_1000_NS8cuda_cub4core6detail5shmemE+176];
	ld.shared.u64 	%rd64, [_ZN6thrust24THRUST_300001_SM_1000_NS8cuda_cub4core6detail5shmemE+192];
	setp.lt.s32 	%p210, %r1284, %r236;
	mov.u64 	%rd293, %rd249;
	mov.u32 	%r1445, %r1281;
	mov.u32 	%r1446, %r1282;
	mov.u32 	%r1447, %r1283;
	mov.u32 	%r1448, %r1284;
	@%p210 bra 	$L__BB16_190;
	setp.lt.s32 	%p211, %r236, %r1284;
	mov.u64 	%rd293, %rd64;
	mov.u32 	%r1445, %r239;
	mov.u32 	%r1446, %r238;
	mov.u32 	%r1447, %r237;
	mov.u32 	%r1448, %r236;
	@%p211 bra 	$L__BB16_190;
	setp.lt.s64 	%p212, %rd249, %rd64;
	min.s64 	%rd293, %rd249, %rd64;
	selp.b32 	%r1445, %r1281, %r239, %p212;
	selp.b32 	%r1446, %r1282, %r238, %p212;
	selp.b32 	%r1447, %r1283, %r237, %p212;
	selp.b32 	%r1448, %r1284, %r236, %p212;
	bra.uni 	$L__BB16_190;
$L__BB16_66:
	// begin inline asm
	mov.u32 %r875, %laneid;
	// end inline asm
	and.b32  	%r906, %r2, 992;
	add.s32 	%r907, %r906, 32;
	setp.gt.s32 	%p109, %r907, %r1;
	not.b32 	%r908, %r906;
	add.s32 	%r909, %r1, %r908;
	selp.b32 	%r904, %r909, 31, %p109;
	mov.b32 	%r903, 1;
	mov.b32 	%r905, -1;
	// begin inline asm
	shfl.sync.down.b32 %r876, %r1236, %r903, %r904, %r905;
	// end inline asm
	// begin inline asm
	shfl.sync.down.b32 %r881, %r1235, %r903, %r904, %r905;
	// end inline asm
	// begin inline asm
	shfl.sync.down.b32 %r886, %r1234, %r903, %r904, %r905;
	// end inline asm
	// begin inline asm
	shfl.sync.down.b32 %r891, %r1233, %r903, %r904, %r905;
	// end inline asm
	mov.b64 	{%r897, %r902}, %rd237;
	// begin inline asm
	shfl.sync.down.b32 %r896, %r897, %r903, %r904, %r905;
	// end inline asm
	// begin inline asm
	shfl.sync.down.b32 %r901, %r902, %r903, %r904, %r905;
	// end inline asm
	mov.b64 	%rd66, {%r896, %r901};
	setp.ge.s32 	%p110, %r875, %r904;
	setp.lt.s32 	%p111, %r1236, %r876;
	or.pred  	%p112, %p110, %p111;
	mov.u64 	%rd250, %rd237;
	mov.u32 	%r1285, %r1233;
	mov.u32 	%r1286, %r1234;
	mov.u32 	%r1287, %r1235;
	mov.u32 	%r1288, %r1236;
	@%p112 bra 	$L__BB16_69;
	setp.lt.s32 	%p113, %r876, %r1236;
	mov.u64 	%rd250, %rd66;
	mov.u32 	%r1285, %r891;
	mov.u32 	%r1286, %r886;
	mov.u32 	%r1287, %r881;
	mov.u32 	%r1288, %r876;
	@%p113 bra 	$L__BB16_69;
	setp.lt.s64 	%p114, %rd237, %rd66;
	min.s64 	%rd250, %rd237, %rd66;
	selp.b32 	%r1285, %r1233, %r891, %p114;
	selp.b32 	%r1286, %r1234, %r886, %p114;
	selp.b32 	%r1287, %r1235, %r881, %p114;
	selp.b32 	%r1288, %r1236, %r876, %p114;
$L__BB16_69:
	mov.b32 	%r937, 2;
	mov.b32 	%r939, -1;
	// begin inline asm
	shfl.sync.down.b32 %r910, %r1288, %r937, %r904, %r939;
	// end inline asm
	// begin inline asm
	shfl.sync.down.b32 %r915, %r1287, %r937, %r904, %r939;
	// end inline asm
	// begin inline asm
	shfl.sync.down.b32 %r920, %r1286, %r937, %r904, %r939;
	// end inline asm
	// begin inline asm
	shfl.sync.down.b32 %r925, %r1285, %r937, %r904, %r939;
	// end inline asm
	mov.b64 	{%r931, %r936}, %rd250;
	// begin inline asm
	shfl.sync.down.b32 %r930, %r931, %r937, %r904, %r939;
	// end inline asm
	// begin inline asm
	shfl.sync.down.b32 %r935, %r936, %r937, %r904, %r939;
	// end inline asm
	mov.b64 	%rd69, {%r930, %r935};
	add.s32 	%r940, %r875, 2;
	setp.gt.s32 	%p115, %r940, %r904;
	setp.lt.s32 	%p116, %r1288, %r910;
	or.pred  	%p117, %p115, %p116;
	mov.u64 	%rd251, %rd250;
	mov.u32 	%r1289, %r1285;
	mov.u32 	%r1290, %r1286;
	mov.u32 	%r1291, %r1287;
	mov.u32 	%r1292, %r1288;
	@%p117 bra 	$L__BB16_72;
	setp.lt.s32 	%p118, %r910, %r1288;
	mov.u64 	%rd251, %rd69;
	mov.u32 	%r1289, %r925;
	mov.u32 	%r1290, %r920;
	mov.u32 	%r1291, %r915;
	mov.u32 	%r1292, %r910;
	@%p118 bra 	$L__BB16_72;
	setp.lt.s64 	%p119, %rd250, %rd69;
	min.s64 	%rd251, %rd250, %rd69;
	selp.b32 	%r1289, %r1285, %r925, %p119;
	selp.b32 	%r1290, %r1286, %r920, %p119;
	selp.b32 	%r1291, %r1287, %r915, %p119;
	selp.b32 	%r1292, %r1288, %r910, %p119;
$L__BB16_72:
	mov.b32 	%r968, 4;
	mov.b32 	%r970, -1;
	// begin inline asm
	shfl.sync.down.b32 %r941, %r1292, %r968, %r904, %r970;
	// end inline asm
	// begin inline asm
	shfl.sync.down.b32 %r946, %r1291, %r968, %r904, %r970;
	// end inline asm
	// begin inline asm
	shfl.sync.down.b32 %r951, %r1290, %r968, %r904, %r970;
	// end inline asm
	// begin inline asm
	shfl.sync.down.b32 %r956, %r1289, %r968, %r904, %r970;
	// end inline asm
	mov.b64 	{%r962, %r967}, %rd251;
	// begin inline asm
	shfl.sync.down.b32 %r961, %r962, %r968, %r904, %r970;
	// end inline asm
	// begin inline asm
	shfl.sync.down.b32 %r966, %r967, %r968, %r904, %r970;
	// end inline asm
	mov.b64 	%rd72, {%r961, %r966};
	add.s32 	%r971, %r875, 4;
	setp.gt.s32 	%p120, %r971, %r904;
	setp.lt.s32 	%p121, %r1292, %r941;
	or.pred  	%p122, %p120, %p121;
	mov.u64 	%rd252, %rd251;
	mov.u32 	%r1293, %r1289;
	mov.u32 	%r1294, %r1290;
	mov.u32 	%r1295, %r1291;
	mov.u32 	%r1296, %r1292;
	@%p122 bra 	$L__BB16_75;
	setp.lt.s32 	%p123, %r941, %r1292;
	mov.u64 	%rd252, %rd72;
	mov.u32 	%r1293, %r956;
	mov.u32 	%r1294, %r951;
	mov.u32 	%r1295, %r946;
	mov.u32 	%r1296, %r941;
	@%p123 bra 	$L__BB16_75;
	setp.lt.s64 	%p124, %rd251, %rd72;
	min.s64 	%rd252, %rd251, %rd72;
	selp.b32 	%r1293, %r1289, %r956, %p124;
	selp.b32 	%r1294, %r1290, %r951, %p124;
	selp.b32 	%r1295, %r1291, %r946, %p124;
	selp.b32 	%r1296, %r1292, %r941, %p124;
$L__BB16_75:
	mov.b32 	%r999, 8;
	mov.b32 	%r1001, -1;
	// begin inline asm
	shfl.sync.down.b32 %r972, %r1296, %r999, %r904, %r1001;
	// end inline asm
	// begin inline asm
	shfl.sync.down.b32 %r977, %r1295, %r999, %r904, %r1001;
	// end inline asm
	// begin inline asm
	shfl.sync.down.b32 %r982, %r1294, %r999, %r904, %r1001;
	// end inline asm
	// begin inline asm
	shfl.sync.down.b32 %r987, %r1293, %r999, %r904, %r1001;
	// end inline asm
	mov.b64 	{%r993, %r998}, %rd252;
	// begin inline asm
	shfl.sync.down.b32 %r992, %r993, %r999, %r904, %r1001;
	// end inline asm
	// begin inline asm
	shfl.sync.down.b32 %r997, %r998, %r999, %r904, %r1001;
	// end inline asm
	mov.b64 	%rd75, {%r992, %r997};
	add.s32 	%r1002, %r875, 8;
	setp.gt.s32 	%p125, %r1002, %r904;
	setp.lt.s32 	%p126, %r1296, %r972;
	or.pred  	%p127, %p125, %p126;
	mov.u64 	%rd253, %rd252;
	mov.u32 	%r1297, %r1293;
	mov.u32 	%r1298, %r1294;
	mov.u32 	%r1299, %r1295;
	mov.u32 	%r1300, %r1296;
	@%p127 bra 	$L__BB16_78;
	setp.lt.s32 	%p128, %r972, %r1296;
	mov.u64 	%rd253, %rd75;
	mov.u32 	%r1297, %r987;
	mov.u32 	%r1298, %r982;
	mov.u32 	%r1299, %r977;
	mov.u32 	%r1300, %r972;
	@%p128 bra 	$L__BB16_78;
	setp.lt.s64 	%p129, %rd252, %rd75;
	min.s64 	%rd253, %rd252, %rd75;
	selp.b32 	%r1297, %r1293, %r987, %p129;
	selp.b32 	%r1298, %r1294, %r982, %p129;
	selp.b32 	%r1299, %r1295, %r977, %p129;
	selp.b32 	%r1300, %r1296, %r972, %p129;
$L__BB16_78:
	mov.b32 	%r1030, 16;
	mov.b32 	%r1032, -1;
	// begin inline asm
	shfl.sync.down.b32 %r1003, %r1300, %r1030, %r904, %r1032;
	// end inline asm
	// begin inline asm
	shfl.sync.down.b32 %r1008, %r1299, %r1030, %r904, %r1032;
	// end inline asm
	// begin inline asm
	shfl.sync.down.b32 %r1013, %r1298, %r1030, %r904, %r1032;
	// end inline asm
	// begin inline asm
	shfl.sync.down.b32 %r1018, %r1297, %r1030, %r904, %r1032;
	// end inline asm
	mov.b64 	{%r1024, %r1029}, %rd253;
	// begin inline asm
	shfl.sync.down.b32 %r1023, %r1024, %r1030, %r904, %r1032;
	// end inline asm
	// begin inline asm
	shfl.sync.down.b32 %r1028, %r1029, %r1030, %r904, %r1032;
	// end inline asm
	mov.b64 	%rd78, {%r1023, %r1028};
	add.s32 	%r1033, %r875, 16;
	setp.gt.s32 	%p130, %r1033, %r904;
	setp.lt.s32 	%p131, %r1300, %r1003;
	or.pred  	%p132, %p130, %p131;
	mov.u64 	%rd293, %rd253;
	mov.u32 	%r1445, %r1297;
	mov.u32 	%r1446, %r1298;
	mov.u32 	%r1447, %r1299;
	mov.u32 	%r1448, %r1300;
	@%p132 bra 	$L__BB16_81;
	setp.lt.s32 	%p133, %r1003, %r1300;
	mov.u64 	%rd293, %rd78;
	mov.u32 	%r1445, %r1018;
	mov.u32 	%r1446, %r1013;
	mov.u32 	%r1447, %r1008;
	mov.u32 	%r1448, %r1003;
	@%p133 bra 	$L__BB16_81;
	setp.lt.s64 	%p134, %rd253, %rd78;
	min.s64 	%rd293, %rd253, %rd78;
	selp.b32 	%r1445, %r1297, %r1018, %p134;
	selp.b32 	%r1446, %r1298, %r1013, %p134;
	selp.b32 	%r1447, %r1299, %r1008, %p134;
	selp.b32 	%r1448, %r1300, %r1003, %p134;
$L__BB16_81:
	setp.ne.s32 	%p135, %r875, 0;
	@%p135 bra 	$L__BB16_83;
	shr.u32 	%r1034, %r2, 5;
	mov.u32 	%r1035, _ZN6thrust24THRUST_300001_SM_1000_NS8cuda_cub4core6detail5shmemE;
	mad.lo.s32 	%r1036, %r1034, 24, %r1035;
	st.shared.v2.u32 	[%r1036+8], {%r1448, %r1447};
	st.shared.v2.u32 	[%r1036+16], {%r1446, %r1445};
	st.shared.u64 	[%r1036+24], %rd293;
$L__BB16_83:
	bar.sync 	0;
	setp.ne.s32 	%p136, %r2, 0;
	@%p136 bra 	$L__BB16_190;
	setp.lt.s32 	%p137, %r1, 33;
	mov.u32 	%r1305, %r1448;
	mov.u32 	%r1306, %r1447;
	mov.u32 	%r1307, %r1446;
	mov.u32 	%r1308, %r1445;
	mov.u64 	%rd255, %rd293;
	@%p137 bra 	$L__BB16_88;
	ld.shared.v4.u32 	{%r306, %r307, %r308, %r309}, [_ZN6thrust24THRUST_300001_SM_1000_NS8cuda_cub4core6detail5shmemE+32];
	ld.shared.u64 	%rd81, [_ZN6thrust24THRUST_300001_SM_1000_NS8cuda_cub4core6detail5shmemE+48];
	setp.lt.s32 	%p138, %r1448, %r306;
	mov.u32 	%r1305, %r1448;
	mov.u32 	%r1306, %r1447;
	mov.u32 	%r1307, %r1446;
	mov.u32 	%r1308, %r1445;
	mov.u64 	%rd255, %rd293;
	@%p138 bra 	$L__BB16_88;
	setp.lt.s32 	%p139, %r306, %r1448;
	mov.u32 	%r1305, %r306;
	mov.u32 	%r1306, %r307;
	mov.u32 	%r1307, %r308;
	mov.u32 	%r1308, %r309;
	mov.u64 	%rd255, %rd81;
	@%p139 bra 	$L__BB16_88;
	setp.lt.s64 	%p140, %rd293, %rd81;
	min.s64 	%rd255, %rd293, %rd81;
	selp.b32 	%r1308, %r1445, %r309, %p140;
	selp.b32 	%r1307, %r1446, %r308, %p140;
	selp.b32 	%r1306, %r1447, %r307, %p140;
	selp.b32 	%r1305, %r1448, %r306, %p140;
$L__BB16_88:
	setp.lt.s32 	%p141, %r1, 65;
	mov.u32 	%r1309, %r1305;
	mov.u32 	%r1310, %r1306;
	mov.u32 	%r1311, %r1307;
	mov.u32 	%r1312, %r1308;
	mov.u64 	%rd256, %rd255;
	@%p141 bra 	$L__BB16_92;
	ld.shared.v2.u32 	{%r318, %r319}, [_ZN6thrust24THRUST_300001_SM_1000_NS8cuda_cub4core6detail5shmemE+56];
	ld.shared.v2.u32 	{%r320, %r321}, [_ZN6thrust24THRUST_300001_SM_1000_NS8cuda_cub4core6detail5shmemE+64];
	ld.shared.u64 	%rd84, [_ZN6thrust24THRUST_300001_SM_1000_NS8cuda_cub4core6detail5shmemE+72];
	setp.lt.s32 	%p142, %r1305, %r318;
	mov.u32 	%r1309, %r1305;
	mov.u32 	%r1310, %r1306;
	mov.u32 	%r1311, %r1307;
	mov.u32 	%r1312, %r1308;
	mov.u64 	%rd256, %rd255;
	@%p142 bra 	$L__BB16_92;
	setp.lt.s32 	%p143, %r318, %r1305;
	mov.u32 	%r1309, %r318;
	mov.u32 	%r1310, %r319;
	mov.u32 	%r1311, %r320;
	mov.u32 	%r1312, %r321;
	mov.u64 	%rd256, %rd84;
	@%p143 bra 	$L__BB16_92;
	setp.lt.s64 	%p144, %rd255, %rd84;
	min.s64 	%rd256, %rd255, %rd84;
	selp.b32 	%r1312, %r1308, %r321, %p144;
	selp.b32 	%r1311, %r1307, %r320, %p144;
	selp.b32 	%r1310, %r1306, %r319, %p144;
	selp.b32 	%r1309, %r1305, %r318, %p144;
$L__BB16_92:
	setp.lt.s32 	%p145, %r1, 97;
	mov.u32 	%r1313, %r1309;
	mov.u32 	%r1314, %r1310;
	mov.u32 	%r1315, %r1311;
	mov.u32 	%r1316, %r1312;
	mov.u64 	%rd257, %rd256;
	@%p145 bra 	$L__BB16_96;
	ld.shared.v4.u32 	{%r330, %r331, %r332, %r333}, [_ZN6thrust24THRUST_300001_SM_1000_NS8cuda_cub4core6detail5shmemE+80];
	ld.shared.u64 	%rd87, [_ZN6thrust24THRUST_300001_SM_1000_NS8cuda_cub4core6detail5shmemE+96];
	setp.lt.s32 	%p146, %r1309, %r330;
	mov.u32 	%r1313, %r1309;
	mov.u32 	%r1314, %r1310;
	mov.u32 	%r1315, %r1311;
	mov.u32 	%r1316, %r1312;
	mov.u64 	%rd257, %rd256;
	@%p146 bra 	$L__BB16_96;
	setp.lt.s32 	%p147, %r330, %r1309;
	mov.u32 	%r1313, %r330;
	mov.u32 	%r1314, %r331;
	mov.u32 	%r1315, %r332;
	mov.u32 	%r1316, %r333;
	mov.u64 	%rd257, %rd87;
	@%p147 bra 	$L__BB16_96;
	setp.lt.s64 	%p148, %rd256, %rd87;
	min.s64 	%rd257, %rd256, %rd87;
	selp.b32 	%r1316, %r1312, %r333, %p148;
	selp.b32 	%r1315, %r1311, %r332, %p148;
	selp.b32 	%r1314, %r1310, %r331, %p148;
	selp.b32 	%r1313, %r1309, %r330, %p148;
$L__BB16_96:
	setp.lt.s32 	%p149, %r1, 129;
	mov.u32 	%r1317, %r1313;
	mov.u32 	%r1318, %r1314;
	mov.u32 	%r1319, %r1315;
	mov.u32 	%r1320, %r1316;
	mov.u64 	%rd258, %rd257;
	@%p149 bra 	$L__BB16_100;
	ld.shared.v2.u32 	{%r342, %r343}, [_ZN6thrust24THRUST_300001_SM_1000_NS8cuda_cub4core6detail5shmemE+104];
	ld.shared.v2.u32 	{%r344, %r345}, [_ZN6thrust24THRUST_300001_SM_1000_NS8cuda_cub4core6detail5shmemE+112];
	ld.shared.u64 	%rd90, [_ZN6thrust24THRUST_300001_SM_1000_NS8cuda_cub4core6detail5shmemE+120];
	setp.lt.s32 	%p150, %r1313, %r342;
	mov.u32 	%r1317, %r1313;
	mov.u32 	%r1318, %r1314;
	mov.u32 	%r1319, %r1315;
	mov.u32 	%r1320, %r1316;
	mov.u64 	%rd258, %rd257;
	@%p150 bra 	$L__BB16_100;
	setp.lt.s32 	%p151, %r342, %r1313;
	mov.u32 	%r1317, %r342;
	mov.u32 	%r1318, %r343;
	mov.u32 	%r1319, %r344;
	mov.u32 	%r1320, %r345;
	mov.u64 	%rd258, %rd90;
	@%p151 bra 	$L__BB16_100;
	setp.lt.s64 	%p152, %rd257, %rd90;
	min.s64 	%rd258, %rd257, %rd90;
	selp.b32 	%r1320, %r1316, %r345, %p152;
	selp.b32 	%r1319, %r1315, %r344, %p152;
	selp.b32 	%r1318, %r1314, %r343, %p152;
	selp.b32 	%r1317, %r1313, %r342, %p152;
$L__BB16_100:
	setp.lt.s32 	%p153, %r1, 161;
	mov.u32 	%r1321, %r1317;
	mov.u32 	%r1322, %r1318;
	mov.u32 	%r1323, %r1319;
	mov.u32 	%r1324, %r1320;
	mov.u64 	%rd259, %rd258;
	@%p153 bra 	$L__BB16_104;
	ld.shared.v4.u32 	{%r354, %r355, %r356, %r357}, [_ZN6thrust24THRUST_300001_SM_1000_NS8cuda_cub4core6detail5shmemE+128];
	ld.shared.u64 	%rd93, [_ZN6thrust24THRUST_300001_SM_1000_NS8cuda_cub4core6detail5shmemE+144];
	setp.lt.s32 	%p154, %r1317, %r354;
	mov.u32 	%r1321, %r1317;
	mov.u32 	%r1322, %r1318;
	mov.u32 	%r1323, %r1319;
	mov.u32 	%r1324, %r1320;
	mov.u64 	%rd259, %rd258;
	@%p154 bra 	$L__BB16_104;
	setp.lt.s32 	%p155, %r354, %r1317;
	mov.u32 	%r1321, %r354;
	mov.u32 	%r1322, %r355;
	mov.u32 	%r1323, %r356;
	mov.u32 	%r1324, %r357;
	mov.u64 	%rd259, %rd93;
	@%p155 bra 	$L__BB16_104;
	setp.lt.s64 	%p156, %rd258, %rd93;
	min.s64 	%rd259, %rd258, %rd93;
	selp.b32 	%r1324, %r1320, %r357, %p156;
	selp.b32 	%r1323, %r1319, %r356, %p156;
	selp.b32 	%r1322, %r1318, %r355, %p156;
	selp.b32 	%r1321, %r1317, %r354, %p156;
$L__BB16_104:
	setp.lt.s32 	%p157, %r1, 193;
	mov.u32 	%r1325, %r1321;
	mov.u32 	%r1326, %r1322;
	mov.u32 	%r1327, %r1323;
	mov.u32 	%r1328, %r1324;
	mov.u64 	%rd260, %rd259;
	@%p157 bra 	$L__BB16_108;
	ld.shared.v2.u32 	{%r366, %r367}, [_ZN6thrust24THRUST_300001_SM_1000_NS8cuda_cub4core6detail5shmemE+152];
	ld.shared.v2.u32 	{%r368, %r369}, [_ZN6thrust24THRUST_300001_SM_1000_NS8cuda_cub4core6detail5shmemE+160];
	ld.shared.u64 	%rd96, [_ZN6thrust24THRUST_300001_SM_1000_NS8cuda_cub4core6detail5shmemE+168];
	setp.lt.s32 	%p158, %r1321, %r366;
	mov.u32 	%r1325, %r1321;
	mov.u32 	%r1326, %r1322;
	mov.u32 	%r1327, %r1323;
	mov.u32 	%r1328, %r1324;
	mov.u64 	%rd260, %rd259;
	@%p158 bra 	$L__BB16_108;
	setp.lt.s32 	%p159, %r366, %r1321;
	mov.u32 	%r1325, %r366;
	mov.u32 	%r1326, %r367;
	mov.u32 	%r1327, %r368;
	mov.u32 	%r1328, %r369;
	mov.u64 	%rd260, %rd96;
	@%p159 bra 	$L__BB16_108;
	setp.lt.s64 	%p160, %rd259, %rd96;
	min.s64 	%rd260, %rd259, %rd96;
	selp.b32 	%r1328, %r1324, %r369, %p160;
	selp.b32 	%r1327, %r1323, %r368, %p160;
	selp.b32 	%r1326, %r1322, %r367, %p160;
	selp.b32 	%r1325, %r1321, %r366, %p160;
$L__BB16_108:
	setp.lt.s32 	%p161, %r1, 225;
	mov.u64 	%rd293, %rd260;
	mov.u32 	%r1445, %r1328;
	mov.u32 	%r1446, %r1327;
	mov.u32 	%r1447, %r1326;
	mov.u32 	%r1448, %r1325;
	@%p161 bra 	$L__BB16_190;
	ld.shared.v4.u32 	{%r378, %r379, %r380, %r381}, [_ZN6thrust24THRUST_300001_SM_1000_NS8cuda_cub4core6detail5shmemE+176];
	ld.shared.u64 	%rd99, [_ZN6thrust24THRUST_300001_SM_1000_NS8cuda_cub4core6detail5shmemE+192];
	setp.lt.s32 	%p162, %r1325, %r378;
	mov.u64 	%rd293, %rd260;
	mov.u32 	%r1445, %r1328;
	mov.u32 	%r1446, %r1327;
	mov.u32 	%r1447, %r1326;
	mov.u32 	%r1448, %r1325;
	@%p162 bra 	$L__BB16_190;
	setp.lt.s32 	%p163, %r378, %r1325;
	mov.u64 	%rd293, %rd99;
	mov.u32 	%r1445, %r381;
	mov.u32 	%r1446, %r380;
	mov.u32 	%r1447, %r379;
	mov.u32 	%r1448, %r378;
	@%p163 bra 	$L__BB16_190;
	setp.lt.s64 	%p164, %rd260, %rd99;
	min.s64 	%rd293, %rd260, %rd99;
	selp.b32 	%r1445, %r1328, %r381, %p164;
	selp.b32 	%r1446, %r1327, %r380, %p164;
	selp.b32 	%r1447, %r1326, %r379, %p164;
	selp.b32 	%r1448, %r1325, %r378, %p164;
	bra.uni 	$L__BB16_190;
$L__BB16_112:
	mov.u32 	%r386, %tid.x;
	cvt.u64.u32 	%rd101, %r386;
	mul.wide.u32 	%rd188, %r386, 16;
	add.s64 	%rd102, %rd1, %rd188;
	ld.global.u32 	%r1352, [%rd102];
	ld.global.u32 	%r1351, [%rd102+4];
	ld.global.u32 	%r1350, [%rd102+8];
	ld.global.u32 	%r1349, [%rd102+12];
	ld.global.u32 	%r391, [%rd102+4096];
	ld.global.u32 	%r392, [%rd102+8192];
	ld.global.u32 	%r393, [%rd102+8196];
	ld.global.u32 	%r394, [%rd102+8200];
	ld.global.u32 	%r395, [%rd102+8204];
	setp.lt.s32 	%p3, %r1352, %r391;
	mov.u64 	%rd261, %rd101;
	@%p3 bra 	$L__BB16_114;
	add.s32 	%r690, %r386, 256;
	cvt.u64.u32 	%rd189, %r690;
	ld.global.u32 	%r691, [%rd102+4108];
	ld.global.u32 	%r692, [%rd102+4104];
	ld.global.u32 	%r693, [%rd102+4100];
	setp.lt.s32 	%p4, %r391, %r1352;
	selp.b64 	%rd261, %rd189, %rd101, %p4;
	selp.b32 	%r1349, %r691, %r1349, %p4;
	selp.b32 	%r1350, %r692, %r1350, %p4;
	selp.b32 	%r1351, %r693, %r1351, %p4;
	mov.u32 	%r1352, %r391;
$L__BB16_114:
	add.s64 	%rd280, %rd185, %rd261;
	setp.lt.s32 	%p5, %r1352, %r392;
	@%p5 bra 	$L__BB16_116;
	setp.lt.s32 	%p6, %r392, %r1352;
	add.s32 	%r694, %r386, 512;
	cvt.u64.u32 	%rd190, %r694;
	add.s64 	%rd191, %rd185, %rd190;
	selp.b64 	%rd280, %rd191, %rd280, %p6;
	selp.b32 	%r1349, %r395, %r1349, %p6;
	selp.b32 	%r1350, %r394, %r1350, %p6;
	selp.b32 	%r1351, %r393, %r1351, %p6;
	mov.u32 	%r1352, %r392;
$L__BB16_116:
	setp.lt.u64 	%p7, %rd187, 1536;
	mov.b64 	%rd269, 768;
	@%p7 bra 	$L__BB16_128;
	mov.b64 	%rd269, 768;
$L__BB16_118:
	mov.u64 	%rd108, %rd269;
	add.s64 	%rd194, %rd108, %rd101;
	shl.b64 	%rd195, %rd108, 4;
	add.s64 	%rd196, %rd102, %rd195;
	add.s64 	%rd110, %rd194, %rd185;
	ld.global.u32 	%r414, [%rd196];
	ld.global.u32 	%r415, [%rd196+4];
	ld.global.u32 	%r416, [%rd196+8];
	ld.global.u32 	%r417, [%rd196+12];
	add.s64 	%rd111, %rd110, 256;
	ld.global.u32 	%r418, [%rd196+4096];
	ld.global.u32 	%r419, [%rd196+4100];
	ld.global.u32 	%r420, [%rd196+4104];
	ld.global.u32 	%r421, [%rd196+4108];
	add.s64 	%rd112, %rd110, 512;
	ld.global.u32 	%r422, [%rd196+8192];
	ld.global.u32 	%r423, [%rd196+8196];
	ld.global.u32 	%r424, [%rd196+8200];
	ld.global.u32 	%r425, [%rd196+8204];
	setp.lt.s32 	%p8, %r1352, %r414;
	mov.u64 	%rd265, %rd280;
	mov.u32 	%r1341, %r1349;
	mov.u32 	%r1342, %r1350;
	mov.u32 	%r1343, %r1351;
	mov.u32 	%r1344, %r1352;
	@%p8 bra 	$L__BB16_121;
	setp.lt.s32 	%p9, %r414, %r1352;
	mov.u64 	%rd265, %rd110;
	mov.u32 	%r1341, %r417;
	mov.u32 	%r1342, %r416;
	mov.u32 	%r1343, %r415;
	mov.u32 	%r1344, %r414;
	@%p9 bra 	$L__BB16_121;
	setp.lt.s64 	%p10, %rd280, %rd110;
	min.s64 	%rd265, %rd280, %rd110;
	selp.b32 	%r1341, %r1349, %r417, %p10;
	selp.b32 	%r1342, %r1350, %r416, %p10;
	selp.b32 	%r1343, %r1351, %r415, %p10;
	selp.b32 	%r1344, %r1352, %r414, %p10;
$L__BB16_121:
	setp.lt.s32 	%p11, %r1344, %r418;
	mov.u64 	%rd266, %rd265;
	mov.u32 	%r1345, %r1341;
	mov.u32 	%r1346, %r1342;
	mov.u32 	%r1347, %r1343;
	mov.u32 	%r1348, %r1344;
	@%p11 bra 	$L__BB16_124;
	setp.lt.s32 	%p12, %r418, %r1344;
	mov.u64 	%rd266, %rd111;
	mov.u32 	%r1345, %r421;
	mov.u32 	%r1346, %r420;
	mov.u32 	%r1347, %r419;
	mov.u32 	%r1348, %r418;
	@%p12 bra 	$L__BB16_124;
	setp.lt.s64 	%p13, %rd265, %rd111;
	min.s64 	%rd266, %rd265, %rd111;
	selp.b32 	%r1345, %r1341, %r421, %p13;
	selp.b32 	%r1346, %r1342, %r420, %p13;
	selp.b32 	%r1347, %r1343, %r419, %p13;
	selp.b32 	%r1348, %r1344, %r418, %p13;
$L__BB16_124:
	setp.lt.s32 	%p14, %r1348, %r422;
	mov.u64 	%rd280, %rd266;
	mov.u32 	%r1349, %r1345;
	mov.u32 	%r1350, %r1346;
	mov.u32 	%r1351, %r1347;
	mov.u32 	%r1352, %r1348;
	@%p14 bra 	$L__BB16_127;
	setp.lt.s32 	%p15, %r422, %r1348;
	mov.u64 	%rd280, %rd112;
	mov.u32 	%r1349, %r425;
	mov.u32 	%r1350, %r424;
	mov.u32 	%r1351, %r423;
	mov.u32 	%r1352, %r422;
	@%p15 bra 	$L__BB16_127;
	setp.lt.s64 	%p16, %rd266, %rd112;
	min.s64 	%rd280, %rd266, %rd112;
	selp.b32 	%r1349, %r1345, %r425, %p16;
	selp.b32 	%r1350, %r1346, %r424, %p16;
	selp.b32 	%r1351, %r1347, %r423, %p16;
	selp.b32 	%r1352, %r1348, %r422, %p16;
$L__BB16_127:
	add.s64 	%rd269, %rd108, 768;
	add.s64 	%rd197, %rd108, 1536;
	setp.le.s64 	%p17, %rd197, %rd187;
	@%p17 bra 	$L__BB16_118;
$L__BB16_128:
	setp.le.s64 	%p18, %rd187, %rd269;
	@%p18 bra 	$L__BB16_151;
	cvt.u32.u64 	%r695, %rd269;
	cvt.u32.u64 	%r696, %rd187;
	sub.s32 	%r454, %r696, %r695;
	setp.ge.s32 	%p19, %r386, %r454;
	@%p19 bra 	$L__BB16_151;
	not.b32 	%r699, %r386;
	add.s32 	%r700, %r699, %r696;
	sub.s32 	%r455, %r700, %r695;
	and.b32  	%r702, %r455, 768;
	setp.eq.s32 	%p20, %r702, 768;
	mov.u32 	%r1367, %r386;
	@%p20 bra 	$L__BB16_136;
	add.s64 	%rd199, %rd269, %rd101;
	add.s64 	%rd271, %rd199, %rd185;
	shr.u32 	%r703, %r455, 8;
	add.s32 	%r704, %r703, 1;
	and.b32  	%r705, %r704, 3;
	neg.s32 	%r1357, %r705;
	shl.b64 	%rd200, %rd199, 4;
	add.s64 	%rd201, %rd200, %rd1;
	add.s64 	%rd270, %rd201, 8;
	mov.u32 	%r1367, %r386;
$L__BB16_132:
	.pragma "nounroll";
	mov.u64 	%rd126, %rd280;
	mov.u32 	%r462, %r1349;
	mov.u32 	%r461, %r1350;
	mov.u32 	%r460, %r1351;
	mov.u32 	%r459, %r1352;
	ld.global.u32 	%r463, [%rd270+-8];
	ld.global.u32 	%r464, [%rd270+-4];
	ld.global.u32 	%r465, [%rd270];
	ld.global.u32 	%r466, [%rd270+4];
	setp.lt.s32 	%p21, %r459, %r463;
	@%p21 bra 	$L__BB16_135;
	setp.lt.s32 	%p22, %r463, %r459;
	mov.u32 	%r1352, %r463;
	mov.u32 	%r1351, %r464;
	mov.u32 	%r1350, %r465;
	mov.u32 	%r1349, %r466;
	mov.u64 	%rd280, %rd271;
	@%p22 bra 	$L__BB16_135;
	setp.lt.s64 	%p23, %rd126, %rd271;
	selp.b32 	%r1352, %r459, %r463, %p23;
	selp.b32 	%r1351, %r460, %r464, %p23;
	selp.b32 	%r1350, %r461, %r465, %p23;
	selp.b32 	%r1349, %r462, %r466, %p23;
	min.s64 	%rd280, %rd126, %rd271;
$L__BB16_135:
	add.s32 	%r1367, %r1367, 256;
	add.s64 	%rd271, %rd271, 256;
	add.s32 	%r1357, %r1357, 1;
	setp.ne.s32 	%p24, %r1357, 0;
	add.s64 	%rd270, %rd270, 4096;
	@%p24 bra 	$L__BB16_132;
$L__BB16_136:
	setp.lt.u32 	%p25, %r455, 768;
	@%p25 bra 	$L__BB16_151;
	add.s32 	%r1376, %r1367, 512;
$L__BB16_138:
	mov.u32 	%r487, %r1376;
	add.s32 	%r706, %r487, -512;
	cvt.u64.u32 	%rd202, %r706;
	add.s64 	%rd203, %rd269, %rd202;
	shl.b64 	%rd204, %rd203, 4;
	add.s64 	%rd134, %rd1, %rd204;
	add.s64 	%rd135, %rd203, %rd185;
	ld.global.u32 	%r492, [%rd134];
	ld.global.u32 	%r493, [%rd134+4];
	ld.global.u32 	%r494, [%rd134+8];
	ld.global.u32 	%r495, [%rd134+12];
	setp.lt.s32 	%p26, %r1352, %r492;
	mov.u32 	%r1381, %r1352;
	mov.u32 	%r1382, %r1351;
	mov.u32 	%r1383, %r1350;
	mov.u32 	%r1384, %r1349;
	mov.u64 	%rd277, %rd280;
	@%p26 bra 	$L__BB16_141;
	setp.lt.s32 	%p27, %r492, %r1352;
	mov.u32 	%r1381, %r492;
	mov.u32 	%r1382, %r493;
	mov.u32 	%r1383, %r494;
	mov.u32 	%r1384, %r495;
	mov.u64 	%rd277, %rd135;
	@%p27 bra 	$L__BB16_141;
	setp.lt.s64 	%p28, %rd280, %rd135;
	selp.b32 	%r1381, %r1352, %r492, %p28;
	selp.b32 	%r1382, %r1351, %r493, %p28;
	selp.b32 	%r1383, %r1350, %r494, %p28;
	selp.b32 	%r1384, %r1349, %r495, %p28;
	min.s64 	%rd277, %rd280, %rd135;
$L__BB16_141:
	add.s32 	%r707, %r487, -256;
	cvt.u64.u32 	%rd205, %r707;
	add.s64 	%rd206, %rd269, %rd205;
	add.s64 	%rd138, %rd206, %rd185;
	ld.global.u32 	%r504, [%rd134+4096];
	ld.global.u32 	%r505, [%rd134+4100];
	ld.global.u32 	%r506, [%rd134+4104];
	ld.global.u32 	%r507, [%rd134+4108];
	setp.lt.s32 	%p29, %r1381, %r504;
	mov.u32 	%r1385, %r1381;
	mov.u32 	%r1386, %r1382;
	mov.u32 	%r1387, %r1383;
	mov.u32 	%r1388, %r1384;
	mov.u64 	%rd278, %rd277;
	@%p29 bra 	$L__BB16_144;
	setp.lt.s32 	%p30, %r504, %r1381;
	mov.u32 	%r1385, %r504;
	mov.u32 	%r1386, %r505;
	mov.u32 	%r1387, %r506;
	mov.u32 	%r1388, %r507;
	mov.u64 	%rd278, %rd138;
	@%p30 bra 	$L__BB16_144;
	setp.lt.s64 	%p31, %rd277, %rd138;
	selp.b32 	%r1385, %r1381, %r504, %p31;
	selp.b32 	%r1386, %r1382, %r505, %p31;
	selp.b32 	%r1387, %r1383, %r506, %p31;
	selp.b32 	%r1388, %r1384, %r507, %p31;
	min.s64 	%rd278, %rd277, %rd138;
$L__BB16_144:
	cvt.u64.u32 	%rd207, %r487;
	add.s64 	%rd208, %rd269, %rd207;
	add.s64 	%rd141, %rd208, %rd185;
	ld.global.u32 	%r516, [%rd134+8192];
	ld.global.u32 	%r517, [%rd134+8196];
	ld.global.u32 	%r518, [%rd134+8200];
	ld.global.u32 	%r519, [%rd134+8204];
	setp.lt.s32 	%p32, %r1385, %r516;
	mov.u32 	%r1389, %r1385;
	mov.u32 	%r1390, %r1386;
	mov.u32 	%r1391, %r1387;
	mov.u32 	%r1392, %r1388;
	mov.u64 	%rd279, %rd278;
	@%p32 bra 	$L__BB16_147;
	setp.lt.s32 	%p33, %r516, %r1385;
	mov.u32 	%r1389, %r516;
	mov.u32 	%r1390, %r517;
	mov.u32 	%r1391, %r518;
	mov.u32 	%r1392, %r519;
	mov.u64 	%rd279, %rd141;
	@%p33 bra 	$L__BB16_147;
	setp.lt.s64 	%p34, %rd278, %rd141;
	selp.b32 	%r1389, %r1385, %r516, %p34;
	selp.b32 	%r1390, %r1386, %r517, %p34;
	selp.b32 	%r1391, %r1387, %r518, %p34;
	selp.b32 	%r1392, %r1388, %r519, %p34;
	min.s64 	%rd279, %rd278, %rd141;
$L__BB16_147:
	add.s32 	%r708, %r487, 256;
	cvt.u64.u32 	%rd209, %r708;
	add.s64 	%rd210, %rd269, %rd209;
	add.s64 	%rd144, %rd210, %rd185;
	ld.global.u32 	%r528, [%rd134+12288];
	ld.global.u32 	%r529, [%rd134+12292];
	ld.global.u32 	%r530, [%rd134+12296];
	ld.global.u32 	%r531, [%rd134+12300];
	setp.lt.s32 	%p35, %r1389, %r528;
	mov.u32 	%r1352, %r1389;
	mov.u32 	%r1351, %r1390;
	mov.u32 	%r1350, %r1391;
	mov.u32 	%r1349, %r1392;
	mov.u64 	%rd280, %rd279;
	@%p35 bra 	$L__BB16_150;
	setp.lt.s32 	%p36, %r528, %r1389;
	mov.u32 	%r1352, %r528;
	mov.u32 	%r1351, %r529;
	mov.u32 	%r1350, %r530;
	mov.u32 	%r1349, %r531;
	mov.u64 	%rd280, %rd144;
	@%p36 bra 	$L__BB16_150;
	setp.lt.s64 	%p37, %rd279, %rd144;
	selp.b32 	%r1352, %r1389, %r528, %p37;
	selp.b32 	%r1351, %r1390, %r529, %p37;
	selp.b32 	%r1350, %r1391, %r530, %p37;
	selp.b32 	%r1349, %r1392, %r531, %p37;
	min.s64 	%rd280, %rd279, %rd144;
$L__BB16_150:
	add.s32 	%r1376, %r487, 1024;
	add.s32 	%r709, %r487, 512;
	setp.lt.s32 	%p38, %r709, %r454;
	@%p38 bra 	$L__BB16_138;
$L__BB16_151:
	// begin inline asm
	mov.u32 %r710, %laneid;
	// end inline asm
	mov.b32 	%r738, 1;
	mov.b32 	%r739, 31;
	mov.b32 	%r740, -1;
	// begin inline asm
	shfl.sync.down.b32 %r711, %r1352, %r738, %r739, %r740;
	// end inline asm
	// begin inline asm
	shfl.sync.down.b32 %r716, %r1351, %r738, %r739, %r740;
	// end inline asm
	// begin inline asm
	shfl.sync.down.b32 %r721, %r1350, %r738, %r739, %r740;
	// end inline asm
	// begin inline asm
	shfl.sync.down.b32 %r726, %r1349, %r738, %r739, %r740;
	// end inline asm
	mov.b64 	{%r732, %r737}, %rd280;
	// begin inline asm
	shfl.sync.down.b32 %r731, %r732, %r738, %r739, %r740;
	// end inline asm
	// begin inline asm
	shfl.sync.down.b32 %r736, %r737, %r738, %r739, %r740;
	// end inline asm
	mov.b64 	%rd148, {%r731, %r736};
	setp.gt.s32 	%p39, %r710, 30;
	setp.lt.s32 	%p40, %r1352, %r711;
	or.pred  	%p41, %p39, %p40;
	mov.u32 	%r1401, %r1352;
	mov.u32 	%r1402, %r1351;
	mov.u32 	%r1403, %r1350;
	mov.u32 	%r1404, %r1349;
	mov.u64 	%rd282, %rd280;
	@%p41 bra 	$L__BB16_154;
	setp.lt.s32 	%p42, %r711, %r1352;
	mov.u32 	%r1401, %r711;
	mov.u32 	%r1402, %r716;
	mov.u32 	%r1403, %r721;
	mov.u32 	%r1404, %r726;
	mov.u64 	%rd282, %rd148;
	@%p42 bra 	$L__BB16_154;
	setp.lt.s64 	%p43, %rd280, %rd148;
	selp.b32 	%r1401, %r1352, %r711, %p43;
	selp.b32 	%r1402, %r1351, %r716, %p43;
	selp.b32 	%r1403, %r1350, %r721, %p43;
	selp.b32 	%r1404, %r1349, %r726, %p43;
	min.s64 	%rd282, %rd280, %rd148;
$L__BB16_154:
	mov.b32 	%r768, 2;
	mov.b32 	%r769, 31;
	mov.b32 	%r770, -1;
	// begin inline asm
	shfl.sync.down.b32 %r741, %r1401, %r768, %r769, %r770;
	// end inline asm
	// begin inline asm
	shfl.sync.down.b32 %r746, %r1402, %r768, %r769, %r770;
	// end inline asm
	// begin inline asm
	shfl.sync.down.b32 %r751, %r1403, %r768, %r769, %r770;
	// end inline asm
	// begin inline asm
	shfl.sync.down.b32 %r756, %r1404, %r768, %r769, %r770;
	// end inline asm
	mov.b64 	{%r762, %r767}, %rd282;
	// begin inline asm
	shfl.sync.down.b32 %r761, %r762, %r768, %r769, %r770;
	// end inline asm
	// begin inline asm
	shfl.sync.down.b32 %r766, %r767, %r768, %r769, %r770;
	// end inline asm
	mov.b64 	%rd151, {%r761, %r766};
	setp.gt.s32 	%p44, %r710, 29;
	setp.lt.s32 	%p45, %r1401, %r741;
	or.pred  	%p46, %p44, %p45;
	mov.u32 	%r1405, %r1401;
	mov.u32 	%r1406, %r1402;
	mov.u32 	%r1407, %r1403;
	mov.u32 	%r1408, %r1404;
	mov.u64 	%rd283, %rd282;
	@%p46 bra 	$L__BB16_157;
	setp.lt.s32 	%p47, %r741, %r1401;
	mov.u32 	%r1405, %r741;
	mov.u32 	%r1406, %r746;
	mov.u32 	%r1407, %r751;
	mov.u32 	%r1408, %r756;
	mov.u64 	%rd283, %rd151;
	@%p47 bra 	$L__BB16_157;
	setp.lt.s64 	%p48, %rd282, %rd151;
	selp.b32 	%r1405, %r1401, %r741, %p48;
	selp.b32 	%r1406, %r1402, %r746, %p48;
	selp.b32 	%r1407, %r1403, %r751, %p48;
	selp.b32 	%r1408, %r1404, %r756, %p48;
	min.s64 	%rd283, %rd282, %rd151;
$L__BB16_157:
	mov.b32 	%r798, 4;
	mov.b32 	%r799, 31;
	mov.b32 	%r800, -1;
	// begin inline asm
	shfl.sync.down.b32 %r771, %r1405, %r798, %r799, %r800;
	// end inline asm
	// begin inline asm
	shfl.sync.down.b32 %r776, %r1406, %r798, %r799, %r800;
	// end inline asm
	// begin inline asm
	shfl.sync.down.b32 %r781, %r1407, %r798, %r799, %r800;
	// end inline asm
	// begin inline asm
	shfl.sync.down.b32 %r786, %r1408, %r798, %r799, %r800;
	// end inline asm
	mov.b64 	{%r792, %r797}, %rd283;
	// begin inline asm
	shfl.sync.down.b32 %r791, %r792, %r798, %r799, %r800;
	// end inline asm
	// begin inline asm
	shfl.sync.down.b32 %r796, %r797, %r798, %r799, %r800;
	// end inline asm
	mov.b64 	%rd154, {%r791, %r796};
	setp.gt.s32 	%p49, %r710, 27;
	setp.lt.s32 	%p50, %r1405, %r771;
	or.pred  	%p51, %p49, %p50;
	mov.u32 	%r1409, %r1405;
	mov.u32 	%r1410, %r1406;
	mov.u32 	%r1411, %r1407;
	mov.u32 	%r1412, %r1408;
	mov.u64 	%rd284, %rd283;
	@%p51 bra 	$L__BB16_160;
	setp.lt.s32 	%p52, %r771, %r1405;
	mov.u32 	%r1409, %r771;
	mov.u32 	%r1410, %r776;
	mov.u32 	%r1411, %r781;
	mov.u32 	%r1412, %r786;
	mov.u64 	%rd284, %rd154;
	@%p52 bra 	$L__BB16_160;
	setp.lt.s64 	%p53, %rd283, %rd154;
	selp.b32 	%r1409, %r1405, %r771, %p53;
	selp.b32 	%r1410, %r1406, %r776, %p53;
	selp.b32 	%r1411, %r1407, %r781, %p53;
	selp.b32 	%r1412, %r1408, %r786, %p53;
	min.s64 	%rd284, %rd283, %rd154;
$L__BB16_160:
	mov.b32 	%r828, 8;
	mov.b32 	%r829, 31;
	mov.b32 	%r830, -1;
	// begin inline asm
	shfl.sync.down.b32 %r801, %r1409, %r828, %r829, %r830;
	// end inline asm
	// begin inline asm
	shfl.sync.down.b32 %r806, %r1410, %r828, %r829, %r830;
	// end inline asm
	// begin inline asm
	shfl.sync.down.b32 %r811, %r1411, %r828, %r829, %r830;
	// end inline asm
	// begin inline asm
	shfl.sync.down.b32 %r816, %r1412, %r828, %r829, %r830;
	// end inline asm
	mov.b64 	{%r822, %r827}, %rd284;
	// begin inline asm
	shfl.sync.down.b32 %r821, %r822, %r828, %r829, %r830;
	// end inline asm
	// begin inline asm
	shfl.sync.down.b32 %r826, %r827, %r828, %r829, %r830;
	// end inline asm
	mov.b64 	%rd157, {%r821, %r826};
	setp.gt.s32 	%p54, %r710, 23;
	setp.lt.s32 	%p55, %r1409, %r801;
	or.pred  	%p56, %p54, %p55;
	mov.u32 	%r1413, %r1409;
	mov.u32 	%r1414, %r1410;
	mov.u32 	%r1415, %r1411;
	mov.u32 	%r1416, %r1412;
	mov.u64 	%rd285, %rd284;
	@%p56 bra 	$L__BB16_163;
	setp.lt.s32 	%p57, %r801, %r1409;
	mov.u32 	%r1413, %r801;
	mov.u32 	%r1414, %r806;
	mov.u32 	%r1415, %r811;
	mov.u32 	%r1416, %r816;
	mov.u64 	%rd285, %rd157;
	@%p57 bra 	$L__BB16_163;
	setp.lt.s64 	%p58, %rd284, %rd157;
	selp.b32 	%r1413, %r1409, %r801, %p58;
	selp.b32 	%r1414, %r1410, %r806, %p58;
	selp.b32 	%r1415, %r1411, %r811, %p58;
	selp.b32 	%r1416, %r1412, %r816, %p58;
	min.s64 	%rd285, %rd284, %rd157;
$L__BB16_163:
	mov.b32 	%r858, 16;
	mov.b32 	%r859, 31;
	mov.b32 	%r860, -1;
	// begin inline asm
	shfl.sync.down.b32 %r831, %r1413, %r858, %r859, %r860;
	// end inline asm
	// begin inline asm
	shfl.sync.down.b32 %r836, %r1414, %r858, %r859, %r860;
	// end inline asm
	// begin inline asm
	shfl.sync.down.b32 %r841, %r1415, %r858, %r859, %r860;
	// end inline asm
	// begin inline asm
	shfl.sync.down.b32 %r846, %r1416, %r858, %r859, %r860;
	// end inline asm
	mov.b64 	{%r852, %r857}, %rd285;
	// begin inline asm
	shfl.sync.down.b32 %r851, %r852, %r858, %r859, %r860;
	// end inline asm
	// begin inline asm
	shfl.sync.down.b32 %r856, %r857, %r858, %r859, %r860;
	// end inline asm
	mov.b64 	%rd160, {%r851, %r856};
	setp.gt.s32 	%p59, %r710, 15;
	setp.lt.s32 	%p60, %r1413, %r831;
	or.pred  	%p61, %p59, %p60;
	mov.u32 	%r1448, %r1413;
	mov.u32 	%r1447, %r1414;
	mov.u32 	%r1446, %r1415;
	mov.u32 	%r1445, %r1416;
	mov.u64 	%rd293, %rd285;
	@%p61 bra 	$L__BB16_166;
	setp.lt.s32 	%p62, %r831, %r1413;
	mov.u32 	%r1448, %r831;
	mov.u32 	%r1447, %r836;
	mov.u32 	%r1446, %r841;
	mov.u32 	%r1445, %r846;
	mov.u64 	%rd293, %rd160;
	@%p62 bra 	$L__BB16_166;
	setp.lt.s64 	%p63, %rd285, %rd160;
	selp.b32 	%r1448, %r1413, %r831, %p63;
	selp.b32 	%r1447, %r1414, %r836, %p63;
	selp.b32 	%r1446, %r1415, %r841, %p63;
	selp.b32 	%r1445, %r1416, %r846, %p63;
	min.s64 	%rd293, %rd285, %rd160;
$L__BB16_166:
	setp.ne.s32 	%p64, %r710, 0;
	@%p64 bra 	$L__BB16_168;
	shr.u32 	%r861, %r386, 5;
	mov.u32 	%r862, _ZN6thrust24THRUST_300001_SM_1000_NS8cuda_cub4core6detail5shmemE;
	mad.lo.s32 	%r863, %r861, 24, %r862;
	st.shared.v2.u32 	[%r863+8], {%r1448, %r1447};
	st.shared.v2.u32 	[%r863+16], {%r1446, %r1445};
	st.shared.u64 	[%r863+24], %rd293;
$L__BB16_168:
	bar.sync 	0;
	setp.ne.s32 	%p65, %r386, 0;
	@%p65 bra 	$L__BB16_190;
	ld.shared.v4.u32 	{%r606, %r607, %r608, %r609}, [_ZN6thrust24THRUST_300001_SM_1000_NS8cuda_cub4core6detail5shmemE+32];
	ld.shared.u64 	%rd163, [_ZN6thrust24THRUST_300001_SM_1000_NS8cuda_cub4core6detail5shmemE+48];
	setp.lt.s32 	%p66, %r1448, %r606;
	mov.u32 	%r1421, %r1448;
	mov.u32 	%r1422, %r1447;
	mov.u32 	%r1423, %r1446;
	mov.u32 	%r1424, %r1445;
	mov.u64 	%rd287, %rd293;
	@%p66 bra 	$L__BB16_172;
	setp.lt.s32 	%p67, %r606, %r1448;
	mov.u32 	%r1421, %r606;
	mov.u32 	%r1422, %r607;
	mov.u32 	%r1423, %r608;
	mov.u32 	%r1424, %r609;
	mov.u64 	%rd287, %rd163;
	@%p67 bra 	$L__BB16_172;
	setp.lt.s64 	%p68, %rd293, %rd163;
	selp.b32 	%r1421, %r1448, %r606, %p68;
	selp.b32 	%r1422, %r1447, %r607, %p68;
	selp.b32 	%r1423, %r1446, %r608, %p68;
	selp.b32 	%r1424, %r1445, %r609, %p68;
	min.s64 	%rd287, %rd293, %rd163;
$L__BB16_172:
	ld.shared.v2.u32 	{%r618, %r619}, [_ZN6thrust24THRUST_300001_SM_1000_NS8cuda_cub4core6detail5shmemE+56];
	ld.shared.v2.u32 	{%r620, %r621}, [_ZN6thrust24THRUST_300001_SM_1000_NS8cuda_cub4core6detail5shmemE+64];
	ld.shared.u64 	%rd166, [_ZN6thrust24THRUST_300001_SM_1000_NS8cuda_cub4core6detail5shmemE+72];
	setp.lt.s32 	%p69, %r1421, %r618;
	mov.u32 	%r1425, %r1421;
	mov.u32 	%r1426, %r1422;
	mov.u32 	%r1427, %r1423;
	mov.u32 	%r1428, %r1424;
	mov.u64 	%rd288, %rd287;
	@%p69 bra 	$L__BB16_175;
	setp.lt.s32 	%p70, %r618, %r1421;
	mov.u32 	%r1425, %r618;
	mov.u32 	%r1426, %r619;
	mov.u32 	%r1427, %r620;
	mov.u32 	%r1428, %r621;
	mov.u64 	%rd288, %rd166;
	@%p70 bra 	$L__BB16_175;
	setp.lt.s64 	%p71, %rd287, %rd166;
	selp.b32 	%r1425, %r1421, %r618, %p71;
	selp.b32 	%r1426, %r1422, %r619, %p71;
	selp.b32 	%r1427, %r1423, %r620, %p71;
	selp.b32 	%r1428, %r1424, %r621, %p71;
	min.s64 	%rd288, %rd287, %rd166;
$L__BB16_175:
	ld.shared.v4.u32 	{%r630, %r631, %r632, %r633}, [_ZN6thrust24THRUST_300001_SM_1000_NS8cuda_cub4core6detail5shmemE+80];
	ld.shared.u64 	%rd169, [_ZN6thrust24THRUST_300001_SM_1000_NS8cuda_cub4core6detail5shmemE+96];
	setp.lt.s32 	%p72, %r1425, %r630;
	mov.u32 	%r1429, %r1425;
	mov.u32 	%r1430, %r1426;
	mov.u32 	%r1431, %r1427;
	mov.u32 	%r1432, %r1428;
	mov.u64 	%rd289, %rd288;
	@%p72 bra 	$L__BB16_178;
	setp.lt.s32 	%p73, %r630, %r1425;
	mov.u32 	%r1429, %r630;
	mov.u32 	%r1430, %r631;
	mov.u32 	%r1431, %r632;
	mov.u32 	%r1432, %r633;
	mov.u64 	%rd289, %rd169;
	@%p73 bra 	$L__BB16_178;
	setp.lt.s64 	%p74, %rd288, %rd169;
	selp.b32 	%r1429, %r1425, %r630, %p74;
	selp.b32 	%r1430, %r1426, %r631, %p74;
	selp.b32 	%r1431, %r1427, %r632, %p74;
	selp.b32 	%r1432, %r1428, %r633, %p74;
	min.s64 	%rd289, %rd288, %rd169;
$L__BB16_178:
	ld.shared.v2.u32 	{%r642, %r643}, [_ZN6thrust24THRUST_300001_SM_1000_NS8cuda_cub4core6detail5shmemE+104];
	ld.shared.v2.u32 	{%r644, %r645}, [_ZN6thrust24THRUST_300001_SM_1000_NS8cuda_cub4core6detail5shmemE+112];
	ld.shared.u64 	%rd172, [_ZN6thrust24THRUST_300001_SM_1000_NS8cuda_cub4core6detail5shmemE+120];
	setp.lt.s32 	%p75, %r1429, %r642;
	mov.u32 	%r1433, %r1429;
	mov.u32 	%r1434, %r1430;
	mov.u32 	%r1435, %r1431;
	mov.u32 	%r1436, %r1432;
	mov.u64 	%rd290, %rd289;
	@%p75 bra 	$L__BB16_181;
	setp.lt.s32 	%p76, %r642, %r1429;
	mov.u32 	%r1433, %r642;
	mov.u32 	%r1434, %r643;
	mov.u32 	%r1435, %r644;
	mov.u32 	%r1436, %r645;
	mov.u64 	%rd290, %rd172;
	@%p76 bra 	$L__BB16_181;
	setp.lt.s64 	%p77, %rd289, %rd172;
	selp.b32 	%r1433, %r1429, %r642, %p77;
	selp.b32 	%r1434, %r1430, %r643, %p77;
	selp.b32 	%r1435, %r1431, %r644, %p77;
	selp.b32 	%r1436, %r1432, %r645, %p77;
	min.s64 	%rd290, %rd289, %rd172;
$L__BB16_181:
	ld.shared.v4.u32 	{%r654, %r655, %r656, %r657}, [_ZN6thrust24THRUST_300001_SM_1000_NS8cuda_cub4core6detail5shmemE+128];
	ld.shared.u64 	%rd175, [_ZN6thrust24THRUST_300001_SM_1000_NS8cuda_cub4core6detail5shmemE+144];
	setp.lt.s32 	%p78, %r1433, %r654;
	mov.u32 	%r1437, %r1433;
	mov.u32 	%r1438, %r1434;
	mov.u32 	%r1439, %r1435;
	mov.u32 	%r1440, %r1436;
	mov.u64 	%rd291, %rd290;
	@%p78 bra 	$L__BB16_184;
	setp.lt.s32 	%p79, %r654, %r1433;
	mov.u32 	%r1437, %r654;
	mov.u32 	%r1438, %r655;
	mov.u32 	%r1439, %r656;
	mov.u32 	%r1440, %r657;
	mov.u64 	%rd291, %rd175;
	@%p79 bra 	$L__BB16_184;
	setp.lt.s64 	%p80, %rd290, %rd175;
	selp.b32 	%r1437, %r1433, %r654, %p80;
	selp.b32 	%r1438, %r1434, %r655, %p80;
	selp.b32 	%r1439, %r1435, %r656, %p80;
	selp.b32 	%r1440, %r1436, %r657, %p80;
	min.s64 	%rd291, %rd290, %rd175;
$L__BB16_184:
	ld.shared.v2.u32 	{%r666, %r667}, [_ZN6thrust24THRUST_300001_SM_1000_NS8cuda_cub4core6detail5shmemE+152];
	ld.shared.v2.u32 	{%r668, %r669}, [_ZN6thrust24THRUST_300001_SM_1000_NS8cuda_cub4core6detail5shmemE+160];
	ld.shared.u64 	%rd178, [_ZN6thrust24THRUST_300001_SM_1000_NS8cuda_cub4core6detail5shmemE+168];
	setp.lt.s32 	%p81, %r1437, %r666;
	mov.u32 	%r1441, %r1437;
	mov.u32 	%r1442, %r1438;
	mov.u32 	%r1443, %r1439;
	mov.u32 	%r1444, %r1440;
	mov.u64 	%rd292, %rd291;
	@%p81 bra 	$L__BB16_187;
	setp.lt.s32 	%p82, %r666, %r1437;
	mov.u32 	%r1441, %r666;
	mov.u32 	%r1442, %r667;
	mov.u32 	%r1443, %r668;
	mov.u32 	%r1444, %r669;
	mov.u64 	%rd292, %rd178;
	@%p82 bra 	$L__BB16_187;
	setp.lt.s64 	%p83, %rd291, %rd178;
	selp.b32 	%r1441, %r1437, %r666, %p83;
	selp.b32 	%r1442, %r1438, %r667, %p83;
	selp.b32 	%r1443, %r1439, %r668, %p83;
	selp.b32 	%r1444, %r1440, %r669, %p83;
	min.s64 	%rd292, %rd291, %rd178;
$L__BB16_187:
	ld.shared.v4.u32 	{%r678, %r679, %r680, %r681}, [_ZN6thrust24THRUST_300001_SM_1000_NS8cuda_cub4core6detail5shmemE+176];
	ld.shared.u64 	%rd181, [_ZN6thrust24THRUST_300001_SM_1000_NS8cuda_cub4core6detail5shmemE+192];
	setp.lt.s32 	%p84, %r1441, %r678;
	mov.u64 	%rd293, %rd292;
	mov.u32 	%r1445, %r1444;
	mov.u32 	%r1446, %r1443;
	mov.u32 	%r1447, %r1442;
	mov.u32 	%r1448, %r1441;
	@%p84 bra 	$L__BB16_190;
	setp.lt.s32 	%p85, %r678, %r1441;
	mov.u64 	%rd293, %rd181;
	mov.u32 	%r1445, %r681;
	mov.u32 	%r1446, %r680;
	mov.u32 	%r1447, %r679;
	mov.u32 	%r1448, %r678;
	@%p85 bra 	$L__BB16_190;
	setp.lt.s64 	%p86, %rd292, %rd181;
	selp.b32 	%r1448, %r1441, %r678, %p86;
	selp.b32 	%r1447, %r1442, %r679, %p86;
	selp.b32 	%r1446, %r1443, %r680, %p86;
	selp.b32 	%r1445, %r1444, %r681, %p86;
	min.s64 	%rd293, %rd292, %rd181;
$L__BB16_190:
	mov.u32 	%r1191, %tid.x;
	setp.ne.s32 	%p213, %r1191, 0;
	@%p213 bra 	$L__BB16_192;
	ld.param.u64 	%rd225, [_ZN6thrust24THRUST_300001_SM_1000_NS8cuda_cub4core6detail13_kernel_agentINS1_8__reduce11ReduceAgentINS0_12zip_iteratorIN4cuda3std3__45tupleIJNS0_6detail15normal_iteratorINS0_10device_ptrINSB_IJiiiiEEEEEEENS0_17counting_iteratorIlNS0_11use_defaultESJ_SJ_EEEEEEEPNSB_IJSF_lEEESN_lNS1_9__extrema9arg_min_fISF_l5compIEEEEJSM_SO_lSS_EEEvDpT0__param_1];
	cvta.to.global.u64 	%rd224, %rd225;
	st.global.u32 	[%rd224], %r1448;
	st.global.u32 	[%rd224+4], %r1447;
	st.global.u32 	[%rd224+8], %r1446;
	st.global.u32 	[%rd224+12], %r1445;
	st.global.u64 	[%rd224+16], %rd293;
$L__BB16_192:
	ret;

}
	// .globl	_ZN6thrust24THRUST_300001_SM_1000_NS8cuda_cub4core6detail13_kernel_agentINS1_8__reduce11ReduceAgentINS0_12zip_iteratorIN4cuda3std3__45tupleIJNS0_6detail15normal_iteratorINS0_10device_ptrINSB_IJiiiiEEEEEEENS0_17counting_iteratorIlNS0_11use_defaultESJ_SJ_EEEEEEEPNSB_IJSF_lEEESN_lNS1_9__extrema9arg_min_fISF_l5compIEEEEJSM_SO_lN3cub18CUB_300001_SM_100013GridEvenShareIlEENSV_9GridQueueIyEESS_EEEvDpT0_
.visible .entry _ZN6thrust24THRUST_300001_SM_1000_NS8cuda_cub4core6detail13_kernel_agentINS1_8__reduce11ReduceAgentINS0_12zip_iteratorIN4cuda3std3__45tupleIJNS0_6detail15normal_iteratorINS0_10device_ptrINSB_IJiiiiEEEEEEENS0_17counting_iteratorIlNS0_11use_defaultESJ_SJ_EEEEEEEPNSB_IJSF_lEEESN_lNS1_9__extrema9arg_min_fISF_l5compIEEEEJSM_SO_lN3cub18CUB_300001_SM_100013GridEvenShareIlEENSV_9GridQueueIyEESS_EEEvDpT0_(
	.param .align 8 .b8 _ZN6thrust24THRUST_300001_SM_1000_NS8cuda_cub4core6detail13_kernel_agentINS1_8__reduce11ReduceAgentINS0_12zip_iteratorIN4cuda3std3__45tupleIJNS0_6detail15normal_iteratorINS0_10device_ptrINSB_IJiiiiEEEEEEENS0_17counting_iteratorIlNS0_11use_defaultESJ_SJ_EEEEEEEPNSB_IJSF_lEEESN_lNS1_9__extrema9arg_min_fISF_l5compIEEEEJSM_SO_lN3cub18CUB_300001_SM_100013GridEvenShareIlEENSV_9GridQueueIyEESS_EEEvDpT0__param_0[16],
	.param .u64 .ptr .align 1 _ZN6thrust24THRUST_300001_SM_1000_NS8cuda_cub4core6detail13_kernel_agentINS1_8__reduce11ReduceAgentINS0_12zip_iteratorIN4cuda3std3__45tupleIJNS0_6detail15normal_iteratorINS0_10device_ptrINSB_IJiiiiEEEEEEENS0_17counting_iteratorIlNS0_11use_defaultESJ_SJ_EEEEEEEPNSB_IJSF_lEEESN_lNS1_9__extrema9arg_min_fISF_l5compIEEEEJSM_SO_lN3cub18CUB_300001_SM_100013GridEvenShareIlEENSV_9GridQueueIyEESS_EEEvDpT0__param_1,
	.param .u64 _ZN6thrust24THRUST_300001_SM_1000_NS8cuda_cub4core6detail13_kernel_agentINS1_8__reduce11ReduceAgentINS0_12zip_iteratorIN4cuda3std3__45tupleIJNS0_6detail15normal_iteratorINS0_10device_ptrINSB_IJiiiiEEEEEEENS0_17counting_iteratorIlNS0_11use_defaultESJ_SJ_EEEEEEEPNSB_IJSF_lEEESN_lNS1_9__extrema9arg_min_fISF_l5compIEEEEJSM_SO_lN3cub18CUB_300001_SM_100013GridEvenShareIlEENSV_9GridQueueIyEESS_EEEvDpT0__param_2,
	.param .align 8 .b8 _ZN6thrust24THRUST_300001_SM_1000_NS8cuda_cub4core6detail13_kernel_agentINS1_8__reduce11ReduceAgentINS0_12zip_iteratorIN4cuda3std3__45tupleIJNS0_6detail15normal_iteratorINS0_10device_ptrINSB_IJiiiiEEEEEEENS0_17counting_iteratorIlNS0_11use_defaultESJ_SJ_EEEEEEEPNSB_IJSF_lEEESN_lNS1_9__extrema9arg_min_fISF_l5compIEEEEJSM_SO_lN3cub18CUB_300001_SM_100013GridEvenShareIlEENSV_9GridQueueIyEESS_EEEvDpT0__param_3[72],
	.param .align 8 .b8 _ZN6thrust24THRUST_300001_SM_1000_NS8cuda_cub4core6detail13_kernel_agentINS1_8__reduce11ReduceAgentINS0_12zip_iteratorIN4cuda3std3__45tupleIJNS0_6detail15normal_iteratorINS0_10device_ptrINSB_IJiiiiEEEEEEENS0_17counting_iteratorIlNS0_11use_defaultESJ_SJ_EEEEEEEPNSB_IJSF_lEEESN_lNS1_9__extrema9arg_min_fISF_l5compIEEEEJSM_SO_lN3cub18CUB_300001_SM_100013GridEvenShareIlEENSV_9GridQueueIyEESS_EEEvDpT0__param_4[8],
	.param .align 1 .b8 _ZN6thrust24THRUST_300001_SM_1000_NS8cuda_cub4core6detail13_kernel_agentINS1_8__reduce11ReduceAgentINS0_12zip_iteratorIN4cuda3std3__45tupleIJNS0_6detail15normal_iteratorINS0_10device_ptrINSB_IJiiiiEEEEEEENS0_17counting_iteratorIlNS0_11use_defaultESJ_SJ_EEEEEEEPNSB_IJSF_lEEESN_lNS1_9__extrema9arg_min_fISF_l5compIEEEEJSM_SO_lN3cub18CUB_300001_SM_100013GridEvenShareIlEENSV_9GridQueueIyEESS_EEEvDpT0__param_5[1]
)
.maxntid 256
{
	.reg .pred 	%p<216>;
	.reg .b32 	%r<1457>;
	.reg .b64 	%rd<315>;

	ld.param.u64 	%rd191, [_ZN6thrust24THRUST_300001_SM_1000_NS8cuda_cub4core6detail13_kernel_agentINS1_8__reduce11ReduceAgentINS0_12zip_iteratorIN4cuda3std3__45tupleIJNS0_6detail15normal_iteratorINS0_10device_ptrINSB_IJiiiiEEEEEEENS0_17counting_iteratorIlNS0_11use_defaultESJ_SJ_EEEEEEEPNSB_IJSF_lEEESN_lNS1_9__extrema9arg_min_fISF_l5compIEEEEJSM_SO_lN3cub18CUB_300001_SM_100013GridEvenShareIlEENSV_9GridQueueIyEESS_EEEvDpT0__param_0+8];
	ld.param.u64 	%rd190, [_ZN6thrust24THRUST_300001_SM_1000_NS8cuda_cub4core6detail13_kernel_agentINS1_8__reduce11ReduceAgentINS0_12zip_iteratorIN4cuda3std3__45tupleIJNS0_6detail15normal_iteratorINS0_10device_ptrINSB_IJiiiiEEEEEEENS0_17counting_iteratorIlNS0_11use_defaultESJ_SJ_EEEEEEEPNSB_IJSF_lEEESN_lNS1_9__extrema9arg_min_fISF_l5compIEEEEJSM_SO_lN3cub18CUB_300001_SM_100013GridEvenShareIlEENSV_9GridQueueIyEESS_EEEvDpT0__param_0];
	ld.param.u64 	%rd194, [_ZN6thrust24THRUST_300001_SM_1000_NS8cuda_cub4core6detail13_kernel_agentINS1_8__reduce11ReduceAgentINS0_12zip_iteratorIN4cuda3std3__45tupleIJNS0_6detail15normal_iteratorINS0_10device_ptrINSB_IJiiiiEEEEEEENS0_17counting_iteratorIlNS0_11use_defaultESJ_SJ_EEEEEEEPNSB_IJSF_lEEESN_lNS1_9__extrema9arg_min_fISF_l5compIEEEEJSM_SO_lN3cub18CUB_300001_SM_100013GridEvenShareIlEENSV_9GridQueueIyEESS_EEEvDpT0__param_4];
	ld.param.u64 	%rd193, [_ZN6thrust24THRUST_300001_SM_1000_NS8cuda_cub4core6detail13_kernel_agentINS1_8__reduce11ReduceAgentINS0_12zip_iteratorIN4cuda3std3__45tupleIJNS0_6detail15normal_iteratorINS0_10device_ptrINSB_IJiiiiEEEEEEENS0_17counting_iteratorIlNS0_11use_defaultESJ_SJ_EEEEEEEPNSB_IJSF_lEEESN_lNS1_9__extrema9arg_min_fISF_l5compIEEEEJSM_SO_lN3cub18CUB_300001_SM_100013GridEvenShareIlEENSV_9GridQueueIyEESS_EEEvDpT0__param_2];
	cvta.to.global.u64 	%rd1, %rd194;
	cvta.to.global.u64 	%rd2, %rd190;
	mov.u32 	%r1, %ctaid.x;
	mul.lo.s32 	%r692, %r1, 768;
	cvt.u64.u32 	%rd4, %r692;
	mov.u32 	%r693, %nctaid.x;
	mul.lo.s32 	%r694, %r693, 768;
	cvt.u64.u32 	%rd5, %r694;
	add.s64 	%rd195, %rd4, 768;
	setp.le.s64 	%p1, %rd195, %rd193;
	@%p1 bra 	$L__BB17_111;
	cvt.u32.u64 	%r870, %rd4;
	cvt.u32.u64 	%r2, %rd193;
	sub.s32 	%r3, %r2, %r870;
	mov.u32 	%r4, %tid.x;
	setp.ge.s32 	%p89, %r4, %r3;
	mov.b32 	%r1241, 0;
	mov.b64 	%rd258, 0;
	mov.u32 	%r1242, %r1241;
	mov.u32 	%r1243, %r1241;
	mov.u32 	%r1244, %r1241;
	mov.u32 	%r1215, %r4;
	@%p89 bra 	$L__BB17_3;
	cvt.u64.u32 	%rd225, %r4;
	add.s64 	%rd226, %rd4, %rd225;
	shl.b64 	%rd227, %rd226, 4;
	add.s64 	%rd228, %rd2, %rd227;
	add.s64 	%rd258, %rd191, %rd226;
	ld.global.u32 	%r1244, [%rd228];
	ld.global.u32 	%r1243, [%rd228+4];
	ld.global.u32 	%r1242, [%rd228+8];
	ld.global.u32 	%r1241, [%rd228+12];
	add.s32 	%r1215, %r4, 256;
$L__BB17_3:
	setp.ge.s32 	%p90, %r1215, %r3;
	@%p90 bra 	$L__BB17_25;
	not.b32 	%r873, %r1215;
	add.s32 	%r874, %r873, %r2;
	sub.s32 	%r15, %r874, %r870;
	and.b32  	%r875, %r15, 768;
	setp.eq.s32 	%p91, %r875, 768;
	@%p91 bra 	$L__BB17_10;
	cvt.u64.u32 	%rd230, %r1215;
	add.s64 	%rd231, %rd230, %rd4;
	add.s64 	%rd249, %rd231, %rd191;
	shr.u32 	%r876, %r15, 8;
	add.s32 	%r877, %r876, 1;
	and.b32  	%r878, %r877, 3;
	neg.s32 	%r1205, %r878;
	shl.b64 	%rd232, %rd231, 4;
	add.s64 	%rd233, %rd232, %rd2;
	add.s64 	%rd248, %rd233, 8;
$L__BB17_6:
	.pragma "nounroll";
	mov.u64 	%rd12, %rd258;
	mov.u32 	%r22, %r1241;
	mov.u32 	%r21, %r1242;
	mov.u32 	%r20, %r1243;
	mov.u32 	%r19, %r1244;
	ld.global.u32 	%r23, [%rd248+-8];
	ld.global.u32 	%r24, [%rd248+-4];
	ld.global.u32 	%r25, [%rd248];
	ld.global.u32 	%r26, [%rd248+4];
	setp.lt.s32 	%p92, %r19, %r23;
	@%p92 bra 	$L__BB17_9;
	setp.lt.s32 	%p93, %r23, %r19;
	mov.u64 	%rd258, %rd249;
	mov.u32 	%r1241, %r26;
	mov.u32 	%r1242, %r25;
	mov.u32 	%r1243, %r24;
	mov.u32 	%r1244, %r23;
	@%p93 bra 	$L__BB17_9;
	setp.lt.s64 	%p94, %rd12, %rd249;
	min.s64 	%rd258, %rd12, %rd249;
	selp.b32 	%r1241, %r22, %r26, %p94;
	selp.b32 	%r1242, %r21, %r25, %p94;
	selp.b32 	%r1243, %r20, %r24, %p94;
	selp.b32 	%r1244, %r19, %r23, %p94;
$L__BB17_9:
	add.s32 	%r1215, %r1215, 256;
	add.s64 	%rd249, %rd249, 256;
	add.s32 	%r1205, %r1205, 1;
	setp.ne.s32 	%p95, %r1205, 0;
	add.s64 	%rd248, %rd248, 4096;
	@%p95 bra 	$L__BB17_6;
$L__BB17_10:
	setp.lt.u32 	%p96, %r15, 768;
	@%p96 bra 	$L__BB17_25;
	add.s32 	%r1224, %r1215, 512;
$L__BB17_12:
	mov.u32 	%r47, %r1224;
	add.s32 	%r879, %r47, -512;
	cvt.s64.s32 	%rd234, %r879;
	add.s64 	%rd235, %rd234, %rd4;
	shl.b64 	%rd236, %rd235, 4;
	add.s64 	%rd20, %rd2, %rd236;
	add.s64 	%rd21, %rd235, %rd191;
	ld.global.u32 	%r52, [%rd20];
	ld.global.u32 	%r53, [%rd20+4];
	ld.global.u32 	%r54, [%rd20+8];
	ld.global.u32 	%r55, [%rd20+12];
	setp.lt.s32 	%p97, %r1244, %r52;
	mov.u64 	%rd255, %rd258;
	mov.u32 	%r1229, %r1241;
	mov.u32 	%r1230, %r1242;
	mov.u32 	%r1231, %r1243;
	mov.u32 	%r1232, %r1244;
	@%p97 bra 	$L__BB17_15;
	setp.lt.s32 	%p98, %r52, %r1244;
	mov.u64 	%rd255, %rd21;
	mov.u32 	%r1229, %r55;
	mov.u32 	%r1230, %r54;
	mov.u32 	%r1231, %r53;
	mov.u32 	%r1232, %r52;
	@%p98 bra 	$L__BB17_15;
	setp.lt.s64 	%p99, %rd258, %rd21;
	min.s64 	%rd255, %rd258, %rd21;
	selp.b32 	%r1229, %r1241, %r55, %p99;
	selp.b32 	%r1230, %r1242, %r54, %p99;
	selp.b32 	%r1231, %r1243, %r53, %p99;
	selp.b32 	%r1232, %r1244, %r52, %p99;
$L__BB17_15:
	add.s32 	%r880, %r47, -256;
	cvt.s64.s32 	%rd237, %r880;
	add.s64 	%rd238, %rd237, %rd4;
	add.s64 	%rd24, %rd238, %rd191;
	ld.global.u32 	%r64, [%rd20+4096];
	ld.global.u32 	%r65, [%rd20+4100];
	ld.global.u32 	%r66, [%rd20+4104];
	ld.global.u32 	%r67, [%rd20+4108];
	setp.lt.s32 	%p100, %r1232, %r64;
	mov.u64 	%rd256, %rd255;
	mov.u32 	%r1233, %r1229;
	mov.u32 	%r1234, %r1230;
	mov.u32 	%r1235, %r1231;
	mov.u32 	%r1236, %r1232;
	@%p100 bra 	$L__BB17_18;
	setp.lt.s32 	%p101, %r64, %r1232;
	mov.u64 	%rd256, %rd24;
	mov.u32 	%r1233, %r67;
	mov.u32 	%r1234, %r66;
	mov.u32 	%r1235, %r65;
	mov.u32 	%r1236, %r64;
	@%p101 bra 	$L__BB17_18;
	setp.lt.s64 	%p102, %rd255, %rd24;
	min.s64 	%rd256, %rd255, %rd24;
	selp.b32 	%r1233, %r1229, %r67, %p102;
	selp.b32 	%r1234, %r1230, %r66, %p102;
	selp.b32 	%r1235, %r1231, %r65, %p102;
	selp.b32 	%r1236, %r1232, %r64, %p102;
$L__BB17_18:
	cvt.s64.s32 	%rd239, %r47;
	add.s64 	%rd240, %rd239, %rd4;
	add.s64 	%rd27, %rd240, %rd191;
	ld.global.u32 	%r76, [%rd20+8192];
	ld.global.u32 	%r77, [%rd20+8196];
	ld.global.u32 	%r78, [%rd20+8200];
	ld.global.u32 	%r79, [%rd20+8204];
	setp.lt.s32 	%p103, %r1236, %r76;
	mov.u64 	%rd257, %rd256;
	mov.u32 	%r1237, %r1233;
	mov.u32 	%r1238, %r1234;
	mov.u32 	%r1239, %r1235;
	mov.u32 	%r1240, %r1236;
	@%p103 bra 	$L__BB17_21;
	setp.lt.s32 	%p104, %r76, %r1236;
	mov.u64 	%rd257, %rd27;
	mov.u32 	%r1237, %r79;
	mov.u32 	%r1238, %r78;
	mov.u32 	%r1239, %r77;
	mov.u32 	%r1240, %r76;
	@%p104 bra 	$L__BB17_21;
	setp.lt.s64 	%p105, %rd256, %rd27;
	min.s64 	%rd257, %rd256, %rd27;
	selp.b32 	%r1237, %r1233, %r79, %p105;
	selp.b32 	%r1238, %r1234, %r78, %p105;
	selp.b32 	%r1239, %r1235, %r77, %p105;
	selp.b32 	%r1240, %r1236, %r76, %p105;
$L__BB17_21:
	add.s32 	%r881, %r47, 256;
	cvt.s64.s32 	%rd241, %r881;
	add.s64 	%rd242, %rd241, %rd4;
	add.s64 	%rd30, %rd242, %rd191;
	ld.global.u32 	%r88, [%rd20+12288];
	ld.global.u32 	%r89, [%rd20+12292];
	ld.global.u32 	%r90, [%rd20+12296];
	ld.global.u32 	%r91, [%rd20+12300];
	setp.lt.s32 	%p106, %r1240, %r88;
	mov.u64 	%rd258, %rd257;
	mov.u32 	%r1241, %r1237;
	mov.u32 	%r1242, %r1238;
	mov.u32 	%r1243, %r1239;
	mov.u32 	%r1244, %r1240;
	@%p106 bra 	$L__BB17_24;
	setp.lt.s32 	%p107, %r88, %r1240;
	mov.u64 	%rd258, %rd30;
	mov.u32 	%r1241, %r91;
	mov.u32 	%r1242, %r90;
	mov.u32 	%r1243, %r89;
	mov.u32 	%r1244, %r88;
	@%p107 bra 	$L__BB17_24;
	setp.lt.s64 	%p108, %rd257, %rd30;
	min.s64 	%rd258, %rd257, %rd30;
	selp.b32 	%r1241, %r1237, %r91, %p108;
	selp.b32 	%r1242, %r1238, %r90, %p108;
	selp.b32 	%r1243, %r1239, %r89, %p108;
	selp.b32 	%r1244, %r1240, %r88, %p108;
$L__BB17_24:
	add.s32 	%r1224, %r47, 1024;
	add.s32 	%r882, %r47, 512;
	setp.lt.s32 	%p109, %r882, %r3;
	@%p109 bra 	$L__BB17_12;
$L__BB17_25:
	setp.lt.s32 	%p110, %r3, 256;
	@%p110 bra 	$L__BB17_65;
	// begin inline asm
	mov.u32 %r1045, %laneid;
	// end inline asm
	mov.b32 	%r1073, 1;
	mov.b32 	%r1074, 31;
	mov.b32 	%r1075, -1;
	// begin inline asm
	shfl.sync.down.b32 %r1046, %r1244, %r1073, %r1074, %r1075;
	// end inline asm
	// begin inline asm
	shfl.sync.down.b32 %r1051, %r1243, %r1073, %r1074, %r1075;
	// end inline asm
	// begin inline asm
	shfl.sync.down.b32 %r1056, %r1242, %r1073, %r1074, %r1075;
	// end inline asm
	// begin inline asm
	shfl.sync.down.b32 %r1061, %r1241, %r1073, %r1074, %r1075;
	// end inline asm
	mov.b64 	{%r1067, %r1072}, %rd258;
	// begin inline asm
	shfl.sync.down.b32 %r1066, %r1067, %r1073, %r1074, %r1075;
	// end inline asm
	// begin inline asm
	shfl.sync.down.b32 %r1071, %r1072, %r1073, %r1074, %r1075;
	// end inline asm
	mov.b64 	%rd34, {%r1066, %r1071};
	setp.gt.s32 	%p167, %r1045, 30;
	setp.lt.s32 	%p168, %r1244, %r1046;
	or.pred  	%p169, %p167, %p168;
	mov.u64 	%rd260, %rd258;
	mov.u32 	%r1249, %r1241;
	mov.u32 	%r1250, %r1242;
	mov.u32 	%r1251, %r1243;
	mov.u32 	%r1252, %r1244;
	@%p169 bra 	$L__BB17_29;
	setp.lt.s32 	%p170, %r1046, %r1244;
	mov.u64 	%rd260, %rd34;
	mov.u32 	%r1249, %r1061;
	mov.u32 	%r1250, %r1056;
	mov.u32 	%r1251, %r1051;
	mov.u32 	%r1252, %r1046;
	@%p170 bra 	$L__BB17_29;
	setp.lt.s64 	%p171, %rd258, %rd34;
	min.s64 	%rd260, %rd258, %rd34;
	selp.b32 	%r1249, %r1241, %r1061, %p171;
	selp.b32 	%r1250, %r1242, %r1056, %p171;
	selp.b32 	%r1251, %r1243, %r1051, %p171;
	selp.b32 	%r1252, %r1244, %r1046, %p171;
$L__BB17_29:
	mov.b32 	%r1103, 2;
	mov.b32 	%r1104, 31;
	mov.b32 	%r1105, -1;
	// begin inline asm
	shfl.sync.down.b32 %r1076, %r1252, %r1103, %r1104, %r1105;
	// end inline asm
	// begin inline asm
	shfl.sync.down.b32 %r1081, %r1251, %r1103, %r1104, %r1105;
	// end inline asm
	// begin inline asm
	shfl.sync.down.b32 %r1086, %r1250, %r1103, %r1104, %r1105;
	// end inline asm
	// begin inline asm
	shfl.sync.down.b32 %r1091, %r1249, %r1103, %r1104, %r1105;
	// end inline asm
	mov.b64 	{%r1097, %r1102}, %rd260;
	// begin inline asm
	shfl.sync.down.b32 %r1096, %r1097, %r1103, %r1104, %r1105;
	// end inline asm
	// begin inline asm
	shfl.sync.down.b32 %r1101, %r1102, %r1103, %r1104, %r1105;
	// end inline asm
	mov.b64 	%rd37, {%r1096, %r1101};
	setp.gt.s32 	%p172, %r1045, 29;
	setp.lt.s32 	%p173, %r1252, %r1076;
	or.pred  	%p174, %p172, %p173;
	mov.u64 	%rd261, %rd260;
	mov.u32 	%r1253, %r1249;
	mov.u32 	%r1254, %r1250;
	mov.u32 	%r1255, %r1251;
	mov.u32 	%r1256, %r1252;
	@%p174 bra 	$L__BB17_32;
	setp.lt.s32 	%p175, %r1076, %r1252;
	mov.u64 	%rd261, %rd37;
	mov.u32 	%r1253, %r1091;
	mov.u32 	%r1254, %r1086;
	mov.u32 	%r1255, %r1081;
	mov.u32 	%r1256, %r1076;
	@%p175 bra 	$L__BB17_32;
	setp.lt.s64 	%p176, %rd260, %rd37;
	min.s64 	%rd261, %rd260, %rd37;
	selp.b32 	%r1253, %r1249, %r1091, %p176;
	selp.b32 	%r1254, %r1250, %r1086, %p176;
	selp.b32 	%r1255, %r1251, %r1081, %p176;
	selp.b32 	%r1256, %r1252, %r1076, %p176;
$L__BB17_32:
	mov.b32 	%r1133, 4;
	mov.b32 	%r1134, 31;
	mov.b32 	%r1135, -1;
	// begin inline asm
	shfl.sync.down.b32 %r1106, %r1256, %r1133, %r1134, %r1135;
	// end inline asm
	// begin inline asm
	shfl.sync.down.b32 %r1111, %r1255, %r1133, %r1134, %r1135;
	// end inline asm
	// begin inline asm
	shfl.sync.down.b32 %r1116, %r1254, %r1133, %r1134, %r1135;
	// end inline asm
	// begin inline asm
	shfl.sync.down.b32 %r1121, %r1253, %r1133, %r1134, %r1135;
	// end inline asm
	mov.b64 	{%r1127, %r1132}, %rd261;
	// begin inline asm
	shfl.sync.down.b32 %r1126, %r1127, %r1133, %r1134, %r1135;
	// end inline asm
	// begin inline asm
	shfl.sync.down.b32 %r1131, %r1132, %r1133, %r1134, %r1135;
	// end inline asm
	mov.b64 	%rd40, {%r1126, %r1131};
	setp.gt.s32 	%p177, %r1045, 27;
	setp.lt.s32 	%p178, %r1256, %r1106;
	or.pred  	%p179, %p177, %p178;
	mov.u64 	%rd262, %rd261;
	mov.u32 	%r1257, %r1253;
	mov.u32 	%r1258, %r1254;
	mov.u32 	%r1259, %r1255;
	mov.u32 	%r1260, %r1256;
	@%p179 bra 	$L__BB17_35;
	setp.lt.s32 	%p180, %r1106, %r1256;
	mov.u64 	%rd262, %rd40;
	mov.u32 	%r1257, %r1121;
	mov.u32 	%r1258, %r1116;
	mov.u32 	%r1259, %r1111;
	mov.u32 	%r1260, %r1106;
	@%p180 bra 	$L__BB17_35;
	setp.lt.s64 	%p181, %rd261, %rd40;
	min.s64 	%rd262, %rd261, %rd40;
	selp.b32 	%r1257, %r1253, %r1121, %p181;
	selp.b32 	%r1258, %r1254, %r1116, %p181;
	selp.b32 	%r1259, %r1255, %r1111, %p181;
	selp.b32 	%r1260, %r1256, %r1106, %p181;
$L__BB17_35:
	mov.b32 	%r1163, 8;
	mov.b32 	%r1164, 31;
	mov.b32 	%r1165, -1;
	// begin inline asm
	shfl.sync.down.b32 %r1136, %r1260, %r1163, %r1164, %r1165;
	// end inline asm
	// begin inline asm
	shfl.sync.down.b32 %r1141, %r1259, %r1163, %r1164, %r1165;
	// end inline asm
	// begin inline asm
	shfl.sync.down.b32 %r1146, %r1258, %r1163, %r1164, %r1165;
	// end inline asm
	// begin inline asm
	shfl.sync.down.b32 %r1151, %r1257, %r1163, %r1164, %r1165;
	// end inline asm
	mov.b64 	{%r1157, %r1162}, %rd262;
	// begin inline asm
	shfl.sync.down.b32 %r1156, %r1157, %r1163, %r1164, %r1165;
	// end inline asm
	// begin inline asm
	shfl.sync.down.b32 %r1161, %r1162, %r1163, %r1164, %r1165;
	// end inline asm
	mov.b64 	%rd43, {%r1156, %r1161};
	setp.gt.s32 	%p182, %r1045, 23;
	setp.lt.s32 	%p183, %r1260, %r1136;
	or.pred  	%p184, %p182, %p183;
	mov.u64 	%rd263, %rd262;
	mov.u32 	%r1261, %r1257;
	mov.u32 	%r1262, %r1258;
	mov.u32 	%r1263, %r1259;
	mov.u32 	%r1264, %r1260;
	@%p184 bra 	$L__BB17_38;
	setp.lt.s32 	%p185, %r1136, %r1260;
	mov.u64 	%rd263, %rd43;
	mov.u32 	%r1261, %r1151;
	mov.u32 	%r1262, %r1146;
	mov.u32 	%r1263, %r1141;
	mov.u32 	%r1264, %r1136;
	@%p185 bra 	$L__BB17_38;
	setp.lt.s64 	%p186, %rd262, %rd43;
	min.s64 	%rd263, %rd262, %rd43;
	selp.b32 	%r1261, %r1257, %r1151, %p186;
	selp.b32 	%r1262, %r1258, %r1146, %p186;
	selp.b32 	%r1263, %r1259, %r1141, %p186;
	selp.b32 	%r1264, %r1260, %r1136, %p186;
$L__BB17_38:
	mov.b32 	%r1193, 16;
	mov.b32 	%r1194, 31;
	mov.b32 	%r1195, -1;
	// begin inline asm
	shfl.sync.down.b32 %r1166, %r1264, %r1193, %r1194, %r1195;
	// end inline asm
	// begin inline asm
	shfl.sync.down.b32 %r1171, %r1263, %r1193, %r1194, %r1195;
	// end inline asm
	// begin inline asm
	shfl.sync.down.b32 %r1176, %r1262, %r1193, %r1194, %r1195;
	// end inline asm
	// begin inline asm
	shfl.sync.down.b32 %r1181, %r1261, %r1193, %r1194, %r1195;
	// end inline asm
	mov.b64 	{%r1187, %r1192}, %rd263;
	// begin inline asm
	shfl.sync.down.b32 %r1186, %r1187, %r1193, %r1194, %r1195;
	// end inline asm
	// begin inline asm
	shfl.sync.down.b32 %r1191, %r1192, %r1193, %r1194, %r1195;
	// end inline asm
	mov.b64 	%rd46, {%r1186, %r1191};
	setp.gt.s32 	%p187, %r1045, 15;
	setp.lt.s32 	%p188, %r1264, %r1166;
	or.pred  	%p189, %p187, %p188;
	mov.u64 	%rd314, %rd263;
	mov.u32 	%r1453, %r1261;
	mov.u32 	%r1454, %r1262;
	mov.u32 	%r1455, %r1263;
	mov.u32 	%r1456, %r1264;
	@%p189 bra 	$L__BB17_41;
	setp.lt.s32 	%p190, %r1166, %r1264;
	mov.u64 	%rd314, %rd46;
	mov.u32 	%r1453, %r1181;
	mov.u32 	%r1454, %r1176;
	mov.u32 	%r1455, %r1171;
	mov.u32 	%r1456, %r1166;
	@%p190 bra 	$L__BB17_41;
	setp.lt.s64 	%p191, %rd263, %rd46;
	min.s64 	%rd314, %rd263, %rd46;
	selp.b32 	%r1453, %r1261, %r1181, %p191;
	selp.b32 	%r1454, %r1262, %r1176, %p191;
	selp.b32 	%r1455, %r1263, %r1171, %p191;
	selp.b32 	%r1456, %r1264, %r1166, %p191;
$L__BB17_41:
	setp.ne.s32 	%p192, %r1045, 0;
	@%p192 bra 	$L__BB17_43;
	shr.u32 	%r1196, %r4, 5;
	mov.u32 	%r1197, _ZN6thrust24THRUST_300001_SM_1000_NS8cuda_cub4core6detail5shmemE;
	mad.lo.s32 	%r1198, %r1196, 24, %r1197;
	st.shared.v2.u32 	[%r1198+8], {%r1456, %r1455};
	st.shared.v2.u32 	[%r1198+16], {%r1454, %r1453};
	st.shared.u64 	[%r1198+24], %rd314;
$L__BB17_43:
	bar.sync 	0;
	setp.ne.s32 	%p193, %r4, 0;
	@%p193 bra 	$L__BB17_193;
	ld.shared.v4.u32 	{%r166, %r167, %r168, %r169}, [_ZN6thrust24THRUST_300001_SM_1000_NS8cuda_cub4core6detail5shmemE+32];
	ld.shared.u64 	%rd49, [_ZN6thrust24THRUST_300001_SM_1000_NS8cuda_cub4core6detail5shmemE+48];
	setp.lt.s32 	%p194, %r1456, %r166;
	mov.u64 	%rd265, %rd314;
	mov.u32 	%r1269, %r1453;
	mov.u32 	%r1270, %r1454;
	mov.u32 	%r1271, %r1455;
	mov.u32 	%r1272, %r1456;
	@%p194 bra 	$L__BB17_47;
	setp.lt.s32 	%p195, %r166, %r1456;
	mov.u64 	%rd265, %rd49;
	mov.u32 	%r1269, %r169;
	mov.u32 	%r1270, %r168;
	mov.u32 	%r1271, %r167;
	mov.u32 	%r1272, %r166;
	@%p195 bra 	$L__BB17_47;
	setp.lt.s64 	%p196, %rd314, %rd49;
	min.s64 	%rd265, %rd314, %rd49;
	selp.b32 	%r1269, %r1453, %r169, %p196;
	selp.b32 	%r1270, %r1454, %r168, %p196;
	selp.b32 	%r1271, %r1455, %r167, %p196;
	selp.b32 	%r1272, %r1456, %r166, %p196;
$L__BB17_47:
	ld.shared.v2.u32 	{%r178, %r179}, [_ZN6thrust24THRUST_300001_SM_1000_NS8cuda_cub4core6detail5shmemE+56];
	ld.shared.v2.u32 	{%r180, %r181}, [_ZN6thrust24THRUST_300001_SM_1000_NS8cuda_cub4core6detail5shmemE+64];
	ld.shared.u64 	%rd52, [_ZN6thrust24THRUST_300001_SM_1000_NS8cuda_cub4core6detail5shmemE+72];
	setp.lt.s32 	%p197, %r1272, %r178;
	mov.u64 	%rd266, %rd265;
	mov.u32 	%r1273, %r1269;
	mov.u32 	%r1274, %r1270;
	mov.u32 	%r1275, %r1271;
	mov.u32 	%r1276, %r1272;
	@%p197 bra 	$L__BB17_50;
	setp.lt.s32 	%p198, %r178, %r1272;
	mov.u64 	%rd266, %rd52;
	mov.u32 	%r1273, %r181;
	mov.u32 	%r1274, %r180;
	mov.u32 	%r1275, %r179;
	mov.u32 	%r1276, %r178;
	@%p198 bra 	$L__BB17_50;
	setp.lt.s64 	%p199, %rd265, %rd52;
	min.s64 	%rd266, %rd265, %rd52;
	selp.b32 	%r1273, %r1269, %r181, %p199;
	selp.b32 	%r1274, %r1270, %r180, %p199;
	selp.b32 	%r1275, %r1271, %r179, %p199;
	selp.b32 	%r1276, %r1272, %r178, %p199;
$L__BB17_50:
	ld.shared.v4.u32 	{%r190, %r191, %r192, %r193}, [_ZN6thrust24THRUST_300001_SM_1000_NS8cuda_cub4core6detail5shmemE+80];
	ld.shared.u64 	%rd55, [_ZN6thrust24THRUST_300001_SM_1000_NS8cuda_cub4core6detail5shmemE+96];
	setp.lt.s32 	%p200, %r1276, %r190;
	mov.u64 	%rd267, %rd266;
	mov.u32 	%r1277, %r1273;
	mov.u32 	%r1278, %r1274;
	mov.u32 	%r1279, %r1275;
	mov.u32 	%r1280, %r1276;
	@%p200 bra 	$L__BB17_53;
	setp.lt.s32 	%p201, %r190, %r1276;
	mov.u64 	%rd267, %rd55;
	mov.u32 	%r1277, %r193;
	mov.u32 	%r1278, %r192;
	mov.u32 	%r1279, %r191;
	mov.u32 	%r1280, %r190;
	@%p201 bra 	$L__BB17_53;
	setp.lt.s64 	%p202, %rd266, %rd55;
	min.s64 	%rd267, %rd266, %rd55;
	selp.b32 	%r1277, %r1273, %r193, %p202;
	selp.b32 	%r1278, %r1274, %r192, %p202;
	selp.b32 	%r1279, %r1275, %r191, %p202;
	selp.b32 	%r1280, %r1276, %r190, %p202;
$L__BB17_53:
	ld.shared.v2.u32 	{%r202, %r203}, [_ZN6thrust24THRUST_300001_SM_1000_NS8cuda_cub4core6detail5shmemE+104];
	ld.shared.v2.u32 	{%r204, %r205}, [_ZN6thrust24THRUST_300001_SM_1000_NS8cuda_cub4core6detail5shmemE+112];
	ld.shared.u64 	%rd58, [_ZN6thrust24THRUST_300001_SM_1000_NS8cuda_cub4core6detail5shmemE+120];
	setp.lt.s32 	%p203, %r1280, %r202;
	mov.u64 	%rd268, %rd267;
	mov.u32 	%r1281, %r1277;
	mov.u32 	%r1282, %r1278;
	mov.u32 	%r1283, %r1279;
	mov.u32 	%r1284, %r1280;
	@%p203 bra 	$L__BB17_56;
	setp.lt.s32 	%p204, %r202, %r1280;
	mov.u64 	%rd268, %rd58;
	mov.u32 	%r1281, %r205;
	mov.u32 	%r1282, %r204;
	mov.u32 	%r1283, %r203;
	mov.u32 	%r1284, %r202;
	@%p204 bra 	$L__BB17_56;
	setp.lt.s64 	%p205, %rd267, %rd58;
	min.s64 	%rd268, %rd267, %rd58;
	selp.b32 	%r1281, %r1277, %r205, %p205;
	selp.b32 	%r1282, %r1278, %r204, %p205;
	selp.b32 	%r1283, %r1279, %r203, %p205;
	selp.b32 	%r1284, %r1280, %r202, %p205;
$L__BB17_56:
	ld.shared.v4.u32 	{%r214, %r215, %r216, %r217}, [_ZN6thrust24THRUST_300001_SM_1000_NS8cuda_cub4core6detail5shmemE+128];
	ld.shared.u64 	%rd61, [_ZN6thrust24THRUST_300001_SM_1000_NS8cuda_cub4core6detail5shmemE+144];
	setp.lt.s32 	%p206, %r1284, %r214;
	mov.u64 	%rd269, %rd268;
	mov.u32 	%r1285, %r1281;
	mov.u32 	%r1286, %r1282;
	mov.u32 	%r1287, %r1283;
	mov.u32 	%r1288, %r1284;
	@%p206 bra 	$L__BB17_59;
	setp.lt.s32 	%p207, %r214, %r1284;
	mov.u64 	%rd269, %rd61;
	mov.u32 	%r1285, %r217;
	mov.u32 	%r1286, %r216;
	mov.u32 	%r1287, %r215;
	mov.u32 	%r1288, %r214;
	@%p207 bra 	$L__BB17_59;
	setp.lt.s64 	%p208, %rd268, %rd61;
	min.s64 	%rd269, %rd268, %rd61;
	selp.b32 	%r1285, %r1281, %r217, %p208;
	selp.b32 	%r1286, %r1282, %r216, %p208;
	selp.b32 	%r1287, %r1283, %r215, %p208;
	selp.b32 	%r1288, %r1284, %r214, %p208;
$L__BB17_59:
	ld.shared.v2.u32 	{%r226, %r227}, [_ZN6thrust24THRUST_300001_SM_1000_NS8cuda_cub4core6detail5shmemE+152];
	ld.shared.v2.u32 	{%r228, %r229}, [_ZN6thrust24THRUST_300001_SM_1000_NS8cuda_cub4core6detail5shmemE+160];
	ld.shared.u64 	%rd64, [_ZN6thrust24THRUST_300001_SM_1000_NS8cuda_cub4core6detail5shmemE+168];
	setp.lt.s32 	%p209, %r1288, %r226;
	mov.u64 	%rd270, %rd269;
	mov.u32 	%r1289, %r1285;
	mov.u32 	%r1290, %r1286;
	mov.u32 	%r1291, %r1287;
	mov.u32 	%r1292, %r1288;
	@%p209 bra 	$L__BB17_62;
	setp.lt.s32 	%p210, %r226, %r1288;
	mov.u64 	%rd270, %rd64;
	mov.u32 	%r1289, %r229;
	mov.u32 	%r1290, %r228;
	mov.u32 	%r1291, %r227;
	mov.u32 	%r1292, %r226;
	@%p210 bra 	$L__BB17_62;
	setp.lt.s64 	%p211, %rd269, %rd64;
	min.s64 	%rd270, %rd269, %rd64;
	selp.b32 	%r1289, %r1285, %r229, %p211;
	selp.b32 	%r1290, %r1286, %r228, %p211;
	selp.b32 	%r1291, %r1287, %r227, %p211;
	selp.b32 	%r1292, %r1288, %r226, %p211;
$L__BB17_62:
	ld.shared.v4.u32 	{%r238, %r239, %r240, %r241}, [_ZN6thrust24THRUST_300001_SM_1000_NS8cuda_cub4core6detail5shmemE+176];
	ld.shared.u64 	%rd67, [_ZN6thrust24THRUST_300001_SM_1000_NS8cuda_cub4core6detail5shmemE+192];
	setp.lt.s32 	%p212, %r1292, %r238;
	mov.u64 	%rd314, %rd270;
	mov.u32 	%r1453, %r1289;
	mov.u32 	%r1454, %r1290;
	mov.u32 	%r1455, %r1291;
	mov.u32 	%r1456, %r1292;
	@%p212 bra 	$L__BB17_193;
	setp.lt.s32 	%p213, %r238, %r1292;
	mov.u64 	%rd314, %rd67;
	mov.u32 	%r1453, %r241;
	mov.u32 	%r1454, %r240;
	mov.u32 	%r1455, %r239;
	mov.u32 	%r1456, %r238;
	@%p213 bra 	$L__BB17_193;
	setp.lt.s64 	%p214, %rd270, %rd67;
	min.s64 	%rd314, %rd270, %rd67;
	selp.b32 	%r1453, %r1289, %r241, %p214;
	selp.b32 	%r1454, %r1290, %r240, %p214;
	selp.b32 	%r1455, %r1291, %r239, %p214;
	selp.b32 	%r1456, %r1292, %r238, %p214;
	bra.uni 	$L__BB17_193;
$L__BB17_65:
	// begin inline asm
	mov.u32 %r883, %laneid;
	// end inline asm
	and.b32  	%r914, %r4, 992;
	add.s32 	%r915, %r914, 32;
	setp.gt.s32 	%p111, %r915, %r3;
	not.b32 	%r916, %r914;
	add.s32 	%r917, %r3, %r916;
	selp.b32 	%r912, %r917, 31, %p111;
	mov.b32 	%r911, 1;
	mov.b32 	%r913, -1;
	// begin inline asm
	shfl.sync.down.b32 %r884, %r1244, %r911, %r912, %r913;
	// end inline asm
	// begin inline asm
	shfl.sync.down.b32 %r889, %r1243, %r911, %r912, %r913;
	// end inline asm
	// begin inline asm
	shfl.sync.down.b32 %r894, %r1242, %r911, %r912, %r913;
	// end inline asm
	// begin inline asm
	shfl.sync.down.b32 %r899, %r1241, %r911, %r912, %r913;
	// end inline asm
	mov.b64 	{%r905, %r910}, %rd258;
	// begin inline asm
	shfl.sync.down.b32 %r904, %r905, %r911, %r912, %r913;
	// end inline asm
	// begin inline asm
	shfl.sync.down.b32 %r909, %r910, %r911, %r912, %r913;
	// end inline asm
	mov.b64 	%rd69, {%r904, %r909};
	setp.ge.s32 	%p112, %r883, %r912;
	setp.lt.s32 	%p113, %r1244, %r884;
	or.pred  	%p114, %p112, %p113;
	mov.u64 	%rd271, %rd258;
	mov.u32 	%r1293, %r1241;
	mov.u32 	%r1294, %r1242;
	mov.u32 	%r1295, %r1243;
	mov.u32 	%r1296, %r1244;
	@%p114 bra 	$L__BB17_68;
	setp.lt.s32 	%p115, %r884, %r1244;
	mov.u64 	%rd271, %rd69;
	mov.u32 	%r1293, %r899;
	mov.u32 	%r1294, %r894;
	mov.u32 	%r1295, %r889;
	mov.u32 	%r1296, %r884;
	@%p115 bra 	$L__BB17_68;
	setp.lt.s64 	%p116, %rd258, %rd69;
	min.s64 	%rd271, %rd258, %rd69;
	selp.b32 	%r1293, %r1241, %r899, %p116;
	selp.b32 	%r1294, %r1242, %r894, %p116;
	selp.b32 	%r1295, %r1243, %r889, %p116;
	selp.b32 	%r1296, %r1244, %r884, %p116;
$L__BB17_68:
	mov.b32 	%r945, 2;
	mov.b32 	%r947, -1;
	// begin inline asm
	shfl.sync.down.b32 %r918, %r1296, %r945, %r912, %r947;
	// end inline asm
	// begin inline asm
	shfl.sync.down.b32 %r923, %r1295, %r945, %r912, %r947;
	// end inline asm
	// begin inline asm
	shfl.sync.down.b32 %r928, %r1294, %r945, %r912, %r947;
	// end inline asm
	// begin inline asm
	shfl.sync.down.b32 %r933, %r1293, %r945, %r912, %r947;
	// end inline asm
	mov.b64 	{%r939, %r944}, %rd271;
	// begin inline asm
	shfl.sync.down.b32 %r938, %r939, %r945, %r912, %r947;
	// end inline asm
	// begin inline asm
	shfl.sync.down.b32 %r943, %r944, %r945, %r912, %r947;
	// end inline asm
	mov.b64 	%rd72, {%r938, %r943};
	add.s32 	%r948, %r883, 2;
	setp.gt.s32 	%p117, %r948, %r912;
	setp.lt.s32 	%p118, %r1296, %r918;
	or.pred  	%p119, %p117, %p118;
	mov.u64 	%rd272, %rd271;
	mov.u32 	%r1297, %r1293;
	mov.u32 	%r1298, %r1294;
	mov.u32 	%r1299, %r1295;
	mov.u32 	%r1300, %r1296;
	@%p119 bra 	$L__BB17_71;
	setp.lt.s32 	%p120, %r918, %r1296;
	mov.u64 	%rd272, %rd72;
	mov.u32 	%r1297, %r933;
	mov.u32 	%r1298, %r928;
	mov.u32 	%r1299, %r923;
	mov.u32 	%r1300, %r918;
	@%p120 bra 	$L__BB17_71;
	setp.lt.s64 	%p121, %rd271, %rd72;
	min.s64 	%rd272, %rd271, %rd72;
	selp.b32 	%r1297, %r1293, %r933, %p121;
	selp.b32 	%r1298, %r1294, %r928, %p121;
	selp.b32 	%r1299, %r1295, %r923, %p121;
	selp.b32 	%r1300, %r1296, %r918, %p121;
$L__BB17_71:
	mov.b32 	%r976, 4;
	mov.b32 	%r978, -1;
	// begin inline asm
	shfl.sync.down.b32 %r949, %r1300, %r976, %r912, %r978;
	// end inline asm
	// begin inline asm
	shfl.sync.down.b32 %r954, %r1299, %r976, %r912, %r978;
	// end inline asm
	// begin inline asm
	shfl.sync.down.b32 %r959, %r1298, %r976, %r912, %r978;
	// end inline asm
	// begin inline asm
	shfl.sync.down.b32 %r964, %r1297, %r976, %r912, %r978;
	// end inline asm
	mov.b64 	{%r970, %r975}, %rd272;
	// begin inline asm
	shfl.sync.down.b32 %r969, %r970, %r976, %r912, %r978;
	// end inline asm
	// begin inline asm
	shfl.sync.down.b32 %r974, %r975, %r976, %r912, %r978;
	// end inline asm
	mov.b64 	%rd75, {%r969, %r974};
	add.s32 	%r979, %r883, 4;
	setp.gt.s32 	%p122, %r979, %r912;
	setp.lt.s32 	%p123, %r1300, %r949;
	or.pred  	%p124, %p122, %p123;
	mov.u64 	%rd273, %rd272;
	mov.u32 	%r1301, %r1297;
	mov.u32 	%r1302, %r1298;
	mov.u32 	%r1303, %r1299;
	mov.u32 	%r1304, %r1300;
	@%p124 bra 	$L__BB17_74;
	setp.lt.s32 	%p125, %r949, %r1300;
	mov.u64 	%rd273, %rd75;
	mov.u32 	%r1301, %r964;
	mov.u32 	%r1302, %r959;
	mov.u32 	%r1303, %r954;
	mov.u32 	%r1304, %r949;
	@%p125 bra 	$L__BB17_74;
	setp.lt.s64 	%p126, %rd272, %rd75;
	min.s64 	%rd273, %rd272, %rd75;
	selp.b32 	%r1301, %r1297, %r964, %p126;
	selp.b32 	%r1302, %r1298, %r959, %p126;
	selp.b32 	%r1303, %r1299, %r954, %p126;
	selp.b32 	%r1304, %r1300, %r949, %p126;
$L__BB17_74:
	mov.b32 	%r1007, 8;
	mov.b32 	%r1009, -1;
	// begin inline asm
	shfl.sync.down.b32 %r980, %r1304, %r1007, %r912, %r1009;
	// end inline asm
	// begin inline asm
	shfl.sync.down.b32 %r985, %r1303, %r1007, %r912, %r1009;
	// end inline asm
	// begin inline asm
	shfl.sync.down.b32 %r990, %r1302, %r1007, %r912, %r1009;
	// end inline asm
	// begin inline asm
	shfl.sync.down.b32 %r995, %r1301, %r1007, %r912, %r1009;
	// end inline asm
	mov.b64 	{%r1001, %r1006}, %rd273;
	// begin inline asm
	shfl.sync.down.b32 %r1000, %r1001, %r1007, %r912, %r1009;
	// end inline asm
	// begin inline asm
	shfl.sync.down.b32 %r1005, %r1006, %r1007, %r912, %r1009;
	// end inline asm
	mov.b64 	%rd78, {%r1000, %r1005};
	add.s32 	%r1010, %r883, 8;
	setp.gt.s32 	%p127, %r1010, %r912;
	setp.lt.s32 	%p128, %r1304, %r980;
	or.pred  	%p129, %p127, %p128;
	mov.u64 	%rd274, %rd273;
	mov.u32 	%r1305, %r1301;
	mov.u32 	%r1306, %r1302;
	mov.u32 	%r1307, %r1303;
	mov.u32 	%r1308, %r1304;
	@%p129 bra 	$L__BB17_77;
	setp.lt.s32 	%p130, %r980, %r1304;
	mov.u64 	%rd274, %rd78;
	mov.u32 	%r1305, %r995;
	mov.u32 	%r1306, %r990;
	mov.u32 	%r1307, %r985;
	mov.u32 	%r1308, %r980;
	@%p130 bra 	$L__BB17_77;
	setp.lt.s64 	%p131, %rd273, %rd78;
	min.s64 	%rd274, %rd273, %rd78;
	selp.b32 	%r1305, %r1301, %r995, %p131;
	selp.b32 	%r1306, %r1302, %r990, %p131;
	selp.b32 	%r1307, %r1303, %r985, %p131;
	selp.b32 	%r1308, %r1304, %r980, %p131;
$L__BB17_77:
	mov.b32 	%r1038, 16;
	mov.b32 	%r1040, -1;
	// begin inline asm
	shfl.sync.down.b32 %r1011, %r1308, %r1038, %r912, %r1040;
	// end inline asm
	// begin inline asm
	shfl.sync.down.b32 %r1016, %r1307, %r1038, %r912, %r1040;
	// end inline asm
	// begin inline asm
	shfl.sync.down.b32 %r1021, %r1306, %r1038, %r912, %r1040;
	// end inline asm
	// begin inline asm
	shfl.sync.down.b32 %r1026, %r1305, %r1038, %r912, %r1040;
	// end inline asm
	mov.b64 	{%r1032, %r1037}, %rd274;
	// begin inline asm
	shfl.sync.down.b32 %r1031, %r1032, %r1038, %r912, %r1040;
	// end inline asm
	// begin inline asm
	shfl.sync.down.b32 %r1036, %r1037, %r1038, %r912, %r1040;
	// end inline asm
	mov.b64 	%rd81, {%r1031, %r1036};
	add.s32 	%r1041, %r883, 16;
	setp.gt.s32 	%p132, %r1041, %r912;
	setp.lt.s32 	%p133, %r1308, %r1011;
	or.pred  	%p134, %p132, %p133;
	mov.u64 	%rd314, %rd274;
	mov.u32 	%r1453, %r1305;
	mov.u32 	%r1454, %r1306;
	mov.u32 	%r1455, %r1307;
	mov.u32 	%r1456, %r1308;
	@%p134 bra 	$L__BB17_80;
	setp.lt.s32 	%p135, %r1011, %r1308;
	mov.u64 	%rd314, %rd81;
	mov.u32 	%r1453, %r1026;
	mov.u32 	%r1454, %r1021;
	mov.u32 	%r1455, %r1016;
	mov.u32 	%r1456, %r1011;
	@%p135 bra 	$L__BB17_80;
	setp.lt.s64 	%p136, %rd274, %rd81;
	min.s64 	%rd314, %rd274, %rd81;
	selp.b32 	%r1453, %r1305, %r1026, %p136;
	selp.b32 	%r1454, %r1306, %r1021, %p136;
	selp.b32 	%r1455, %r1307, %r1016, %p136;
	selp.b32 	%r1456, %r1308, %r1011, %p136;
$L__BB17_80:
	setp.ne.s32 	%p137, %r883, 0;
	@%p137 bra 	$L__BB17_82;
	shr.u32 	%r1042, %r4, 5;
	mov.u32 	%r1043, _ZN6thrust24THRUST_300001_SM_1000_NS8cuda_cub4core6detail5shmemE;
	mad.lo.s32 	%r1044, %r1042, 24, %r1043;
	st.shared.v2.u32 	[%r1044+8], {%r1456, %r1455};
	st.shared.v2.u32 	[%r1044+16], {%r1454, %r1453};
	st.shared.u64 	[%r1044+24], %rd314;
$L__BB17_82:
	bar.sync 	0;
	setp.ne.s32 	%p138, %r4, 0;
	@%p138 bra 	$L__BB17_193;
	setp.lt.s32 	%p139, %r3, 33;
	mov.u32 	%r1313, %r1456;
	mov.u32 	%r1314, %r1455;
	mov.u32 	%r1315, %r1454;
	mov.u32 	%r1316, %r1453;
	mov.u64 	%rd276, %rd314;
	@%p139 bra 	$L__BB17_87;
	ld.shared.v4.u32 	{%r308, %r309, %r310, %r311}, [_ZN6thrust24THRUST_300001_SM_1000_NS8cuda_cub4core6detail5shmemE+32];
	ld.shared.u64 	%rd84, [_ZN6thrust24THRUST_300001_SM_1000_NS8cuda_cub4core6detail5shmemE+48];
	setp.lt.s32 	%p140, %r1456, %r308;
	mov.u32 	%r1313, %r1456;
	mov.u32 	%r1314, %r1455;
	mov.u32 	%r1315, %r1454;
	mov.u32 	%r1316, %r1453;
	mov.u64 	%rd276, %rd314;
	@%p140 bra 	$L__BB17_87;
	setp.lt.s32 	%p141, %r308, %r1456;
	mov.u32 	%r1313, %r308;
	mov.u32 	%r1314, %r309;
	mov.u32 	%r1315, %r310;
	mov.u32 	%r1316, %r311;
	mov.u64 	%rd276, %rd84;
	@%p141 bra 	$L__BB17_87;
	setp.lt.s64 	%p142, %rd314, %rd84;
	min.s64 	%rd276, %rd314, %rd84;
	selp.b32 	%r1316, %r1453, %r311, %p142;
	selp.b32 	%r1315, %r1454, %r310, %p142;
	selp.b32 	%r1314, %r1455, %r309, %p142;
	selp.b32 	%r1313, %r1456, %r308, %p142;
$L__BB17_87:
	setp.lt.s32 	%p143, %r3, 65;
	mov.u32 	%r1317, %r1313;
	mov.u32 	%r1318, %r1314;
	mov.u32 	%r1319, %r1315;
	mov.u32 	%r1320, %r1316;
	mov.u64 	%rd277, %rd276;
	@%p143 bra 	$L__BB17_91;
	ld.shared.v2.u32 	{%r320, %r321}, [_ZN6thrust24THRUST_300001_SM_1000_NS8cuda_cub4core6detail5shmemE+56];
	ld.shared.v2.u32 	{%r322, %r323}, [_ZN6thrust24THRUST_300001_SM_1000_NS8cuda_cub4core6detail5shmemE+64];
	ld.shared.u64 	%rd87, [_ZN6thrust24THRUST_300001_SM_1000_NS8cuda_cub4core6detail5shmemE+72];
	setp.lt.s32 	%p144, %r1313, %r320;
	mov.u32 	%r1317, %r1313;
	mov.u32 	%r1318, %r1314;
	mov.u32 	%r1319, %r1315;
	mov.u32 	%r1320, %r1316;
	mov.u64 	%rd277, %rd276;
	@%p144 bra 	$L__BB17_91;
	setp.lt.s32 	%p145, %r320, %r1313;
	mov.u32 	%r1317, %r320;
	mov.u32 	%r1318, %r321;
	mov.u32 	%r1319, %r322;
	mov.u32 	%r1320, %r323;
	mov.u64 	%rd277, %rd87;
	@%p145 bra 	$L__BB17_91;
	setp.lt.s64 	%p146, %rd276, %rd87;
	min.s64 	%rd277, %rd276, %rd87;
	selp.b32 	%r1320, %r1316, %r323, %p146;
	selp.b32 	%r1319, %r1315, %r322, %p146;
	selp.b32 	%r1318, %r1314, %r321, %p146;
	selp.b32 	%r1317, %r1313, %r320, %p146;
$L__BB17_91:
	setp.lt.s32 	%p147, %r3, 97;
	mov.u32 	%r1321, %r1317;
	mov.u32 	%r1322, %r1318;
	mov.u32 	%r1323, %r1319;
	mov.u32 	%r1324, %r1320;
	mov.u64 	%rd278, %rd277;
	@%p147 bra 	$L__BB17_95;
	ld.shared.v4.u32 	{%r332, %r333, %r334, %r335}, [_ZN6thrust24THRUST_300001_SM_1000_NS8cuda_cub4core6detail5shmemE+80];
	ld.shared.u64 	%rd90, [_ZN6thrust24THRUST_300001_SM_1000_NS8cuda_cub4core6detail5shmemE+96];
	setp.lt.s32 	%p148, %r1317, %r332;
	mov.u32 	%r1321, %r1317;
	mov.u32 	%r1322, %r1318;
	mov.u32 	%r1323, %r1319;
	mov.u32 	%r1324, %r1320;
	mov.u64 	%rd278, %rd277;
	@%p148 bra 	$L__BB17_95;
	setp.lt.s32 	%p149, %r332, %r1317;
	mov.u32 	%r1321, %r332;
	mov.u32 	%r1322, %r333;
	mov.u32 	%r1323, %r334;
	mov.u32 	%r1324, %r335;
	mov.u64 	%rd278, %rd90;
	@%p149 bra 	$L__BB17_95;
	setp.lt.s64 	%p150, %rd277, %rd90;
	min.s64 	%rd278, %rd277, %rd90;
	selp.b32 	%r1324, %r1320, %r335, %p150;
	selp.b32 	%r1323, %r1319, %r334, %p150;
	selp.b32 	%r1322, %r1318, %r333, %p150;
	selp.b32 	%r1321, %r1317, %r332, %p150;
$L__BB17_95:
	setp.lt.s32 	%p151, %r3, 129;
	mov.u32 	%r1325, %r1321;
	mov.u32 	%r1326, %r1322;
	mov.u32 	%r1327, %r1323;
	mov.u32 	%r1328, %r1324;
	mov.u64 	%rd279, %rd278;
	@%p151 bra 	$L__BB17_99;
	ld.shared.v2.u32 	{%r344, %r345}, [_ZN6thrust24THRUST_300001_SM_1000_NS8cuda_cub4core6detail5shmemE+104];
	ld.shared.v2.u32 	{%r346, %r347}, [_ZN6thrust24THRUST_300001_SM_1000_NS8cuda_cub4core6detail5shmemE+112];
	ld.shared.u64 	%rd93, [_ZN6thrust24THRUST_300001_SM_1000_NS8cuda_cub4core6detail5shmemE+120];
	setp.lt.s32 	%p152, %r1321, %r344;
	mov.u32 	%r1325, %r1321;
	mov.u32 	%r1326, %r1322;
	mov.u32 	%r1327, %r1323;
	mov.u32 	%r1328, %r1324;
	mov.u64 	%rd279, %rd278;
	@%p152 bra 	$L__BB17_99;
	setp.lt.s32 	%p153, %r344, %r1321;
	mov.u32 	%r1325, %r344;
	mov.u32 	%r1326, %r345;
	mov.u32 	%r1327, %r346;
	mov.u32 	%r1328, %r347;
	mov.u64 	%rd279, %rd93;
	@%p153 bra 	$L__BB17_99;
	setp.lt.s64 	%p154, %rd278, %rd93;
	min.s64 	%rd279, %rd278, %rd93;
	selp.b32 	%r1328, %r1324, %r347, %p154;
	selp.b32 	%r1327, %r1323, %r346, %p154;
	selp.b32 	%r1326, %r1322, %r345, %p154;
	selp.b32 	%r1325, %r1321, %r344, %p154;
$L__BB17_99:
	setp.lt.s32 	%p155, %r3, 161;
	mov.u32 	%r1329, %r1325;
	mov.u32 	%r1330, %r1326;
	mov.u32 	%r1331, %r1327;
	mov.u32 	%r1332, %r1328;
	mov.u64 	%rd280, %rd279;
	@%p155 bra 	$L__BB17_103;
	ld.shared.v4.u32 	{%r356, %r357, %r358, %r359}, [_ZN6thrust24THRUST_300001_SM_1000_NS8cuda_cub4core6detail5shmemE+128];
	ld.shared.u64 	%rd96, [_ZN6thrust24THRUST_300001_SM_1000_NS8cuda_cub4core6detail5shmemE+144];
	setp.lt.s32 	%p156, %r1325, %r356;
	mov.u32 	%r1329, %r1325;
	mov.u32 	%r1330, %r1326;
	mov.u32 	%r1331, %r1327;
	mov.u32 	%r1332, %r1328;
	mov.u64 	%rd280, %rd279;
	@%p156 bra 	$L__BB17_103;
	setp.lt.s32 	%p157, %r356, %r1325;
	mov.u32 	%r1329, %r356;
	mov.u32 	%r1330, %r357;
	mov.u32 	%r1331, %r358;
	mov.u32 	%r1332, %r359;
	mov.u64 	%rd280, %rd96;
	@%p157 bra 	$L__BB17_103;
	setp.lt.s64 	%p158, %rd279, %rd96;
	min.s64 	%rd280, %rd279, %rd96;
	selp.b32 	%r1332, %r1328, %r359, %p158;
	selp.b32 	%r1331, %r1327, %r358, %p158;
	selp.b32 	%r1330, %r1326, %r357, %p158;
	selp.b32 	%r1329, %r1325, %r356, %p158;
$L__BB17_103:
	setp.lt.s32 	%p159, %r3, 193;
	mov.u32 	%r1333, %r1329;
	mov.u32 	%r1334, %r1330;
	mov.u32 	%r1335, %r1331;
	mov.u32 	%r1336, %r1332;
	mov.u64 	%rd281, %rd280;
	@%p159 bra 	$L__BB17_107;
	ld.shared.v2.u32 	{%r368, %r369}, [_ZN6thrust24THRUST_300001_SM_1000_NS8cuda_cub4core6detail5shmemE+152];
	ld.shared.v2.u32 	{%r370, %r371}, [_ZN6thrust24THRUST_300001_SM_1000_NS8cuda_cub4core6detail5shmemE+160];
	ld.shared.u64 	%rd99, [_ZN6thrust24THRUST_300001_SM_1000_NS8cuda_cub4core6detail5shmemE+168];
	setp.lt.s32 	%p160, %r1329, %r368;
	mov.u32 	%r1333, %r1329;
	mov.u32 	%r1334, %r1330;
	mov.u32 	%r1335, %r1331;
	mov.u32 	%r1336, %r1332;
	mov.u64 	%rd281, %rd280;
	@%p160 bra 	$L__BB17_107;
	setp.lt.s32 	%p161, %r368, %r1329;
	mov.u32 	%r1333, %r368;
	mov.u32 	%r1334, %r369;
	mov.u32 	%r1335, %r370;
	mov.u32 	%r1336, %r371;
	mov.u64 	%rd281, %rd99;
	@%p161 bra 	$L__BB17_107;
	setp.lt.s64 	%p162, %rd280, %rd99;
	min.s64 	%rd281, %rd280, %rd99;
	selp.b32 	%r1336, %r1332, %r371, %p162;
	selp.b32 	%r1335, %r1331, %r370, %p162;
	selp.b32 	%r1334, %r1330, %r369, %p162;
	selp.b32 	%r1333, %r1329, %r368, %p162;
$L__BB17_107:
	setp.lt.s32 	%p163, %r3, 225;
	mov.u64 	%rd314, %rd281;
	mov.u32 	%r1453, %r1336;
	mov.u32 	%r1454, %r1335;
	mov.u32 	%r1455, %r1334;
	mov.u32 	%r1456, %r1333;
	@%p163 bra 	$L__BB17_193;
	ld.shared.v4.u32 	{%r380, %r381, %r382, %r383}, [_ZN6thrust24THRUST_300001_SM_1000_NS8cuda_cub4core6detail5shmemE+176];
	ld.shared.u64 	%rd102, [_ZN6thrust24THRUST_300001_SM_1000_NS8cuda_cub4core6detail5shmemE+192];
	setp.lt.s32 	%p164, %r1333, %r380;
	mov.u64 	%rd314, %rd281;
	mov.u32 	%r1453, %r1336;
	mov.u32 	%r1454, %r1335;
	mov.u32 	%r1455, %r1334;
	mov.u32 	%r1456, %r1333;
	@%p164 bra 	$L__BB17_193;
	setp.lt.s32 	%p165, %r380, %r1333;
	mov.u64 	%rd314, %rd102;
	mov.u32 	%r1453, %r383;
	mov.u32 	%r1454, %r382;
	mov.u32 	%r1455, %r381;
	mov.u32 	%r1456, %r380;
	@%p165 bra 	$L__BB17_193;
	setp.lt.s64 	%p166, %rd281, %rd102;
	min.s64 	%rd314, %rd281, %rd102;
	selp.b32 	%r1453, %r1336, %r383, %p166;
	selp.b32 	%r1454, %r1335, %r382, %p166;
	selp.b32 	%r1455, %r1334, %r381, %p166;
	selp.b32 	%r1456, %r1333, %r380, %p166;
	bra.uni 	$L__BB17_193;
$L__BB17_111:
	mov.u32 	%r388, %tid.x;
	add.s64 	%rd104, %rd191, %rd4;
	cvt.u64.u32 	%rd105, %r388;
	add.s64 	%rd196, %rd105, %rd4;
	shl.b64 	%rd197, %rd196, 4;
	add.s64 	%rd106, %rd2, %rd197;
	ld.global.u32 	%r1408, [%rd106];
	ld.global.u32 	%r1407, [%rd106+4];
	ld.global.u32 	%r1406, [%rd106+8];
	ld.global.u32 	%r1405, [%rd106+12];
	ld.global.u32 	%r393, [%rd106+4096];
	ld.global.u32 	%r394, [%rd106+8192];
	ld.global.u32 	%r395, [%rd106+8196];
	ld.global.u32 	%r396, [%rd106+8200];
	ld.global.u32 	%r397, [%rd106+8204];
	setp.lt.s32 	%p2, %r1408, %r393;
	mov.u64 	%rd282, %rd105;
	@%p2 bra 	$L__BB17_113;
	add.s32 	%r695, %r388, 256;
	cvt.u64.u32 	%rd198, %r695;
	ld.global.u32 	%r696, [%rd106+4108];
	ld.global.u32 	%r697, [%rd106+4104];
	ld.global.u32 	%r698, [%rd106+4100];
	setp.lt.s32 	%p3, %r393, %r1408;
	selp.b64 	%rd282, %rd198, %rd105, %p3;
	selp.b32 	%r1405, %r696, %r1405, %p3;
	selp.b32 	%r1406, %r697, %r1406, %p3;
	selp.b32 	%r1407, %r698, %r1407, %p3;
	mov.u32 	%r1408, %r393;
$L__BB17_113:
	add.s64 	%rd302, %rd104, %rd282;
	setp.lt.s32 	%p4, %r1408, %r394;
	@%p4 bra 	$L__BB17_115;
	setp.lt.s32 	%p5, %r394, %r1408;
	add.s32 	%r699, %r388, 512;
	cvt.u64.u32 	%rd199, %r699;
	add.s64 	%rd200, %rd104, %rd199;
	selp.b64 	%rd302, %rd200, %rd302, %p5;
	selp.b32 	%r1405, %r397, %r1405, %p5;
	selp.b32 	%r1406, %r396, %r1406, %p5;
	selp.b32 	%r1407, %r395, %r1407, %p5;
	mov.u32 	%r1408, %r394;
$L__BB17_115:
	setp.le.u64 	%p6, %rd193, %rd5;
	@%p6 bra 	$L__BB17_154;
	setp.ne.s32 	%p7, %r388, 0;
	@%p7 bra 	$L__BB17_118;
	atom.global.add.u64 	%rd201, [%rd1+8], 768;
	add.s64 	%rd202, %rd201, %rd5;
	st.shared.u64 	[_ZN6thrust24THRUST_300001_SM_1000_NS8cuda_cub4core6detail5shmemE+224], %rd202;
$L__BB17_118:
	bar.sync 	0;
	ld.shared.u64 	%rd290, [_ZN6thrust24THRUST_300001_SM_1000_NS8cuda_cub4core6detail5shmemE+224];
	add.s64 	%rd203, %rd290, 768;
	setp.gt.s64 	%p8, %rd203, %rd193;
	@%p8 bra 	$L__BB17_131;
$L__BB17_119:
	add.s64 	%rd204, %rd290, %rd105;
	cvta.to.global.u64 	%rd205, %rd190;
	shl.b64 	%rd206, %rd204, 4;
	add.s64 	%rd207, %rd205, %rd206;
	add.s64 	%rd115, %rd204, %rd191;
	ld.global.u32 	%r416, [%rd207];
	ld.global.u32 	%r417, [%rd207+4];
	ld.global.u32 	%r418, [%rd207+8];
	ld.global.u32 	%r419, [%rd207+12];
	add.s64 	%rd116, %rd115, 256;
	ld.global.u32 	%r420, [%rd207+4096];
	ld.global.u32 	%r421, [%rd207+4100];
	ld.global.u32 	%r422, [%rd207+4104];
	ld.global.u32 	%r423, [%rd207+4108];
	add.s64 	%rd117, %rd115, 512;
	ld.global.u32 	%r424, [%rd207+8192];
	ld.global.u32 	%r425, [%rd207+8196];
	ld.global.u32 	%r426, [%rd207+8200];
	ld.global.u32 	%r427, [%rd207+8204];
	setp.lt.s32 	%p9, %r1408, %r416;
	mov.u32 	%r1349, %r1408;
	mov.u32 	%r1350, %r1407;
	mov.u32 	%r1351, %r1406;
	mov.u32 	%r1352, %r1405;
	mov.u64 	%rd286, %rd302;
	@%p9 bra 	$L__BB17_122;
	setp.lt.s32 	%p10, %r416, %r1408;
	mov.u32 	%r1349, %r416;
	mov.u32 	%r1350, %r417;
	mov.u32 	%r1351, %r418;
	mov.u32 	%r1352, %r419;
	mov.u64 	%rd286, %rd115;
	@%p10 bra 	$L__BB17_122;
	setp.lt.s64 	%p11, %rd302, %rd115;
	selp.b32 	%r1349, %r1408, %r416, %p11;
	selp.b32 	%r1350, %r1407, %r417, %p11;
	selp.b32 	%r1351, %r1406, %r418, %p11;
	selp.b32 	%r1352, %r1405, %r419, %p11;
	min.s64 	%rd286, %rd302, %rd115;
$L__BB17_122:
	setp.lt.s32 	%p12, %r1349, %r420;
	mov.u32 	%r1353, %r1349;
	mov.u32 	%r1354, %r1350;
	mov.u32 	%r1355, %r1351;
	mov.u32 	%r1356, %r1352;
	mov.u64 	%rd287, %rd286;
	@%p12 bra 	$L__BB17_125;
	setp.lt.s32 	%p13, %r420, %r1349;
	mov.u32 	%r1353, %r420;
	mov.u32 	%r1354, %r421;
	mov.u32 	%r1355, %r422;
	mov.u32 	%r1356, %r423;
	mov.u64 	%rd287, %rd116;
	@%p13 bra 	$L__BB17_125;
	setp.lt.s64 	%p14, %rd286, %rd116;
	selp.b32 	%r1353, %r1349, %r420, %p14;
	selp.b32 	%r1354, %r1350, %r421, %p14;
	selp.b32 	%r1355, %r1351, %r422, %p14;
	selp.b32 	%r1356, %r1352, %r423, %p14;
	min.s64 	%rd287, %rd286, %rd116;
$L__BB17_125:
	setp.lt.s32 	%p15, %r1353, %r424;
	mov.u32 	%r1408, %r1353;
	mov.u32 	%r1407, %r1354;
	mov.u32 	%r1406, %r1355;
	mov.u32 	%r1405, %r1356;
	mov.u64 	%rd302, %rd287;
	@%p15 bra 	$L__BB17_128;
	setp.lt.s32 	%p16, %r424, %r1353;
	mov.u32 	%r1408, %r424;
	mov.u32 	%r1407, %r425;
	mov.u32 	%r1406, %r426;
	mov.u32 	%r1405, %r427;
	mov.u64 	%rd302, %rd117;
	@%p16 bra 	$L__BB17_128;
	setp.lt.s64 	%p17, %rd287, %rd117;
	selp.b32 	%r1408, %r1353, %r424, %p17;
	selp.b32 	%r1407, %r1354, %r425, %p17;
	selp.b32 	%r1406, %r1355, %r426, %p17;
	selp.b32 	%r1405, %r1356, %r427, %p17;
	min.s64 	%rd302, %rd287, %rd117;
$L__BB17_128:
	setp.ne.s32 	%p18, %r388, 0;
	bar.sync 	0;
	@%p18 bra 	$L__BB17_130;
	atom.global.add.u64 	%rd208, [%rd1+8], 768;
	add.s64 	%rd209, %rd208, %rd5;
	st.shared.u64 	[_ZN6thrust24THRUST_300001_SM_1000_NS8cuda_cub4core6detail5shmemE+224], %rd209;
$L__BB17_130:
	bar.sync 	0;
	ld.shared.u64 	%rd290, [_ZN6thrust24THRUST_300001_SM_1000_NS8cuda_cub4core6detail5shmemE+224];
	add.s64 	%rd210, %rd290, 768;
	setp.le.s64 	%p19, %rd210, %rd193;
	@%p19 bra 	$L__BB17_119;
$L__BB17_131:
	setp.le.s64 	%p20, %rd193, %rd290;
	@%p20 bra 	$L__BB17_154;
	cvt.u32.u64 	%r700, %rd290;
	cvt.u32.u64 	%r701, %rd193;
	sub.s32 	%r456, %r701, %r700;
	setp.ge.s32 	%p21, %r388, %r456;
	@%p21 bra 	$L__BB17_154;
	cvta.to.global.u64 	%rd127, %rd190;
	not.b32 	%r704, %r388;
	add.s32 	%r705, %r704, %r701;
	sub.s32 	%r457, %r705, %r700;
	and.b32  	%r707, %r457, 768;
	setp.eq.s32 	%p22, %r707, 768;
	mov.u32 	%r1375, %r388;
	@%p22 bra 	$L__BB17_139;
	add.s64 	%rd212, %rd290, %rd105;
	add.s64 	%rd292, %rd212, %rd191;
	shr.u32 	%r708, %r457, 8;
	add.s32 	%r709, %r708, 1;
	and.b32  	%r710, %r709, 3;
	neg.s32 	%r1365, %r710;
	shl.b64 	%rd213, %rd212, 4;
	add.s64 	%rd214, %rd213, %rd127;
	add.s64 	%rd291, %rd214, 8;
	mov.u32 	%r1375, %r388;
$L__BB17_135:
	.pragma "nounroll";
	mov.u64 	%rd132, %rd302;
	mov.u32 	%r464, %r1405;
	mov.u32 	%r463, %r1406;
	mov.u32 	%r462, %r1407;
	mov.u32 	%r461, %r1408;
	ld.global.u32 	%r465, [%rd291+-8];
	ld.global.u32 	%r466, [%rd291+-4];
	ld.global.u32 	%r467, [%rd291];
	ld.global.u32 	%r468, [%rd291+4];
	setp.lt.s32 	%p23, %r461, %r465;
	@%p23 bra 	$L__BB17_138;
	setp.lt.s32 	%p24, %r465, %r461;
	mov.u32 	%r1408, %r465;
	mov.u32 	%r1407, %r466;
	mov.u32 	%r1406, %r467;
	mov.u32 	%r1405, %r468;
	mov.u64 	%rd302, %rd292;
	@%p24 bra 	$L__BB17_138;
	setp.lt.s64 	%p25, %rd132, %rd292;
	selp.b32 	%r1408, %r461, %r465, %p25;
	selp.b32 	%r1407, %r462, %r466, %p25;
	selp.b32 	%r1406, %r463, %r467, %p25;
	selp.b32 	%r1405, %r464, %r468, %p25;
	min.s64 	%rd302, %rd132, %rd292;
$L__BB17_138:
	add.s32 	%r1375, %r1375, 256;
	add.s64 	%rd292, %rd292, 256;
	add.s32 	%r1365, %r1365, 1;
	setp.ne.s32 	%p26, %r1365, 0;
	add.s64 	%rd291, %rd291, 4096;
	@%p26 bra 	$L__BB17_135;
$L__BB17_139:
	setp.lt.u32 	%p27, %r457, 768;
	@%p27 bra 	$L__BB17_154;
	add.s32 	%r1384, %r1375, 512;
$L__BB17_141:
	mov.u32 	%r489, %r1384;
	add.s32 	%r711, %r489, -512;
	cvt.u64.u32 	%rd215, %r711;
	add.s64 	%rd216, %rd290, %rd215;
	shl.b64 	%rd217, %rd216, 4;
	add.s64 	%rd140, %rd127, %rd217;
	add.s64 	%rd141, %rd216, %rd191;
	ld.global.u32 	%r494, [%rd140];
	ld.global.u32 	%r495, [%rd140+4];
	ld.global.u32 	%r496, [%rd140+8];
	ld.global.u32 	%r497, [%rd140+12];
	setp.lt.s32 	%p28, %r1408, %r494;
	mov.u32 	%r1389, %r1408;
	mov.u32 	%r1390, %r1407;
	mov.u32 	%r1391, %r1406;
	mov.u32 	%r1392, %r1405;
	mov.u64 	%rd298, %rd302;
	@%p28 bra 	$L__BB17_144;
	setp.lt.s32 	%p29, %r494, %r1408;
	mov.u32 	%r1389, %r494;
	mov.u32 	%r1390, %r495;
	mov.u32 	%r1391, %r496;
	mov.u32 	%r1392, %r497;
	mov.u64 	%rd298, %rd141;
	@%p29 bra 	$L__BB17_144;
	setp.lt.s64 	%p30, %rd302, %rd141;
	selp.b32 	%r1389, %r1408, %r494, %p30;
	selp.b32 	%r1390, %r1407, %r495, %p30;
	selp.b32 	%r1391, %r1406, %r496, %p30;
	selp.b32 	%r1392, %r1405, %r497, %p30;
	min.s64 	%rd298, %rd302, %rd141;
$L__BB17_144:
	add.s32 	%r712, %r489, -256;
	cvt.u64.u32 	%rd218, %r712;
	add.s64 	%rd219, %rd290, %rd218;
	add.s64 	%rd144, %rd219, %rd191;
	ld.global.u32 	%r506, [%rd140+4096];
	ld.global.u32 	%r507, [%rd140+4100];
	ld.global.u32 	%r508, [%rd140+4104];
	ld.global.u32 	%r509, [%rd140+4108];
	setp.lt.s32 	%p31, %r1389, %r506;
	mov.u32 	%r1393, %r1389;
	mov.u32 	%r1394, %r1390;
	mov.u32 	%r1395, %r1391;
	mov.u32 	%r1396, %r1392;
	mov.u64 	%rd299, %rd298;
	@%p31 bra 	$L__BB17_147;
	setp.lt.s32 	%p32, %r506, %r1389;
	mov.u32 	%r1393, %r506;
	mov.u32 	%r1394, %r507;
	mov.u32 	%r1395, %r508;
	mov.u32 	%r1396, %r509;
	mov.u64 	%rd299, %rd144;
	@%p32 bra 	$L__BB17_147;
	setp.lt.s64 	%p33, %rd298, %rd144;
	selp.b32 	%r1393, %r1389, %r506, %p33;
	selp.b32 	%r1394, %r1390, %r507, %p33;
	selp.b32 	%r1395, %r1391, %r508, %p33;
	selp.b32 	%r1396, %r1392, %r509, %p33;
	min.s64 	%rd299, %rd298, %rd144;
$L__BB17_147:
	cvt.u64.u32 	%rd220, %r489;
	add.s64 	%rd221, %rd290, %rd220;
	add.s64 	%rd147, %rd221, %rd191;
	ld.global.u32 	%r518, [%rd140+8192];
	ld.global.u32 	%r519, [%rd140+8196];
	ld.global.u32 	%r520, [%rd140+8200];
	ld.global.u32 	%r521, [%rd140+8204];
	setp.lt.s32 	%p34, %r1393, %r518;
	mov.u32 	%r1397, %r1393;
	mov.u32 	%r1398, %r1394;
	mov.u32 	%r1399, %r1395;
	mov.u32 	%r1400, %r1396;
	mov.u64 	%rd300, %rd299;
	@%p34 bra 	$L__BB17_150;
	setp.lt.s32 	%p35, %r518, %r1393;
	mov.u32 	%r1397, %r518;
	mov.u32 	%r1398, %r519;
	mov.u32 	%r1399, %r520;
	mov.u32 	%r1400, %r521;
	mov.u64 	%rd300, %rd147;
	@%p35 bra 	$L__BB17_150;
	setp.lt.s64 	%p36, %rd299, %rd147;
	selp.b32 	%r1397, %r1393, %r518, %p36;
	selp.b32 	%r1398, %r1394, %r519, %p36;
	selp.b32 	%r1399, %r1395, %r520, %p36;
	selp.b32 	%r1400, %r1396, %r521, %p36;
	min.s64 	%rd300, %rd299, %rd147;
$L__BB17_150:
	add.s32 	%r713, %r489, 256;
	cvt.u64.u32 	%rd222, %r713;
	add.s64 	%rd223, %rd290, %rd222;
	add.s64 	%rd150, %rd223, %rd191;
	ld.global.u32 	%r530, [%rd140+12288];
	ld.global.u32 	%r531, [%rd140+12292];
	ld.global.u32 	%r532, [%rd140+12296];
	ld.global.u32 	%r533, [%rd140+12300];
	setp.lt.s32 	%p37, %r1397, %r530;
	mov.u32 	%r1408, %r1397;
	mov.u32 	%r1407, %r1398;
	mov.u32 	%r1406, %r1399;
	mov.u32 	%r1405, %r1400;
	mov.u64 	%rd302, %rd300;
	@%p37 bra 	$L__BB17_153;
	setp.lt.s32 	%p38, %r530, %r1397;
	mov.u32 	%r1408, %r530;
	mov.u32 	%r1407, %r531;
	mov.u32 	%r1406, %r532;
	mov.u32 	%r1405, %r533;
	mov.u64 	%rd302, %rd150;
	@%p38 bra 	$L__BB17_153;
	setp.lt.s64 	%p39, %rd300, %rd150;
	selp.b32 	%r1408, %r1397, %r530, %p39;
	selp.b32 	%r1407, %r1398, %r531, %p39;
	selp.b32 	%r1406, %r1399, %r532, %p39;
	selp.b32 	%r1405, %r1400, %r533, %p39;
	min.s64 	%rd302, %rd300, %rd150;
$L__BB17_153:
	add.s32 	%r1384, %r489, 1024;
	add.s32 	%r714, %r489, 512;
	setp.lt.s32 	%p40, %r714, %r456;
	@%p40 bra 	$L__BB17_141;
$L__BB17_154:
	// begin inline asm
	mov.u32 %r715, %laneid;
	// end inline asm
	mov.b32 	%r743, 1;
	mov.b32 	%r744, 31;
	mov.b32 	%r745, -1;
	// begin inline asm
	shfl.sync.down.b32 %r716, %r1408, %r743, %r744, %r745;
	// end inline asm
	// begin inline asm
	shfl.sync.down.b32 %r721, %r1407, %r743, %r744, %r745;
	// end inline asm
	// begin inline asm
	shfl.sync.down.b32 %r726, %r1406, %r743, %r744, %r745;
	// end inline asm
	// begin inline asm
	shfl.sync.down.b32 %r731, %r1405, %r743, %r744, %r745;
	// end inline asm
	mov.b64 	{%r737, %r742}, %rd302;
	// begin inline asm
	shfl.sync.down.b32 %r736, %r737, %r743, %r744, %r745;
	// end inline asm
	// begin inline asm
	shfl.sync.down.b32 %r741, %r742, %r743, %r744, %r745;
	// end inline asm
	mov.b64 	%rd154, {%r736, %r741};
	setp.gt.s32 	%p41, %r715, 30;
	setp.lt.s32 	%p42, %r1408, %r716;
	or.pred  	%p43, %p41, %p42;
	mov.u32 	%r1409, %r1408;
	mov.u32 	%r1410, %r1407;
	mov.u32 	%r1411, %r1406;
	mov.u32 	%r1412, %r1405;
	mov.u64 	%rd303, %rd302;
	@%p43 bra 	$L__BB17_157;
	setp.lt.s32 	%p44, %r716, %r1408;
	mov.u32 	%r1409, %r716;
	mov.u32 	%r1410, %r721;
	mov.u32 	%r1411, %r726;
	mov.u32 	%r1412, %r731;
	mov.u64 	%rd303, %rd154;
	@%p44 bra 	$L__BB17_157;
	setp.lt.s64 	%p45, %rd302, %rd154;
	selp.b32 	%r1409, %r1408, %r716, %p45;
	selp.b32 	%r1410, %r1407, %r721, %p45;
	selp.b32 	%r1411, %r1406, %r726, %p45;
	selp.b32 	%r1412, %r1405, %r731, %p45;
	min.s64 	%rd303, %rd302, %rd154;
$L__BB17_157:
	mov.b32 	%r773, 2;
	mov.b32 	%r774, 31;
	mov.b32 	%r775, -1;
	// begin inline asm
	shfl.sync.down.b32 %r746, %r1409, %r773, %r774, %r775;
	// end inline asm
	// begin inline asm
	shfl.sync.down.b32 %r751, %r1410, %r773, %r774, %r775;
	// end inline asm
	// begin inline asm
	shfl.sync.down.b32 %r756, %r1411, %r773, %r774, %r775;
	// end inline asm
	// begin inline asm
	shfl.sync.down.b32 %r761, %r1412, %r773, %r774, %r775;
	// end inline asm
	mov.b64 	{%r767, %r772}, %rd303;
	// begin inline asm
	shfl.sync.down.b32 %r766, %r767, %r773, %r774, %r775;
	// end inline asm
	// begin inline asm
	shfl.sync.down.b32 %r771, %r772, %r773, %r774, %r775;
	// end inline asm
	mov.b64 	%rd157, {%r766, %r771};
	setp.gt.s32 	%p46, %r715, 29;
	setp.lt.s32 	%p47, %r1409, %r746;
	or.pred  	%p48, %p46, %p47;
	mov.u32 	%r1413, %r1409;
	mov.u32 	%r1414, %r1410;
	mov.u32 	%r1415, %r1411;
	mov.u32 	%r1416, %r1412;
	mov.u64 	%rd304, %rd303;
	@%p48 bra 	$L__BB17_160;
	setp.lt.s32 	%p49, %r746, %r1409;
	mov.u32 	%r1413, %r746;
	mov.u32 	%r1414, %r751;
	mov.u32 	%r1415, %r756;
	mov.u32 	%r1416, %r761;
	mov.u64 	%rd304, %rd157;
	@%p49 bra 	$L__BB17_160;
	setp.lt.s64 	%p50, %rd303, %rd157;
	selp.b32 	%r1413, %r1409, %r746, %p50;
	selp.b32 	%r1414, %r1410, %r751, %p50;
	selp.b32 	%r1415, %r1411, %r756, %p50;
	selp.b32 	%r1416, %r1412, %r761, %p50;
	min.s64 	%rd304, %rd303, %rd157;
$L__BB17_160:
	mov.b32 	%r803, 4;
	mov.b32 	%r804, 31;
	mov.b32 	%r805, -1;
	// begin inline asm
	shfl.sync.down.b32 %r776, %r1413, %r803, %r804, %r805;
	// end inline asm
	// begin inline asm
	shfl.sync.down.b32 %r781, %r1414, %r803, %r804, %r805;
	// end inline asm
	// begin inline asm
	shfl.sync.down.b32 %r786, %r1415, %r803, %r804, %r805;
	// end inline asm
	// begin inline asm
	shfl.sync.down.b32 %r791, %r1416, %r803, %r804, %r805;
	// end inline asm
	mov.b64 	{%r797, %r802}, %rd304;
	// begin inline asm
	shfl.sync.down.b32 %r796, %r797, %r803, %r804, %r805;
	// end inline asm
	// begin inline asm
	shfl.sync.down.b32 %r801, %r802, %r803, %r804, %r805;
	// end inline asm
	mov.b64 	%rd160, {%r796, %r801};
	setp.gt.s32 	%p51, %r715, 27;
	setp.lt.s32 	%p52, %r1413, %r776;
	or.pred  	%p53, %p51, %p52;
	mov.u32 	%r1417, %r1413;
	mov.u32 	%r1418, %r1414;
	mov.u32 	%r1419, %r1415;
	mov.u32 	%r1420, %r1416;
	mov.u64 	%rd305, %rd304;
	@%p53 bra 	$L__BB17_163;
	setp.lt.s32 	%p54, %r776, %r1413;
	mov.u32 	%r1417, %r776;
	mov.u32 	%r1418, %r781;
	mov.u32 	%r1419, %r786;
	mov.u32 	%r1420, %r791;
	mov.u64 	%rd305, %rd160;
	@%p54 bra 	$L__BB17_163;
	setp.lt.s64 	%p55, %rd304, %rd160;
	selp.b32 	%r1417, %r1413, %r776, %p55;
	selp.b32 	%r1418, %r1414, %r781, %p55;
	selp.b32 	%r1419, %r1415, %r786, %p55;
	selp.b32 	%r1420, %r1416, %r791, %p55;
	min.s64 	%rd305, %rd304, %rd160;
$L__BB17_163:
	mov.b32 	%r833, 8;
	mov.b32 	%r834, 31;
	mov.b32 	%r835, -1;
	// begin inline asm
	shfl.sync.down.b32 %r806, %r1417, %r833, %r834, %r835;
	// end inline asm
	// begin inline asm
	shfl.sync.down.b32 %r811, %r1418, %r833, %r834, %r835;
	// end inline asm
	// begin inline asm
	shfl.sync.down.b32 %r816, %r1419, %r833, %r834, %r835;
	// end inline asm
	// begin inline asm
	shfl.sync.down.b32 %r821, %r1420, %r833, %r834, %r835;
	// end inline asm
	mov.b64 	{%r827, %r832}, %rd305;
	// begin inline asm
	shfl.sync.down.b32 %r826, %r827, %r833, %r834, %r835;
	// end inline asm
	// begin inline asm
	shfl.sync.down.b32 %r831, %r832, %r833, %r834, %r835;
	// end inline asm
	mov.b64 	%rd163, {%r826, %r831};
	setp.gt.s32 	%p56, %r715, 23;
	setp.lt.s32 	%p57, %r1417, %r806;
	or.pred  	%p58, %p56, %p57;
	mov.u32 	%r1421, %r1417;
	mov.u32 	%r1422, %r1418;
	mov.u32 	%r1423, %r1419;
	mov.u32 	%r1424, %r1420;
	mov.u64 	%rd306, %rd305;
	@%p58 bra 	$L__BB17_166;
	setp.lt.s32 	%p59, %r806, %r1417;
	mov.u32 	%r1421, %r806;
	mov.u32 	%r1422, %r811;
	mov.u32 	%r1423, %r816;
	mov.u32 	%r1424, %r821;
	mov.u64 	%rd306, %rd163;
	@%p59 bra 	$L__BB17_166;
	setp.lt.s64 	%p60, %rd305, %rd163;
	selp.b32 	%r1421, %r1417, %r806, %p60;
	selp.b32 	%r1422, %r1418, %r811, %p60;
	selp.b32 	%r1423, %r1419, %r816, %p60;
	selp.b32 	%r1424, %r1420, %r821, %p60;
	min.s64 	%rd306, %rd305, %rd163;
$L__BB17_166:
	mov.b32 	%r863, 16;
	mov.b32 	%r864, 31;
	mov.b32 	%r865, -1;
	// begin inline asm
	shfl.sync.down.b32 %r836, %r1421, %r863, %r864, %r865;
	// end inline asm
	// begin inline asm
	shfl.sync.down.b32 %r841, %r1422, %r863, %r864, %r865;
	// end inline asm
	// begin inline asm
	shfl.sync.down.b32 %r846, %r1423, %r863, %r864, %r865;
	// end inline asm
	// begin inline asm
	shfl.sync.down.b32 %r851, %r1424, %r863, %r864, %r865;
	// end inline asm
	mov.b64 	{%r857, %r862}, %rd306;
	// begin inline asm
	shfl.sync.down.b32 %r856, %r857, %r863, %r864, %r865;
	// end inline asm
	// begin inline asm
	shfl.sync.down.b32 %r861, %r862, %r863, %r864, %r865;
	// end inline asm
	mov.b64 	%rd166, {%r856, %r861};
	setp.gt.s32 	%p61, %r715, 15;
	setp.lt.s32 	%p62, %r1421, %r836;
	or.pred  	%p63, %p61, %p62;
	mov.u32 	%r1456, %r1421;
	mov.u32 	%r1455, %r1422;
	mov.u32 	%r1454, %r1423;
	mov.u32 	%r1453, %r1424;
	mov.u64 	%rd314, %rd306;
	@%p63 bra 	$L__BB17_169;
	setp.lt.s32 	%p64, %r836, %r1421;
	mov.u32 	%r1456, %r836;
	mov.u32 	%r1455, %r841;
	mov.u32 	%r1454, %r846;
	mov.u32 	%r1453, %r851;
	mov.u64 	%rd314, %rd166;
	@%p64 bra 	$L__BB17_169;
	setp.lt.s64 	%p65, %rd306, %rd166;
	selp.b32 	%r1456, %r1421, %r836, %p65;
	selp.b32 	%r1455, %r1422, %r841, %p65;
	selp.b32 	%r1454, %r1423, %r846, %p65;
	selp.b32 	%r1453, %r1424, %r851, %p65;
	min.s64 	%rd314, %rd306, %rd166;
$L__BB17_169:
	setp.ne.s32 	%p66, %r715, 0;
	@%p66 bra 	$L__BB17_171;
	shr.u32 	%r866, %r388, 5;
	mov.u32 	%r867, _ZN6thrust24THRUST_300001_SM_1000_NS8cuda_cub4core6detail5shmemE;
	mad.lo.s32 	%r868, %r866, 24, %r867;
	st.shared.v2.u32 	[%r868+8], {%r1456, %r1455};
	st.shared.v2.u32 	[%r868+16], {%r1454, %r1453};
	st.shared.u64 	[%r868+24], %rd314;
$L__BB17_171:
	bar.sync 	0;
	setp.ne.s32 	%p67, %r388, 0;
	@%p67 bra 	$L__BB17_193;
	ld.shared.v4.u32 	{%r608, %r609, %r610, %r611}, [_ZN6thrust24THRUST_300001_SM_1000_NS8cuda_cub4core6detail5shmemE+32];
	ld.shared.u64 	%rd169, [_ZN6thrust24THRUST_300001_SM_1000_NS8cuda_cub4core6detail5shmemE+48];
	setp.lt.s32 	%p68, %r1456, %r608;
	mov.u32 	%r1429, %r1456;
	mov.u32 	%r1430, %r1455;
	mov.u32 	%r1431, %r1454;
	mov.u32 	%r1432, %r1453;
	mov.u64 	%rd308, %rd314;
	@%p68 bra 	$L__BB17_175;
	setp.lt.s32 	%p69, %r608, %r1456;
	mov.u32 	%r1429, %r608;
	mov.u32 	%r1430, %r609;
	mov.u32 	%r1431, %r610;
	mov.u32 	%r1432, %r611;
	mov.u64 	%rd308, %rd169;
	@%p69 bra 	$L__BB17_175;
	setp.lt.s64 	%p70, %rd314, %rd169;
	selp.b32 	%r1429, %r1456, %r608, %p70;
	selp.b32 	%r1430, %r1455, %r609, %p70;
	selp.b32 	%r1431, %r1454, %r610, %p70;
	selp.b32 	%r1432, %r1453, %r611, %p70;
	min.s64 	%rd308, %rd314, %rd169;
$L__BB17_175:
	ld.shared.v2.u32 	{%r620, %r621}, [_ZN6thrust24THRUST_300001_SM_1000_NS8cuda_cub4core6detail5shmemE+56];
	ld.shared.v2.u32 	{%r622, %r623}, [_ZN6thrust24THRUST_300001_SM_1000_NS8cuda_cub4core6detail5shmemE+64];
	ld.shared.u64 	%rd172, [_ZN6thrust24THRUST_300001_SM_1000_NS8cuda_cub4core6detail5shmemE+72];
	setp.lt.s32 	%p71, %r1429, %r620;
	mov.u32 	%r1433, %r1429;
	mov.u32 	%r1434, %r1430;
	mov.u32 	%r1435, %r1431;
	mov.u32 	%r1436, %r1432;
	mov.u64 	%rd309, %rd308;
	@%p71 bra 	$L__BB17_178;
	setp.lt.s32 	%p72, %r620, %r1429;
	mov.u32 	%r1433, %r620;
	mov.u32 	%r1434, %r621;
	mov.u32 	%r1435, %r622;
	mov.u32 	%r1436, %r623;
	mov.u64 	%rd309, %rd172;
	@%p72 bra 	$L__BB17_178;
	setp.lt.s64 	%p73, %rd308, %rd172;
	selp.b32 	%r1433, %r1429, %r620, %p73;
	selp.b32 	%r1434, %r1430, %r621, %p73;
	selp.b32 	%r1435, %r1431, %r622, %p73;
	selp.b32 	%r1436, %r1432, %r623, %p73;
	min.s64 	%rd309, %rd308, %rd172;
$L__BB17_178:
	ld.shared.v4.u32 	{%r632, %r633, %r634, %r635}, [_ZN6thrust24THRUST_300001_SM_1000_NS8cuda_cub4core6detail5shmemE+80];
	ld.shared.u64 	%rd175, [_ZN6thrust24THRUST_300001_SM_1000_NS8cuda_cub4core6detail5shmemE+96];
	setp.lt.s32 	%p74, %r1433, %r632;
	mov.u32 	%r1437, %r1433;
	mov.u32 	%r1438, %r1434;
	mov.u32 	%r1439, %r1435;
	mov.u32 	%r1440, %r1436;
	mov.u64 	%rd310, %rd309;
	@%p74 bra 	$L__BB17_181;
	setp.lt.s32 	%p75, %r632, %r1433;
	mov.u32 	%r1437, %r632;
	mov.u32 	%r1438, %r633;
	mov.u32 	%r1439, %r634;
	mov.u32 	%r1440, %r635;
	mov.u64 	%rd310, %rd175;
	@%p75 bra 	$L__BB17_181;
	setp.lt.s64 	%p76, %rd309, %rd175;
	selp.b32 	%r1437, %r1433, %r632, %p76;
	selp.b32 	%r1438, %r1434, %r633, %p76;
	selp.b32 	%r1439, %r1435, %r634, %p76;
	selp.b32 	%r1440, %r1436, %r635, %p76;
	min.s64 	%rd310, %rd309, %rd175;
$L__BB17_181:
	ld.shared.v2.u32 	{%r644, %r645}, [_ZN6thrust24THRUST_300001_SM_1000_NS8cuda_cub4core6detail5shmemE+104];
	ld.shared.v2.u32 	{%r646, %r647}, [_ZN6thrust24THRUST_300001_SM_1000_NS8cuda_cub4core6detail5shmemE+112];
	ld.shared.u64 	%rd178, [_ZN6thrust24THRUST_300001_SM_1000_NS8cuda_cub4core6detail5shmemE+120];
	setp.lt.s32 	%p77, %r1437, %r644;
	mov.u32 	%r1441, %r1437;
	mov.u32 	%r1442, %r1438;
	mov.u32 	%r1443, %r1439;
	mov.u32 	%r1444, %r1440;
	mov.u64 	%rd311, %rd310;
	@%p77 bra 	$L__BB17_184;
	setp.lt.s32 	%p78, %r644, %r1437;
	mov.u32 	%r1441, %r644;
	mov.u32 	%r1442, %r645;
	mov.u32 	%r1443, %r646;
	mov.u32 	%r1444, %r647;
	mov.u64 	%rd311, %rd178;
	@%p78 bra 	$L__BB17_184;
	setp.lt.s64 	%p79, %rd310, %rd178;
	selp.b32 	%r1441, %r1437, %r644, %p79;
	selp.b32 	%r1442, %r1438, %r645, %p79;
	selp.b32 	%r1443, %r1439, %r646, %p79;
	selp.b32 	%r1444, %r1440, %r647, %p79;
	min.s64 	%rd311, %rd310, %rd178;
$L__BB17_184:
	ld.shared.v4.u32 	{%r656, %r657, %r658, %r659}, [_ZN6thrust24THRUST_300001_SM_1000_NS8cuda_cub4core6detail5shmemE+128];
	ld.shared.u64 	%rd181, [_ZN6thrust24THRUST_300001_SM_1000_NS8cuda_cub4core6detail5shmemE+144];
	setp.lt.s32 	%p80, %r1441, %r656;
	mov.u32 	%r1445, %r1441;
	mov.u32 	%r1446, %r1442;
	mov.u32 	%r1447, %r1443;
	mov.u32 	%r1448, %r1444;
	mov.u64 	%rd312, %rd311;
	@%p80 bra 	$L__BB17_187;
	setp.lt.s32 	%p81, %r656, %r1441;
	mov.u32 	%r1445, %r656;
	mov.u32 	%r1446, %r657;
	mov.u32 	%r1447, %r658;
	mov.u32 	%r1448, %r659;
	mov.u64 	%rd312, %rd181;
	@%p81 bra 	$L__BB17_187;
	setp.lt.s64 	%p82, %rd311, %rd181;
	selp.b32 	%r1445, %r1441, %r656, %p82;
	selp.b32 	%r1446, %r1442, %r657, %p82;
	selp.b32 	%r1447, %r1443, %r658, %p82;
	selp.b32 	%r1448, %r1444, %r659, %p82;
	min.s64 	%rd312, %rd311, %rd181;
$L__BB17_187:
	ld.shared.v2.u32 	{%r668, %r669}, [_ZN6thrust24THRUST_300001_SM_1000_NS8cuda_cub4core6detail5shmemE+152];
	ld.shared.v2.u32 	{%r670, %r671}, [_ZN6thrust24THRUST_300001_SM_1000_NS8cuda_cub4core6detail5shmemE+160];
	ld.shared.u64 	%rd184, [_ZN6thrust24THRUST_300001_SM_1000_NS8cuda_cub4core6detail5shmemE+168];
	setp.lt.s32 	%p83, %r1445, %r668;
	mov.u32 	%r1449, %r1445;
	mov.u32 	%r1450, %r1446;
	mov.u32 	%r1451, %r1447;
	mov.u32 	%r1452, %r1448;
	mov.u64 	%rd313, %rd312;
	@%p83 bra 	$L__BB17_190;
	setp.lt.s32 	%p84, %r668, %r1445;
	mov.u32 	%r1449, %r668;
	mov.u32 	%r1450, %r669;
	mov.u32 	%r1451, %r670;
	mov.u32 	%r1452, %r671;
	mov.u64 	%rd313, %rd184;
	@%p84 bra 	$L__BB17_190;
	setp.lt.s64 	%p85, %rd312, %rd184;
	selp.b32 	%r1449, %r1445, %r668, %p85;
	selp.b32 	%r1450, %r1446, %r669, %p85;
	selp.b32 	%r1451, %r1447, %r670, %p85;
	selp.b32 	%r1452, %r1448, %r671, %p85;
	min.s64 	%rd313, %rd312, %rd184;
$L__BB17_190:
	ld.shared.v4.u32 	{%r680, %r681, %r682, %r683}, [_ZN6thrust24THRUST_300001_SM_1000_NS8cuda_cub4core6detail5shmemE+176];
	ld.shared.u64 	%rd187, [_ZN6thrust24THRUST_300001_SM_1000_NS8cuda_cub4core6detail5shmemE+192];
	setp.lt.s32 	%p86, %r1449, %r680;
	mov.u64 	%rd314, %rd313;
	mov.u32 	%r1453, %r1452;
	mov.u32 	%r1454, %r1451;
	mov.u32 	%r1455, %r1450;
	mov.u32 	%r1456, %r1449;
	@%p86 bra 	$L__BB17_193;
	setp.lt.s32 	%p87, %r680, %r1449;
	mov.u64 	%rd314, %rd187;
	mov.u32 	%r1453, %r683;
	mov.u32 	%r1454, %r682;
	mov.u32 	%r1455, %r681;
	mov.u32 	%r1456, %r680;
	@%p87 bra 	$L__BB17_193;
	setp.lt.s64 	%p88, %rd313, %rd187;
	selp.b32 	%r1456, %r1449, %r680, %p88;
	selp.b32 	%r1455, %r1450, %r681, %p88;
	selp.b32 	%r1454, %r1451, %r682, %p88;
	selp.b32 	%r1453, %r1452, %r683, %p88;
	min.s64 	%rd314, %rd313, %rd187;
$L__BB17_193:
	mov.u32 	%r1199, %tid.x;
	setp.ne.s32 	%p215, %r1199, 0;
	@%p215 bra 	$L__BB17_195;
	ld.param.u64 	%rd246, [_ZN6thrust24THRUST_300001_SM_1000_NS8cuda_cub4core6detail13_kernel_agentINS1_8__reduce11ReduceAgentINS0_12zip_iteratorIN4cuda3std3__45tupleIJNS0_6detail15normal_iteratorINS0_10device_ptrINSB_IJiiiiEEEEEEENS0_17counting_iteratorIlNS0_11use_defaultESJ_SJ_EEEEEEEPNSB_IJSF_lEEESN_lNS1_9__extrema9arg_min_fISF_l5compIEEEEJSM_SO_lN3cub18CUB_300001_SM_100013GridEvenShareIlEENSV_9GridQueueIyEESS_EEEvDpT0__param_1];
	cvta.to.global.u64 	%rd243, %rd246;
	mul.wide.u32 	%rd244, %r1, 24;
	add.s64 	%rd245, %rd243, %rd244;
	st.global.u32 	[%rd245], %r1456;
	st.global.u32 	[%rd245+4], %r1455;
	st.global.u32 	[%rd245+8], %r1454;
	st.global.u32 	[%rd245+12], %r1453;
	st.global.u64 	[%rd245+16], %rd314;
$L__BB17_195:
	ret;

}
	// .globl	_ZN6thrust24THRUST_300001_SM_1000_NS8cuda_cub4core6detail13_kernel_agentINS1_8__reduce10DrainAgentIlEEJN3cub18CUB_300001_SM_10009GridQueueIyEElEEEvDpT0_
.visible .entry _ZN6thrust24THRUST_300001_SM_1000_NS8cuda_cub4core6detail13_kernel_agentINS1_8__reduce10DrainAgentIlEEJN3cub18CUB_300001_SM_10009GridQueueIyEElEEEvDpT0_(
	.param .align 8 .b8 _ZN6thrust24THRUST_300001_SM_1000_NS8cuda_cub4core6detail13_kernel_agentINS1_8__reduce10DrainAgentIlEEJN3cub18CUB_300001_SM_10009GridQueueIyEElEEEvDpT0__param_0[8],
	.param .u64 _ZN6thrust24THRUST_300001_SM_1000_NS8cuda_cub4core6detail13_kernel_agentINS1_8__reduce10DrainAgentIlEEJN3cub18CUB_300001_SM_10009GridQueueIyEElEEEvDpT0__param_1
)
.maxntid 1
{
	.reg .b64 	%rd<5>;

	ld.param.u64 	%rd1, [_ZN6thrust24THRUST_300001_SM_1000_NS8cuda_cub4core6detail13_kernel_agentINS1_8__reduce10DrainAgentIlEEJN3cub18CUB_300001_SM_10009GridQueueIyEElEEEvDpT0__param_0];
	ld.param.u64 	%rd2, [_ZN6thrust24THRUST_300001_SM_1000_NS8cuda_cub4core6detail13_kernel_agentINS1_8__reduce10DrainAgentIlEEJN3cub18CUB_300001_SM_10009GridQueueIyEElEEEvDpT0__param_1];
	cvta.to.global.u64 	%rd3, %rd1;
	st.global.u64 	[%rd3], %rd2;
	mov.b64 	%rd4, 0;
	st.global.u64 	[%rd3+8], %rd4;
	ret;

}
	// .globl	_ZN6thrust24THRUST_300001_SM_1000_NS8cuda_cub4core6detail13_kernel_agentINS1_8__reduce11ReduceAgentIPN4cuda3std3__45tupleIJNSA_IJiiiiEEElEEESD_SC_lNS1_9__extrema9arg_min_fISB_l5compIEEEEJSD_SD_iSH_EEEvDpT0_
.visible .entry _ZN6thrust24THRUST_300001_SM_1000_NS8cuda_cub4core6detail13_kernel_agentINS1_8__reduce11ReduceAgentIPN4cuda3std3__45tupleIJNSA_IJiiiiEEElEEESD_SC_lNS1_9__extrema9arg_min_fISB_l5compIEEEEJSD_SD_iSH_EEEvDpT0_(
	.param .u64 .ptr .align 1 _ZN6thrust24THRUST_300001_SM_1000_NS8cuda_cub4core6detail13_kernel_agentINS1_8__reduce11ReduceAgentIPN4cuda3std3__45tupleIJNSA_IJiiiiEEElEEESD_SC_lNS1_9__extrema9arg_min_fISB_l5compIEEEEJSD_SD_iSH_EEEvDpT0__param_0,
	.param .u64 .ptr .align 1 _ZN6thrust24THRUST_300001_SM_1000_NS8cuda_cub4core6detail13_kernel_agentINS1_8__reduce11ReduceAgentIPN4cuda3std3__45tupleIJNSA_IJiiiiEEElEEESD_SC_lNS1_9__extrema9arg_min_fISB_l5compIEEEEJSD_SD_iSH_EEEvDpT0__param_1,
	.param .u32 _ZN6thrust24THRUST_300001_SM_1000_NS8cuda_cub4core6detail13_kernel_agentINS1_8__reduce11ReduceAgentIPN4cuda3std3__45tupleIJNSA_IJiiiiEEElEEESD_SC_lNS1_9__extrema9arg_min_fISB_l5compIEEEEJSD_SD_iSH_EEEvDpT0__param_2,
	.param .align 1 .b8 _ZN6thrust24THRUST_300001_SM_1000_NS8cuda_cub4core6detail13_kernel_agentINS1_8__reduce11ReduceAgentIPN4cuda3std3__45tupleIJNSA_IJiiiiEEElEEESD_SC_lNS1_9__extrema9arg_min_fISB_l5compIEEEEJSD_SD_iSH_EEEvDpT0__param_3[1]
)
.maxntid 256
{
	.reg .pred 	%p<236>;
	.reg .b32 	%r<1549>;
	.reg .b64 	%rd<456>;

	ld.param.u64 	%rd213, [_ZN6thrust24THRUST_300001_SM_1000_NS8cuda_cub4core6detail13_kernel_agentINS1_8__reduce11ReduceAgentIPN4cuda3std3__45tupleIJNSA_IJiiiiEEElEEESD_SC_lNS1_9__extrema9arg_min_fISB_l5compIEEEEJSD_SD_iSH_EEEvDpT0__param_0];
	ld.param.u32 	%r773, [_ZN6thrust24THRUST_300001_SM_1000_NS8cuda_cub4core6detail13_kernel_agentINS1_8__reduce11ReduceAgentIPN4cuda3std3__45tupleIJNSA_IJiiiiEEElEEESD_SC_lNS1_9__extrema9arg_min_fISB_l5compIEEEEJSD_SD_iSH_EEEvDpT0__param_2];
	cvt.s64.s32 	%rd1, %r773;
	setp.eq.s32 	%p1, %r773, 0;
	@%p1 bra 	$L__BB19_214;
	setp.gt.s32 	%p2, %r773, 767;
	@%p2 bra 	$L__BB19_111;
	mov.u32 	%r1, %tid.x;
	setp.ge.s32 	%p109, %r1, %r773;
	mov.b32 	%r1301, 0;
	mov.b64 	%rd387, 0;
	mov.u32 	%r1302, %r1301;
	mov.u32 	%r1303, %r1301;
	mov.u32 	%r1304, %r1301;
	mov.u32 	%r1275, %r1;
	@%p109 bra 	$L__BB19_4;
	mul.wide.u32 	%rd341, %r1, 24;
	add.s64 	%rd336, %rd213, %rd341;
	// begin inline asm
	ld.global.nc.u64 %rd335, [%rd336];
	// end inline asm
	mov.b64 	{%r1304, %r1303}, %rd335;
	add.s64 	%rd338, %rd336, 8;
	// begin inline asm
	ld.global.nc.u64 %rd337, [%rd338];
	// end inline asm
	mov.b64 	{%r1302, %r1301}, %rd337;
	add.s64 	%rd340, %rd336, 16;
	// begin inline asm
	ld.global.nc.u64 %rd387, [%rd340];
	// end inline asm
	add.s32 	%r1275, %r1, 256;
$L__BB19_4:
	setp.ge.s32 	%p110, %r1275, %r773;
	@%p110 bra 	$L__BB19_25;
	not.b32 	%r938, %r1275;
	add.s32 	%r12, %r773, %r938;
	and.b32  	%r939, %r12, 768;
	setp.eq.s32 	%p111, %r939, 768;
	@%p111 bra 	$L__BB19_11;
	mul.wide.u32 	%rd343, %r1275, 24;
	add.s64 	%rd378, %rd213, %rd343;
	shr.u32 	%r940, %r12, 8;
	add.s32 	%r941, %r940, 1;
	and.b32  	%r942, %r941, 3;
	neg.s32 	%r1265, %r942;
$L__BB19_7:
	.pragma "nounroll";
	mov.u64 	%rd6, %rd387;
	mov.u32 	%r19, %r1301;
	mov.u32 	%r18, %r1302;
	mov.u32 	%r17, %r1303;
	mov.u32 	%r16, %r1304;
	// begin inline asm
	ld.global.nc.u64 %rd344, [%rd378];
	// end inline asm
	mov.b64 	{%r20, %r21}, %rd344;
	add.s64 	%rd347, %rd378, 8;
	// begin inline asm
	ld.global.nc.u64 %rd346, [%rd347];
	// end inline asm
	mov.b64 	{%r22, %r23}, %rd346;
	add.s64 	%rd349, %rd378, 16;
	// begin inline asm
	ld.global.nc.u64 %rd348, [%rd349];
	// end inline asm
	setp.lt.s32 	%p112, %r16, %r20;
	@%p112 bra 	$L__BB19_10;
	setp.lt.s32 	%p113, %r20, %r16;
	mov.u64 	%rd387, %rd348;
	mov.u32 	%r1301, %r23;
	mov.u32 	%r1302, %r22;
	mov.u32 	%r1303, %r21;
	mov.u32 	%r1304, %r20;
	@%p113 bra 	$L__BB19_10;
	setp.lt.s64 	%p114, %rd6, %rd348;
	min.s64 	%rd387, %rd6, %rd348;
	selp.b32 	%r1301, %r19, %r23, %p114;
	selp.b32 	%r1302, %r18, %r22, %p114;
	selp.b32 	%r1303, %r17, %r21, %p114;
	selp.b32 	%r1304, %r16, %r20, %p114;
$L__BB19_10:
	add.s32 	%r1275, %r1275, 256;
	add.s64 	%rd378, %rd378, 6144;
	add.s32 	%r1265, %r1265, 1;
	setp.ne.s32 	%p115, %r1265, 0;
	@%p115 bra 	$L__BB19_7;
$L__BB19_11:
	setp.lt.u32 	%p116, %r12, 768;
	@%p116 bra 	$L__BB19_25;
$L__BB19_12:
	mul.wide.s32 	%rd356, %r1275, 24;
	add.s64 	%rd351, %rd213, %rd356;
	// begin inline asm
	ld.global.nc.u64 %rd350, [%rd351];
	// end inline asm
	mov.b64 	{%r48, %r49}, %rd350;
	add.s64 	%rd353, %rd351, 8;
	// begin inline asm
	ld.global.nc.u64 %rd352, [%rd353];
	// end inline asm
	mov.b64 	{%r50, %r51}, %rd352;
	add.s64 	%rd355, %rd351, 16;
	// begin inline asm
	ld.global.nc.u64 %rd354, [%rd355];
	// end inline asm
	setp.lt.s32 	%p117, %r1304, %r48;
	mov.u64 	%rd384, %rd387;
	mov.u32 	%r1289, %r1301;
	mov.u32 	%r1290, %r1302;
	mov.u32 	%r1291, %r1303;
	mov.u32 	%r1292, %r1304;
	@%p117 bra 	$L__BB19_15;
	setp.lt.s32 	%p118, %r48, %r1304;
	mov.u64 	%rd384, %rd354;
	mov.u32 	%r1289, %r51;
	mov.u32 	%r1290, %r50;
	mov.u32 	%r1291, %r49;
	mov.u32 	%r1292, %r48;
	@%p118 bra 	$L__BB19_15;
	setp.lt.s64 	%p119, %rd387, %rd354;
	min.s64 	%rd384, %rd387, %rd354;
	selp.b32 	%r1289, %r1301, %r51, %p119;
	selp.b32 	%r1290, %r1302, %r50, %p119;
	selp.b32 	%r1291, %r1303, %r49, %p119;
	selp.b32 	%r1292, %r1304, %r48, %p119;
$L__BB19_15:
	add.s64 	%rd358, %rd351, 6144;
	// begin inline asm
	ld.global.nc.u64 %rd357, [%rd358];
	// end inline asm
	mov.b64 	{%r60, %r61}, %rd357;
	add.s64 	%rd360, %rd351, 6152;
	// begin inline asm
	ld.global.nc.u64 %rd359, [%rd360];
	// end inline asm
	mov.b64 	{%r62, %r63}, %rd359;
	add.s64 	%rd362, %rd351, 6160;
	// begin inline asm
	ld.global.nc.u64 %rd361, [%rd362];
	// end inline asm
	setp.lt.s32 	%p120, %r1292, %r60;
	mov.u64 	%rd385, %rd384;
	mov.u32 	%r1293, %r1289;
	mov.u32 	%r1294, %r1290;
	mov.u32 	%r1295, %r1291;
	mov.u32 	%r1296, %r1292;
	@%p120 bra 	$L__BB19_18;
	setp.lt.s32 	%p121, %r60, %r1292;
	mov.u64 	%rd385, %rd361;
	mov.u32 	%r1293, %r63;
	mov.u32 	%r1294, %r62;
	mov.u32 	%r1295, %r61;
	mov.u32 	%r1296, %r60;
	@%p121 bra 	$L__BB19_18;
	setp.lt.s64 	%p122, %rd384, %rd361;
	min.s64 	%rd385, %rd384, %rd361;
	selp.b32 	%r1293, %r1289, %r63, %p122;
	selp.b32 	%r1294, %r1290, %r62, %p122;
	selp.b32 	%r1295, %r1291, %r61, %p122;
	selp.b32 	%r1296, %r1292, %r60, %p122;
$L__BB19_18:
	add.s64 	%rd364, %rd351, 12288;
	// begin inline asm
	ld.global.nc.u64 %rd363, [%rd364];
	// end inline asm
	mov.b64 	{%r72, %r73}, %rd363;
	add.s64 	%rd366, %rd351, 12296;
	// begin inline asm
	ld.global.nc.u64 %rd365, [%rd366];
	// end inline asm
	mov.b64 	{%r74, %r75}, %rd365;
	add.s64 	%rd368, %rd351, 12304;
	// begin inline asm
	ld.global.nc.u64 %rd367, [%rd368];
	// end inline asm
	setp.lt.s32 	%p123, %r1296, %r72;
	mov.u64 	%rd386, %rd385;
	mov.u32 	%r1297, %r1293;
	mov.u32 	%r1298, %r1294;
	mov.u32 	%r1299, %r1295;
	mov.u32 	%r1300, %r1296;
	@%p123 bra 	$L__BB19_21;
	setp.lt.s32 	%p124, %r72, %r1296;
	mov.u64 	%rd386, %rd367;
	mov.u32 	%r1297, %r75;
	mov.u32 	%r1298, %r74;
	mov.u32 	%r1299, %r73;
	mov.u32 	%r1300, %r72;
	@%p124 bra 	$L__BB19_21;
	setp.lt.s64 	%p125, %rd385, %rd367;
	min.s64 	%rd386, %rd385, %rd367;
	selp.b32 	%r1297, %r1293, %r75, %p125;
	selp.b32 	%r1298, %r1294, %r74, %p125;
	selp.b32 	%r1299, %r1295, %r73, %p125;
	selp.b32 	%r1300, %r1296, %r72, %p125;
$L__BB19_21:
	add.s64 	%rd370, %rd351, 18432;
	// begin inline asm
	ld.global.nc.u64 %rd369, [%rd370];
	// end inline asm
	mov.b64 	{%r84, %r85}, %rd369;
	add.s64 	%rd372, %rd351, 18440;
	// begin inline asm
	ld.global.nc.u64 %rd371, [%rd372];
	// end inline asm
	mov.b64 	{%r86, %r87}, %rd371;
	add.s64 	%rd374, %rd351, 18448;
	// begin inline asm
	ld.global.nc.u64 %rd373, [%rd374];
	// end inline asm
	setp.lt.s32 	%p126, %r1300, %r84;
	mov.u64 	%rd387, %rd386;
	mov.u32 	%r1301, %r1297;
	mov.u32 	%r1302, %r1298;
	mov.u32 	%r1303, %r1299;
	mov.u32 	%r1304, %r1300;
	@%p126 bra 	$L__BB19_24;
	setp.lt.s32 	%p127, %r84, %r1300;
	mov.u64 	%rd387, %rd373;
	mov.u32 	%r1301, %r87;
	mov.u32 	%r1302, %r86;
	mov.u32 	%r1303, %r85;
	mov.u32 	%r1304, %r84;
	@%p127 bra 	$L__BB19_24;
	setp.lt.s64 	%p128, %rd386, %rd373;
	min.s64 	%rd387, %rd386, %rd373;
	selp.b32 	%r1301, %r1297, %r87, %p128;
	selp.b32 	%r1302, %r1298, %r86, %p128;
	selp.b32 	%r1303, %r1299, %r85, %p128;
	selp.b32 	%r1304, %r1300, %r84, %p128;
$L__BB19_24:
	add.s32 	%r1275, %r1275, 1024;
	setp.lt.s32 	%p129, %r1275, %r773;
	@%p129 bra 	$L__BB19_12;
$L__BB19_25:
	setp.lt.s32 	%p130, %r773, 256;
	@%p130 bra 	$L__BB19_65;
	// begin inline asm
	mov.u32 %r1105, %laneid;
	// end inline asm
	mov.b32 	%r1133, 1;
	mov.b32 	%r1134, 31;
	mov.b32 	%r1135, -1;
	// begin inline asm
	shfl.sync.down.b32 %r1106, %r1304, %r1133, %r1134, %r1135;
	// end inline asm
	// begin inline asm
	shfl.sync.down.b32 %r1111, %r1303, %r1133, %r1134, %r1135;
	// end inline asm
	// begin inline asm
	shfl.sync.down.b32 %r1116, %r1302, %r1133, %r1134, %r1135;
	// end inline asm
	// begin inline asm
	shfl.sync.down.b32 %r1121, %r1301, %r1133, %r1134, %r1135;
	// end inline asm
	mov.b64 	{%r1127, %r1132}, %rd387;
	// begin inline asm
	shfl.sync.down.b32 %r1126, %r1127, %r1133, %r1134, %r1135;
	// end inline asm
	// begin inline asm
	shfl.sync.down.b32 %r1131, %r1132, %r1133, %r1134, %r1135;
	// end inline asm
	mov.b64 	%rd28, {%r1126, %r1131};
	setp.gt.s32 	%p187, %r1105, 30;
	setp.lt.s32 	%p188, %r1304, %r1106;
	or.pred  	%p189, %p187, %p188;
	mov.u64 	%rd389, %rd387;
	mov.u32 	%r1309, %r1301;
	mov.u32 	%r1310, %r1302;
	mov.u32 	%r1311, %r1303;
	mov.u32 	%r1312, %r1304;
	@%p189 bra 	$L__BB19_29;
	setp.lt.s32 	%p190, %r1106, %r1304;
	mov.u64 	%rd389, %rd28;
	mov.u32 	%r1309, %r1121;
	mov.u32 	%r1310, %r1116;
	mov.u32 	%r1311, %r1111;
	mov.u32 	%r1312, %r1106;
	@%p190 bra 	$L__BB19_29;
	setp.lt.s64 	%p191, %rd387, %rd28;
	min.s64 	%rd389, %rd387, %rd28;
	selp.b32 	%r1309, %r1301, %r1121, %p191;
	selp.b32 	%r1310, %r1302, %r1116, %p191;
	selp.b32 	%r1311, %r1303, %r1111, %p191;
	selp.b32 	%r1312, %r1304, %r1106, %p191;
$L__BB19_29:
	mov.b32 	%r1163, 2;
	mov.b32 	%r1164, 31;
	mov.b32 	%r1165, -1;
	// begin inline asm
	shfl.sync.down.b32 %r1136, %r1312, %r1163, %r1164, %r1165;
	// end inline asm
	// begin inline asm
	shfl.sync.down.b32 %r1141, %r1311, %r1163, %r1164, %r1165;
	// end inline asm
	// begin inline asm
	shfl.sync.down.b32 %r1146, %r1310, %r1163, %r1164, %r1165;
	// end inline asm
	// begin inline asm
	shfl.sync.down.b32 %r1151, %r1309, %r1163, %r1164, %r1165;
	// end inline asm
	mov.b64 	{%r1157, %r1162}, %rd389;
	// begin inline asm
	shfl.sync.down.b32 %r1156, %r1157, %r1163, %r1164, %r1165;
	// end inline asm
	// begin inline asm
	shfl.sync.down.b32 %r1161, %r1162, %r1163, %r1164, %r1165;
	// end inline asm
	mov.b64 	%rd31, {%r1156, %r1161};
	setp.gt.s32 	%p192, %r1105, 29;
	setp.lt.s32 	%p193, %r1312, %r1136;
	or.pred  	%p194, %p192, %p193;
	mov.u64 	%rd390, %rd389;
	mov.u32 	%r1313, %r1309;
	mov.u32 	%r1314, %r1310;
	mov.u32 	%r1315, %r1311;
	mov.u32 	%r1316, %r1312;
	@%p194 bra 	$L__BB19_32;
	setp.lt.s32 	%p195, %r1136, %r1312;
	mov.u64 	%rd390, %rd31;
	mov.u32 	%r1313, %r1151;
	mov.u32 	%r1314, %r1146;
	mov.u32 	%r1315, %r1141;
	mov.u32 	%r1316, %r1136;
	@%p195 bra 	$L__BB19_32;
	setp.lt.s64 	%p196, %rd389, %rd31;
	min.s64 	%rd390, %rd389, %rd31;
	selp.b32 	%r1313, %r1309, %r1151, %p196;
	selp.b32 	%r1314, %r1310, %r1146, %p196;
	selp.b32 	%r1315, %r1311, %r1141, %p196;
	selp.b32 	%r1316, %r1312, %r1136, %p196;
$L__BB19_32:
	mov.b32 	%r1193, 4;
	mov.b32 	%r1194, 31;
	mov.b32 	%r1195, -1;
	// begin inline asm
	shfl.sync.down.b32 %r1166, %r1316, %r1193, %r1194, %r1195;
	// end inline asm
	// begin inline asm
	shfl.sync.down.b32 %r1171, %r1315, %r1193, %r1194, %r1195;
	// end inline asm
	// begin inline asm
	shfl.sync.down.b32 %r1176, %r1314, %r1193, %r1194, %r1195;
	// end inline asm
	// begin inline asm
	shfl.sync.down.b32 %r1181, %r1313, %r1193, %r1194, %r1195;
	// end inline asm
	mov.b64 	{%r1187, %r1192}, %rd390;
	// begin inline asm
	shfl.sync.down.b32 %r1186, %r1187, %r1193, %r1194, %r1195;
	// end inline asm
	// begin inline asm
	shfl.sync.down.b32 %r1191, %r1192, %r1193, %r1194, %r1195;
	// end inline asm
	mov.b64 	%rd34, {%r1186, %r1191};
	setp.gt.s32 	%p197, %r1105, 27;
	setp.lt.s32 	%p198, %r1316, %r1166;
	or.pred  	%p199, %p197, %p198;
	mov.u64 	%rd391, %rd390;
	mov.u32 	%r1317, %r1313;
	mov.u32 	%r1318, %r1314;
	mov.u32 	%r1319, %r1315;
	mov.u32 	%r1320, %r1316;
	@%p199 bra 	$L__BB19_35;
	setp.lt.s32 	%p200, %r1166, %r1316;
	mov.u64 	%rd391, %rd34;
	mov.u32 	%r1317, %r1181;
	mov.u32 	%r1318, %r1176;
	mov.u32 	%r1319, %r1171;
	mov.u32 	%r1320, %r1166;
	@%p200 bra 	$L__BB19_35;
	setp.lt.s64 	%p201, %rd390, %rd34;
	min.s64 	%rd391, %rd390, %rd34;
	selp.b32 	%r1317, %r1313, %r1181, %p201;
	selp.b32 	%r1318, %r1314, %r1176, %p201;
	selp.b32 	%r1319, %r1315, %r1171, %p201;
	selp.b32 	%r1320, %r1316, %r1166, %p201;
$L__BB19_35:
	mov.b32 	%r1223, 8;
	mov.b32 	%r1224, 31;
	mov.b32 	%r1225, -1;
	// begin inline asm
	shfl.sync.down.b32 %r1196, %r1320, %r1223, %r1224, %r1225;
	// end inline asm
	// begin inline asm
	shfl.sync.down.b32 %r1201, %r1319, %r1223, %r1224, %r1225;
	// end inline asm
	// begin inline asm
	shfl.sync.down.b32 %r1206, %r1318, %r1223, %r1224, %r1225;
	// end inline asm
	// begin inline asm
	shfl.sync.down.b32 %r1211, %r1317, %r1223, %r1224, %r1225;
	// end inline asm
	mov.b64 	{%r1217, %r1222}, %rd391;
	// begin inline asm
	shfl.sync.down.b32 %r1216, %r1217, %r1223, %r1224, %r1225;
	// end inline asm
	// begin inline asm
	shfl.sync.down.b32 %r1221, %r1222, %r1223, %r1224, %r1225;
	// end inline asm
	mov.b64 	%rd37, {%r1216, %r1221};
	setp.gt.s32 	%p202, %r1105, 23;
	setp.lt.s32 	%p203, %r1320, %r1196;
	or.pred  	%p204, %p202, %p203;
	mov.u64 	%rd392, %rd391;
	mov.u32 	%r1321, %r1317;
	mov.u32 	%r1322, %r1318;
	mov.u32 	%r1323, %r1319;
	mov.u32 	%r1324, %r1320;
	@%p204 bra 	$L__BB19_38;
	setp.lt.s32 	%p205, %r1196, %r1320;
	mov.u64 	%rd392, %rd37;
	mov.u32 	%r1321, %r1211;
	mov.u32 	%r1322, %r1206;
	mov.u32 	%r1323, %r1201;
	mov.u32 	%r1324, %r1196;
	@%p205 bra 	$L__BB19_38;
	setp.lt.s64 	%p206, %rd391, %rd37;
	min.s64 	%rd392, %rd391, %rd37;
	selp.b32 	%r1321, %r1317, %r1211, %p206;
	selp.b32 	%r1322, %r1318, %r1206, %p206;
	selp.b32 	%r1323, %r1319, %r1201, %p206;
	selp.b32 	%r1324, %r1320, %r1196, %p206;
$L__BB19_38:
	mov.b32 	%r1253, 16;
	mov.b32 	%r1254, 31;
	mov.b32 	%r1255, -1;
	// begin inline asm
	shfl.sync.down.b32 %r1226, %r1324, %r1253, %r1254, %r1255;
	// end inline asm
	// begin inline asm
	shfl.sync.down.b32 %r1231, %r1323, %r1253, %r1254, %r1255;
	// end inline asm
	// begin inline asm
	shfl.sync.down.b32 %r1236, %r1322, %r1253, %r1254, %r1255;
	// end inline asm
	// begin inline asm
	shfl.sync.down.b32 %r1241, %r1321, %r1253, %r1254, %r1255;
	// end inline asm
	mov.b64 	{%r1247, %r1252}, %rd392;
	// begin inline asm
	shfl.sync.down.b32 %r1246, %r1247, %r1253, %r1254, %r1255;
	// end inline asm
	// begin inline asm
	shfl.sync.down.b32 %r1251, %r1252, %r1253, %r1254, %r1255;
	// end inline asm
	mov.b64 	%rd40, {%r1246, %r1251};
	setp.gt.s32 	%p207, %r1105, 15;
	setp.lt.s32 	%p208, %r1324, %r1226;
	or.pred  	%p209, %p207, %p208;
	mov.u64 	%rd455, %rd392;
	mov.u32 	%r1545, %r1321;
	mov.u32 	%r1546, %r1322;
	mov.u32 	%r1547, %r1323;
	mov.u32 	%r1548, %r1324;
	@%p209 bra 	$L__BB19_41;
	setp.lt.s32 	%p210, %r1226, %r1324;
	mov.u64 	%rd455, %rd40;
	mov.u32 	%r1545, %r1241;
	mov.u32 	%r1546, %r1236;
	mov.u32 	%r1547, %r1231;
	mov.u32 	%r1548, %r1226;
	@%p210 bra 	$L__BB19_41;
	setp.lt.s64 	%p211, %rd392, %rd40;
	min.s64 	%rd455, %rd392, %rd40;
	selp.b32 	%r1545, %r1321, %r1241, %p211;
	selp.b32 	%r1546, %r1322, %r1236, %p211;
	selp.b32 	%r1547, %r1323, %r1231, %p211;
	selp.b32 	%r1548, %r1324, %r1226, %p211;
$L__BB19_41:
	setp.ne.s32 	%p212, %r1105, 0;
	@%p212 bra 	$L__BB19_43;
	shr.u32 	%r1256, %r1, 5;
	mov.u32 	%r1257, _ZN6thrust24THRUST_300001_SM_1000_NS8cuda_cub4core6detail5shmemE;
	mad.lo.s32 	%r1258, %r1256, 24, %r1257;
	st.shared.v2.u32 	[%r1258+8], {%r1548, %r1547};
	st.shared.v2.u32 	[%r1258+16], {%r1546, %r1545};
	st.shared.u64 	[%r1258+24], %rd455;
$L__BB19_43:
	bar.sync 	0;
	setp.ne.s32 	%p213, %r1, 0;
	@%p213 bra 	$L__BB19_212;
	ld.shared.v4.u32 	{%r162, %r163, %r164, %r165}, [_ZN6thrust24THRUST_300001_SM_1000_NS8cuda_cub4core6detail5shmemE+32];
	ld.shared.u64 	%rd43, [_ZN6thrust24THRUST_300001_SM_1000_NS8cuda_cub4core6detail5shmemE+48];
	setp.lt.s32 	%p214, %r1548, %r162;
	mov.u64 	%rd394, %rd455;
	mov.u32 	%r1329, %r1545;
	mov.u32 	%r1330, %r1546;
	mov.u32 	%r1331, %r1547;
	mov.u32 	%r1332, %r1548;
	@%p214 bra 	$L__BB19_47;
	setp.lt.s32 	%p215, %r162, %r1548;
	mov.u64 	%rd394, %rd43;
	mov.u32 	%r1329, %r165;
	mov.u32 	%r1330, %r164;
	mov.u32 	%r1331, %r163;
	mov.u32 	%r1332, %r162;
	@%p215 bra 	$L__BB19_47;
	setp.lt.s64 	%p216, %rd455, %rd43;
	min.s64 	%rd394, %rd455, %rd43;
	selp.b32 	%r1329, %r1545, %r165, %p216;
	selp.b32 	%r1330, %r1546, %r164, %p216;
	selp.b32 	%r1331, %r1547, %r163, %p216;
	selp.b32 	%r1332, %r1548, %r162, %p216;
$L__BB19_47:
	ld.shared.v2.u32 	{%r174, %r175}, [_ZN6thrust24THRUST_300001_SM_1000_NS8cuda_cub4core6detail5shmemE+56];
	ld.shared.v2.u32 	{%r176, %r177}, [_ZN6thrust24THRUST_300001_SM_1000_NS8cuda_cub4core6detail5shmemE+64];
	ld.shared.u64 	%rd46, [_ZN6thrust24THRUST_300001_SM_1000_NS8cuda_cub4core6detail5shmemE+72];
	setp.lt.s32 	%p217, %r1332, %r174;
	mov.u64 	%rd395, %rd394;
	mov.u32 	%r1333, %r1329;
	mov.u32 	%r1334, %r1330;
	mov.u32 	%r1335, %r1331;
	mov.u32 	%r1336, %r1332;
	@%p217 bra 	$L__BB19_50;
	setp.lt.s32 	%p218, %r174, %r1332;
	mov.u64 	%rd395, %rd46;
	mov.u32 	%r1333, %r177;
	mov.u32 	%r1334, %r176;
	mov.u32 	%r1335, %r175;
	mov.u32 	%r1336, %r174;
	@%p218 bra 	$L__BB19_50;
	setp.lt.s64 	%p219, %rd394, %rd46;
	min.s64 	%rd395, %rd394, %rd46;
	selp.b32 	%r1333, %r1329, %r177, %p219;
	selp.b32 	%r1334, %r1330, %r176, %p219;
	selp.b32 	%r1335, %r1331, %r175, %p219;
	selp.b32 	%r1336, %r1332, %r174, %p219;
$L__BB19_50:
	ld.shared.v4.u32 	{%r186, %r187, %r188, %r189}, [_ZN6thrust24THRUST_300001_SM_1000_NS8cuda_cub4core6detail5shmemE+80];
	ld.shared.u64 	%rd49, [_ZN6thrust24THRUST_300001_SM_1000_NS8cuda_cub4core6detail5shmemE+96];
	setp.lt.s32 	%p220, %r1336, %r186;
	mov.u64 	%rd396, %rd395;
	mov.u32 	%r1337, %r1333;
	mov.u32 	%r1338, %r1334;
	mov.u32 	%r1339, %r1335;
	mov.u32 	%r1340, %r1336;
	@%p220 bra 	$L__BB19_53;
	setp.lt.s32 	%p221, %r186, %r1336;
	mov.u64 	%rd396, %rd49;
	mov.u32 	%r1337, %r189;
	mov.u32 	%r1338, %r188;
	mov.u32 	%r1339, %r187;
	mov.u32 	%r1340, %r186;
	@%p221 bra 	$L__BB19_53;
	setp.lt.s64 	%p222, %rd395, %rd49;
	min.s64 	%rd396, %rd395, %rd49;
	selp.b32 	%r1337, %r1333, %r189, %p222;
	selp.b32 	%r1338, %r1334, %r188, %p222;
	selp.b32 	%r1339, %r1335, %r187, %p222;
	selp.b32 	%r1340, %r1336, %r186, %p222;
$L__BB19_53:
	ld.shared.v2.u32 	{%r198, %r199}, [_ZN6thrust24THRUST_300001_SM_1000_NS8cuda_cub4core6detail5shmemE+104];
	ld.shared.v2.u32 	{%r200, %r201}, [_ZN6thrust24THRUST_300001_SM_1000_NS8cuda_cub4core6detail5shmemE+112];
	ld.shared.u64 	%rd52, [_ZN6thrust24THRUST_300001_SM_1000_NS8cuda_cub4core6detail5shmemE+120];
	setp.lt.s32 	%p223, %r1340, %r198;
	mov.u64 	%rd397, %rd396;
	mov.u32 	%r1341, %r1337;
	mov.u32 	%r1342, %r1338;
	mov.u32 	%r1343, %r1339;
	mov.u32 	%r1344, %r1340;
	@%p223 bra 	$L__BB19_56;
	setp.lt.s32 	%p224, %r198, %r1340;
	mov.u64 	%rd397, %rd52;
	mov.u32 	%r1341, %r201;
	mov.u32 	%r1342, %r200;
	mov.u32 	%r1343, %r199;
	mov.u32 	%r1344, %r198;
	@%p224 bra 	$L__BB19_56;
	setp.lt.s64 	%p225, %rd396, %rd52;
	min.s64 	%rd397, %rd396, %rd52;
	selp.b32 	%r1341, %r1337, %r201, %p225;
	selp.b32 	%r1342, %r1338, %r200, %p225;
	selp.b32 	%r1343, %r1339, %r199, %p225;
	selp.b32 	%r1344, %r1340, %r198, %p225;
$L__BB19_56:
	ld.shared.v4.u32 	{%r210, %r211, %r212, %r213}, [_ZN6thrust24THRUST_300001_SM_1000_NS8cuda_cub4core6detail5shmemE+128];
	ld.shared.u64 	%rd55, [_ZN6thrust24THRUST_300001_SM_1000_NS8cuda_cub4core6detail5shmemE+144];
	setp.lt.s32 	%p226, %r1344, %r210;
	mov.u64 	%rd398, %rd397;
	mov.u32 	%r1345, %r1341;
	mov.u32 	%r1346, %r1342;
	mov.u32 	%r1347, %r1343;
	mov.u32 	%r1348, %r1344;
	@%p226 bra 	$L__BB19_59;
	setp.lt.s32 	%p227, %r210, %r1344;
	mov.u64 	%rd398, %rd55;
	mov.u32 	%r1345, %r213;
	mov.u32 	%r1346, %r212;
	mov.u32 	%r1347, %r211;
	mov.u32 	%r1348, %r210;
	@%p227 bra 	$L__BB19_59;
	setp.lt.s64 	%p228, %rd397, %rd55;
	min.s64 	%rd398, %rd397, %rd55;
	selp.b32 	%r1345, %r1341, %r213, %p228;
	selp.b32 	%r1346, %r1342, %r212, %p228;
	selp.b32 	%r1347, %r1343, %r211, %p228;
	selp.b32 	%r1348, %r1344, %r210, %p228;
$L__BB19_59:
	ld.shared.v2.u32 	{%r222, %r223}, [_ZN6thrust24THRUST_300001_SM_1000_NS8cuda_cub4core6detail5shmemE+152];
	ld.shared.v2.u32 	{%r224, %r225}, [_ZN6thrust24THRUST_300001_SM_1000_NS8cuda_cub4core6detail5shmemE+160];
	ld.shared.u64 	%rd58, [_ZN6thrust24THRUST_300001_SM_1000_NS8cuda_cub4core6detail5shmemE+168];
	setp.lt.s32 	%p229, %r1348, %r222;
	mov.u64 	%rd399, %rd398;
	mov.u32 	%r1349, %r1345;
	mov.u32 	%r1350, %r1346;
	mov.u32 	%r1351, %r1347;
	mov.u32 	%r1352, %r1348;
	@%p229 bra 	$L__BB19_62;
	setp.lt.s32 	%p230, %r222, %r1348;
	mov.u64 	%rd399, %rd58;
	mov.u32 	%r1349, %r225;
	mov.u32 	%r1350, %r224;
	mov.u32 	%r1351, %r223;
	mov.u32 	%r1352, %r222;
	@%p230 bra 	$L__BB19_62;
	setp.lt.s64 	%p231, %rd398, %rd58;
	min.s64 	%rd399, %rd398, %rd58;
	selp.b32 	%r1349, %r1345, %r225, %p231;
	selp.b32 	%r1350, %r1346, %r224, %p231;
	selp.b32 	%r1351, %r1347, %r223, %p231;
	selp.b32 	%r1352, %r1348, %r222, %p231;
$L__BB19_62:
	ld.shared.v4.u32 	{%r234, %r235, %r236, %r237}, [_ZN6thrust24THRUST_300001_SM_1000_NS8cuda_cub4core6detail5shmemE+176];
	ld.shared.u64 	%rd61, [_ZN6thrust24THRUST_300001_SM_1000_NS8cuda_cub4core6detail5shmemE+192];
	setp.lt.s32 	%p232, %r1352, %r234;
	mov.u64 	%rd455, %rd399;
	mov.u32 	%r1545, %r1349;
	mov.u32 	%r1546, %r1350;
	mov.u32 	%r1547, %r1351;
	mov.u32 	%r1548, %r1352;
	@%p232 bra 	$L__BB19_212;
	setp.lt.s32 	%p233, %r234, %r1352;
	mov.u64 	%rd455, %rd61;
	mov.u32 	%r1545, %r237;
	mov.u32 	%r1546, %r236;
	mov.u32 	%r1547, %r235;
	mov.u32 	%r1548, %r234;
	@%p233 bra 	$L__BB19_212;
	setp.lt.s64 	%p234, %rd399, %rd61;
	min.s64 	%rd455, %rd399, %rd61;
	selp.b32 	%r1545, %r1349, %r237, %p234;
	selp.b32 	%r1546, %r1350, %r236, %p234;
	selp.b32 	%r1547, %r1351, %r235, %p234;
	selp.b32 	%r1548, %r1352, %r234, %p234;
	bra.uni 	$L__BB19_212;
$L__BB19_65:
	// begin inline asm
	mov.u32 %r943, %laneid;
	// end inline asm
	and.b32  	%r974, %r1, 992;
	add.s32 	%r975, %r974, 32;
	setp.gt.s32 	%p131, %r975, %r773;
	not.b32 	%r976, %r974;
	add.s32 	%r977, %r773, %r976;
	selp.b32 	%r972, %r977, 31, %p131;
	mov.b32 	%r971, 1;
	mov.b32 	%r973, -1;
	// begin inline asm
	shfl.sync.down.b32 %r944, %r1304, %r971, %r972, %r973;
	// end inline asm
	// begin inline asm
	shfl.sync.down.b32 %r949, %r1303, %r971, %r972, %r973;
	// end inline asm
	// begin inline asm
	shfl.sync.down.b32 %r954, %r1302, %r971, %r972, %r973;
	// end inline asm
	// begin inline asm
	shfl.sync.down.b32 %r959, %r1301, %r971, %r972, %r973;
	// end inline asm
	mov.b64 	{%r965, %r970}, %rd387;
	// begin inline asm
	shfl.sync.down.b32 %r964, %r965, %r971, %r972, %r973;
	// end inline asm
	// begin inline asm
	shfl.sync.down.b32 %r969, %r970, %r971, %r972, %r973;
	// end inline asm
	mov.b64 	%rd63, {%r964, %r969};
	setp.ge.s32 	%p132, %r943, %r972;
	setp.lt.s32 	%p133, %r1304, %r944;
	or.pred  	%p134, %p132, %p133;
	mov.u64 	%rd400, %rd387;
	mov.u32 	%r1353, %r1301;
	mov.u32 	%r1354, %r1302;
	mov.u32 	%r1355, %r1303;
	mov.u32 	%r1356, %r1304;
	@%p134 bra 	$L__BB19_68;
	setp.lt.s32 	%p135, %r944, %r1304;
	mov.u64 	%rd400, %rd63;
	mov.u32 	%r1353, %r959;
	mov.u32 	%r1354, %r954;
	mov.u32 	%r1355, %r949;
	mov.u32 	%r1356, %r944;
	@%p135 bra 	$L__BB19_68;
	setp.lt.s64 	%p136, %rd387, %rd63;
	min.s64 	%rd400, %rd387, %rd63;
	selp.b32 	%r1353, %r1301, %r959, %p136;
	selp.b32 	%r1354, %r1302, %r954, %p136;
	selp.b32 	%r1355, %r1303, %r949, %p136;
	selp.b32 	%r1356, %r1304, %r944, %p136;
$L__BB19_68:
	mov.b32 	%r1005, 2;
	mov.b32 	%r1007, -1;
	// begin inline asm
	shfl.sync.down.b32 %r978, %r1356, %r1005, %r972, %r1007;
	// end inline asm
	// begin inline asm
	shfl.sync.down.b32 %r983, %r1355, %r1005, %r972, %r1007;
	// end inline asm
	// begin inline asm
	shfl.sync.down.b32 %r988, %r1354, %r1005, %r972, %r1007;
	// end inline asm
	// begin inline asm
	shfl.sync.down.b32 %r993, %r1353, %r1005, %r972, %r1007;
	// end inline asm
	mov.b64 	{%r999, %r1004}, %rd400;
	// begin inline asm
	shfl.sync.down.b32 %r998, %r999, %r1005, %r972, %r1007;
	// end inline asm
	// begin inline asm
	shfl.sync.down.b32 %r1003, %r1004, %r1005, %r972, %r1007;
	// end inline asm
	mov.b64 	%rd66, {%r998, %r1003};
	add.s32 	%r1008, %r943, 2;
	setp.gt.s32 	%p137, %r1008, %r972;
	setp.lt.s32 	%p138, %r1356, %r978;
	or.pred  	%p139, %p137, %p138;
	mov.u64 	%rd401, %rd400;
	mov.u32 	%r1357, %r1353;
	mov.u32 	%r1358, %r1354;
	mov.u32 	%r1359, %r1355;
	mov.u32 	%r1360, %r1356;
	@%p139 bra 	$L__BB19_71;
	setp.lt.s32 	%p140, %r978, %r1356;
	mov.u64 	%rd401, %rd66;
	mov.u32 	%r1357, %r993;
	mov.u32 	%r1358, %r988;
	mov.u32 	%r1359, %r983;
	mov.u32 	%r1360, %r978;
	@%p140 bra 	$L__BB19_71;
	setp.lt.s64 	%p141, %rd400, %rd66;
	min.s64 	%rd401, %rd400, %rd66;
	selp.b32 	%r1357, %r1353, %r993, %p141;
	selp.b32 	%r1358, %r1354, %r988, %p141;
	selp.b32 	%r1359, %r1355, %r983, %p141;
	selp.b32 	%r1360, %r1356, %r978, %p141;
$L__BB19_71:
	mov.b32 	%r1036, 4;
	mov.b32 	%r1038, -1;
	// begin inline asm
	shfl.sync.down.b32 %r1009, %r1360, %r1036, %r972, %r1038;
	// end inline asm
	// begin inline asm
	shfl.sync.down.b32 %r1014, %r1359, %r1036, %r972, %r1038;
	// end inline asm
	// begin inline asm
	shfl.sync.down.b32 %r1019, %r1358, %r1036, %r972, %r1038;
	// end inline asm
	// begin inline asm
	shfl.sync.down.b32 %r1024, %r1357, %r1036, %r972, %r1038;
	// end inline asm
	mov.b64 	{%r1030, %r1035}, %rd401;
	// begin inline asm
	shfl.sync.down.b32 %r1029, %r1030, %r1036, %r972, %r1038;
	// end inline asm
	// begin inline asm
	shfl.sync.down.b32 %r1034, %r1035, %r1036, %r972, %r1038;
	// end inline asm
	mov.b64 	%rd69, {%r1029, %r1034};
	add.s32 	%r1039, %r943, 4;
	setp.gt.s32 	%p142, %r1039, %r972;
	setp.lt.s32 	%p143, %r1360, %r1009;
	or.pred  	%p144, %p142, %p143;
	mov.u64 	%rd402, %rd401;
	mov.u32 	%r1361, %r1357;
	mov.u32 	%r1362, %r1358;
	mov.u32 	%r1363, %r1359;
	mov.u32 	%r1364, %r1360;
	@%p144 bra 	$L__BB19_74;
	setp.lt.s32 	%p145, %r1009, %r1360;
	mov.u64 	%rd402, %rd69;
	mov.u32 	%r1361, %r1024;
	mov.u32 	%r1362, %r1019;
	mov.u32 	%r1363, %r1014;
	mov.u32 	%r1364, %r1009;
	@%p145 bra 	$L__BB19_74;
	setp.lt.s64 	%p146, %rd401, %rd69;
	min.s64 	%rd402, %rd401, %rd69;
	selp.b32 	%r1361, %r1357, %r1024, %p146;
	selp.b32 	%r1362, %r1358, %r1019, %p146;
	selp.b32 	%r1363, %r1359, %r1014, %p146;
	selp.b32 	%r1364, %r1360, %r1009, %p146;
$L__BB19_74:
	mov.b32 	%r1067, 8;
	mov.b32 	%r1069, -1;
	// begin inline asm
	shfl.sync.down.b32 %r1040, %r1364, %r1067, %r972, %r1069;
	// end inline asm
	// begin inline asm
	shfl.sync.down.b32 %r1045, %r1363, %r1067, %r972, %r1069;
	// end inline asm
	// begin inline asm
	shfl.sync.down.b32 %r1050, %r1362, %r1067, %r972, %r1069;
	// end inline asm
	// begin inline asm
	shfl.sync.down.b32 %r1055, %r1361, %r1067, %r972, %r1069;
	// end inline asm
	mov.b64 	{%r1061, %r1066}, %rd402;
	// begin inline asm
	shfl.sync.down.b32 %r1060, %r1061, %r1067, %r972, %r1069;
	// end inline asm
	// begin inline asm
	shfl.sync.down.b32 %r1065, %r1066, %r1067, %r972, %r1069;
	// end inline asm
	mov.b64 	%rd72, {%r1060, %r1065};
	add.s32 	%r1070, %r943, 8;
	setp.gt.s32 	%p147, %r1070, %r972;
	setp.lt.s32 	%p148, %r1364, %r1040;
	or.pred  	%p149, %p147, %p148;
	mov.u64 	%rd403, %rd402;
	mov.u32 	%r1365, %r1361;
	mov.u32 	%r1366, %r1362;
	mov.u32 	%r1367, %r1363;
	mov.u32 	%r1368, %r1364;
	@%p149 bra 	$L__BB19_77;
	setp.lt.s32 	%p150, %r1040, %r1364;
	mov.u64 	%rd403, %rd72;
	mov.u32 	%r1365, %r1055;
	mov.u32 	%r1366, %r1050;
	mov.u32 	%r1367, %r1045;
	mov.u32 	%r1368, %r1040;
	@%p150 bra 	$L__BB19_77;
	setp.lt.s64 	%p151, %rd402, %rd72;
	min.s64 	%rd403, %rd402, %rd72;
	selp.b32 	%r1365, %r1361, %r1055, %p151;
	selp.b32 	%r1366, %r1362, %r1050, %p151;
	selp.b32 	%r1367, %r1363, %r1045, %p151;
	selp.b32 	%r1368, %r1364, %r1040, %p151;
$L__BB19_77:
	mov.b32 	%r1098, 16;
	mov.b32 	%r1100, -1;
	// begin inline asm
	shfl.sync.down.b32 %r1071, %r1368, %r1098, %r972, %r1100;
	// end inline asm
	// begin inline asm
	shfl.sync.down.b32 %r1076, %r1367, %r1098, %r972, %r1100;
	// end inline asm
	// begin inline asm
	shfl.sync.down.b32 %r1081, %r1366, %r1098, %r972, %r1100;
	// end inline asm
	// begin inline asm
	shfl.sync.down.b32 %r1086, %r1365, %r1098, %r972, %r1100;
	// end inline asm
	mov.b64 	{%r1092, %r1097}, %rd403;
	// begin inline asm
	shfl.sync.down.b32 %r1091, %r1092, %r1098, %r972, %r1100;
	// end inline asm
	// begin inline asm
	shfl.sync.down.b32 %r1096, %r1097, %r1098, %r972, %r1100;
	// end inline asm
	mov.b64 	%rd75, {%r1091, %r1096};
	add.s32 	%r1101, %r943, 16;
	setp.gt.s32 	%p152, %r1101, %r972;
	setp.lt.s32 	%p153, %r1368, %r1071;
	or.pred  	%p154, %p152, %p153;
	mov.u64 	%rd455, %rd403;
	mov.u32 	%r1545, %r1365;
	mov.u32 	%r1546, %r1366;
	mov.u32 	%r1547, %r1367;
	mov.u32 	%r1548, %r1368;
	@%p154 bra 	$L__BB19_80;
	setp.lt.s32 	%p155, %r1071, %r1368;
	mov.u64 	%rd455, %rd75;
	mov.u32 	%r1545, %r1086;
	mov.u32 	%r1546, %r1081;
	mov.u32 	%r1547, %r1076;
	mov.u32 	%r1548, %r1071;
	@%p155 bra 	$L__BB19_80;
	setp.lt.s64 	%p156, %rd403, %rd75;
	min.s64 	%rd455, %rd403, %rd75;
	selp.b32 	%r1545, %r1365, %r1086, %p156;
	selp.b32 	%r1546, %r1366, %r1081, %p156;
	selp.b32 	%r1547, %r1367, %r1076, %p156;
	selp.b32 	%r1548, %r1368, %r1071, %p156;
$L__BB19_80:
	setp.ne.s32 	%p157, %r943, 0;
	@%p157 bra 	$L__BB19_82;
	shr.u32 	%r1102, %r1, 5;
	mov.u32 	%r1103, _ZN6thrust24THRUST_300001_SM_1000_NS8cuda_cub4core6detail5shmemE;
	mad.lo.s32 	%r1104, %r1102, 24, %r1103;
	st.shared.v2.u32 	[%r1104+8], {%r1548, %r1547};
	st.shared.v2.u32 	[%r1104+16], {%r1546, %r1545};
	st.shared.u64 	[%r1104+24], %rd455;
$L__BB19_82:
	bar.sync 	0;
	setp.ne.s32 	%p158, %r1, 0;
	@%p158 bra 	$L__BB19_212;
	setp.lt.s32 	%p159, %r773, 33;
	mov.u32 	%r1373, %r1548;
	mov.u32 	%r1374, %r1547;
	mov.u32 	%r1375, %r1546;
	mov.u32 	%r1376, %r1545;
	mov.u64 	%rd405, %rd455;
	@%p159 bra 	$L__BB19_87;
	ld.shared.v4.u32 	{%r304, %r305, %r306, %r307}, [_ZN6thrust24THRUST_300001_SM_1000_NS8cuda_cub4core6detail5shmemE+32];
	ld.shared.u64 	%rd78, [_ZN6thrust24THRUST_300001_SM_1000_NS8cuda_cub4core6detail5shmemE+48];
	setp.lt.s32 	%p160, %r1548, %r304;
	mov.u32 	%r1373, %r1548;
	mov.u32 	%r1374, %r1547;
	mov.u32 	%r1375, %r1546;
	mov.u32 	%r1376, %r1545;
	mov.u64 	%rd405, %rd455;
	@%p160 bra 	$L__BB19_87;
	setp.lt.s32 	%p161, %r304, %r1548;
	mov.u32 	%r1373, %r304;
	mov.u32 	%r1374, %r305;
	mov.u32 	%r1375, %r306;
	mov.u32 	%r1376, %r307;
	mov.u64 	%rd405, %rd78;
	@%p161 bra 	$L__BB19_87;
	setp.lt.s64 	%p162, %rd455, %rd78;
	min.s64 	%rd405, %rd455, %rd78;
	selp.b32 	%r1376, %r1545, %r307, %p162;
	selp.b32 	%r1375, %r1546, %r306, %p162;
	selp.b32 	%r1374, %r1547, %r305, %p162;
	selp.b32 	%r1373, %r1548, %r304, %p162;
$L__BB19_87:
	setp.lt.s32 	%p163, %r773, 65;
	mov.u32 	%r1377, %r1373;
	mov.u32 	%r1378, %r1374;
	mov.u32 	%r1379, %r1375;
	mov.u32 	%r1380, %r1376;
	mov.u64 	%rd406, %rd405;
	@%p163 bra 	$L__BB19_91;
	ld.shared.v2.u32 	{%r316, %r317}, [_ZN6thrust24THRUST_300001_SM_1000_NS8cuda_cub4core6detail5shmemE+56];
	ld.shared.v2.u32 	{%r318, %r319}, [_ZN6thrust24THRUST_300001_SM_1000_NS8cuda_cub4core6detail5shmemE+64];
	ld.shared.u64 	%rd81, [_ZN6thrust24THRUST_300001_SM_1000_NS8cuda_cub4core6detail5shmemE+72];
	setp.lt.s32 	%p164, %r1373, %r316;
	mov.u32 	%r1377, %r1373;
	mov.u32 	%r1378, %r1374;
	mov.u32 	%r1379, %r1375;
	mov.u32 	%r1380, %r1376;
	mov.u64 	%rd406, %rd405;
	@%p164 bra 	$L__BB19_91;
	setp.lt.s32 	%p165, %r316, %r1373;
	mov.u32 	%r1377, %r316;
	mov.u32 	%r1378, %r317;
	mov.u32 	%r1379, %r318;
	mov.u32 	%r1380, %r319;
	mov.u64 	%rd406, %rd81;
	@%p165 bra 	$L__BB19_91;
	setp.lt.s64 	%p166, %rd405, %rd81;
	min.s64 	%rd406, %rd405, %rd81;
	selp.b32 	%r1380, %r1376, %r319, %p166;
	selp.b32 	%r1379, %r1375, %r318, %p166;
	selp.b32 	%r1378, %r1374, %r317, %p166;
	selp.b32 	%r1377, %r1373, %r316, %p166;
$L__BB19_91:
	setp.lt.s32 	%p167, %r773, 97;
	mov.u32 	%r1381, %r1377;
	mov.u32 	%r1382, %r1378;
	mov.u32 	%r1383, %r1379;
	mov.u32 	%r1384, %r1380;
	mov.u64 	%rd407, %rd406;
	@%p167 bra 	$L__BB19_95;
	ld.shared.v4.u32 	{%r328, %r329, %r330, %r331}, [_ZN6thrust24THRUST_300001_SM_1000_NS8cuda_cub4core6detail5shmemE+80];
	ld.shared.u64 	%rd84, [_ZN6thrust24THRUST_300001_SM_1000_NS8cuda_cub4core6detail5shmemE+96];
	setp.lt.s32 	%p168, %r1377, %r328;
	mov.u32 	%r1381, %r1377;
	mov.u32 	%r1382, %r1378;
	mov.u32 	%r1383, %r1379;
	mov.u32 	%r1384, %r1380;
	mov.u64 	%rd407, %rd406;
	@%p168 bra 	$L__BB19_95;
	setp.lt.s32 	%p169, %r328, %r1377;
	mov.u32 	%r1381, %r328;
	mov.u32 	%r1382, %r329;
	mov.u32 	%r1383, %r330;
	mov.u32 	%r1384, %r331;
	mov.u64 	%rd407, %rd84;
	@%p169 bra 	$L__BB19_95;
	setp.lt.s64 	%p170, %rd406, %rd84;
	min.s64 	%rd407, %rd406, %rd84;
	selp.b32 	%r1384, %r1380, %r331, %p170;
	selp.b32 	%r1383, %r1379, %r330, %p170;
	selp.b32 	%r1382, %r1378, %r329, %p170;
	selp.b32 	%r1381, %r1377, %r328, %p170;
$L__BB19_95:
	setp.lt.s32 	%p171, %r773, 129;
	mov.u32 	%r1385, %r1381;
	mov.u32 	%r1386, %r1382;
	mov.u32 	%r1387, %r1383;
	mov.u32 	%r1388, %r1384;
	mov.u64 	%rd408, %rd407;
	@%p171 bra 	$L__BB19_99;
	ld.shared.v2.u32 	{%r340, %r341}, [_ZN6thrust24THRUST_300001_SM_1000_NS8cuda_cub4core6detail5shmemE+104];
	ld.shared.v2.u32 	{%r342, %r343}, [_ZN6thrust24THRUST_300001_SM_1000_NS8cuda_cub4core6detail5shmemE+112];
	ld.shared.u64 	%rd87, [_ZN6thrust24THRUST_300001_SM_1000_NS8cuda_cub4core6detail5shmemE+120];
	setp.lt.s32 	%p172, %r1381, %r340;
	mov.u32 	%r1385, %r1381;
	mov.u32 	%r1386, %r1382;
	mov.u32 	%r1387, %r1383;
	mov.u32 	%r1388, %r1384;
	mov.u64 	%rd408, %rd407;
	@%p172 bra 	$L__BB19_99;
	setp.lt.s32 	%p173, %r340, %r1381;
	mov.u32 	%r1385, %r340;
	mov.u32 	%r1386, %r341;
	mov.u32 	%r1387, %r342;
	mov.u32 	%r1388, %r343;
	mov.u64 	%rd408, %rd87;
	@%p173 bra 	$L__BB19_99;
	setp.lt.s64 	%p174, %rd407, %rd87;
	min.s64 	%rd408, %rd407, %rd87;
	selp.b32 	%r1388, %r1384, %r343, %p174;
	selp.b32 	%r1387, %r1383, %r342, %p174;
	selp.b32 	%r1386, %r1382, %r341, %p174;
	selp.b32 	%r1385, %r1381, %r340, %p174;
$L__BB19_99:
	setp.lt.s32 	%p175, %r773, 161;
	mov.u32 	%r1389, %r1385;
	mov.u32 	%r1390, %r1386;
	mov.u32 	%r1391, %r1387;
	mov.u32 	%r1392, %r1388;
	mov.u64 	%rd409, %rd408;
	@%p175 bra 	$L__BB19_103;
	ld.shared.v4.u32 	{%r352, %r353, %r354, %r355}, [_ZN6thrust24THRUST_300001_SM_1000_NS8cuda_cub4core6detail5shmemE+128];
	ld.shared.u64 	%rd90, [_ZN6thrust24THRUST_300001_SM_1000_NS8cuda_cub4core6detail5shmemE+144];
	setp.lt.s32 	%p176, %r1385, %r352;
	mov.u32 	%r1389, %r1385;
	mov.u32 	%r1390, %r1386;
	mov.u32 	%r1391, %r1387;
	mov.u32 	%r1392, %r1388;
	mov.u64 	%rd409, %rd408;
	@%p176 bra 	$L__BB19_103;
	setp.lt.s32 	%p177, %r352, %r1385;
	mov.u32 	%r1389, %r352;
	mov.u32 	%r1390, %r353;
	mov.u32 	%r1391, %r354;
	mov.u32 	%r1392, %r355;
	mov.u64 	%rd409, %rd90;
	@%p177 bra 	$L__BB19_103;
	setp.lt.s64 	%p178, %rd408, %rd90;
	min.s64 	%rd409, %rd408, %rd90;
	selp.b32 	%r1392, %r1388, %r355, %p178;
	selp.b32 	%r1391, %r1387, %r354, %p178;
	selp.b32 	%r1390, %r1386, %r353, %p178;
	selp.b32 	%r1389, %r1385, %r352, %p178;
$L__BB19_103:
	setp.lt.s32 	%p179, %r773, 193;
	mov.u32 	%r1393, %r1389;
	mov.u32 	%r1394, %r1390;
	mov.u32 	%r1395, %r1391;
	mov.u32 	%r1396, %r1392;
	mov.u64 	%rd410, %rd409;
	@%p179 bra 	$L__BB19_107;
	ld.shared.v2.u32 	{%r364, %r365}, [_ZN6thrust24THRUST_300001_SM_1000_NS8cuda_cub4core6detail5shmemE+152];
	ld.shared.v2.u32 	{%r366, %r367}, [_ZN6thrust24THRUST_300001_SM_1000_NS8cuda_cub4core6detail5shmemE+160];
	ld.shared.u64 	%rd93, [_ZN6thrust24THRUST_300001_SM_1000_NS8cuda_cub4core6detail5shmemE+168];
	setp.lt.s32 	%p180, %r1389, %r364;
	mov.u32 	%r1393, %r1389;
	mov.u32 	%r1394, %r1390;
	mov.u32 	%r1395, %r1391;
	mov.u32 	%r1396, %r1392;
	mov.u64 	%rd410, %rd409;
	@%p180 bra 	$L__BB19_107;
	setp.lt.s32 	%p181, %r364, %r1389;
	mov.u32 	%r1393, %r364;
	mov.u32 	%r1394, %r365;
	mov.u32 	%r1395, %r366;
	mov.u32 	%r1396, %r367;
	mov.u64 	%rd410, %rd93;
	@%p181 bra 	$L__BB19_107;
	setp.lt.s64 	%p182, %rd409, %rd93;
	min.s64 	%rd410, %rd409, %rd93;
	selp.b32 	%r1396, %r1392, %r367, %p182;
	selp.b32 	%r1395, %r1391, %r366, %p182;
	selp.b32 	%r1394, %r1390, %r365, %p182;
	selp.b32 	%r1393, %r1389, %r364, %p182;
$L__BB19_107:
	setp.lt.s32 	%p183, %r773, 225;
	mov.u64 	%rd455, %rd410;
	mov.u32 	%r1545, %r1396;
	mov.u32 	%r1546, %r1395;
	mov.u32 	%r1547, %r1394;
	mov.u32 	%r1548, %r1393;
	@%p183 bra 	$L__BB19_212;
	ld.shared.v4.u32 	{%r376, %r377, %r378, %r379}, [_ZN6thrust24THRUST_300001_SM_1000_NS8cuda_cub4core6detail5shmemE+176];
	ld.shared.u64 	%rd96, [_ZN6thrust24THRUST_300001_SM_1000_NS8cuda_cub4core6detail5shmemE+192];
	setp.lt.s32 	%p184, %r1393, %r376;
	mov.u64 	%rd455, %rd410;
	mov.u32 	%r1545, %r1396;
	mov.u32 	%r1546, %r1395;
	mov.u32 	%r1547, %r1394;
	mov.u32 	%r1548, %r1393;
	@%p184 bra 	$L__BB19_212;
	setp.lt.s32 	%p185, %r376, %r1393;
	mov.u64 	%rd455, %rd96;
	mov.u32 	%r1545, %r379;
	mov.u32 	%r1546, %r378;
	mov.u32 	%r1547, %r377;
	mov.u32 	%r1548, %r376;
	@%p185 bra 	$L__BB19_212;
	setp.lt.s64 	%p186, %rd410, %rd96;
	min.s64 	%rd455, %rd410, %rd96;
	selp.b32 	%r1545, %r1396, %r379, %p186;
	selp.b32 	%r1546, %r1395, %r378, %p186;
	selp.b32 	%r1547, %r1394, %r377, %p186;
	selp.b32 	%r1548, %r1393, %r376, %p186;
	bra.uni 	$L__BB19_212;
$L__BB19_111:
	mov.u32 	%r384, %tid.x;
	cvt.u64.u32 	%rd98, %r384;
	mul.wide.u32 	%rd233, %r384, 24;
	add.s64 	%rd216, %rd213, %rd233;
	// begin inline asm
	ld.global.nc.u64 %rd215, [%rd216];
	// end inline asm
	mov.b64 	{%r385, %r386}, %rd215;
	add.s64 	%rd218, %rd216, 8;
	// begin inline asm
	ld.global.nc.u64 %rd217, [%rd218];
	// end inline asm
	mov.b64 	{%r387, %r388}, %rd217;
	add.s64 	%rd220, %rd216, 16;
	// begin inline asm
	ld.global.nc.u64 %rd219, [%rd220];
	// end inline asm
	add.s64 	%rd222, %rd216, 6144;
	// begin inline asm
	ld.global.nc.u64 %rd221, [%rd222];
	// end inline asm
	mov.b64 	{%r389, %r390}, %rd221;
	add.s64 	%rd224, %rd216, 6152;
	// begin inline asm
	ld.global.nc.u64 %rd223, [%rd224];
	// end inline asm
	mov.b64 	{%r391, %r392}, %rd223;
	add.s64 	%rd226, %rd216, 6160;
	// begin inline asm
	ld.global.nc.u64 %rd225, [%rd226];
	// end inline asm
	add.s64 	%rd228, %rd216, 12288;
	// begin inline asm
	ld.global.nc.u64 %rd227, [%rd228];
	// end inline asm
	mov.b64 	{%r393, %r394}, %rd227;
	add.s64 	%rd230, %rd216, 12296;
	// begin inline asm
	ld.global.nc.u64 %rd229, [%rd230];
	// end inline asm
	mov.b64 	{%r395, %r396}, %rd229;
	add.s64 	%rd232, %rd216, 12304;
	// begin inline asm
	ld.global.nc.u64 %rd231, [%rd232];
	// end inline asm
	setp.lt.s32 	%p3, %r385, %r389;
	mov.u64 	%rd411, %rd219;
	mov.u32 	%r1397, %r388;
	mov.u32 	%r1398, %r387;
	mov.u32 	%r1399, %r386;
	mov.u32 	%r1400, %r385;
	@%p3 bra 	$L__BB19_114;
	setp.lt.s32 	%p4, %r389, %r385;
	mov.u64 	%rd411, %rd225;
	mov.u32 	%r1397, %r392;
	mov.u32 	%r1398, %r391;
	mov.u32 	%r1399, %r390;
	mov.u32 	%r1400, %r389;
	@%p4 bra 	$L__BB19_114;
	setp.lt.s64 	%p5, %rd219, %rd225;
	min.s64 	%rd411, %rd219, %rd225;
	selp.b32 	%r1397, %r388, %r392, %p5;
	selp.b32 	%r1398, %r387, %r391, %p5;
	selp.b32 	%r1399, %r386, %r390, %p5;
	selp.b32 	%r1400, %r385, %r389, %p5;
$L__BB19_114:
	setp.lt.s32 	%p6, %r1400, %r393;
	mov.u64 	%rd442, %rd411;
	mov.u32 	%r1493, %r1397;
	mov.u32 	%r1494, %r1398;
	mov.u32 	%r1495, %r1399;
	mov.u32 	%r1496, %r1400;
	@%p6 bra 	$L__BB19_117;
	setp.lt.s32 	%p7, %r393, %r1400;
	mov.u64 	%rd442, %rd231;
	mov.u32 	%r1493, %r396;
	mov.u32 	%r1494, %r395;
	mov.u32 	%r1495, %r394;
	mov.u32 	%r1496, %r393;
	@%p7 bra 	$L__BB19_117;
	setp.lt.s64 	%p8, %rd411, %rd231;
	min.s64 	%rd442, %rd411, %rd231;
	selp.b32 	%r1493, %r1397, %r396, %p8;
	selp.b32 	%r1494, %r1398, %r395, %p8;
	selp.b32 	%r1495, %r1399, %r394, %p8;
	selp.b32 	%r1496, %r1400, %r393, %p8;
$L__BB19_117:
	setp.lt.u32 	%p9, %r773, 1536;
	mov.b64 	%rd423, 768;
	@%p9 bra 	$L__BB19_150;
	add.s64 	%rd237, %rd1, -1536;
	mul.hi.u64 	%rd238, %rd237, -6148914691236517205;
	shr.u64 	%rd107, %rd238, 9;
	setp.lt.u64 	%p10, %rd237, 768;
	mov.b64 	%rd423, 768;
	@%p10 bra 	$L__BB19_139;
	add.s64 	%rd240, %rd107, 1;
	and.b64  	%rd413, %rd240, 72057594037927934;
	mad.lo.s64 	%rd241, %rd98, 24, %rd213;
	add.s64 	%rd414, %rd241, 49168;
	mov.b64 	%rd423, 768;
$L__BB19_120:
	add.s64 	%rd243, %rd414, -30736;
	// begin inline asm
	ld.global.nc.u64 %rd242, [%rd243];
	// end inline asm
	mov.b64 	{%r417, %r418}, %rd242;
	add.s64 	%rd245, %rd414, -30728;
	// begin inline asm
	ld.global.nc.u64 %rd244, [%rd245];
	// end inline asm
	mov.b64 	{%r419, %r420}, %rd244;
	add.s64 	%rd247, %rd414, -30720;
	// begin inline asm
	ld.global.nc.u64 %rd246, [%rd247];
	// end inline asm
	add.s64 	%rd249, %rd414, -24592;
	// begin inline asm
	ld.global.nc.u64 %rd248, [%rd249];
	// end inline asm
	mov.b64 	{%r421, %r422}, %rd248;
	add.s64 	%rd251, %rd414, -24584;
	// begin inline asm
	ld.global.nc.u64 %rd250, [%rd251];
	// end inline asm
	mov.b64 	{%r423, %r424}, %rd250;
	add.s64 	%rd253, %rd414, -24576;
	// begin inline asm
	ld.global.nc.u64 %rd252, [%rd253];
	// end inline asm
	add.s64 	%rd255, %rd414, -18448;
	// begin inline asm
	ld.global.nc.u64 %rd254, [%rd255];
	// end inline asm
	mov.b64 	{%r425, %r426}, %rd254;
	add.s64 	%rd257, %rd414, -18440;
	// begin inline asm
	ld.global.nc.u64 %rd256, [%rd257];
	// end inline asm
	mov.b64 	{%r427, %r428}, %rd256;
	add.s64 	%rd259, %rd414, -18432;
	// begin inline asm
	ld.global.nc.u64 %rd258, [%rd259];
	// end inline asm
	setp.lt.s32 	%p11, %r1496, %r417;
	mov.u64 	%rd417, %rd442;
	mov.u32 	%r1409, %r1493;
	mov.u32 	%r1410, %r1494;
	mov.u32 	%r1411, %r1495;
	mov.u32 	%r1412, %r1496;
	@%p11 bra 	$L__BB19_123;
	setp.lt.s32 	%p12, %r417, %r1496;
	mov.u64 	%rd417, %rd246;
	mov.u32 	%r1409, %r420;
	mov.u32 	%r1410, %r419;
	mov.u32 	%r1411, %r418;
	mov.u32 	%r1412, %r417;
	@%p12 bra 	$L__BB19_123;
	setp.lt.s64 	%p13, %rd442, %rd246;
	min.s64 	%rd417, %rd442, %rd246;
	selp.b32 	%r1409, %r1493, %r420, %p13;
	selp.b32 	%r1410, %r1494, %r419, %p13;
	selp.b32 	%r1411, %r1495, %r418, %p13;
	selp.b32 	%r1412, %r1496, %r417, %p13;
$L__BB19_123:
	setp.lt.s32 	%p14, %r1412, %r421;
	mov.u64 	%rd418, %rd417;
	mov.u32 	%r1413, %r1409;
	mov.u32 	%r1414, %r1410;
	mov.u32 	%r1415, %r1411;
	mov.u32 	%r1416, %r1412;
	@%p14 bra 	$L__BB19_126;
	setp.lt.s32 	%p15, %r421, %r1412;
	mov.u64 	%rd418, %rd252;
	mov.u32 	%r1413, %r424;
	mov.u32 	%r1414, %r423;
	mov.u32 	%r1415, %r422;
	mov.u32 	%r1416, %r421;
	@%p15 bra 	$L__BB19_126;
	setp.lt.s64 	%p16, %rd417, %rd252;
	min.s64 	%rd418, %rd417, %rd252;
	selp.b32 	%r1413, %r1409, %r424, %p16;
	selp.b32 	%r1414, %r1410, %r423, %p16;
	selp.b32 	%r1415, %r1411, %r422, %p16;
	selp.b32 	%r1416, %r1412, %r421, %p16;
$L__BB19_126:
	setp.lt.s32 	%p17, %r1416, %r425;
	mov.u64 	%rd419, %rd418;
	mov.u32 	%r1417, %r1413;
	mov.u32 	%r1418, %r1414;
	mov.u32 	%r1419, %r1415;
	mov.u32 	%r1420, %r1416;
	@%p17 bra 	$L__BB19_129;
	setp.lt.s32 	%p18, %r425, %r1416;
	mov.u64 	%rd419, %rd258;
	mov.u32 	%r1417, %r428;
	mov.u32 	%r1418, %r427;
	mov.u32 	%r1419, %r426;
	mov.u32 	%r1420, %r425;
	@%p18 bra 	$L__BB19_129;
	setp.lt.s64 	%p19, %rd418, %rd258;
	min.s64 	%rd419, %rd418, %rd258;
	selp.b32 	%r1417, %r1413, %r428, %p19;
	selp.b32 	%r1418, %r1414, %r427, %p19;
	selp.b32 	%r1419, %r1415, %r426, %p19;
	selp.b32 	%r1420, %r1416, %r425, %p19;
$L__BB19_129:
	add.s64 	%rd261, %rd414, -12304;
	// begin inline asm
	ld.global.nc.u64 %rd260, [%rd261];
	// end inline asm
	mov.b64 	{%r453, %r454}, %rd260;
	add.s64 	%rd263, %rd414, -12296;
	// begin inline asm
	ld.global.nc.u64 %rd262, [%rd263];
	// end inline asm
	mov.b64 	{%r455, %r456}, %rd262;
	add.s64 	%rd265, %rd414, -12288;
	// begin inline asm
	ld.global.nc.u64 %rd264, [%rd265];
	// end inline asm
	add.s64 	%rd267, %rd414, -6160;
	// begin inline asm
	ld.global.nc.u64 %rd266, [%rd267];
	// end inline asm
	mov.b64 	{%r457, %r458}, %rd266;
	add.s64 	%rd269, %rd414, -6152;
	// begin inline asm
	ld.global.nc.u64 %rd268, [%rd269];
	// end inline asm
	mov.b64 	{%r459, %r460}, %rd268;
	add.s64 	%rd271, %rd414, -6144;
	// begin inline asm
	ld.global.nc.u64 %rd270, [%rd271];
	// end inline asm
	add.s64 	%rd273, %rd414, -16;
	// begin inline asm
	ld.global.nc.u64 %rd272, [%rd273];
	// end inline asm
	mov.b64 	{%r461, %r462}, %rd272;
	add.s64 	%rd275, %rd414, -8;
	// begin inline asm
	ld.global.nc.u64 %rd274, [%rd275];
	// end inline asm
	mov.b64 	{%r463, %r464}, %rd274;
	// begin inline asm
	ld.global.nc.u64 %rd276, [%rd414];
	// end inline asm
	setp.lt.s32 	%p20, %r1420, %r453;
	mov.u64 	%rd420, %rd419;
	mov.u32 	%r1421, %r1417;
	mov.u32 	%r1422, %r1418;
	mov.u32 	%r1423, %r1419;
	mov.u32 	%r1424, %r1420;
	@%p20 bra 	$L__BB19_132;
	setp.lt.s32 	%p21, %r453, %r1420;
	mov.u64 	%rd420, %rd264;
	mov.u32 	%r1421, %r456;
	mov.u32 	%r1422, %r455;
	mov.u32 	%r1423, %r454;
	mov.u32 	%r1424, %r453;
	@%p21 bra 	$L__BB19_132;
	setp.lt.s64 	%p22, %rd419, %rd264;
	min.s64 	%rd420, %rd419, %rd264;
	selp.b32 	%r1421, %r1417, %r456, %p22;
	selp.b32 	%r1422, %r1418, %r455, %p22;
	selp.b32 	%r1423, %r1419, %r454, %p22;
	selp.b32 	%r1424, %r1420, %r453, %p22;
$L__BB19_132:
	setp.lt.s32 	%p23, %r1424, %r457;
	mov.u64 	%rd421, %rd420;
	mov.u32 	%r1425, %r1421;
	mov.u32 	%r1426, %r1422;
	mov.u32 	%r1427, %r1423;
	mov.u32 	%r1428, %r1424;
	@%p23 bra 	$L__BB19_135;
	setp.lt.s32 	%p24, %r457, %r1424;
	mov.u64 	%rd421, %rd270;
	mov.u32 	%r1425, %r460;
	mov.u32 	%r1426, %r459;
	mov.u32 	%r1427, %r458;
	mov.u32 	%r1428, %r457;
	@%p24 bra 	$L__BB19_135;
	setp.lt.s64 	%p25, %rd420, %rd270;
	min.s64 	%rd421, %rd420, %rd270;
	selp.b32 	%r1425, %r1421, %r460, %p25;
	selp.b32 	%r1426, %r1422, %r459, %p25;
	selp.b32 	%r1427, %r1423, %r458, %p25;
	selp.b32 	%r1428, %r1424, %r457, %p25;
$L__BB19_135:
	setp.lt.s32 	%p26, %r1428, %r461;
	mov.u64 	%rd442, %rd421;
	mov.u32 	%r1493, %r1425;
	mov.u32 	%r1494, %r1426;
	mov.u32 	%r1495, %r1427;
	mov.u32 	%r1496, %r1428;
	@%p26 bra 	$L__BB19_138;
	setp.lt.s32 	%p27, %r461, %r1428;
	mov.u64 	%rd442, %rd276;
	mov.u32 	%r1493, %r464;
	mov.u32 	%r1494, %r463;
	mov.u32 	%r1495, %r462;
	mov.u32 	%r1496, %r461;
	@%p27 bra 	$L__BB19_138;
	setp.lt.s64 	%p28, %rd421, %rd276;
	min.s64 	%rd442, %rd421, %rd276;
	selp.b32 	%r1493, %r1425, %r464, %p28;
	selp.b32 	%r1494, %r1426, %r463, %p28;
	selp.b32 	%r1495, %r1427, %r462, %p28;
	selp.b32 	%r1496, %r1428, %r461, %p28;
$L__BB19_138:
	add.s64 	%rd423, %rd423, 1536;
	add.s64 	%rd414, %rd414, 36864;
	add.s64 	%rd413, %rd413, -2;
	setp.ne.s64 	%p29, %rd413, 0;
	@%p29 bra 	$L__BB19_120;
$L__BB19_139:
	and.b64  	%rd278, %rd107, 1;
	setp.eq.b64 	%p30, %rd278, 1;
	@%p30 bra 	$L__BB19_150;
	mad.lo.s64 	%rd280, %rd423, 24, %rd216;
	// begin inline asm
	ld.global.nc.u64 %rd279, [%rd280];
	// end inline asm
	mov.b64 	{%r497, %r498}, %rd279;
	add.s64 	%rd282, %rd280, 8;
	// begin inline asm
	ld.global.nc.u64 %rd281, [%rd282];
	// end inline asm
	mov.b64 	{%r499, %r500}, %rd281;
	add.s64 	%rd284, %rd280, 16;
	// begin inline asm
	ld.global.nc.u64 %rd283, [%rd284];
	// end inline asm
	add.s64 	%rd286, %rd280, 6144;
	// begin inline asm
	ld.global.nc.u64 %rd285, [%rd286];
	// end inline asm
	mov.b64 	{%r501, %r502}, %rd285;
	add.s64 	%rd288, %rd280, 6152;
	// begin inline asm
	ld.global.nc.u64 %rd287, [%rd288];
	// end inline asm
	mov.b64 	{%r503, %r504}, %rd287;
	add.s64 	%rd290, %rd280, 6160;
	// begin inline asm
	ld.global.nc.u64 %rd289, [%rd290];
	// end inline asm
	add.s64 	%rd292, %rd280, 12288;
	// begin inline asm
	ld.global.nc.u64 %rd291, [%rd292];
	// end inline asm
	mov.b64 	{%r505, %r506}, %rd291;
	add.s64 	%rd294, %rd280, 12296;
	// begin inline asm
	ld.global.nc.u64 %rd293, [%rd294];
	// end inline asm
	mov.b64 	{%r507, %r508}, %rd293;
	add.s64 	%rd296, %rd280, 12304;
	// begin inline asm
	ld.global.nc.u64 %rd295, [%rd296];
	// end inline asm
	setp.lt.s32 	%p31, %r1496, %r497;
	mov.u64 	%rd427, %rd442;
	mov.u32 	%r1441, %r1493;
	mov.u32 	%r1442, %r1494;
	mov.u32 	%r1443, %r1495;
	mov.u32 	%r1444, %r1496;
	@%p31 bra 	$L__BB19_143;
	setp.lt.s32 	%p32, %r497, %r1496;
	mov.u64 	%rd427, %rd283;
	mov.u32 	%r1441, %r500;
	mov.u32 	%r1442, %r499;
	mov.u32 	%r1443, %r498;
	mov.u32 	%r1444, %r497;
	@%p32 bra 	$L__BB19_143;
	setp.lt.s64 	%p33, %rd442, %rd283;
	min.s64 	%rd427, %rd442, %rd283;
	selp.b32 	%r1441, %r1493, %r500, %p33;
	selp.b32 	%r1442, %r1494, %r499, %p33;
	selp.b32 	%r1443, %r1495, %r498, %p33;
	selp.b32 	%r1444, %r1496, %r497, %p33;
$L__BB19_143:
	setp.lt.s32 	%p34, %r1444, %r501;
	mov.u64 	%rd428, %rd427;
	mov.u32 	%r1445, %r1441;
	mov.u32 	%r1446, %r1442;
	mov.u32 	%r1447, %r1443;
	mov.u32 	%r1448, %r1444;
	@%p34 bra 	$L__BB19_146;
	setp.lt.s32 	%p35, %r501, %r1444;
	mov.u64 	%rd428, %rd289;
	mov.u32 	%r1445, %r504;
	mov.u32 	%r1446, %r503;
	mov.u32 	%r1447, %r502;
	mov.u32 	%r1448, %r501;
	@%p35 bra 	$L__BB19_146;
	setp.lt.s64 	%p36, %rd427, %rd289;
	min.s64 	%rd428, %rd427, %rd289;
	selp.b32 	%r1445, %r1441, %r504, %p36;
	selp.b32 	%r1446, %r1442, %r503, %p36;
	selp.b32 	%r1447, %r1443, %r502, %p36;
	selp.b32 	%r1448, %r1444, %r501, %p36;
$L__BB19_146:
	setp.lt.s32 	%p37, %r1448, %r505;
	mov.u64 	%rd442, %rd428;
	mov.u32 	%r1493, %r1445;
	mov.u32 	%r1494, %r1446;
	mov.u32 	%r1495, %r1447;
	mov.u32 	%r1496, %r1448;
	@%p37 bra 	$L__BB19_149;
	setp.lt.s32 	%p38, %r505, %r1448;
	mov.u64 	%rd442, %rd295;
	mov.u32 	%r1493, %r508;
	mov.u32 	%r1494, %r507;
	mov.u32 	%r1495, %r506;
	mov.u32 	%r1496, %r505;
	@%p38 bra 	$L__BB19_149;
	setp.lt.s64 	%p39, %rd428, %rd295;
	min.s64 	%rd442, %rd428, %rd295;
	selp.b32 	%r1493, %r1445, %r508, %p39;
	selp.b32 	%r1494, %r1446, %r507, %p39;
	selp.b32 	%r1495, %r1447, %r506, %p39;
	selp.b32 	%r1496, %r1448, %r505, %p39;
$L__BB19_149:
	add.s64 	%rd423, %rd423, 768;
$L__BB19_150:
	cvt.s64.s32 	%rd297, %r773;
	setp.ge.s64 	%p40, %rd423, %rd297;
	@%p40 bra 	$L__BB19_173;
	cvt.u32.u64 	%r537, %rd423;
	sub.s32 	%r538, %r773, %r537;
	setp.ge.s32 	%p41, %r384, %r538;
	@%p41 bra 	$L__BB19_173;
	not.b32 	%r776, %r384;
	add.s32 	%r777, %r773, %r776;
	sub.s32 	%r539, %r777, %r537;
	and.b32  	%r778, %r539, 768;
	setp.eq.s32 	%p42, %r778, 768;
	mov.u32 	%r1467, %r384;
	@%p42 bra 	$L__BB19_158;
	cvt.u64.u32 	%rd299, %r384;
	add.s64 	%rd300, %rd423, %rd299;
	mad.lo.s64 	%rd432, %rd300, 24, %rd213;
	shr.u32 	%r779, %r539, 8;
	add.s32 	%r780, %r779, 1;
	and.b32  	%r781, %r780, 3;
	neg.s32 	%r1457, %r781;
	mov.u32 	%r1467, %r384;
$L__BB19_154:
	.pragma "nounroll";
	mov.u64 	%rd153, %rd442;
	mov.u32 	%r546, %r1493;
	mov.u32 	%r545, %r1494;
	mov.u32 	%r544, %r1495;
	mov.u32 	%r543, %r1496;
	// begin inline asm
	ld.global.nc.u64 %rd301, [%rd432];
	// end inline asm
	mov.b64 	{%r547, %r548}, %rd301;
	add.s64 	%rd304, %rd432, 8;
	// begin inline asm
	ld.global.nc.u64 %rd303, [%rd304];
	// end inline asm
	mov.b64 	{%r549, %r550}, %rd303;
	add.s64 	%rd306, %rd432, 16;
	// begin inline asm
	ld.global.nc.u64 %rd305, [%rd306];
	// end inline asm
	setp.lt.s32 	%p43, %r543, %r547;
	@%p43 bra 	$L__BB19_157;
	setp.lt.s32 	%p44, %r547, %r543;
	mov.u64 	%rd442, %rd305;
	mov.u32 	%r1493, %r550;
	mov.u32 	%r1494, %r549;
	mov.u32 	%r1495, %r548;
	mov.u32 	%r1496, %r547;
	@%p44 bra 	$L__BB19_157;
	setp.lt.s64 	%p45, %rd153, %rd305;
	min.s64 	%rd442, %rd153, %rd305;
	selp.b32 	%r1493, %r546, %r550, %p45;
	selp.b32 	%r1494, %r545, %r549, %p45;
	selp.b32 	%r1495, %r544, %r548, %p45;
	selp.b32 	%r1496, %r543, %r547, %p45;
$L__BB19_157:
	add.s32 	%r1467, %r1467, 256;
	add.s64 	%rd432, %rd432, 6144;
	add.s32 	%r1457, %r1457, 1;
	setp.ne.s32 	%p46, %r1457, 0;
	@%p46 bra 	$L__BB19_154;
$L__BB19_158:
	setp.lt.u32 	%p47, %r539, 768;
	@%p47 bra 	$L__BB19_173;
	cvt.u64.u32 	%rd307, %r1467;
	add.s64 	%rd308, %rd423, %rd307;
	mad.lo.s64 	%rd309, %rd308, 24, %rd213;
	add.s64 	%rd437, %rd309, 18448;
$L__BB19_160:
	add.s64 	%rd311, %rd437, -18448;
	// begin inline asm
	ld.global.nc.u64 %rd310, [%rd311];
	// end inline asm
	mov.b64 	{%r575, %r576}, %rd310;
	add.s64 	%rd313, %rd437, -18440;
	// begin inline asm
	ld.global.nc.u64 %rd312, [%rd313];
	// end inline asm
	mov.b64 	{%r577, %r578}, %rd312;
	add.s64 	%rd315, %rd437, -18432;
	// begin inline asm
	ld.global.nc.u64 %rd314, [%rd315];
	// end inline asm
	setp.lt.s32 	%p48, %r1496, %r575;
	mov.u64 	%rd439, %rd442;
	mov.u32 	%r1481, %r1493;
	mov.u32 	%r1482, %r1494;
	mov.u32 	%r1483, %r1495;
	mov.u32 	%r1484, %r1496;
	@%p48 bra 	$L__BB19_163;
	setp.lt.s32 	%p49, %r575, %r1496;
	mov.u64 	%rd439, %rd314;
	mov.u32 	%r1481, %r578;
	mov.u32 	%r1482, %r577;
	mov.u32 	%r1483, %r576;
	mov.u32 	%r1484, %r575;
	@%p49 bra 	$L__BB19_163;
	setp.lt.s64 	%p50, %rd442, %rd314;
	min.s64 	%rd439, %rd442, %rd314;
	selp.b32 	%r1481, %r1493, %r578, %p50;
	selp.b32 	%r1482, %r1494, %r577, %p50;
	selp.b32 	%r1483, %r1495, %r576, %p50;
	selp.b32 	%r1484, %r1496, %r575, %p50;
$L__BB19_163:
	add.s64 	%rd317, %rd437, -12304;
	// begin inline asm
	ld.global.nc.u64 %rd316, [%rd317];
	// end inline asm
	mov.b64 	{%r587, %r588}, %rd316;
	add.s64 	%rd319, %rd437, -12296;
	// begin inline asm
	ld.global.nc.u64 %rd318, [%rd319];
	// end inline asm
	mov.b64 	{%r589, %r590}, %rd318;
	add.s64 	%rd321, %rd437, -12288;
	// begin inline asm
	ld.global.nc.u64 %rd320, [%rd321];
	// end inline asm
	setp.lt.s32 	%p51, %r1484, %r587;
	mov.u64 	%rd440, %rd439;
	mov.u32 	%r1485, %r1481;
	mov.u32 	%r1486, %r1482;
	mov.u32 	%r1487, %r1483;
	mov.u32 	%r1488, %r1484;
	@%p51 bra 	$L__BB19_166;
	setp.lt.s32 	%p52, %r587, %r1484;
	mov.u64 	%rd440, %rd320;
	mov.u32 	%r1485, %r590;
	mov.u32 	%r1486, %r589;
	mov.u32 	%r1487, %r588;
	mov.u32 	%r1488, %r587;
	@%p52 bra 	$L__BB19_166;
	setp.lt.s64 	%p53, %rd439, %rd320;
	min.s64 	%rd440, %rd439, %rd320;
	selp.b32 	%r1485, %r1481, %r590, %p53;
	selp.b32 	%r1486, %r1482, %r589, %p53;
	selp.b32 	%r1487, %r1483, %r588, %p53;
	selp.b32 	%r1488, %r1484, %r587, %p53;
$L__BB19_166:
	add.s64 	%rd323, %rd437, -6160;
	// begin inline asm
	ld.global.nc.u64 %rd322, [%rd323];
	// end inline asm
	mov.b64 	{%r599, %r600}, %rd322;
	add.s64 	%rd325, %rd437, -6152;
	// begin inline asm
	ld.global.nc.u64 %rd324, [%rd325];
	// end inline asm
	mov.b64 	{%r601, %r602}, %rd324;
	add.s64 	%rd327, %rd437, -6144;
	// begin inline asm
	ld.global.nc.u64 %rd326, [%rd327];
	// end inline asm
	setp.lt.s32 	%p54, %r1488, %r599;
	mov.u64 	%rd441, %rd440;
	mov.u32 	%r1489, %r1485;
	mov.u32 	%r1490, %r1486;
	mov.u32 	%r1491, %r1487;
	mov.u32 	%r1492, %r1488;
	@%p54 bra 	$L__BB19_169;
	setp.lt.s32 	%p55, %r599, %r1488;
	mov.u64 	%rd441, %rd326;
	mov.u32 	%r1489, %r602;
	mov.u32 	%r1490, %r601;
	mov.u32 	%r1491, %r600;
	mov.u32 	%r1492, %r599;
	@%p55 bra 	$L__BB19_169;
	setp.lt.s64 	%p56, %rd440, %rd326;
	min.s64 	%rd441, %rd440, %rd326;
	selp.b32 	%r1489, %r1485, %r602, %p56;
	selp.b32 	%r1490, %r1486, %r601, %p56;
	selp.b32 	%r1491, %r1487, %r600, %p56;
	selp.b32 	%r1492, %r1488, %r599, %p56;
$L__BB19_169:
	add.s64 	%rd329, %rd437, -16;
	// begin inline asm
	ld.global.nc.u64 %rd328, [%rd329];
	// end inline asm
	mov.b64 	{%r611, %r612}, %rd328;
	add.s64 	%rd331, %rd437, -8;
	// begin inline asm
	ld.global.nc.u64 %rd330, [%rd331];
	// end inline asm
	mov.b64 	{%r613, %r614}, %rd330;
	// begin inline asm
	ld.global.nc.u64 %rd332, [%rd437];
	// end inline asm
	setp.lt.s32 	%p57, %r1492, %r611;
	mov.u64 	%rd442, %rd441;
	mov.u32 	%r1493, %r1489;
	mov.u32 	%r1494, %r1490;
	mov.u32 	%r1495, %r1491;
	mov.u32 	%r1496, %r1492;
	@%p57 bra 	$L__BB19_172;
	setp.lt.s32 	%p58, %r611, %r1492;
	mov.u64 	%rd442, %rd332;
	mov.u32 	%r1493, %r614;
	mov.u32 	%r1494, %r613;
	mov.u32 	%r1495, %r612;
	mov.u32 	%r1496, %r611;
	@%p58 bra 	$L__BB19_172;
	setp.lt.s64 	%p59, %rd441, %rd332;
	min.s64 	%rd442, %rd441, %rd332;
	selp.b32 	%r1493, %r1489, %r614, %p59;
	selp.b32 	%r1494, %r1490, %r613, %p59;
	selp.b32 	%r1495, %r1491, %r612, %p59;
	selp.b32 	%r1496, %r1492, %r611, %p59;
$L__BB19_172:
	add.s32 	%r1467, %r1467, 1024;
	add.s64 	%rd437, %rd437, 24576;
	setp.lt.s32 	%p60, %r1467, %r538;
	@%p60 bra 	$L__BB19_160;
$L__BB19_173:
	// begin inline asm
	mov.u32 %r782, %laneid;
	// end inline asm
	mov.b32 	%r810, 1;
	mov.b32 	%r811, 31;
	mov.b32 	%r812, -1;
	// begin inline asm
	shfl.sync.down.b32 %r783, %r1496, %r810, %r811, %r812;
	// end inline asm
	// begin inline asm
	shfl.sync.down.b32 %r788, %r1495, %r810, %r811, %r812;
	// end inline asm
	// begin inline asm
	shfl.sync.down.b32 %r793, %r1494, %r810, %r811, %r812;
	// end inline asm
	// begin inline asm
	shfl.sync.down.b32 %r798, %r1493, %r810, %r811, %r812;
	// end inline asm
	mov.b64 	{%r804, %r809}, %rd442;
	// begin inline asm
	shfl.sync.down.b32 %r803, %r804, %r810, %r811, %r812;
	// end inline asm
	// begin inline asm
	shfl.sync.down.b32 %r808, %r809, %r810, %r811, %r812;
	// end inline asm
	mov.b64 	%rd177, {%r803, %r808};
	setp.gt.s32 	%p61, %r782, 30;
	setp.lt.s32 	%p62, %r1496, %r783;
	or.pred  	%p63, %p61, %p62;
	mov.u64 	%rd444, %rd442;
	mov.u32 	%r1501, %r1493;
	mov.u32 	%r1502, %r1494;
	mov.u32 	%r1503, %r1495;
	mov.u32 	%r1504, %r1496;
	@%p63 bra 	$L__BB19_176;
	setp.lt.s32 	%p64, %r783, %r1496;
	mov.u64 	%rd444, %rd177;
	mov.u32 	%r1501, %r798;
	mov.u32 	%r1502, %r793;
	mov.u32 	%r1503, %r788;
	mov.u32 	%r1504, %r783;
	@%p64 bra 	$L__BB19_176;
	setp.lt.s64 	%p65, %rd442, %rd177;
	min.s64 	%rd444, %rd442, %rd177;
	selp.b32 	%r1501, %r1493, %r798, %p65;
	selp.b32 	%r1502, %r1494, %r793, %p65;
	selp.b32 	%r1503, %r1495, %r788, %p65;
	selp.b32 	%r1504, %r1496, %r783, %p65;
$L__BB19_176:
	mov.b32 	%r840, 2;
	mov.b32 	%r841, 31;
	mov.b32 	%r842, -1;
	// begin inline asm
	shfl.sync.down.b32 %r813, %r1504, %r840, %r841, %r842;
	// end inline asm
	// begin inline asm
	shfl.sync.down.b32 %r818, %r1503, %r840, %r841, %r842;
	// end inline asm
	// begin inline asm
	shfl.sync.down.b32 %r823, %r1502, %r840, %r841, %r842;
	// end inline asm
	// begin inline asm
	shfl.sync.down.b32 %r828, %r1501, %r840, %r841, %r842;
	// end inline asm
	mov.b64 	{%r834, %r839}, %rd444;
	// begin inline asm
	shfl.sync.down.b32 %r833, %r834, %r840, %r841, %r842;
	// end inline asm
	// begin inline asm
	shfl.sync.down.b32 %r838, %r839, %r840, %r841, %r842;
	// end inline asm
	mov.b64 	%rd180, {%r833, %r838};
	setp.gt.s32 	%p66, %r782, 29;
	setp.lt.s32 	%p67, %r1504, %r813;
	or.pred  	%p68, %p66, %p67;
	mov.u64 	%rd445, %rd444;
	mov.u32 	%r1505, %r1501;
	mov.u32 	%r1506, %r1502;
	mov.u32 	%r1507, %r1503;
	mov.u32 	%r1508, %r1504;
	@%p68 bra 	$L__BB19_179;
	setp.lt.s32 	%p69, %r813, %r1504;
	mov.u64 	%rd445, %rd180;
	mov.u32 	%r1505, %r828;
	mov.u32 	%r1506, %r823;
	mov.u32 	%r1507, %r818;
	mov.u32 	%r1508, %r813;
	@%p69 bra 	$L__BB19_179;
	setp.lt.s64 	%p70, %rd444, %rd180;
	min.s64 	%rd445, %rd444, %rd180;
	selp.b32 	%r1505, %r1501, %r828, %p70;
	selp.b32 	%r1506, %r1502, %r823, %p70;
	selp.b32 	%r1507, %r1503, %r818, %p70;
	selp.b32 	%r1508, %r1504, %r813, %p70;
$L__BB19_179:
	mov.b32 	%r870, 4;
	mov.b32 	%r871, 31;
	mov.b32 	%r872, -1;
	// begin inline asm
	shfl.sync.down.b32 %r843, %r1508, %r870, %r871, %r872;
	// end inline asm
	// begin inline asm
	shfl.sync.down.b32 %r848, %r1507, %r870, %r871, %r872;
	// end inline asm
	// begin inline asm
	shfl.sync.down.b32 %r853, %r1506, %r870, %r871, %r872;
	// end inline asm
	// begin inline asm
	shfl.sync.down.b32 %r858, %r1505, %r870, %r871, %r872;
	// end inline asm
	mov.b64 	{%r864, %r869}, %rd445;
	// begin inline asm
	shfl.sync.down.b32 %r863, %r864, %r870, %r871, %r872;
	// end inline asm
	// begin inline asm
	shfl.sync.down.b32 %r868, %r869, %r870, %r871, %r872;
	// end inline asm
	mov.b64 	%rd183, {%r863, %r868};
	setp.gt.s32 	%p71, %r782, 27;
	setp.lt.s32 	%p72, %r1508, %r843;
	or.pred  	%p73, %p71, %p72;
	mov.u32 	%r1509, %r1508;
	mov.u32 	%r1510, %r1507;
	mov.u32 	%r1511, %r1506;
	mov.u32 	%r1512, %r1505;
	mov.u64 	%rd446, %rd445;
	@%p73 bra 	$L__BB19_182;
	setp.lt.s32 	%p74, %r843, %r1508;
	mov.u32 	%r1509, %r843;
	mov.u32 	%r1510, %r848;
	mov.u32 	%r1511, %r853;
	mov.u32 	%r1512, %r858;
	mov.u64 	%rd446, %rd183;
	@%p74 bra 	$L__BB19_182;
	setp.lt.s64 	%p75, %rd445, %rd183;
	selp.b32 	%r1509, %r1508, %r843, %p75;
	selp.b32 	%r1510, %r1507, %r848, %p75;
	selp.b32 	%r1511, %r1506, %r853, %p75;
	selp.b32 	%r1512, %r1505, %r858, %p75;
	min.s64 	%rd446, %rd445, %rd183;
$L__BB19_182:
	mov.b32 	%r900, 8;
	mov.b32 	%r901, 31;
	mov.b32 	%r902, -1;
	// begin inline asm
	shfl.sync.down.b32 %r873, %r1509, %r900, %r901, %r902;
	// end inline asm
	// begin inline asm
	shfl.sync.down.b32 %r878, %r1510, %r900, %r901, %r902;
	// end inline asm
	// begin inline asm
	shfl.sync.down.b32 %r883, %r1511, %r900, %r901, %r902;
	// end inline asm
	// begin inline asm
	shfl.sync.down.b32 %r888, %r1512, %r900, %r901, %r902;
	// end inline asm
	mov.b64 	{%r894, %r899}, %rd446;
	// begin inline asm
	shfl.sync.down.b32 %r893, %r894, %r900, %r901, %r902;
	// end inline asm
	// begin inline asm
	shfl.sync.down.b32 %r898, %r899, %r900, %r901, %r902;
	// end inline asm
	mov.b64 	%rd186, {%r893, %r898};
	setp.gt.s32 	%p76, %r782, 23;
	setp.lt.s32 	%p77, %r1509, %r873;
	or.pred  	%p78, %p76, %p77;
	mov.u32 	%r1513, %r1509;
	mov.u32 	%r1514, %r1510;
	mov.u32 	%r1515, %r1511;
	mov.u32 	%r1516, %r1512;
	mov.u64 	%rd447, %rd446;
	@%p78 bra 	$L__BB19_185;
	setp.lt.s32 	%p79, %r873, %r1509;
	mov.u32 	%r1513, %r873;
	mov.u32 	%r1514, %r878;
	mov.u32 	%r1515, %r883;
	mov.u32 	%r1516, %r888;
	mov.u64 	%rd447, %rd186;
	@%p79 bra 	$L__BB19_185;
	setp.lt.s64 	%p80, %rd446, %rd186;
	selp.b32 	%r1513, %r1509, %r873, %p80;
	selp.b32 	%r1514, %r1510, %r878, %p80;
	selp.b32 	%r1515, %r1511, %r883, %p80;
	selp.b32 	%r1516, %r1512, %r888, %p80;
	min.s64 	%rd447, %rd446, %rd186;
$L__BB19_185:
	mov.b32 	%r930, 16;
	mov.b32 	%r931, 31;
	mov.b32 	%r932, -1;
	// begin inline asm
	shfl.sync.down.b32 %r903, %r1513, %r930, %r931, %r932;
	// end inline asm
	// begin inline asm
	shfl.sync.down.b32 %r908, %r1514, %r930, %r931, %r932;
	// end inline asm
	// begin inline asm
	shfl.sync.down.b32 %r913, %r1515, %r930, %r931, %r932;
	// end inline asm
	// begin inline asm
	shfl.sync.down.b32 %r918, %r1516, %r930, %r931, %r932;
	// end inline asm
	mov.b64 	{%r924, %r929}, %rd447;
	// begin inline asm
	shfl.sync.down.b32 %r923, %r924, %r930, %r931, %r932;
	// end inline asm
	// begin inline asm
	shfl.sync.down.b32 %r928, %r929, %r930, %r931, %r932;
	// end inline asm
	mov.b64 	%rd189, {%r923, %r928};
	setp.gt.s32 	%p81, %r782, 15;
	setp.lt.s32 	%p82, %r1513, %r903;
	or.pred  	%p83, %p81, %p82;
	mov.u32 	%r1548, %r1513;
	mov.u32 	%r1547, %r1514;
	mov.u32 	%r1546, %r1515;
	mov.u32 	%r1545, %r1516;
	mov.u64 	%rd455, %rd447;
	@%p83 bra 	$L__BB19_188;
	setp.lt.s32 	%p84, %r903, %r1513;
	mov.u32 	%r1548, %r903;
	mov.u32 	%r1547, %r908;
	mov.u32 	%r1546, %r913;
	mov.u32 	%r1545, %r918;
	mov.u64 	%rd455, %rd189;
	@%p84 bra 	$L__BB19_188;
	setp.lt.s64 	%p85, %rd447, %rd189;
	selp.b32 	%r1548, %r1513, %r903, %p85;
	selp.b32 	%r1547, %r1514, %r908, %p85;
	selp.b32 	%r1546, %r1515, %r913, %p85;
	selp.b32 	%r1545, %r1516, %r918, %p85;
	min.s64 	%rd455, %rd447, %rd189;
$L__BB19_188:
	setp.ne.s32 	%p86, %r782, 0;
	@%p86 bra 	$L__BB19_190;
	shr.u32 	%r933, %r384, 5;
	mov.u32 	%r934, _ZN6thrust24THRUST_300001_SM_1000_NS8cuda_cub4core6detail5shmemE;
	mad.lo.s32 	%r935, %r933, 24, %r934;
	st.shared.v2.u32 	[%r935+8], {%r1548, %r1547};
	st.shared.v2.u32 	[%r935+16], {%r1546, %r1545};
	st.shared.u64 	[%r935+24], %rd455;
$L__BB19_190:
	bar.sync 	0;
	setp.ne.s32 	%p87, %r384, 0;
	@%p87 bra 	$L__BB19_212;
	ld.shared.v4.u32 	{%r689, %r690, %r691, %r692}, [_ZN6thrust24THRUST_300001_SM_1000_NS8cuda_cub4core6detail5shmemE+32];
	ld.shared.u64 	%rd192, [_ZN6thrust24THRUST_300001_SM_1000_NS8cuda_cub4core6detail5shmemE+48];
	setp.lt.s32 	%p88, %r1548, %r689;
	mov.u32 	%r1521, %r1548;
	mov.u32 	%r1522, %r1547;
	mov.u32 	%r1523, %r1546;
	mov.u32 	%r1524, %r1545;
	mov.u64 	%rd449, %rd455;
	@%p88 bra 	$L__BB19_194;
	setp.lt.s32 	%p89, %r689, %r1548;
	mov.u32 	%r1521, %r689;
	mov.u32 	%r1522, %r690;
	mov.u32 	%r1523, %r691;
	mov.u32 	%r1524, %r692;
	mov.u64 	%rd449, %rd192;
	@%p89 bra 	$L__BB19_194;
	setp.lt.s64 	%p90, %rd455, %rd192;
	selp.b32 	%r1521, %r1548, %r689, %p90;
	selp.b32 	%r1522, %r1547, %r690, %p90;
	selp.b32 	%r1523, %r1546, %r691, %p90;
	selp.b32 	%r1524, %r1545, %r692, %p90;
	min.s64 	%rd449, %rd455, %rd192;
$L__BB19_194:
	ld.shared.v2.u32 	{%r701, %r702}, [_ZN6thrust24THRUST_300001_SM_1000_NS8cuda_cub4core6detail5shmemE+56];
	ld.shared.v2.u32 	{%r703, %r704}, [_ZN6thrust24THRUST_300001_SM_1000_NS8cuda_cub4core6detail5shmemE+64];
	ld.shared.u64 	%rd195, [_ZN6thrust24THRUST_300001_SM_1000_NS8cuda_cub4core6detail5shmemE+72];
	setp.lt.s32 	%p91, %r1521, %r701;
	mov.u32 	%r1525, %r1521;
	mov.u32 	%r1526, %r1522;
	mov.u32 	%r1527, %r1523;
	mov.u32 	%r1528, %r1524;
	mov.u64 	%rd450, %rd449;
	@%p91 bra 	$L__BB19_197;
	setp.lt.s32 	%p92, %r701, %r1521;
	mov.u32 	%r1525, %r701;
	mov.u32 	%r1526, %r702;
	mov.u32 	%r1527, %r703;
	mov.u32 	%r1528, %r704;
	mov.u64 	%rd450, %rd195;
	@%p92 bra 	$L__BB19_197;
	setp.lt.s64 	%p93, %rd449, %rd195;
	selp.b32 	%r1525, %r1521, %r701, %p93;
	selp.b32 	%r1526, %r1522, %r702, %p93;
	selp.b32 	%r1527, %r1523, %r703, %p93;
	selp.b32 	%r1528, %r1524, %r704, %p93;
	min.s64 	%rd450, %rd449, %rd195;
$L__BB19_197:
	ld.shared.v4.u32 	{%r713, %r714, %r715, %r716}, [_ZN6thrust24THRUST_300001_SM_1000_NS8cuda_cub4core6detail5shmemE+80];
	ld.shared.u64 	%rd198, [_ZN6thrust24THRUST_300001_SM_1000_NS8cuda_cub4core6detail5shmemE+96];
	setp.lt.s32 	%p94, %r1525, %r713;
	mov.u32 	%r1529, %r1525;
	mov.u32 	%r1530, %r1526;
	mov.u32 	%r1531, %r1527;
	mov.u32 	%r1532, %r1528;
	mov.u64 	%rd451, %rd450;
	@%p94 bra 	$L__BB19_200;
	setp.lt.s32 	%p95, %r713, %r1525;
	mov.u32 	%r1529, %r713;
	mov.u32 	%r1530, %r714;
	mov.u32 	%r1531, %r715;
	mov.u32 	%r1532, %r716;
	mov.u64 	%rd451, %rd198;
	@%p95 bra 	$L__BB19_200;
	setp.lt.s64 	%p96, %rd450, %rd198;
	selp.b32 	%r1529, %r1525, %r713, %p96;
	selp.b32 	%r1530, %r1526, %r714, %p96;
	selp.b32 	%r1531, %r1527, %r715, %p96;
	selp.b32 	%r1532, %r1528, %r716, %p96;
	min.s64 	%rd451, %rd450, %rd198;
$L__BB19_200:
	ld.shared.v2.u32 	{%r725, %r726}, [_ZN6thrust24THRUST_300001_SM_1000_NS8cuda_cub4core6detail5shmemE+104];
	ld.shared.v2.u32 	{%r727, %r728}, [_ZN6thrust24THRUST_300001_SM_1000_NS8cuda_cub4core6detail5shmemE+112];
	ld.shared.u64 	%rd201, [_ZN6thrust24THRUST_300001_SM_1000_NS8cuda_cub4core6detail5shmemE+120];
	setp.lt.s32 	%p97, %r1529, %r725;
	mov.u32 	%r1533, %r1529;
	mov.u32 	%r1534, %r1530;
	mov.u32 	%r1535, %r1531;
	mov.u32 	%r1536, %r1532;
	mov.u64 	%rd452, %rd451;
	@%p97 bra 	$L__BB19_203;
	setp.lt.s32 	%p98, %r725, %r1529;
	mov.u32 	%r1533, %r725;
	mov.u32 	%r1534, %r726;
	mov.u32 	%r1535, %r727;
	mov.u32 	%r1536, %r728;
	mov.u64 	%rd452, %rd201;
	@%p98 bra 	$L__BB19_203;
	setp.lt.s64 	%p99, %rd451, %rd201;
	selp.b32 	%r1533, %r1529, %r725, %p99;
	selp.b32 	%r1534, %r1530, %r726, %p99;
	selp.b32 	%r1535, %r1531, %r727, %p99;
	selp.b32 	%r1536, %r1532, %r728, %p99;
	min.s64 	%rd452, %rd451, %rd201;
$L__BB19_203:
	ld.shared.v4.u32 	{%r737, %r738, %r739, %r740}, [_ZN6thrust24THRUST_300001_SM_1000_NS8cuda_cub4core6detail5shmemE+128];
	ld.shared.u64 	%rd204, [_ZN6thrust24THRUST_300001_SM_1000_NS8cuda_cub4core6detail5shmemE+144];
	setp.lt.s32 	%p100, %r1533, %r737;
	mov.u32 	%r1537, %r1533;
	mov.u32 	%r1538, %r1534;
	mov.u32 	%r1539, %r1535;
	mov.u32 	%r1540, %r1536;
	mov.u64 	%rd453, %rd452;
	@%p100 bra 	$L__BB19_206;
	setp.lt.s32 	%p101, %r737, %r1533;
	mov.u32 	%r1537, %r737;
	mov.u32 	%r1538, %r738;
	mov.u32 	%r1539, %r739;
	mov.u32 	%r1540, %r740;
	mov.u64 	%rd453, %rd204;
	@%p101 bra 	$L__BB19_206;
	setp.lt.s64 	%p102, %rd452, %rd204;
	selp.b32 	%r1537, %r1533, %r737, %p102;
	selp.b32 	%r1538, %r1534, %r738, %p102;
	selp.b32 	%r1539, %r1535, %r739, %p102;
	selp.b32 	%r1540, %r1536, %r740, %p102;
	min.s64 	%rd453, %rd452, %rd204;
$L__BB19_206:
	ld.shared.v2.u32 	{%r749, %r750}, [_ZN6thrust24THRUST_300001_SM_1000_NS8cuda_cub4core6detail5shmemE+152];
	ld.shared.v2.u32 	{%r751, %r752}, [_ZN6thrust24THRUST_300001_SM_1000_NS8cuda_cub4core6detail5shmemE+160];
	ld.shared.u64 	%rd207, [_ZN6thrust24THRUST_300001_SM_1000_NS8cuda_cub4core6detail5shmemE+168];
	setp.lt.s32 	%p103, %r1537, %r749;
	mov.u32 	%r1541, %r1537;
	mov.u32 	%r1542, %r1538;
	mov.u32 	%r1543, %r1539;
	mov.u32 	%r1544, %r1540;
	mov.u64 	%rd454, %rd453;
	@%p103 bra 	$L__BB19_209;
	setp.lt.s32 	%p104, %r749, %r1537;
	mov.u32 	%r1541, %r749;
	mov.u32 	%r1542, %r750;
	mov.u32 	%r1543, %r751;
	mov.u32 	%r1544, %r752;
	mov.u64 	%rd454, %rd207;
	@%p104 bra 	$L__BB19_209;
	setp.lt.s64 	%p105, %rd453, %rd207;
	selp.b32 	%r1541, %r1537, %r749, %p105;
	selp.b32 	%r1542, %r1538, %r750, %p105;
	selp.b32 	%r1543, %r1539, %r751, %p105;
	selp.b32 	%r1544, %r1540, %r752, %p105;
	min.s64 	%rd454, %rd453, %rd207;
$L__BB19_209:
	ld.shared.v4.u32 	{%r761, %r762, %r763, %r764}, [_ZN6thrust24THRUST_300001_SM_1000_NS8cuda_cub4core6detail5shmemE+176];
	ld.shared.u64 	%rd210, [_ZN6thrust24THRUST_300001_SM_1000_NS8cuda_cub4core6detail5shmemE+192];
	setp.lt.s32 	%p106, %r1541, %r761;
	mov.u64 	%rd455, %rd454;
	mov.u32 	%r1545, %r1544;
	mov.u32 	%r1546, %r1543;
	mov.u32 	%r1547, %r1542;
	mov.u32 	%r1548, %r1541;
	@%p106 bra 	$L__BB19_212;
	setp.lt.s32 	%p107, %r761, %r1541;
	mov.u64 	%rd455, %rd210;
	mov.u32 	%r1545, %r764;
	mov.u32 	%r1546, %r763;
	mov.u32 	%r1547, %r762;
	mov.u32 	%r1548, %r761;
	@%p107 bra 	$L__BB19_212;
	setp.lt.s64 	%p108, %rd454, %rd210;
	selp.b32 	%r1548, %r1541, %r761, %p108;
	selp.b32 	%r1547, %r1542, %r762, %p108;
	selp.b32 	%r1546, %r1543, %r763, %p108;
	selp.b32 	%r1545, %r1544, %r764, %p108;
	min.s64 	%rd455, %rd454, %rd210;
$L__BB19_212:
	mov.u32 	%r1259, %tid.x;
	setp.ne.s32 	%p235, %r1259, 0;
	@%p235 bra 	$L__BB19_214;
	ld.param.u64 	%rd376, [_ZN6thrust24THRUST_300001_SM_1000_NS8cuda_cub4core6detail13_kernel_agentINS1_8__reduce11ReduceAgentIPN4cuda3std3__45tupleIJNSA_IJiiiiEEElEEESD_SC_lNS1_9__extrema9arg_min_fISB_l5compIEEEEJSD_SD_iSH_EEEvDpT0__param_1];
	cvta.to.global.u64 	%rd375, %rd376;
	st.global.u32 	[%rd375], %r1548;
	st.global.u32 	[%rd375+4], %r1547;
	st.global.u32 	[%rd375+8], %r1546;
	st.global.u32 	[%rd375+12], %r1545;
	st.global.u64 	[%rd375+16], %rd455;
$L__BB19_214:
	ret;

}
	// .globl	_ZN6thrust24THRUST_300001_SM_1000_NS8cuda_cub4core6detail13_kernel_agentINS1_8__reduce11ReduceAgentINS0_12zip_iteratorIN4cuda3std3__45tupleIJNS0_6detail15normal_iteratorINS0_10device_ptrINSB_IJiiiiEEEEEEENS0_17counting_iteratorIlNS0_11use_defaultESJ_SJ_EEEEEEEPNSB_IJSF_lEEESN_iNS1_9__extrema9arg_min_fISF_l6lbXYZ2EEEEJSM_SO_iSS_EEEvDpT0_
.visible .entry _ZN6thrust24THRUST_300001_SM_1000_NS8cuda_cub4core6detail13_kernel_agentINS1_8__reduce11ReduceAgentINS0_12zip_iteratorIN4cuda3std3__45tupleIJNS0_6detail15normal_iteratorINS0_10device_ptrINSB_IJiiiiEEEEEEENS0_17counting_iteratorIlNS0_11use_defaultESJ_SJ_EEEEEEEPNSB_IJSF_lEEESN_iNS1_9__extrema9arg_min_fISF_l6lbXYZ2EEEEJSM_SO_iSS_EEEvDpT0_(
	.param .align 8 .b8 _ZN6thrust24THRUST_300001_SM_1000_NS8cuda_cub4core6detail13_kernel_agentINS1_8__reduce11ReduceAgentINS0_12zip_iteratorIN4cuda3std3__45tupleIJNS0_6detail15normal_iteratorINS0_10device_ptrINSB_IJiiiiEEEEEEENS0_17counting_iteratorIlNS0_11use_defaultESJ_SJ_EEEEEEEPNSB_IJSF_lEEESN_iNS1_9__extrema9arg_min_fISF_l6lbXYZ2EEEEJSM_SO_iSS_EEEvDpT0__param_0[16],
	.param .u64 .ptr .align 1 _ZN6thrust24THRUST_300001_SM_1000_NS8cuda_cub4core6detail13_kernel_agentINS1_8__reduce11ReduceAgentINS0_12zip_iteratorIN4cuda3std3__45tupleIJNS0_6detail15normal_iteratorINS0_10device_ptrINSB_IJiiiiEEEEEEENS0_17counting_iteratorIlNS0_11use_defaultESJ_SJ_EEEEEEEPNSB_IJSF_lEEESN_iNS1_9__extrema9arg_min_fISF_l6lbXYZ2EEEEJSM_SO_iSS_EEEvDpT0__param_1,
	.param .u32 _ZN6thrust24THRUST_300001_SM_1000_NS8cuda_cub4core6detail13_kernel_agentINS1_8__reduce11ReduceAgentINS0_12zip_iteratorIN4cuda3std3__45tupleIJNS0_6detail15normal_iteratorINS0_10device_ptrINSB_IJiiiiEEEEEEENS0_17counting_iteratorIlNS0_11use_defaultESJ_SJ_EEEEEEEPNSB_IJSF_lEEESN_iNS1_9__extrema9arg_min_fISF_l6lbXYZ2EEEEJSM_SO_iSS_EEEvDpT0__param_2,
	.param .align 1 .b8 _ZN6thrust24THRUST_300001_SM_1000_NS8cuda_cub4core6detail13_kernel_agentINS1_8__reduce11ReduceAgentINS0_12zip_iteratorIN4cuda3std3__45tupleIJNS0_6detail15normal_iteratorINS0_10device_ptrINSB_IJiiiiEEEEEEENS0_17counting_iteratorIlNS0_11use_defaultESJ_SJ_EEEEEEEPNSB_IJSF_lEEESN_iNS1_9__extrema9arg_min_fISF_l6lbXYZ2EEEEJSM_SO_iSS_EEEvDpT0__param_3[1]
)
.maxntid 256
{
	.reg .pred 	%p<199>;
	.reg .b32 	%r<1664>;
	.reg .b64 	%rd<313>;

	ld.param.u64 	%rd193, [_ZN6thrust24THRUST_300001_SM_1000_NS8cuda_cub4core6detail13_kernel_agentINS1_8__reduce11ReduceAgentINS0_12zip_iteratorIN4cuda3std3__45tupleIJNS0_6detail15normal_iteratorINS0_10device_ptrINSB_IJiiiiEEEEEEENS0_17counting_iteratorIlNS0_11use_defaultESJ_SJ_EEEEEEEPNSB_IJSF_lEEESN_iNS1_9__extrema9arg_min_fISF_l6lbXYZ2EEEEJSM_SO_iSS_EEEvDpT0__param_0+8];
	ld.param.u64 	%rd192, [_ZN6thrust24THRUST_300001_SM_1000_NS8cuda_cub4core6detail13_kernel_agentINS1_8__reduce11ReduceAgentINS0_12zip_iteratorIN4cuda3std3__45tupleIJNS0_6detail15normal_iteratorINS0_10device_ptrINSB_IJiiiiEEEEEEENS0_17counting_iteratorIlNS0_11use_defaultESJ_SJ_EEEEEEEPNSB_IJSF_lEEESN_iNS1_9__extrema9arg_min_fISF_l6lbXYZ2EEEEJSM_SO_iSS_EEEvDpT0__param_0];
	ld.param.u32 	%r801, [_ZN6thrust24THRUST_300001_SM_1000_NS8cuda_cub4core6detail13_kernel_agentINS1_8__reduce11ReduceAgentINS0_12zip_iteratorIN4cuda3std3__45tupleIJNS0_6detail15normal_iteratorINS0_10device_ptrINSB_IJiiiiEEEEEEENS0_17counting_iteratorIlNS0_11use_defaultESJ_SJ_EEEEEEEPNSB_IJSF_lEEESN_iNS1_9__extrema9arg_min_fISF_l6lbXYZ2EEEEJSM_SO_iSS_EEEvDpT0__param_2];
	setp.eq.s32 	%p1, %r801, 0;
	@%p1 bra 	$L__BB20_207;
	cvta.to.global.u64 	%rd1, %rd192;
	setp.gt.s32 	%p2, %r801, 767;
	@%p2 bra 	$L__BB20_122;
	mov.u32 	%r1, %tid.x;
	setp.ge.s32 	%p82, %r1, %r801;
	mov.b32 	%r1445, 0;
	mov.b64 	%rd255, 0;
	mov.u32 	%r1446, %r1445;
	mov.u32 	%r1447, %r1445;
	mov.u32 	%r1448, %r1445;
	mov.u32 	%r1419, %r1;
	@%p82 bra 	$L__BB20_4;
	cvt.u64.u32 	%rd230, %r1;
	mul.wide.u32 	%rd231, %r1, 16;
	add.s64 	%rd232, %rd1, %rd231;
	add.s64 	%rd255, %rd193, %rd230;
	ld.global.u32 	%r1448, [%rd232];
	ld.global.u32 	%r1447, [%rd232+4];
	ld.global.u32 	%r1446, [%rd232+8];
	ld.global.u32 	%r1445, [%rd232+12];
	add.s32 	%r1419, %r1, 256;
$L__BB20_4:
	setp.ge.s32 	%p83, %r1419, %r801;
	@%p83 bra 	$L__BB20_26;
	not.b32 	%r1020, %r1419;
	add.s32 	%r12, %r801, %r1020;
	and.b32  	%r1021, %r12, 768;
	setp.eq.s32 	%p84, %r1021, 768;
	@%p84 bra 	$L__BB20_11;
	cvt.u64.u32 	%rd234, %r1419;
	add.s64 	%rd246, %rd193, %rd234;
	mul.wide.u32 	%rd235, %r1419, 16;
	add.s64 	%rd236, %rd235, %rd1;
	add.s64 	%rd245, %rd236, 8;
	shr.u32 	%r1022, %r12, 8;
	add.s32 	%r1023, %r1022, 1;
	and.b32  	%r1024, %r1023, 3;
	neg.s32 	%r1409, %r1024;
$L__BB20_7:
	.pragma "nounroll";
	mov.u64 	%rd9, %rd255;
	mov.u32 	%r19, %r1445;
	mov.u32 	%r18, %r1446;
	mov.u32 	%r17, %r1447;
	mov.u32 	%r16, %r1448;
	ld.global.u32 	%r20, [%rd245+-8];
	ld.global.u32 	%r21, [%rd245+-4];
	ld.global.u32 	%r22, [%rd245];
	ld.global.u32 	%r23, [%rd245+4];
	min.s32 	%r1025, %r17, %r18;
	min.s32 	%r24, %r1025, %r19;
	min.s32 	%r1026, %r21, %r22;
	min.s32 	%r25, %r1026, %r23;
	setp.lt.s32 	%p85, %r24, %r25;
	@%p85 bra 	$L__BB20_10;
	setp.lt.s32 	%p86, %r25, %r24;
	mov.u64 	%rd255, %rd246;
	mov.u32 	%r1445, %r23;
	mov.u32 	%r1446, %r22;
	mov.u32 	%r1447, %r21;
	mov.u32 	%r1448, %r20;
	@%p86 bra 	$L__BB20_10;
	setp.lt.s64 	%p87, %rd9, %rd246;
	min.s64 	%rd255, %rd9, %rd246;
	selp.b32 	%r1445, %r19, %r23, %p87;
	selp.b32 	%r1446, %r18, %r22, %p87;
	selp.b32 	%r1447, %r17, %r21, %p87;
	selp.b32 	%r1448, %r16, %r20, %p87;
$L__BB20_10:
	add.s32 	%r1419, %r1419, 256;
	add.s64 	%rd246, %rd246, 256;
	add.s64 	%rd245, %rd245, 4096;
	add.s32 	%r1409, %r1409, 1;
	setp.ne.s32 	%p88, %r1409, 0;
	@%p88 bra 	$L__BB20_7;
$L__BB20_11:
	setp.lt.u32 	%p89, %r12, 768;
	@%p89 bra 	$L__BB20_26;
	add.s32 	%r1428, %r1419, 512;
$L__BB20_13:
	mov.u32 	%r46, %r1428;
	add.s32 	%r1027, %r46, -512;
	cvt.s64.s32 	%rd237, %r1027;
	mul.wide.s32 	%rd238, %r1027, 16;
	add.s64 	%rd17, %rd1, %rd238;
	add.s64 	%rd18, %rd193, %rd237;
	ld.global.u32 	%r51, [%rd17];
	ld.global.u32 	%r52, [%rd17+4];
	ld.global.u32 	%r53, [%rd17+8];
	ld.global.u32 	%r54, [%rd17+12];
	min.s32 	%r1028, %r1447, %r1446;
	min.s32 	%r55, %r1028, %r1445;
	min.s32 	%r1029, %r52, %r53;
	min.s32 	%r56, %r1029, %r54;
	setp.lt.s32 	%p90, %r55, %r56;
	mov.u64 	%rd252, %rd255;
	mov.u32 	%r1433, %r1445;
	mov.u32 	%r1434, %r1446;
	mov.u32 	%r1435, %r1447;
	mov.u32 	%r1436, %r1448;
	@%p90 bra 	$L__BB20_16;
	setp.lt.s32 	%p91, %r56, %r55;
	mov.u64 	%rd252, %rd18;
	mov.u32 	%r1433, %r54;
	mov.u32 	%r1434, %r53;
	mov.u32 	%r1435, %r52;
	mov.u32 	%r1436, %r51;
	@%p91 bra 	$L__BB20_16;
	setp.lt.s64 	%p92, %rd255, %rd18;
	min.s64 	%rd252, %rd255, %rd18;
	selp.b32 	%r1433, %r1445, %r54, %p92;
	selp.b32 	%r1434, %r1446, %r53, %p92;
	selp.b32 	%r1435, %r1447, %r52, %p92;
	selp.b32 	%r1436, %r1448, %r51, %p92;
$L__BB20_16:
	add.s32 	%r1030, %r46, -256;
	cvt.s64.s32 	%rd239, %r1030;
	add.s64 	%rd21, %rd193, %rd239;
	ld.global.u32 	%r65, [%rd17+4096];
	ld.global.u32 	%r66, [%rd17+4100];
	ld.global.u32 	%r67, [%rd17+4104];
	ld.global.u32 	%r68, [%rd17+4108];
	min.s32 	%r1031, %r1435, %r1434;
	min.s32 	%r69, %r1031, %r1433;
	min.s32 	%r1032, %r66, %r67;
	min.s32 	%r70, %r1032, %r68;
	setp.lt.s32 	%p93, %r69, %r70;
	mov.u64 	%rd253, %rd252;
	mov.u32 	%r1437, %r1433;
	mov.u32 	%r1438, %r1434;
	mov.u32 	%r1439, %r1435;
	mov.u32 	%r1440, %r1436;
	@%p93 bra 	$L__BB20_19;
	setp.lt.s32 	%p94, %r70, %r69;
	mov.u64 	%rd253, %rd21;
	mov.u32 	%r1437, %r68;
	mov.u32 	%r1438, %r67;
	mov.u32 	%r1439, %r66;
	mov.u32 	%r1440, %r65;
	@%p94 bra 	$L__BB20_19;
	setp.lt.s64 	%p95, %rd252, %rd21;
	min.s64 	%rd253, %rd252, %rd21;
	selp.b32 	%r1437, %r1433, %r68, %p95;
	selp.b32 	%r1438, %r1434, %r67, %p95;
	selp.b32 	%r1439, %r1435, %r66, %p95;
	selp.b32 	%r1440, %r1436, %r65, %p95;
$L__BB20_19:
	cvt.s64.s32 	%rd240, %r46;
	add.s64 	%rd24, %rd193, %rd240;
	ld.global.u32 	%r79, [%rd17+8192];
	ld.global.u32 	%r80, [%rd17+8196];
	ld.global.u32 	%r81, [%rd17+8200];
	ld.global.u32 	%r82, [%rd17+8204];
	min.s32 	%r1033, %r1439, %r1438;
	min.s32 	%r83, %r1033, %r1437;
	min.s32 	%r1034, %r80, %r81;
	min.s32 	%r84, %r1034, %r82;
	setp.lt.s32 	%p96, %r83, %r84;
	mov.u64 	%rd254, %rd253;
	mov.u32 	%r1441, %r1437;
	mov.u32 	%r1442, %r1438;
	mov.u32 	%r1443, %r1439;
	mov.u32 	%r1444, %r1440;
	@%p96 bra 	$L__BB20_22;
	setp.lt.s32 	%p97, %r84, %r83;
	mov.u64 	%rd254, %rd24;
	mov.u32 	%r1441, %r82;
	mov.u32 	%r1442, %r81;
	mov.u32 	%r1443, %r80;
	mov.u32 	%r1444, %r79;
	@%p97 bra 	$L__BB20_22;
	setp.lt.s64 	%p98, %rd253, %rd24;
	min.s64 	%rd254, %rd253, %rd24;
	selp.b32 	%r1441, %r1437, %r82, %p98;
	selp.b32 	%r1442, %r1438, %r81, %p98;
	selp.b32 	%r1443, %r1439, %r80, %p98;
	selp.b32 	%r1444, %r1440, %r79, %p98;
$L__BB20_22:
	add.s32 	%r1035, %r46, 256;
	cvt.s64.s32 	%rd241, %r1035;
	add.s64 	%rd27, %rd193, %rd241;
	ld.global.u32 	%r93, [%rd17+12288];
	ld.global.u32 	%r94, [%rd17+12292];
	ld.global.u32 	%r95, [%rd17+12296];
	ld.global.u32 	%r96, [%rd17+12300];
	min.s32 	%r1036, %r1443, %r1442;
	min.s32 	%r97, %r1036, %r1441;
	min.s32 	%r1037, %r94, %r95;
	min.s32 	%r98, %r1037, %r96;
	setp.lt.s32 	%p99, %r97, %r98;
	mov.u64 	%rd255, %rd254;
	mov.u32 	%r1445, %r1441;
	mov.u32 	%r1446, %r1442;
	mov.u32 	%r1447, %r1443;
	mov.u32 	%r1448, %r1444;
	@%p99 bra 	$L__BB20_25;
	setp.lt.s32 	%p100, %r98, %r97;
	mov.u64 	%rd255, %rd27;
	mov.u32 	%r1445, %r96;
	mov.u32 	%r1446, %r95;
	mov.u32 	%r1447, %r94;
	mov.u32 	%r1448, %r93;
	@%p100 bra 	$L__BB20_25;
	setp.lt.s64 	%p101, %rd254, %rd27;
	min.s64 	%rd255, %rd254, %rd27;
	selp.b32 	%r1445, %r1441, %r96, %p101;
	selp.b32 	%r1446, %r1442, %r95, %p101;
	selp.b32 	%r1447, %r1443, %r94, %p101;
	selp.b32 	%r1448, %r1444, %r93, %p101;
$L__BB20_25:
	add.s32 	%r1428, %r46, 1024;
	add.s32 	%r1038, %r46, 512;
	setp.lt.s32 	%p102, %r1038, %r801;
	@%p102 bra 	$L__BB20_13;
$L__BB20_26:
	setp.lt.s32 	%p103, %r801, 256;
	@%p103 bra 	$L__BB20_71;
	// begin inline asm
	mov.u32 %r1225, %laneid;
	// end inline asm
	mov.b32 	%r1253, 1;
	mov.b32 	%r1254, 31;
	mov.b32 	%r1255, -1;
	// begin inline asm
	shfl.sync.down.b32 %r1226, %r1448, %r1253, %r1254, %r1255;
	// end inline asm
	// begin inline asm
	shfl.sync.down.b32 %r1231, %r1447, %r1253, %r1254, %r1255;
	// end inline asm
	// begin inline asm
	shfl.sync.down.b32 %r1236, %r1446, %r1253, %r1254, %r1255;
	// end inline asm
	// begin inline asm
	shfl.sync.down.b32 %r1241, %r1445, %r1253, %r1254, %r1255;
	// end inline asm
	mov.b64 	{%r1247, %r1252}, %rd255;
	// begin inline asm
	shfl.sync.down.b32 %r1246, %r1247, %r1253, %r1254, %r1255;
	// end inline asm
	// begin inline asm
	shfl.sync.down.b32 %r1251, %r1252, %r1253, %r1254, %r1255;
	// end inline asm
	mov.b64 	%rd31, {%r1246, %r1251};
	setp.gt.s32 	%p155, %r1225, 30;
	mov.u64 	%rd257, %rd255;
	mov.u32 	%r1453, %r1445;
	mov.u32 	%r1454, %r1446;
	mov.u32 	%r1455, %r1447;
	mov.u32 	%r1456, %r1448;
	@%p155 bra 	$L__BB20_31;
	min.s32 	%r1256, %r1447, %r1446;
	min.s32 	%r117, %r1256, %r1445;
	min.s32 	%r1257, %r1231, %r1236;
	min.s32 	%r118, %r1257, %r1241;
	setp.lt.s32 	%p156, %r117, %r118;
	mov.u64 	%rd257, %rd255;
	mov.u32 	%r1453, %r1445;
	mov.u32 	%r1454, %r1446;
	mov.u32 	%r1455, %r1447;
	mov.u32 	%r1456, %r1448;
	@%p156 bra 	$L__BB20_31;
	setp.lt.s32 	%p157, %r118, %r117;
	mov.u64 	%rd257, %rd31;
	mov.u32 	%r1453, %r1241;
	mov.u32 	%r1454, %r1236;
	mov.u32 	%r1455, %r1231;
	mov.u32 	%r1456, %r1226;
	@%p157 bra 	$L__BB20_31;
	setp.lt.s64 	%p158, %rd255, %rd31;
	min.s64 	%rd257, %rd255, %rd31;
	selp.b32 	%r1453, %r1445, %r1241, %p158;
	selp.b32 	%r1454, %r1446, %r1236, %p158;
	selp.b32 	%r1455, %r1447, %r1231, %p158;
	selp.b32 	%r1456, %r1448, %r1226, %p158;
$L__BB20_31:
	mov.b32 	%r1285, 2;
	mov.b32 	%r1286, 31;
	mov.b32 	%r1287, -1;
	// begin inline asm
	shfl.sync.down.b32 %r1258, %r1456, %r1285, %r1286, %r1287;
	// end inline asm
	// begin inline asm
	shfl.sync.down.b32 %r1263, %r1455, %r1285, %r1286, %r1287;
	// end inline asm
	// begin inline asm
	shfl.sync.down.b32 %r1268, %r1454, %r1285, %r1286, %r1287;
	// end inline asm
	// begin inline asm
	shfl.sync.down.b32 %r1273, %r1453, %r1285, %r1286, %r1287;
	// end inline asm
	mov.b64 	{%r1279, %r1284}, %rd257;
	// begin inline asm
	shfl.sync.down.b32 %r1278, %r1279, %r1285, %r1286, %r1287;
	// end inline asm
	// begin inline asm
	shfl.sync.down.b32 %r1283, %r1284, %r1285, %r1286, %r1287;
	// end inline asm
	mov.b64 	%rd34, {%r1278, %r1283};
	setp.gt.s32 	%p159, %r1225, 29;
	mov.u64 	%rd258, %rd257;
	mov.u32 	%r1457, %r1453;
	mov.u32 	%r1458, %r1454;
	mov.u32 	%r1459, %r1455;
	mov.u32 	%r1460, %r1456;
	@%p159 bra 	$L__BB20_35;
	min.s32 	%r1288, %r1455, %r1454;
	min.s32 	%r131, %r1288, %r1453;
	min.s32 	%r1289, %r1263, %r1268;
	min.s32 	%r132, %r1289, %r1273;
	setp.lt.s32 	%p160, %r131, %r132;
	mov.u64 	%rd258, %rd257;
	mov.u32 	%r1457, %r1453;
	mov.u32 	%r1458, %r1454;
	mov.u32 	%r1459, %r1455;
	mov.u32 	%r1460, %r1456;
	@%p160 bra 	$L__BB20_35;
	setp.lt.s32 	%p161, %r132, %r131;
	mov.u64 	%rd258, %rd34;
	mov.u32 	%r1457, %r1273;
	mov.u32 	%r1458, %r1268;
	mov.u32 	%r1459, %r1263;
	mov.u32 	%r1460, %r1258;
	@%p161 bra 	$L__BB20_35;
	setp.lt.s64 	%p162, %rd257, %rd34;
	min.s64 	%rd258, %rd257, %rd34;
	selp.b32 	%r1457, %r1453, %r1273, %p162;
	selp.b32 	%r1458, %r1454, %r1268, %p162;
	selp.b32 	%r1459, %r1455, %r1263, %p162;
	selp.b32 	%r1460, %r1456, %r1258, %p162;
$L__BB20_35:
	mov.b32 	%r1317, 4;
	mov.b32 	%r1318, 31;
	mov.b32 	%r1319, -1;
	// begin inline asm
	shfl.sync.down.b32 %r1290, %r1460, %r1317, %r1318, %r1319;
	// end inline asm
	// begin inline asm
	shfl.sync.down.b32 %r1295, %r1459, %r1317, %r1318, %r1319;
	// end inline asm
	// begin inline asm
	shfl.sync.down.b32 %r1300, %r1458, %r1317, %r1318, %r1319;
	// end inline asm
	// begin inline asm
	shfl.sync.down.b32 %r1305, %r1457, %r1317, %r1318, %r1319;
	// end inline asm
	mov.b64 	{%r1311, %r1316}, %rd258;
	// begin inline asm
	shfl.sync.down.b32 %r1310, %r1311, %r1317, %r1318, %r1319;
	// end inline asm
	// begin inline asm
	shfl.sync.down.b32 %r1315, %r1316, %r1317, %r1318, %r1319;
	// end inline asm
	mov.b64 	%rd37, {%r1310, %r1315};
	setp.gt.s32 	%p163, %r1225, 27;
	mov.u64 	%rd259, %rd258;
	mov.u32 	%r1461, %r1457;
	mov.u32 	%r1462, %r1458;
	mov.u32 	%r1463, %r1459;
	mov.u32 	%r1464, %r1460;
	@%p163 bra 	$L__BB20_39;
	min.s32 	%r1320, %r1459, %r1458;
	min.s32 	%r145, %r1320, %r1457;
	min.s32 	%r1321, %r1295, %r1300;
	min.s32 	%r146, %r1321, %r1305;
	setp.lt.s32 	%p164, %r145, %r146;
	mov.u64 	%rd259, %rd258;
	mov.u32 	%r1461, %r1457;
	mov.u32 	%r1462, %r1458;
	mov.u32 	%r1463, %r1459;
	mov.u32 	%r1464, %r1460;
	@%p164 bra 	$L__BB20_39;
	setp.lt.s32 	%p165, %r146, %r145;
	mov.u64 	%rd259, %rd37;
	mov.u32 	%r1461, %r1305;
	mov.u32 	%r1462, %r1300;
	mov.u32 	%r1463, %r1295;
	mov.u32 	%r1464, %r1290;
	@%p165 bra 	$L__BB20_39;
	setp.lt.s64 	%p166, %rd258, %rd37;
	min.s64 	%rd259, %rd258, %rd37;
	selp.b32 	%r1461, %r1457, %r1305, %p166;
	selp.b32 	%r1462, %r1458, %r1300, %p166;
	selp.b32 	%r1463, %r1459, %r1295, %p166;
	selp.b32 	%r1464, %r1460, %r1290, %p166;
$L__BB20_39:
	mov.b32 	%r1349, 8;
	mov.b32 	%r1350, 31;
	mov.b32 	%r1351, -1;
	// begin inline asm
	shfl.sync.down.b32 %r1322, %r1464, %r1349, %r1350, %r1351;
	// end inline asm
	// begin inline asm
	shfl.sync.down.b32 %r1327, %r1463, %r1349, %r1350, %r1351;
	// end inline asm
	// begin inline asm
	shfl.sync.down.b32 %r1332, %r1462, %r1349, %r1350, %r1351;
	// end inline asm
	// begin inline asm
	shfl.sync.down.b32 %r1337, %r1461, %r1349, %r1350, %r1351;
	// end inline asm
	mov.b64 	{%r1343, %r1348}, %rd259;
	// begin inline asm
	shfl.sync.down.b32 %r1342, %r1343, %r1349, %r1350, %r1351;
	// end inline asm
	// begin inline asm
	shfl.sync.down.b32 %r1347, %r1348, %r1349, %r1350, %r1351;
	// end inline asm
	mov.b64 	%rd40, {%r1342, %r1347};
	setp.gt.s32 	%p167, %r1225, 23;
	mov.u64 	%rd260, %rd259;
	mov.u32 	%r1465, %r1461;
	mov.u32 	%r1466, %r1462;
	mov.u32 	%r1467, %r1463;
	mov.u32 	%r1468, %r1464;
	@%p167 bra 	$L__BB20_43;
	min.s32 	%r1352, %r1463, %r1462;
	min.s32 	%r159, %r1352, %r1461;
	min.s32 	%r1353, %r1327, %r1332;
	min.s32 	%r160, %r1353, %r1337;
	setp.lt.s32 	%p168, %r159, %r160;
	mov.u64 	%rd260, %rd259;
	mov.u32 	%r1465, %r1461;
	mov.u32 	%r1466, %r1462;
	mov.u32 	%r1467, %r1463;
	mov.u32 	%r1468, %r1464;
	@%p168 bra 	$L__BB20_43;
	setp.lt.s32 	%p169, %r160, %r159;
	mov.u64 	%rd260, %rd40;
	mov.u32 	%r1465, %r1337;
	mov.u32 	%r1466, %r1332;
	mov.u32 	%r1467, %r1327;
	mov.u32 	%r1468, %r1322;
	@%p169 bra 	$L__BB20_43;
	setp.lt.s64 	%p170, %rd259, %rd40;
	min.s64 	%rd260, %rd259, %rd40;
	selp.b32 	%r1465, %r1461, %r1337, %p170;
	selp.b32 	%r1466, %r1462, %r1332, %p170;
	selp.b32 	%r1467, %r1463, %r1327, %p170;
	selp.b32 	%r1468, %r1464, %r1322, %p170;
$L__BB20_43:
	mov.b32 	%r1381, 16;
	mov.b32 	%r1382, 31;
	mov.b32 	%r1383, -1;
	// begin inline asm
	shfl.sync.down.b32 %r1354, %r1468, %r1381, %r1382, %r1383;
	// end inline asm
	// begin inline asm
	shfl.sync.down.b32 %r1359, %r1467, %r1381, %r1382, %r1383;
	// end inline asm
	// begin inline asm
	shfl.sync.down.b32 %r1364, %r1466, %r1381, %r1382, %r1383;
	// end inline asm
	// begin inline asm
	shfl.sync.down.b32 %r1369, %r1465, %r1381, %r1382, %r1383;
	// end inline asm
	mov.b64 	{%r1375, %r1380}, %rd260;
	// begin inline asm
	shfl.sync.down.b32 %r1374, %r1375, %r1381, %r1382, %r1383;
	// end inline asm
	// begin inline asm
	shfl.sync.down.b32 %r1379, %r1380, %r1381, %r1382, %r1383;
	// end inline asm
	mov.b64 	%rd43, {%r1374, %r1379};
	setp.gt.s32 	%p171, %r1225, 15;
	mov.u64 	%rd312, %rd260;
	mov.u32 	%r1660, %r1465;
	mov.u32 	%r1661, %r1466;
	mov.u32 	%r1662, %r1467;
	mov.u32 	%r1663, %r1468;
	@%p171 bra 	$L__BB20_47;
	min.s32 	%r1384, %r1467, %r1466;
	min.s32 	%r173, %r1384, %r1465;
	min.s32 	%r1385, %r1359, %r1364;
	min.s32 	%r174, %r1385, %r1369;
	setp.lt.s32 	%p172, %r173, %r174;
	mov.u64 	%rd312, %rd260;
	mov.u32 	%r1660, %r1465;
	mov.u32 	%r1661, %r1466;
	mov.u32 	%r1662, %r1467;
	mov.u32 	%r1663, %r1468;
	@%p172 bra 	$L__BB20_47;
	setp.lt.s32 	%p173, %r174, %r173;
	mov.u64 	%rd312, %rd43;
	mov.u32 	%r1660, %r1369;
	mov.u32 	%r1661, %r1364;
	mov.u32 	%r1662, %r1359;
	mov.u32 	%r1663, %r1354;
	@%p173 bra 	$L__BB20_47;
	setp.lt.s64 	%p174, %rd260, %rd43;
	min.s64 	%rd312, %rd260, %rd43;
	selp.b32 	%r1660, %r1465, %r1369, %p174;
	selp.b32 	%r1661, %r1466, %r1364, %p174;
	selp.b32 	%r1662, %r1467, %r1359, %p174;
	selp.b32 	%r1663, %r1468, %r1354, %p174;
$L__BB20_47:
	setp.ne.s32 	%p175, %r1225, 0;
	@%p175 bra 	$L__BB20_49;
	shr.u32 	%r1386, %r1, 5;
	mov.u32 	%r1387, _ZN6thrust24THRUST_300001_SM_1000_NS8cuda_cub4core6detail5shmemE;
	mad.lo.s32 	%r1388, %r1386, 24, %r1387;
	st.shared.v2.u32 	[%r1388+8], {%r1663, %r1662};
	st.shared.v2.u32 	[%r1388+16], {%r1661, %r1660};
	st.shared.u64 	[%r1388+24], %rd312;
$L__BB20_49:
	bar.sync 	0;
	setp.ne.s32 	%p176, %r1, 0;
	@%p176 bra 	$L__BB20_205;
	ld.shared.v4.u32 	{%r183, %r184, %r185, %r186}, [_ZN6thrust24THRUST_300001_SM_1000_NS8cuda_cub4core6detail5shmemE+32];
	ld.shared.u64 	%rd46, [_ZN6thrust24THRUST_300001_SM_1000_NS8cuda_cub4core6detail5shmemE+48];
	min.s32 	%r1389, %r1662, %r1661;
	min.s32 	%r187, %r1389, %r1660;
	min.s32 	%r1390, %r184, %r185;
	min.s32 	%r188, %r1390, %r186;
	setp.lt.s32 	%p177, %r187, %r188;
	mov.u64 	%rd262, %rd312;
	mov.u32 	%r1473, %r1660;
	mov.u32 	%r1474, %r1661;
	mov.u32 	%r1475, %r1662;
	mov.u32 	%r1476, %r1663;
	@%p177 bra 	$L__BB20_53;
	setp.lt.s32 	%p178, %r188, %r187;
	mov.u64 	%rd262, %rd46;
	mov.u32 	%r1473, %r186;
	mov.u32 	%r1474, %r185;
	mov.u32 	%r1475, %r184;
	mov.u32 	%r1476, %r183;
	@%p178 bra 	$L__BB20_53;
	setp.lt.s64 	%p179, %rd312, %rd46;
	min.s64 	%rd262, %rd312, %rd46;
	selp.b32 	%r1473, %r1660, %r186, %p179;
	selp.b32 	%r1474, %r1661, %r185, %p179;
	selp.b32 	%r1475, %r1662, %r184, %p179;
	selp.b32 	%r1476, %r1663, %r183, %p179;
$L__BB20_53:
	ld.shared.v2.u32 	{%r197, %r198}, [_ZN6thrust24THRUST_300001_SM_1000_NS8cuda_cub4core6detail5shmemE+56];
	ld.shared.v2.u32 	{%r199, %r200}, [_ZN6thrust24THRUST_300001_SM_1000_NS8cuda_cub4core6detail5shmemE+64];
	ld.shared.u64 	%rd49, [_ZN6thrust24THRUST_300001_SM_1000_NS8cuda_cub4core6detail5shmemE+72];
	min.s32 	%r1391, %r1475, %r1474;
	min.s32 	%r201, %r1391, %r1473;
	min.s32 	%r1392, %r198, %r199;
	min.s32 	%r202, %r1392, %r200;
	setp.lt.s32 	%p180, %r201, %r202;
	mov.u64 	%rd263, %rd262;
	mov.u32 	%r1477, %r1473;
	mov.u32 	%r1478, %r1474;
	mov.u32 	%r1479, %r1475;
	mov.u32 	%r1480, %r1476;
	@%p180 bra 	$L__BB20_56;
	setp.lt.s32 	%p181, %r202, %r201;
	mov.u64 	%rd263, %rd49;
	mov.u32 	%r1477, %r200;
	mov.u32 	%r1478, %r199;
	mov.u32 	%r1479, %r198;
	mov.u32 	%r1480, %r197;
	@%p181 bra 	$L__BB20_56;
	setp.lt.s64 	%p182, %rd262, %rd49;
	min.s64 	%rd263, %rd262, %rd49;
	selp.b32 	%r1477, %r1473, %r200, %p182;
	selp.b32 	%r1478, %r1474, %r199, %p182;
	selp.b32 	%r1479, %r1475, %r198, %p182;
	selp.b32 	%r1480, %r1476, %r197, %p182;
$L__BB20_56:
	ld.shared.v4.u32 	{%r211, %r212, %r213, %r214}, [_ZN6thrust24THRUST_300001_SM_1000_NS8cuda_cub4core6detail5shmemE+80];
	ld.shared.u64 	%rd52, [_ZN6thrust24THRUST_300001_SM_1000_NS8cuda_cub4core6detail5shmemE+96];
	min.s32 	%r1393, %r1479, %r1478;
	min.s32 	%r215, %r1393, %r1477;
	min.s32 	%r1394, %r212, %r213;
	min.s32 	%r216, %r1394, %r214;
	setp.lt.s32 	%p183, %r215, %r216;
	mov.u64 	%rd264, %rd263;
	mov.u32 	%r1481, %r1477;
	mov.u32 	%r1482, %r1478;
	mov.u32 	%r1483, %r1479;
	mov.u32 	%r1484, %r1480;
	@%p183 bra 	$L__BB20_59;
	setp.lt.s32 	%p184, %r216, %r215;
	mov.u64 	%rd264, %rd52;
	mov.u32 	%r1481, %r214;
	mov.u32 	%r1482, %r213;
	mov.u32 	%r1483, %r212;
	mov.u32 	%r1484, %r211;
	@%p184 bra 	$L__BB20_59;
	setp.lt.s64 	%p185, %rd263, %rd52;
	min.s64 	%rd264, %rd263, %rd52;
	selp.b32 	%r1481, %r1477, %r214, %p185;
	selp.b32 	%r1482, %r1478, %r213, %p185;
	selp.b32 	%r1483, %r1479, %r212, %p185;
	selp.b32 	%r1484, %r1480, %r211, %p185;
$L__BB20_59:
	ld.shared.v2.u32 	{%r225, %r226}, [_ZN6thrust24THRUST_300001_SM_1000_NS8cuda_cub4core6detail5shmemE+104];
	ld.shared.v2.u32 	{%r227, %r228}, [_ZN6thrust24THRUST_300001_SM_1000_NS8cuda_cub4core6detail5shmemE+112];
	ld.shared.u64 	%rd55, [_ZN6thrust24THRUST_300001_SM_1000_NS8cuda_cub4core6detail5shmemE+120];
	min.s32 	%r1395, %r1483, %r1482;
	min.s32 	%r229, %r1395, %r1481;
	min.s32 	%r1396, %r226, %r227;
	min.s32 	%r230, %r1396, %r228;
	setp.lt.s32 	%p186, %r229, %r230;
	mov.u64 	%rd265, %rd264;
	mov.u32 	%r1485, %r1481;
	mov.u32 	%r1486, %r1482;
	mov.u32 	%r1487, %r1483;
	mov.u32 	%r1488, %r1484;
	@%p186 bra 	$L__BB20_62;
	setp.lt.s32 	%p187, %r230, %r229;
	mov.u64 	%rd265, %rd55;
	mov.u32 	%r1485, %r228;
	mov.u32 	%r1486, %r227;
	mov.u32 	%r1487, %r226;
	mov.u32 	%r1488, %r225;
	@%p187 bra 	$L__BB20_62;
	setp.lt.s64 	%p188, %rd264, %rd55;
	min.s64 	%rd265, %rd264, %rd55;
	selp.b32 	%r1485, %r1481, %r228, %p188;
	selp.b32 	%r1486, %r1482, %r227, %p188;
	selp.b32 	%r1487, %r1483, %r226, %p188;
	selp.b32 	%r1488, %r1484, %r225, %p188;
$L__BB20_62:
	ld.shared.v4.u32 	{%r239, %r240, %r241, %r242}, [_ZN6thrust24THRUST_300001_SM_1000_NS8cuda_cub4core6detail5shmemE+128];
	ld.shared.u64 	%rd58, [_ZN6thrust24THRUST_300001_SM_1000_NS8cuda_cub4core6detail5shmemE+144];
	min.s32 	%r1397, %r1487, %r1486;
	min.s32 	%r243, %r1397, %r1485;
	min.s32 	%r1398, %r240, %r241;
	min.s32 	%r244, %r1398, %r242;
	setp.lt.s32 	%p189, %r243, %r244;
	mov.u64 	%rd266, %rd265;
	mov.u32 	%r1489, %r1485;
	mov.u32 	%r1490, %r1486;
	mov.u32 	%r1491, %r1487;
	mov.u32 	%r1492, %r1488;
	@%p189 bra 	$L__BB20_65;
	setp.lt.s32 	%p190, %r244, %r243;
	mov.u64 	%rd266, %rd58;
	mov.u32 	%r1489, %r242;
	mov.u32 	%r1490, %r241;
	mov.u32 	%r1491, %r240;
	mov.u32 	%r1492, %r239;
	@%p190 bra 	$L__BB20_65;
	setp.lt.s64 	%p191, %rd265, %rd58;
	min.s64 	%rd266, %rd265, %rd58;
	selp.b32 	%r1489, %r1485, %r242, %p191;
	selp.b32 	%r1490, %r1486, %r241, %p191;
	selp.b32 	%r1491, %r1487, %r240, %p191;
	selp.b32 	%r1492, %r1488, %r239, %p191;
$L__BB20_65:
	ld.shared.v2.u32 	{%r253, %r254}, [_ZN6thrust24THRUST_300001_SM_1000_NS8cuda_cub4core6detail5shmemE+152];
	ld.shared.v2.u32 	{%r255, %r256}, [_ZN6thrust24THRUST_300001_SM_1000_NS8cuda_cub4core6detail5shmemE+160];
	ld.shared.u64 	%rd61, [_ZN6thrust24THRUST_300001_SM_1000_NS8cuda_cub4core6detail5shmemE+168];
	min.s32 	%r1399, %r1491, %r1490;
	min.s32 	%r257, %r1399, %r1489;
	min.s32 	%r1400, %r254, %r255;
	min.s32 	%r258, %r1400, %r256;
	setp.lt.s32 	%p192, %r257, %r258;
	mov.u64 	%rd267, %rd266;
	mov.u32 	%r1493, %r1489;
	mov.u32 	%r1494, %r1490;
	mov.u32 	%r1495, %r1491;
	mov.u32 	%r1496, %r1492;
	@%p192 bra 	$L__BB20_68;
	setp.lt.s32 	%p193, %r258, %r257;
	mov.u64 	%rd267, %rd61;
	mov.u32 	%r1493, %r256;
	mov.u32 	%r1494, %r255;
	mov.u32 	%r1495, %r254;
	mov.u32 	%r1496, %r253;
	@%p193 bra 	$L__BB20_68;
	setp.lt.s64 	%p194, %rd266, %rd61;
	min.s64 	%rd267, %rd266, %rd61;
	selp.b32 	%r1493, %r1489, %r256, %p194;
	selp.b32 	%r1494, %r1490, %r255, %p194;
	selp.b32 	%r1495, %r1491, %r254, %p194;
	selp.b32 	%r1496, %r1492, %r253, %p194;
$L__BB20_68:
	ld.shared.v4.u32 	{%r267, %r268, %r269, %r270}, [_ZN6thrust24THRUST_300001_SM_1000_NS8cuda_cub4core6detail5shmemE+176];
	ld.shared.u64 	%rd64, [_ZN6thrust24THRUST_300001_SM_1000_NS8cuda_cub4core6detail5shmemE+192];
	min.s32 	%r1401, %r1495, %r1494;
	min.s32 	%r271, %r1401, %r1493;
	min.s32 	%r1402, %r268, %r269;
	min.s32 	%r272, %r1402, %r270;
	setp.lt.s32 	%p195, %r271, %r272;
	mov.u64 	%rd312, %rd267;
	mov.u32 	%r1660, %r1493;
	mov.u32 	%r1661, %r1494;
	mov.u32 	%r1662, %r1495;
	mov.u32 	%r1663, %r1496;
	@%p195 bra 	$L__BB20_205;
	setp.lt.s32 	%p196, %r272, %r271;
	mov.u64 	%rd312, %rd64;
	mov.u32 	%r1660, %r270;
	mov.u32 	%r1661, %r269;
	mov.u32 	%r1662, %r268;
	mov.u32 	%r1663, %r267;
	@%p196 bra 	$L__BB20_205;
	setp.lt.s64 	%p197, %rd267, %rd64;
	min.s64 	%rd312, %rd267, %rd64;
	selp.b32 	%r1660, %r1493, %r270, %p197;
	selp.b32 	%r1661, %r1494, %r269, %p197;
	selp.b32 	%r1662, %r1495, %r268, %p197;
	selp.b32 	%r1663, %r1496, %r267, %p197;
	bra.uni 	$L__BB20_205;
$L__BB20_71:
	// begin inline asm
	mov.u32 %r1039, %laneid;
	// end inline asm
	and.b32  	%r1070, %r1, 992;
	add.s32 	%r1071, %r1070, 32;
	setp.gt.s32 	%p104, %r1071, %r801;
	not.b32 	%r1072, %r1070;
	add.s32 	%r1073, %r801, %r1072;
	selp.b32 	%r1068, %r1073, 31, %p104;
	mov.b32 	%r1067, 1;
	mov.b32 	%r1069, -1;
	// begin inline asm
	shfl.sync.down.b32 %r1040, %r1448, %r1067, %r1068, %r1069;
	// end inline asm
	// begin inline asm
	shfl.sync.down.b32 %r1045, %r1447, %r1067, %r1068, %r1069;
	// end inline asm
	// begin inline asm
	shfl.sync.down.b32 %r1050, %r1446, %r1067, %r1068, %r1069;
	// end inline asm
	// begin inline asm
	shfl.sync.down.b32 %r1055, %r1445, %r1067, %r1068, %r1069;
	// end inline asm
	mov.b64 	{%r1061, %r1066}, %rd255;
	// begin inline asm
	shfl.sync.down.b32 %r1060, %r1061, %r1067, %r1068, %r1069;
	// end inline asm
	// begin inline asm
	shfl.sync.down.b32 %r1065, %r1066, %r1067, %r1068, %r1069;
	// end inline asm
	mov.b64 	%rd66, {%r1060, %r1065};
	setp.ge.s32 	%p105, %r1039, %r1068;
	mov.u64 	%rd268, %rd255;
	mov.u32 	%r1497, %r1445;
	mov.u32 	%r1498, %r1446;
	mov.u32 	%r1499, %r1447;
	mov.u32 	%r1500, %r1448;
	@%p105 bra 	$L__BB20_75;
	min.s32 	%r1074, %r1447, %r1446;
	min.s32 	%r283, %r1074, %r1445;
	min.s32 	%r1075, %r1045, %r1050;
	min.s32 	%r284, %r1075, %r1055;
	setp.lt.s32 	%p106, %r283, %r284;
	mov.u64 	%rd268, %rd255;
	mov.u32 	%r1497, %r1445;
	mov.u32 	%r1498, %r1446;
	mov.u32 	%r1499, %r1447;
	mov.u32 	%r1500, %r1448;
	@%p106 bra 	$L__BB20_75;
	setp.lt.s32 	%p107, %r284, %r283;
	mov.u64 	%rd268, %rd66;
	mov.u32 	%r1497, %r1055;
	mov.u32 	%r1498, %r1050;
	mov.u32 	%r1499, %r1045;
	mov.u32 	%r1500, %r1040;
	@%p107 bra 	$L__BB20_75;
	setp.lt.s64 	%p108, %rd255, %rd66;
	min.s64 	%rd268, %rd255, %rd66;
	selp.b32 	%r1497, %r1445, %r1055, %p108;
	selp.b32 	%r1498, %r1446, %r1050, %p108;
	selp.b32 	%r1499, %r1447, %r1045, %p108;
	selp.b32 	%r1500, %r1448, %r1040, %p108;
$L__BB20_75:
	mov.b32 	%r1103, 2;
	mov.b32 	%r1105, -1;
	// begin inline asm
	shfl.sync.down.b32 %r1076, %r1500, %r1103, %r1068, %r1105;
	// end inline asm
	// begin inline asm
	shfl.sync.down.b32 %r1081, %r1499, %r1103, %r1068, %r1105;
	// end inline asm
	// begin inline asm
	shfl.sync.down.b32 %r1086, %r1498, %r1103, %r1068, %r1105;
	// end inline asm
	// begin inline asm
	shfl.sync.down.b32 %r1091, %r1497, %r1103, %r1068, %r1105;
	// end inline asm
	mov.b64 	{%r1097, %r1102}, %rd268;
	// begin inline asm
	shfl.sync.down.b32 %r1096, %r1097, %r1103, %r1068, %r1105;
	// end inline asm
	// begin inline asm
	shfl.sync.down.b32 %r1101, %r1102, %r1103, %r1068, %r1105;
	// end inline asm
	mov.b64 	%rd69, {%r1096, %r1101};
	add.s32 	%r1106, %r1039, 2;
	setp.gt.s32 	%p109, %r1106, %r1068;
	mov.u64 	%rd269, %rd268;
	mov.u32 	%r1501, %r1497;
	mov.u32 	%r1502, %r1498;
	mov.u32 	%r1503, %r1499;
	mov.u32 	%r1504, %r1500;
	@%p109 bra 	$L__BB20_79;
	min.s32 	%r1107, %r1499, %r1498;
	min.s32 	%r297, %r1107, %r1497;
	min.s32 	%r1108, %r1081, %r1086;
	min.s32 	%r298, %r1108, %r1091;
	setp.lt.s32 	%p110, %r297, %r298;
	mov.u64 	%rd269, %rd268;
	mov.u32 	%r1501, %r1497;
	mov.u32 	%r1502, %r1498;
	mov.u32 	%r1503, %r1499;
	mov.u32 	%r1504, %r1500;
	@%p110 bra 	$L__BB20_79;
	setp.lt.s32 	%p111, %r298, %r297;
	mov.u64 	%rd269, %rd69;
	mov.u32 	%r1501, %r1091;
	mov.u32 	%r1502, %r1086;
	mov.u32 	%r1503, %r1081;
	mov.u32 	%r1504, %r1076;
	@%p111 bra 	$L__BB20_79;
	setp.lt.s64 	%p112, %rd268, %rd69;
	min.s64 	%rd269, %rd268, %rd69;
	selp.b32 	%r1501, %r1497, %r1091, %p112;
	selp.b32 	%r1502, %r1498, %r1086, %p112;
	selp.b32 	%r1503, %r1499, %r1081, %p112;
	selp.b32 	%r1504, %r1500, %r1076, %p112;
$L__BB20_79:
	mov.b32 	%r1136, 4;
	mov.b32 	%r1138, -1;
	// begin inline asm
	shfl.sync.down.b32 %r1109, %r1504, %r1136, %r1068, %r1138;
	// end inline asm
	// begin inline asm
	shfl.sync.down.b32 %r1114, %r1503, %r1136, %r1068, %r1138;
	// end inline asm
	// begin inline asm
	shfl.sync.down.b32 %r1119, %r1502, %r1136, %r1068, %r1138;
	// end inline asm
	// begin inline asm
	shfl.sync.down.b32 %r1124, %r1501, %r1136, %r1068, %r1138;
	// end inline asm
	mov.b64 	{%r1130, %r1135}, %rd269;
	// begin inline asm
	shfl.sync.down.b32 %r1129, %r1130, %r1136, %r1068, %r1138;
	// end inline asm
	// begin inline asm
	shfl.sync.down.b32 %r1134, %r1135, %r1136, %r1068, %r1138;
	// end inline asm
	mov.b64 	%rd72, {%r1129, %r1134};
	add.s32 	%r1139, %r1039, 4;
	setp.gt.s32 	%p113, %r1139, %r1068;
	mov.u64 	%rd270, %rd269;
	mov.u32 	%r1505, %r1501;
	mov.u32 	%r1506, %r1502;
	mov.u32 	%r1507, %r1503;
	mov.u32 	%r1508, %r1504;
	@%p113 bra 	$L__BB20_83;
	min.s32 	%r1140, %r1503, %r1502;
	min.s32 	%r311, %r1140, %r1501;
	min.s32 	%r1141, %r1114, %r1119;
	min.s32 	%r312, %r1141, %r1124;
	setp.lt.s32 	%p114, %r311, %r312;
	mov.u64 	%rd270, %rd269;
	mov.u32 	%r1505, %r1501;
	mov.u32 	%r1506, %r1502;
	mov.u32 	%r1507, %r1503;
	mov.u32 	%r1508, %r1504;
	@%p114 bra 	$L__BB20_83;
	setp.lt.s32 	%p115, %r312, %r311;
	mov.u64 	%rd270, %rd72;
	mov.u32 	%r1505, %r1124;
	mov.u32 	%r1506, %r1119;
	mov.u32 	%r1507, %r1114;
	mov.u32 	%r1508, %r1109;
	@%p115 bra 	$L__BB20_83;
	setp.lt.s64 	%p116, %rd269, %rd72;
	min.s64 	%rd270, %rd269, %rd72;
	selp.b32 	%r1505, %r1501, %r1124, %p116;
	selp.b32 	%r1506, %r1502, %r1119, %p116;
	selp.b32 	%r1507, %r1503, %r1114, %p116;
	selp.b32 	%r1508, %r1504, %r1109, %p116;
$L__BB20_83:
	mov.b32 	%r1169, 8;
	mov.b32 	%r1171, -1;
	// begin inline asm
	shfl.sync.down.b32 %r1142, %r1508, %r1169, %r1068, %r1171;
	// end inline asm
	// begin inline asm
	shfl.sync.down.b32 %r1147, %r1507, %r1169, %r1068, %r1171;
	// end inline asm
	// begin inline asm
	shfl.sync.down.b32 %r1152, %r1506, %r1169, %r1068, %r1171;
	// end inline asm
	// begin inline asm
	shfl.sync.down.b32 %r1157, %r1505, %r1169, %r1068, %r1171;
	// end inline asm
	mov.b64 	{%r1163, %r1168}, %rd270;
	// begin inline asm
	shfl.sync.down.b32 %r1162, %r1163, %r1169, %r1068, %r1171;
	// end inline asm
	// begin inline asm
	shfl.sync.down.b32 %r1167, %r1168, %r1169, %r1068, %r1171;
	// end inline asm
	mov.b64 	%rd75, {%r1162, %r1167};
	add.s32 	%r1172, %r1039, 8;
	setp.gt.s32 	%p117, %r1172, %r1068;
	mov.u64 	%rd271, %rd270;
	mov.u32 	%r1509, %r1505;
	mov.u32 	%r1510, %r1506;
	mov.u32 	%r1511, %r1507;
	mov.u32 	%r1512, %r1508;
	@%p117 bra 	$L__BB20_87;
	min.s32 	%r1173, %r1507, %r1506;
	min.s32 	%r325, %r1173, %r1505;
	min.s32 	%r1174, %r1147, %r1152;
	min.s32 	%r326, %r1174, %r1157;
	setp.lt.s32 	%p118, %r325, %r326;
	mov.u64 	%rd271, %rd270;
	mov.u32 	%r1509, %r1505;
	mov.u32 	%r1510, %r1506;
	mov.u32 	%r1511, %r1507;
	mov.u32 	%r1512, %r1508;
	@%p118 bra 	$L__BB20_87;
	setp.lt.s32 	%p119, %r326, %r325;
	mov.u64 	%rd271, %rd75;
	mov.u32 	%r1509, %r1157;
	mov.u32 	%r1510, %r1152;
	mov.u32 	%r1511, %r1147;
	mov.u32 	%r1512, %r1142;
	@%p119 bra 	$L__BB20_87;
	setp.lt.s64 	%p120, %rd270, %rd75;
	min.s64 	%rd271, %rd270, %rd75;
	selp.b32 	%r1509, %r1505, %r1157, %p120;
	selp.b32 	%r1510, %r1506, %r1152, %p120;
	selp.b32 	%r1511, %r1507, %r1147, %p120;
	selp.b32 	%r1512, %r1508, %r1142, %p120;
$L__BB20_87:
	mov.b32 	%r1202, 16;
	mov.b32 	%r1204, -1;
	// begin inline asm
	shfl.sync.down.b32 %r1175, %r1512, %r1202, %r1068, %r1204;
	// end inline asm
	// begin inline asm
	shfl.sync.down.b32 %r1180, %r1511, %r1202, %r1068, %r1204;
	// end inline asm
	// begin inline asm
	shfl.sync.down.b32 %r1185, %r1510, %r1202, %r1068, %r1204;
	// end inline asm
	// begin inline asm
	shfl.sync.down.b32 %r1190, %r1509, %r1202, %r1068, %r1204;
	// end inline asm
	mov.b64 	{%r1196, %r1201}, %rd271;
	// begin inline asm
	shfl.sync.down.b32 %r1195, %r1196, %r1202, %r1068, %r1204;
	// end inline asm
	// begin inline asm
	shfl.sync.down.b32 %r1200, %r1201, %r1202, %r1068, %r1204;
	// end inline asm
	mov.b64 	%rd78, {%r1195, %r1200};
	add.s32 	%r1205, %r1039, 16;
	setp.gt.s32 	%p121, %r1205, %r1068;
	mov.u64 	%rd312, %rd271;
	mov.u32 	%r1660, %r1509;
	mov.u32 	%r1661, %r1510;
	mov.u32 	%r1662, %r1511;
	mov.u32 	%r1663, %r1512;
	@%p121 bra 	$L__BB20_91;
	min.s32 	%r1206, %r1511, %r1510;
	min.s32 	%r339, %r1206, %r1509;
	min.s32 	%r1207, %r1180, %r1185;
	min.s32 	%r340, %r1207, %r1190;
	setp.lt.s32 	%p122, %r339, %r340;
	mov.u64 	%rd312, %rd271;
	mov.u32 	%r1660, %r1509;
	mov.u32 	%r1661, %r1510;
	mov.u32 	%r1662, %r1511;
	mov.u32 	%r1663, %r1512;
	@%p122 bra 	$L__BB20_91;
	setp.lt.s32 	%p123, %r340, %r339;
	mov.u64 	%rd312, %rd78;
	mov.u32 	%r1660, %r1190;
	mov.u32 	%r1661, %r1185;
	mov.u32 	%r1662, %r1180;
	mov.u32 	%r1663, %r1175;
	@%p123 bra 	$L__BB20_91;
	setp.lt.s64 	%p124, %rd271, %rd78;
	min.s64 	%rd312, %rd271, %rd78;
	selp.b32 	%r1660, %r1509, %r1190, %p124;
	selp.b32 	%r1661, %r1510, %r1185, %p124;
	selp.b32 	%r1662, %r1511, %r1180, %p124;
	selp.b32 	%r1663, %r1512, %r1175, %p124;
$L__BB20_91:
	setp.ne.s32 	%p125, %r1039, 0;
	@%p125 bra 	$L__BB20_93;
	shr.u32 	%r1208, %r1, 5;
	mov.u32 	%r1209, _ZN6thrust24THRUST_300001_SM_1000_NS8cuda_cub4core6detail5shmemE;
	mad.lo.s32 	%r1210, %r1208, 24, %r1209;
	st.shared.v2.u32 	[%r1210+8], {%r1663, %r1662};
	st.shared.v2.u32 	[%r1210+16], {%r1661, %r1660};
	st.shared.u64 	[%r1210+24], %rd312;
$L__BB20_93:
	bar.sync 	0;
	setp.ne.s32 	%p126, %r1, 0;
	@%p126 bra 	$L__BB20_205;
	setp.lt.s32 	%p127, %r801, 33;
	mov.u32 	%r1517, %r1663;
	mov.u32 	%r1518, %r1662;
	mov.u32 	%r1519, %r1661;
	mov.u32 	%r1520, %r1660;
	mov.u64 	%rd273, %rd312;
	@%p127 bra 	$L__BB20_98;
	ld.shared.v4.u32 	{%r349, %r350, %r351, %r352}, [_ZN6thrust24THRUST_300001_SM_1000_NS8cuda_cub4core6detail5shmemE+32];
	ld.shared.u64 	%rd81, [_ZN6thrust24THRUST_300001_SM_1000_NS8cuda_cub4core6detail5shmemE+48];
	min.s32 	%r1211, %r1662, %r1661;
	min.s32 	%r353, %r1211, %r1660;
	min.s32 	%r1212, %r350, %r351;
	min.s32 	%r354, %r1212, %r352;
	setp.lt.s32 	%p128, %r353, %r354;
	mov.u32 	%r1517, %r1663;
	mov.u32 	%r1518, %r1662;
	mov.u32 	%r1519, %r1661;
	mov.u32 	%r1520, %r1660;
	mov.u64 	%rd273, %rd312;
	@%p128 bra 	$L__BB20_98;
	setp.lt.s32 	%p129, %r354, %r353;
	mov.u32 	%r1517, %r349;
	mov.u32 	%r1518, %r350;
	mov.u32 	%r1519, %r351;
	mov.u32 	%r1520, %r352;
	mov.u64 	%rd273, %rd81;
	@%p129 bra 	$L__BB20_98;
	setp.lt.s64 	%p130, %rd312, %rd81;
	min.s64 	%rd273, %rd312, %rd81;
	selp.b32 	%r1520, %r1660, %r352, %p130;
	selp.b32 	%r1519, %r1661, %r351, %p130;
	selp.b32 	%r1518, %r1662, %r350, %p130;
	selp.b32 	%r1517, %r1663, %r349, %p130;
$L__BB20_98:
	setp.lt.s32 	%p131, %r801, 65;
	mov.u32 	%r1521, %r1517;
	mov.u32 	%r1522, %r1518;
	mov.u32 	%r1523, %r1519;
	mov.u32 	%r1524, %r1520;
	mov.u64 	%rd274, %rd273;
	@%p131 bra 	$L__BB20_102;
	ld.shared.v2.u32 	{%r363, %r364}, [_ZN6thrust24THRUST_300001_SM_1000_NS8cuda_cub4core6detail5shmemE+56];
	ld.shared.v2.u32 	{%r365, %r366}, [_ZN6thrust24THRUST_300001_SM_1000_NS8cuda_cub4core6detail5shmemE+64];
	ld.shared.u64 	%rd84, [_ZN6thrust24THRUST_300001_SM_1000_NS8cuda_cub4core6detail5shmemE+72];
	min.s32 	%r1213, %r1518, %r1519;
	min.s32 	%r367, %r1213, %r1520;
	min.s32 	%r1214, %r364, %r365;
	min.s32 	%r368, %r1214, %r366;
	setp.lt.s32 	%p132, %r367, %r368;
	mov.u32 	%r1521, %r1517;
	mov.u32 	%r1522, %r1518;
	mov.u32 	%r1523, %r1519;
	mov.u32 	%r1524, %r1520;
	mov.u64 	%rd274, %rd273;
	@%p132 bra 	$L__BB20_102;
	setp.lt.s32 	%p133, %r368, %r367;
	mov.u32 	%r1521, %r363;
	mov.u32 	%r1522, %r364;
	mov.u32 	%r1523, %r365;
	mov.u32 	%r1524, %r366;
	mov.u64 	%rd274, %rd84;
	@%p133 bra 	$L__BB20_102;
	setp.lt.s64 	%p134, %rd273, %rd84;
	min.s64 	%rd274, %rd273, %rd84;
	selp.b32 	%r1524, %r1520, %r366, %p134;
	selp.b32 	%r1523, %r1519, %r365, %p134;
	selp.b32 	%r1522, %r1518, %r364, %p134;
	selp.b32 	%r1521, %r1517, %r363, %p134;
$L__BB20_102:
	setp.lt.s32 	%p135, %r801, 97;
	mov.u32 	%r1525, %r1521;
	mov.u32 	%r1526, %r1522;
	mov.u32 	%r1527, %r1523;
	mov.u32 	%r1528, %r1524;
	mov.u64 	%rd275, %rd274;
	@%p135 bra 	$L__BB20_106;
	ld.shared.v4.u32 	{%r377, %r378, %r379, %r380}, [_ZN6thrust24THRUST_300001_SM_1000_NS8cuda_cub4core6detail5shmemE+80];
	ld.shared.u64 	%rd87, [_ZN6thrust24THRUST_300001_SM_1000_NS8cuda_cub4core6detail5shmemE+96];
	min.s32 	%r1215, %r1522, %r1523;
	min.s32 	%r381, %r1215, %r1524;
	min.s32 	%r1216, %r378, %r379;
	min.s32 	%r382, %r1216, %r380;
	setp.lt.s32 	%p136, %r381, %r382;
	mov.u32 	%r1525, %r1521;
	mov.u32 	%r1526, %r1522;
	mov.u32 	%r1527, %r1523;
	mov.u32 	%r1528, %r1524;
	mov.u64 	%rd275, %rd274;
	@%p136 bra 	$L__BB20_106;
	setp.lt.s32 	%p137, %r382, %r381;
	mov.u32 	%r1525, %r377;
	mov.u32 	%r1526, %r378;
	mov.u32 	%r1527, %r379;
	mov.u32 	%r1528, %r380;
	mov.u64 	%rd275, %rd87;
	@%p137 bra 	$L__BB20_106;
	setp.lt.s64 	%p138, %rd274, %rd87;
	min.s64 	%rd275, %rd274, %rd87;
	selp.b32 	%r1528, %r1524, %r380, %p138;
	selp.b32 	%r1527, %r1523, %r379, %p138;
	selp.b32 	%r1526, %r1522, %r378, %p138;
	selp.b32 	%r1525, %r1521, %r377, %p138;
$L__BB20_106:
	setp.lt.s32 	%p139, %r801, 129;
	mov.u32 	%r1529, %r1525;
	mov.u32 	%r1530, %r1526;
	mov.u32 	%r1531, %r1527;
	mov.u32 	%r1532, %r1528;
	mov.u64 	%rd276, %rd275;
	@%p139 bra 	$L__BB20_110;
	ld.shared.v2.u32 	{%r391, %r392}, [_ZN6thrust24THRUST_300001_SM_1000_NS8cuda_cub4core6detail5shmemE+104];
	ld.shared.v2.u32 	{%r393, %r394}, [_ZN6thrust24THRUST_300001_SM_1000_NS8cuda_cub4core6detail5shmemE+112];
	ld.shared.u64 	%rd90, [_ZN6thrust24THRUST_300001_SM_1000_NS8cuda_cub4core6detail5shmemE+120];
	min.s32 	%r1217, %r1526, %r1527;
	min.s32 	%r395, %r1217, %r1528;
	min.s32 	%r1218, %r392, %r393;
	min.s32 	%r396, %r1218, %r394;
	setp.lt.s32 	%p140, %r395, %r396;
	mov.u32 	%r1529, %r1525;
	mov.u32 	%r1530, %r1526;
	mov.u32 	%r1531, %r1527;
	mov.u32 	%r1532, %r1528;
	mov.u64 	%rd276, %rd275;
	@%p140 bra 	$L__BB20_110;
	setp.lt.s32 	%p141, %r396, %r395;
	mov.u32 	%r1529, %r391;
	mov.u32 	%r1530, %r392;
	mov.u32 	%r1531, %r393;
	mov.u32 	%r1532, %r394;
	mov.u64 	%rd276, %rd90;
	@%p141 bra 	$L__BB20_110;
	setp.lt.s64 	%p142, %rd275, %rd90;
	min.s64 	%rd276, %rd275, %rd90;
	selp.b32 	%r1532, %r1528, %r394, %p142;
	selp.b32 	%r1531, %r1527, %r393, %p142;
	selp.b32 	%r1530, %r1526, %r392, %p142;
	selp.b32 	%r1529, %r1525, %r391, %p142;
$L__BB20_110:
	setp.lt.s32 	%p143, %r801, 161;
	mov.u32 	%r1533, %r1529;
	mov.u32 	%r1534, %r1530;
	mov.u32 	%r1535, %r1531;
	mov.u32 	%r1536, %r1532;
	mov.u64 	%rd277, %rd276;
	@%p143 bra 	$L__BB20_114;
	ld.shared.v4.u32 	{%r405, %r406, %r407, %r408}, [_ZN6thrust24THRUST_300001_SM_1000_NS8cuda_cub4core6detail5shmemE+128];
	ld.shared.u64 	%rd93, [_ZN6thrust24THRUST_300001_SM_1000_NS8cuda_cub4core6detail5shmemE+144];
	min.s32 	%r1219, %r1530, %r1531;
	min.s32 	%r409, %r1219, %r1532;
	min.s32 	%r1220, %r406, %r407;
	min.s32 	%r410, %r1220, %r408;
	setp.lt.s32 	%p144, %r409, %r410;
	mov.u32 	%r1533, %r1529;
	mov.u32 	%r1534, %r1530;
	mov.u32 	%r1535, %r1531;
	mov.u32 	%r1536, %r1532;
	mov.u64 	%rd277, %rd276;
	@%p144 bra 	$L__BB20_114;
	setp.lt.s32 	%p145, %r410, %r409;
	mov.u32 	%r1533, %r405;
	mov.u32 	%r1534, %r406;
	mov.u32 	%r1535, %r407;
	mov.u32 	%r1536, %r408;
	mov.u64 	%rd277, %rd93;
	@%p145 bra 	$L__BB20_114;
	setp.lt.s64 	%p146, %rd276, %rd93;
	min.s64 	%rd277, %rd276, %rd93;
	selp.b32 	%r1536, %r1532, %r408, %p146;
	selp.b32 	%r1535, %r1531, %r407, %p146;
	selp.b32 	%r1534, %r1530, %r406, %p146;
	selp.b32 	%r1533, %r1529, %r405, %p146;
$L__BB20_114:
	setp.lt.s32 	%p147, %r801, 193;
	mov.u32 	%r1537, %r1533;
	mov.u32 	%r1538, %r1534;
	mov.u32 	%r1539, %r1535;
	mov.u32 	%r1540, %r1536;
	mov.u64 	%rd278, %rd277;
	@%p147 bra 	$L__BB20_118;
	ld.shared.v2.u32 	{%r419, %r420}, [_ZN6thrust24THRUST_300001_SM_1000_NS8cuda_cub4core6detail5shmemE+152];
	ld.shared.v2.u32 	{%r421, %r422}, [_ZN6thrust24THRUST_300001_SM_1000_NS8cuda_cub4core6detail5shmemE+160];
	ld.shared.u64 	%rd96, [_ZN6thrust24THRUST_300001_SM_1000_NS8cuda_cub4core6detail5shmemE+168];
	min.s32 	%r1221, %r1534, %r1535;
	min.s32 	%r423, %r1221, %r1536;
	min.s32 	%r1222, %r420, %r421;
	min.s32 	%r424, %r1222, %r422;
	setp.lt.s32 	%p148, %r423, %r424;
	mov.u32 	%r1537, %r1533;
	mov.u32 	%r1538, %r1534;
	mov.u32 	%r1539, %r1535;
	mov.u32 	%r1540, %r1536;
	mov.u64 	%rd278, %rd277;
	@%p148 bra 	$L__BB20_118;
	setp.lt.s32 	%p149, %r424, %r423;
	mov.u32 	%r1537, %r419;
	mov.u32 	%r1538, %r420;
	mov.u32 	%r1539, %r421;
	mov.u32 	%r1540, %r422;
	mov.u64 	%rd278, %rd96;
	@%p149 bra 	$L__BB20_118;
	setp.lt.s64 	%p150, %rd277, %rd96;
	min.s64 	%rd278, %rd277, %rd96;
	selp.b32 	%r1540, %r1536, %r422, %p150;
	selp.b32 	%r1539, %r1535, %r421, %p150;
	selp.b32 	%r1538, %r1534, %r420, %p150;
	selp.b32 	%r1537, %r1533, %r419, %p150;
$L__BB20_118:
	setp.lt.s32 	%p151, %r801, 225;
	mov.u64 	%rd312, %rd278;
	mov.u32 	%r1660, %r1540;
	mov.u32 	%r1661, %r1539;
	mov.u32 	%r1662, %r1538;
	mov.u32 	%r1663, %r1537;
	@%p151 bra 	$L__BB20_205;
	ld.shared.v4.u32 	{%r433, %r434, %r435, %r436}, [_ZN6thrust24THRUST_300001_SM_1000_NS8cuda_cub4core6detail5shmemE+176];
	ld.shared.u64 	%rd99, [_ZN6thrust24THRUST_300001_SM_1000_NS8cuda_cub4core6detail5shmemE+192];
	min.s32 	%r1223, %r1538, %r1539;
	min.s32 	%r437, %r1223, %r1540;
	min.s32 	%r1224, %r434, %r435;
	min.s32 	%r438, %r1224, %r436;
	setp.lt.s32 	%p152, %r437, %r438;
	mov.u64 	%rd312, %rd278;
	mov.u32 	%r1660, %r1540;
	mov.u32 	%r1661, %r1539;
	mov.u32 	%r1662, %r1538;
	mov.u32 	%r1663, %r1537;
	@%p152 bra 	$L__BB20_205;
	setp.lt.s32 	%p153, %r438, %r437;
	mov.u64 	%rd312, %rd99;
	mov.u32 	%r1660, %r436;
	mov.u32 	%r1661, %r435;
	mov.u32 	%r1662, %r434;
	mov.u32 	%r1663, %r433;
	@%p153 bra 	$L__BB20_205;
	setp.lt.s64 	%p154, %rd278, %rd99;
	min.s64 	%rd312, %rd278, %rd99;
	selp.b32 	%r1660, %r1540, %r436, %p154;
	selp.b32 	%r1661, %r1539, %r435, %p154;
	selp.b32 	%r1662, %r1538, %r434, %p154;
	selp.b32 	%r1663, %r1537, %r433, %p154;
	bra.uni 	$L__BB20_205;
$L__BB20_122:
	mov.u32 	%r443, %tid.x;
	cvt.u64.u32 	%rd279, %r443;
	mul.wide.u32 	%rd195, %r443, 16;
	add.s64 	%rd102, %rd1, %rd195;
	ld.global.u32 	%r1562, [%rd102];
	ld.global.u32 	%r1563, [%rd102+4];
	ld.global.u32 	%r1564, [%rd102+8];
	ld.global.u32 	%r1565, [%rd102+12];
	ld.global.u32 	%r448, [%rd102+4100];
	ld.global.u32 	%r449, [%rd102+4104];
	ld.global.u32 	%r450, [%rd102+4108];
	ld.global.u32 	%r451, [%rd102+8192];
	ld.global.u32 	%r452, [%rd102+8196];
	ld.global.u32 	%r453, [%rd102+8200];
	ld.global.u32 	%r454, [%rd102+8204];
	min.s32 	%r802, %r1563, %r1564;
	min.s32 	%r455, %r802, %r1565;
	min.s32 	%r803, %r448, %r449;
	min.s32 	%r456, %r803, %r450;
	setp.lt.s32 	%p3, %r455, %r456;
	@%p3 bra 	$L__BB20_124;
	add.s32 	%r804, %r443, 256;
	cvt.u64.u32 	%rd196, %r804;
	ld.global.u32 	%r805, [%rd102+4096];
	setp.lt.s32 	%p4, %r456, %r455;
	selp.b32 	%r1564, %r449, %r1564, %p4;
	selp.b32 	%r1563, %r448, %r1563, %p4;
	selp.b32 	%r1562, %r805, %r1562, %p4;
	selp.b32 	%r1565, %r450, %r1565, %p4;
	selp.b64 	%rd279, %rd196, %rd279, %p4;
$L__BB20_124:
	add.s64 	%rd299, %rd193, %rd279;
	min.s32 	%r806, %r1563, %r1564;
	min.s32 	%r465, %r806, %r1565;
	min.s32 	%r807, %r452, %r453;
	min.s32 	%r466, %r807, %r454;
	setp.lt.s32 	%p5, %r465, %r466;
	@%p5 bra 	$L__BB20_126;
	setp.lt.s32 	%p6, %r466, %r465;
	selp.b32 	%r1564, %r453, %r1564, %p6;
	selp.b32 	%r1563, %r452, %r1563, %p6;
	selp.b32 	%r1562, %r451, %r1562, %p6;
	selp.b32 	%r1565, %r454, %r1565, %p6;
	add.s32 	%r808, %r443, 512;
	cvt.u64.u32 	%rd197, %r808;
	add.s64 	%rd198, %rd193, %rd197;
	selp.b64 	%rd299, %rd198, %rd299, %p6;
$L__BB20_126:
	setp.lt.u32 	%p7, %r801, 1536;
	mov.b32 	%r1570, 768;
	@%p7 bra 	$L__BB20_138;
	mov.b32 	%r1570, 768;
	cvt.u64.u32 	%rd200, %r443;
$L__BB20_128:
	mov.u32 	%r475, %r1570;
	cvt.u64.u32 	%rd199, %r475;
	add.s64 	%rd201, %rd200, %rd199;
	mul.wide.u32 	%rd202, %r475, 16;
	add.s64 	%rd203, %rd102, %rd202;
	add.s64 	%rd109, %rd201, %rd193;
	ld.global.u32 	%r480, [%rd203];
	ld.global.u32 	%r481, [%rd203+4];
	ld.global.u32 	%r482, [%rd203+8];
	ld.global.u32 	%r483, [%rd203+12];
	ld.global.u32 	%r484, [%rd203+4096];
	ld.global.u32 	%r485, [%rd203+4100];
	ld.global.u32 	%r486, [%rd203+4104];
	ld.global.u32 	%r487, [%rd203+4108];
	ld.global.u32 	%r488, [%rd203+8192];
	ld.global.u32 	%r489, [%rd203+8196];
	ld.global.u32 	%r490, [%rd203+8200];
	ld.global.u32 	%r491, [%rd203+8204];
	min.s32 	%r811, %r1563, %r1564;
	min.s32 	%r492, %r811, %r1565;
	min.s32 	%r812, %r481, %r482;
	min.s32 	%r493, %r812, %r483;
	setp.lt.s32 	%p8, %r492, %r493;
	mov.u32 	%r1554, %r1562;
	mov.u32 	%r1555, %r1563;
	mov.u32 	%r1556, %r1564;
	mov.u32 	%r1557, %r1565;
	mov.u64 	%rd282, %rd299;
	@%p8 bra 	$L__BB20_131;
	setp.lt.s32 	%p9, %r493, %r492;
	mov.u32 	%r1554, %r480;
	mov.u32 	%r1555, %r481;
	mov.u32 	%r1556, %r482;
	mov.u32 	%r1557, %r483;
	mov.u64 	%rd282, %rd109;
	@%p9 bra 	$L__BB20_131;
	setp.lt.s64 	%p10, %rd299, %rd109;
	selp.b32 	%r1554, %r1562, %r480, %p10;
	selp.b32 	%r1555, %r1563, %r481, %p10;
	selp.b32 	%r1556, %r1564, %r482, %p10;
	selp.b32 	%r1557, %r1565, %r483, %p10;
	min.s64 	%rd282, %rd299, %rd109;
$L__BB20_131:
	min.s32 	%r813, %r1555, %r1556;
	min.s32 	%r502, %r813, %r1557;
	min.s32 	%r814, %r485, %r486;
	min.s32 	%r503, %r814, %r487;
	setp.lt.s32 	%p11, %r502, %r503;
	mov.u32 	%r1558, %r1554;
	mov.u32 	%r1559, %r1555;
	mov.u32 	%r1560, %r1556;
	mov.u32 	%r1561, %r1557;
	mov.u64 	%rd283, %rd282;
	@%p11 bra 	$L__BB20_134;
	cvt.u64.u32 	%rd204, %r475;
	add.s64 	%rd205, %rd200, %rd204;
	add.s64 	%rd206, %rd205, %rd193;
	add.s64 	%rd283, %rd206, 256;
	setp.lt.s32 	%p12, %r503, %r502;
	mov.u32 	%r1558, %r484;
	mov.u32 	%r1559, %r485;
	mov.u32 	%r1560, %r486;
	mov.u32 	%r1561, %r487;
	@%p12 bra 	$L__BB20_134;
	add.s64 	%rd210, %rd206, 256;
	setp.lt.s64 	%p13, %rd282, %rd210;
	selp.b32 	%r1558, %r1554, %r484, %p13;
	selp.b32 	%r1559, %r1555, %r485, %p13;
	selp.b32 	%r1560, %r1556, %r486, %p13;
	selp.b32 	%r1561, %r1557, %r487, %p13;
	min.s64 	%rd283, %rd282, %rd210;
$L__BB20_134:
	min.s32 	%r815, %r1559, %r1560;
	min.s32 	%r512, %r815, %r1561;
	min.s32 	%r816, %r489, %r490;
	min.s32 	%r513, %r816, %r491;
	setp.lt.s32 	%p14, %r512, %r513;
	mov.u32 	%r1562, %r1558;
	mov.u32 	%r1563, %r1559;
	mov.u32 	%r1564, %r1560;
	mov.u32 	%r1565, %r1561;
	mov.u64 	%rd299, %rd283;
	@%p14 bra 	$L__BB20_137;
	cvt.u64.u32 	%rd211, %r475;
	add.s64 	%rd212, %rd200, %rd211;
	add.s64 	%rd213, %rd212, %rd193;
	add.s64 	%rd299, %rd213, 512;
	setp.lt.s32 	%p15, %r513, %r512;
	mov.u32 	%r1562, %r488;
	mov.u32 	%r1563, %r489;
	mov.u32 	%r1564, %r490;
	mov.u32 	%r1565, %r491;
	@%p15 bra 	$L__BB20_137;
	setp.lt.s64 	%p16, %rd283, %rd299;
	selp.b32 	%r1562, %r1558, %r488, %p16;
	selp.b32 	%r1563, %r1559, %r489, %p16;
	selp.b32 	%r1564, %r1560, %r490, %p16;
	selp.b32 	%r1565, %r1561, %r491, %p16;
	min.s64 	%rd299, %rd283, %rd299;
$L__BB20_137:
	add.s32 	%r1570, %r475, 768;
	add.s32 	%r817, %r475, 1536;
	setp.le.s32 	%p17, %r817, %r801;
	@%p17 bra 	$L__BB20_128;
$L__BB20_138:
	setp.le.s32 	%p18, %r801, %r1570;
	@%p18 bra 	$L__BB20_161;
	sub.s32 	%r528, %r801, %r1570;
	setp.ge.s32 	%p19, %r443, %r528;
	@%p19 bra 	$L__BB20_161;
	cvta.to.global.u64 	%rd122, %rd192;
	not.b32 	%r819, %r443;
	add.s32 	%r820, %r801, %r819;
	sub.s32 	%r529, %r820, %r1570;
	and.b32  	%r821, %r529, 768;
	setp.eq.s32 	%p20, %r821, 768;
	mov.u32 	%r1581, %r443;
	@%p20 bra 	$L__BB20_146;
	add.s32 	%r822, %r443, %r1570;
	cvt.u64.u32 	%rd215, %r822;
	add.s64 	%rd287, %rd193, %rd215;
	mul.wide.u32 	%rd216, %r822, 16;
	add.s64 	%rd217, %rd216, %rd122;
	add.s64 	%rd286, %rd217, 8;
	shr.u32 	%r823, %r529, 8;
	add.s32 	%r824, %r823, 1;
	and.b32  	%r825, %r824, 3;
	neg.s32 	%r1571, %r825;
	mov.u32 	%r1581, %r443;
$L__BB20_142:
	.pragma "nounroll";
	mov.u64 	%rd127, %rd299;
	mov.u32 	%r536, %r1565;
	mov.u32 	%r535, %r1564;
	mov.u32 	%r534, %r1563;
	mov.u32 	%r533, %r1562;
	ld.global.u32 	%r537, [%rd286+-8];
	ld.global.u32 	%r538, [%rd286+-4];
	ld.global.u32 	%r539, [%rd286];
	ld.global.u32 	%r540, [%rd286+4];
	min.s32 	%r826, %r534, %r535;
	min.s32 	%r541, %r826, %r536;
	min.s32 	%r827, %r538, %r539;
	min.s32 	%r542, %r827, %r540;
	setp.lt.s32 	%p21, %r541, %r542;
	@%p21 bra 	$L__BB20_145;
	setp.lt.s32 	%p22, %r542, %r541;
	mov.u32 	%r1562, %r537;
	mov.u32 	%r1563, %r538;
	mov.u32 	%r1564, %r539;
	mov.u32 	%r1565, %r540;
	mov.u64 	%rd299, %rd287;
	@%p22 bra 	$L__BB20_145;
	setp.lt.s64 	%p23, %rd127, %rd287;
	selp.b32 	%r1562, %r533, %r537, %p23;
	selp.b32 	%r1563, %r534, %r538, %p23;
	selp.b32 	%r1564, %r535, %r539, %p23;
	selp.b32 	%r1565, %r536, %r540, %p23;
	min.s64 	%rd299, %rd127, %rd287;
$L__BB20_145:
	add.s32 	%r1581, %r1581, 256;
	add.s64 	%rd287, %rd287, 256;
	add.s64 	%rd286, %rd286, 4096;
	add.s32 	%r1571, %r1571, 1;
	setp.ne.s32 	%p24, %r1571, 0;
	@%p24 bra 	$L__BB20_142;
$L__BB20_146:
	setp.lt.u32 	%p25, %r529, 768;
	@%p25 bra 	$L__BB20_161;
	add.s32 	%r1591, %r1581, %r1570;
	cvt.u64.u32 	%rd218, %r1591;
	add.s64 	%rd294, %rd193, %rd218;
	mul.wide.u32 	%rd219, %r1591, 16;
	add.s64 	%rd220, %rd219, %rd122;
	add.s64 	%rd293, %rd220, 8;
	add.s32 	%r1590, %r1581, 512;
	cvt.u64.u32 	%rd221, %r1581;
	cvt.u64.u32 	%rd222, %r1570;
	add.s64 	%rd223, %rd221, %rd222;
	shl.b64 	%rd224, %rd223, 4;
	add.s64 	%rd225, %rd224, %rd122;
	add.s64 	%rd292, %rd225, 8192;
$L__BB20_148:
	mov.u32 	%r564, %r1590;
	ld.global.u32 	%r570, [%rd293+-8];
	ld.global.u32 	%r571, [%rd293+-4];
	ld.global.u32 	%r572, [%rd293];
	ld.global.u32 	%r573, [%rd293+4];
	min.s32 	%r828, %r1563, %r1564;
	min.s32 	%r574, %r828, %r1565;
	min.s32 	%r829, %r571, %r572;
	min.s32 	%r575, %r829, %r573;
	setp.lt.s32 	%p26, %r574, %r575;
	mov.u32 	%r1596, %r1562;
	mov.u32 	%r1597, %r1563;
	mov.u32 	%r1598, %r1564;
	mov.u32 	%r1599, %r1565;
	mov.u64 	%rd296, %rd299;
	@%p26 bra 	$L__BB20_151;
	setp.lt.s32 	%p27, %r575, %r574;
	mov.u32 	%r1596, %r570;
	mov.u32 	%r1597, %r571;
	mov.u32 	%r1598, %r572;
	mov.u32 	%r1599, %r573;
	mov.u64 	%rd296, %rd294;
	@%p27 bra 	$L__BB20_151;
	setp.lt.s64 	%p28, %rd299, %rd294;
	selp.b32 	%r1596, %r1562, %r570, %p28;
	selp.b32 	%r1597, %r1563, %r571, %p28;
	selp.b32 	%r1598, %r1564, %r572, %p28;
	selp.b32 	%r1599, %r1565, %r573, %p28;
	min.s64 	%rd296, %rd299, %rd294;
$L__BB20_151:
	add.s32 	%r830, %r1591, 256;
	cvt.u64.u32 	%rd226, %r830;
	add.s64 	%rd143, %rd193, %rd226;
	ld.global.u32 	%r584, [%rd292+-4096];
	ld.global.u32 	%r585, [%rd292+-4092];
	ld.global.u32 	%r586, [%rd292+-4088];
	ld.global.u32 	%r587, [%rd292+-4084];
	min.s32 	%r831, %r1597, %r1598;
	min.s32 	%r588, %r831, %r1599;
	min.s32 	%r832, %r585, %r586;
	min.s32 	%r589, %r832, %r587;
	setp.lt.s32 	%p29, %r588, %r589;
	mov.u32 	%r1600, %r1596;
	mov.u32 	%r1601, %r1597;
	mov.u32 	%r1602, %r1598;
	mov.u32 	%r1603, %r1599;
	mov.u64 	%rd297, %rd296;
	@%p29 bra 	$L__BB20_154;
	setp.lt.s32 	%p30, %r589, %r588;
	mov.u32 	%r1600, %r584;
	mov.u32 	%r1601, %r585;
	mov.u32 	%r1602, %r586;
	mov.u32 	%r1603, %r587;
	mov.u64 	%rd297, %rd143;
	@%p30 bra 	$L__BB20_154;
	setp.lt.s64 	%p31, %rd296, %rd143;
	selp.b32 	%r1600, %r1596, %r584, %p31;
	selp.b32 	%r1601, %r1597, %r585, %p31;
	selp.b32 	%r1602, %r1598, %r586, %p31;
	selp.b32 	%r1603, %r1599, %r587, %p31;
	min.s64 	%rd297, %rd296, %rd143;
$L__BB20_154:
	add.s32 	%r833, %r1591, 512;
	cvt.u64.u32 	%rd227, %r833;
	add.s64 	%rd146, %rd193, %rd227;
	ld.global.u32 	%r598, [%rd292];
	ld.global.u32 	%r599, [%rd292+4];
	ld.global.u32 	%r600, [%rd292+8];
	ld.global.u32 	%r601, [%rd292+12];
	min.s32 	%r834, %r1601, %r1602;
	min.s32 	%r602, %r834, %r1603;
	min.s32 	%r835, %r599, %r600;
	min.s32 	%r603, %r835, %r601;
	setp.lt.s32 	%p32, %r602, %r603;
	mov.u32 	%r1604, %r1600;
	mov.u32 	%r1605, %r1601;
	mov.u32 	%r1606, %r1602;
	mov.u32 	%r1607, %r1603;
	mov.u64 	%rd298, %rd297;
	@%p32 bra 	$L__BB20_157;
	setp.lt.s32 	%p33, %r603, %r602;
	mov.u32 	%r1604, %r598;
	mov.u32 	%r1605, %r599;
	mov.u32 	%r1606, %r600;
	mov.u32 	%r1607, %r601;
	mov.u64 	%rd298, %rd146;
	@%p33 bra 	$L__BB20_157;
	setp.lt.s64 	%p34, %rd297, %rd146;
	selp.b32 	%r1604, %r1600, %r598, %p34;
	selp.b32 	%r1605, %r1601, %r599, %p34;
	selp.b32 	%r1606, %r1602, %r600, %p34;
	selp.b32 	%r1607, %r1603, %r601, %p34;
	min.s64 	%rd298, %rd297, %rd146;
$L__BB20_157:
	add.s32 	%r836, %r1591, 768;
	cvt.u64.u32 	%rd228, %r836;
	add.s64 	%rd149, %rd193, %rd228;
	ld.global.u32 	%r612, [%rd292+4096];
	ld.global.u32 	%r613, [%rd292+4100];
	ld.global.u32 	%r614, [%rd292+4104];
	ld.global.u32 	%r615, [%rd292+4108];
	min.s32 	%r837, %r1605, %r1606;
	min.s32 	%r616, %r837, %r1607;
	min.s32 	%r838, %r613, %r614;
	min.s32 	%r617, %r838, %r615;
	setp.lt.s32 	%p35, %r616, %r617;
	mov.u32 	%r1562, %r1604;
	mov.u32 	%r1563, %r1605;
	mov.u32 	%r1564, %r1606;
	mov.u32 	%r1565, %r1607;
	mov.u64 	%rd299, %rd298;
	@%p35 bra 	$L__BB20_160;
	setp.lt.s32 	%p36, %r617, %r616;
	mov.u32 	%r1562, %r612;
	mov.u32 	%r1563, %r613;
	mov.u32 	%r1564, %r614;
	mov.u32 	%r1565, %r615;
	mov.u64 	%rd299, %rd149;
	@%p36 bra 	$L__BB20_160;
	setp.lt.s64 	%p37, %rd298, %rd149;
	selp.b32 	%r1562, %r1604, %r612, %p37;
	selp.b32 	%r1563, %r1605, %r613, %p37;
	selp.b32 	%r1564, %r1606, %r614, %p37;
	selp.b32 	%r1565, %r1607, %r615, %p37;
	min.s64 	%rd299, %rd298, %rd149;
$L__BB20_160:
	add.s64 	%rd294, %rd294, 1024;
	add.s64 	%rd293, %rd293, 16384;
	add.s32 	%r1591, %r1591, 1024;
	add.s32 	%r1590, %r564, 1024;
	add.s32 	%r839, %r564, 512;
	add.s64 	%rd292, %rd292, 16384;
	setp.lt.s32 	%p38, %r839, %r528;
	@%p38 bra 	$L__BB20_148;
$L__BB20_161:
	// begin inline asm
	mov.u32 %r840, %laneid;
	// end inline asm
	mov.b32 	%r868, 1;
	mov.b32 	%r869, 31;
	mov.b32 	%r870, -1;
	// begin inline asm
	shfl.sync.down.b32 %r841, %r1562, %r868, %r869, %r870;
	// end inline asm
	// begin inline asm
	shfl.sync.down.b32 %r846, %r1563, %r868, %r869, %r870;
	// end inline asm
	// begin inline asm
	shfl.sync.down.b32 %r851, %r1564, %r868, %r869, %r870;
	// end inline asm
	// begin inline asm
	shfl.sync.down.b32 %r856, %r1565, %r868, %r869, %r870;
	// end inline asm
	mov.b64 	{%r862, %r867}, %rd299;
	// begin inline asm
	shfl.sync.down.b32 %r861, %r862, %r868, %r869, %r870;
	// end inline asm
	// begin inline asm
	shfl.sync.down.b32 %r866, %r867, %r868, %r869, %r870;
	// end inline asm
	mov.b64 	%rd156, {%r861, %r866};
	setp.gt.s32 	%p39, %r840, 30;
	mov.u32 	%r1616, %r1562;
	mov.u32 	%r1617, %r1563;
	mov.u32 	%r1618, %r1564;
	mov.u32 	%r1619, %r1565;
	mov.u64 	%rd301, %rd299;
	@%p39 bra 	$L__BB20_165;
	min.s32 	%r871, %r1563, %r1564;
	min.s32 	%r637, %r871, %r1565;
	min.s32 	%r872, %r846, %r851;
	min.s32 	%r638, %r872, %r856;
	setp.lt.s32 	%p40, %r637, %r638;
	mov.u32 	%r1616, %r1562;
	mov.u32 	%r1617, %r1563;
	mov.u32 	%r1618, %r1564;
	mov.u32 	%r1619, %r1565;
	mov.u64 	%rd301, %rd299;
	@%p40 bra 	$L__BB20_165;
	setp.lt.s32 	%p41, %r638, %r637;
	mov.u32 	%r1616, %r841;
	mov.u32 	%r1617, %r846;
	mov.u32 	%r1618, %r851;
	mov.u32 	%r1619, %r856;
	mov.u64 	%rd301, %rd156;
	@%p41 bra 	$L__BB20_165;
	setp.lt.s64 	%p42, %rd299, %rd156;
	selp.b32 	%r1616, %r1562, %r841, %p42;
	selp.b32 	%r1617, %r1563, %r846, %p42;
	selp.b32 	%r1618, %r1564, %r851, %p42;
	selp.b32 	%r1619, %r1565, %r856, %p42;
	min.s64 	%rd301, %rd299, %rd156;
$L__BB20_165:
	mov.b32 	%r900, 2;
	mov.b32 	%r901, 31;
	mov.b32 	%r902, -1;
	// begin inline asm
	shfl.sync.down.b32 %r873, %r1616, %r900, %r901, %r902;
	// end inline asm
	// begin inline asm
	shfl.sync.down.b32 %r878, %r1617, %r900, %r901, %r902;
	// end inline asm
	// begin inline asm
	shfl.sync.down.b32 %r883, %r1618, %r900, %r901, %r902;
	// end inline asm
	// begin inline asm
	shfl.sync.down.b32 %r888, %r1619, %r900, %r901, %r902;
	// end inline asm
	mov.b64 	{%r894, %r899}, %rd301;
	// begin inline asm
	shfl.sync.down.b32 %r893, %r894, %r900, %r901, %r902;
	// end inline asm
	// begin inline asm
	shfl.sync.down.b32 %r898, %r899, %r900, %r901, %r902;
	// end inline asm
	mov.b64 	%rd159, {%r893, %r898};
	setp.gt.s32 	%p43, %r840, 29;
	mov.u32 	%r1620, %r1616;
	mov.u32 	%r1621, %r1617;
	mov.u32 	%r1622, %r1618;
	mov.u32 	%r1623, %r1619;
	mov.u64 	%rd302, %rd301;
	@%p43 bra 	$L__BB20_169;
	min.s32 	%r903, %r1617, %r1618;
	min.s32 	%r651, %r903, %r1619;
	min.s32 	%r904, %r878, %r883;
	min.s32 	%r652, %r904, %r888;
	setp.lt.s32 	%p44, %r651, %r652;
	mov.u32 	%r1620, %r1616;
	mov.u32 	%r1621, %r1617;
	mov.u32 	%r1622, %r1618;
	mov.u32 	%r1623, %r1619;
	mov.u64 	%rd302, %rd301;
	@%p44 bra 	$L__BB20_169;
	setp.lt.s32 	%p45, %r652, %r651;
	mov.u32 	%r1620, %r873;
	mov.u32 	%r1621, %r878;
	mov.u32 	%r1622, %r883;
	mov.u32 	%r1623, %r888;
	mov.u64 	%rd302, %rd159;
	@%p45 bra 	$L__BB20_169;
	setp.lt.s64 	%p46, %rd301, %rd159;
	selp.b32 	%r1620, %r1616, %r873, %p46;
	selp.b32 	%r1621, %r1617, %r878, %p46;
	selp.b32 	%r1622, %r1618, %r883, %p46;
	selp.b32 	%r1623, %r1619, %r888, %p46;
	min.s64 	%rd302, %rd301, %rd159;
$L__BB20_169:
	mov.b32 	%r932, 4;
	mov.b32 	%r933, 31;
	mov.b32 	%r934, -1;
	// begin inline asm
	shfl.sync.down.b32 %r905, %r1620, %r932, %r933, %r934;
	// end inline asm
	// begin inline asm
	shfl.sync.down.b32 %r910, %r1621, %r932, %r933, %r934;
	// end inline asm
	// begin inline asm
	shfl.sync.down.b32 %r915, %r1622, %r932, %r933, %r934;
	// end inline asm
	// begin inline asm
	shfl.sync.down.b32 %r920, %r1623, %r932, %r933, %r934;
	// end inline asm
	mov.b64 	{%r926, %r931}, %rd302;
	// begin inline asm
	shfl.sync.down.b32 %r925, %r926, %r932, %r933, %r934;
	// end inline asm
	// begin inline asm
	shfl.sync.down.b32 %r930, %r931, %r932, %r933, %r934;
	// end inline asm
	mov.b64 	%rd162, {%r925, %r930};
	setp.gt.s32 	%p47, %r840, 27;
	mov.u32 	%r1624, %r1620;
	mov.u32 	%r1625, %r1621;
	mov.u32 	%r1626, %r1622;
	mov.u32 	%r1627, %r1623;
	mov.u64 	%rd303, %rd302;
	@%p47 bra 	$L__BB20_173;
	min.s32 	%r935, %r1621, %r1622;
	min.s32 	%r665, %r935, %r1623;
	min.s32 	%r936, %r910, %r915;
	min.s32 	%r666, %r936, %r920;
	setp.lt.s32 	%p48, %r665, %r666;
	mov.u32 	%r1624, %r1620;
	mov.u32 	%r1625, %r1621;
	mov.u32 	%r1626, %r1622;
	mov.u32 	%r1627, %r1623;
	mov.u64 	%rd303, %rd302;
	@%p48 bra 	$L__BB20_173;
	setp.lt.s32 	%p49, %r666, %r665;
	mov.u32 	%r1624, %r905;
	mov.u32 	%r1625, %r910;
	mov.u32 	%r1626, %r915;
	mov.u32 	%r1627, %r920;
	mov.u64 	%rd303, %rd162;
	@%p49 bra 	$L__BB20_173;
	setp.lt.s64 	%p50, %rd302, %rd162;
	selp.b32 	%r1624, %r1620, %r905, %p50;
	selp.b32 	%r1625, %r1621, %r910, %p50;
	selp.b32 	%r1626, %r1622, %r915, %p50;
	selp.b32 	%r1627, %r1623, %r920, %p50;
	min.s64 	%rd303, %rd302, %rd162;
$L__BB20_173:
	mov.b32 	%r964, 8;
	mov.b32 	%r965, 31;
	mov.b32 	%r966, -1;
	// begin inline asm
	shfl.sync.down.b32 %r937, %r1624, %r964, %r965, %r966;
	// end inline asm
	// begin inline asm
	shfl.sync.down.b32 %r942, %r1625, %r964, %r965, %r966;
	// end inline asm
	// begin inline asm
	shfl.sync.down.b32 %r947, %r1626, %r964, %r965, %r966;
	// end inline asm
	// begin inline asm
	shfl.sync.down.b32 %r952, %r1627, %r964, %r965, %r966;
	// end inline asm
	mov.b64 	{%r958, %r963}, %rd303;
	// begin inline asm
	shfl.sync.down.b32 %r957, %r958, %r964, %r965, %r966;
	// end inline asm
	// begin inline asm
	shfl.sync.down.b32 %r962, %r963, %r964, %r965, %r966;
	// end inline asm
	mov.b64 	%rd165, {%r957, %r962};
	setp.gt.s32 	%p51, %r840, 23;
	mov.u32 	%r1628, %r1624;
	mov.u32 	%r1629, %r1625;
	mov.u32 	%r1630, %r1626;
	mov.u32 	%r1631, %r1627;
	mov.u64 	%rd304, %rd303;
	@%p51 bra 	$L__BB20_177;
	min.s32 	%r967, %r1625, %r1626;
	min.s32 	%r679, %r967, %r1627;
	min.s32 	%r968, %r942, %r947;
	min.s32 	%r680, %r968, %r952;
	setp.lt.s32 	%p52, %r679, %r680;
	mov.u32 	%r1628, %r1624;
	mov.u32 	%r1629, %r1625;
	mov.u32 	%r1630, %r1626;
	mov.u32 	%r1631, %r1627;
	mov.u64 	%rd304, %rd303;
	@%p52 bra 	$L__BB20_177;
	setp.lt.s32 	%p53, %r680, %r679;
	mov.u32 	%r1628, %r937;
	mov.u32 	%r1629, %r942;
	mov.u32 	%r1630, %r947;
	mov.u32 	%r1631, %r952;
	mov.u64 	%rd304, %rd165;
	@%p53 bra 	$L__BB20_177;
	setp.lt.s64 	%p54, %rd303, %rd165;
	selp.b32 	%r1628, %r1624, %r937, %p54;
	selp.b32 	%r1629, %r1625, %r942, %p54;
	selp.b32 	%r1630, %r1626, %r947, %p54;
	selp.b32 	%r1631, %r1627, %r952, %p54;
	min.s64 	%rd304, %rd303, %rd165;
$L__BB20_177:
	mov.b32 	%r996, 16;
	mov.b32 	%r997, 31;
	mov.b32 	%r998, -1;
	// begin inline asm
	shfl.sync.down.b32 %r969, %r1628, %r996, %r997, %r998;
	// end inline asm
	// begin inline asm
	shfl.sync.down.b32 %r974, %r1629, %r996, %r997, %r998;
	// end inline asm
	// begin inline asm
	shfl.sync.down.b32 %r979, %r1630, %r996, %r997, %r998;
	// end inline asm
	// begin inline asm
	shfl.sync.down.b32 %r984, %r1631, %r996, %r997, %r998;
	// end inline asm
	mov.b64 	{%r990, %r995}, %rd304;
	// begin inline asm
	shfl.sync.down.b32 %r989, %r990, %r996, %r997, %r998;
	// end inline asm
	// begin inline asm
	shfl.sync.down.b32 %r994, %r995, %r996, %r997, %r998;
	// end inline asm
	mov.b64 	%rd168, {%r989, %r994};
	setp.gt.s32 	%p55, %r840, 15;
	mov.u32 	%r1663, %r1628;
	mov.u32 	%r1662, %r1629;
	mov.u32 	%r1661, %r1630;
	mov.u32 	%r1660, %r1631;
	mov.u64 	%rd312, %rd304;
	@%p55 bra 	$L__BB20_181;
	min.s32 	%r999, %r1629, %r1630;
	min.s32 	%r693, %r999, %r1631;
	min.s32 	%r1000, %r974, %r979;
	min.s32 	%r694, %r1000, %r984;
	setp.lt.s32 	%p56, %r693, %r694;
	mov.u32 	%r1663, %r1628;
	mov.u32 	%r1662, %r1629;
	mov.u32 	%r1661, %r1630;
	mov.u32 	%r1660, %r1631;
	mov.u64 	%rd312, %rd304;
	@%p56 bra 	$L__BB20_181;
	setp.lt.s32 	%p57, %r694, %r693;
	mov.u32 	%r1663, %r969;
	mov.u32 	%r1662, %r974;
	mov.u32 	%r1661, %r979;
	mov.u32 	%r1660, %r984;
	mov.u64 	%rd312, %rd168;
	@%p57 bra 	$L__BB20_181;
	setp.lt.s64 	%p58, %rd304, %rd168;
	selp.b32 	%r1663, %r1628, %r969, %p58;
	selp.b32 	%r1662, %r1629, %r974, %p58;
	selp.b32 	%r1661, %r1630, %r979, %p58;
	selp.b32 	%r1660, %r1631, %r984, %p58;
	min.s64 	%rd312, %rd304, %rd168;
$L__BB20_181:
	setp.ne.s32 	%p59, %r840, 0;
	@%p59 bra 	$L__BB20_183;
	shr.u32 	%r1001, %r443, 5;
	mov.u32 	%r1002, _ZN6thrust24THRUST_300001_SM_1000_NS8cuda_cub4core6detail5shmemE;
	mad.lo.s32 	%r1003, %r1001, 24, %r1002;
	st.shared.v2.u32 	[%r1003+8], {%r1663, %r1662};
	st.shared.v2.u32 	[%r1003+16], {%r1661, %r1660};
	st.shared.u64 	[%r1003+24], %rd312;
$L__BB20_183:
	bar.sync 	0;
	setp.ne.s32 	%p60, %r443, 0;
	@%p60 bra 	$L__BB20_205;
	ld.shared.v4.u32 	{%r703, %r704, %r705, %r706}, [_ZN6thrust24THRUST_300001_SM_1000_NS8cuda_cub4core6detail5shmemE+32];
	ld.shared.u64 	%rd171, [_ZN6thrust24THRUST_300001_SM_1000_NS8cuda_cub4core6detail5shmemE+48];
	min.s32 	%r1004, %r1662, %r1661;
	min.s32 	%r707, %r1004, %r1660;
	min.s32 	%r1005, %r704, %r705;
	min.s32 	%r708, %r1005, %r706;
	setp.lt.s32 	%p61, %r707, %r708;
	mov.u32 	%r1636, %r1663;
	mov.u32 	%r1637, %r1662;
	mov.u32 	%r1638, %r1661;
	mov.u32 	%r1639, %r1660;
	mov.u64 	%rd306, %rd312;
	@%p61 bra 	$L__BB20_187;
	setp.lt.s32 	%p62, %r708, %r707;
	mov.u32 	%r1636, %r703;
	mov.u32 	%r1637, %r704;
	mov.u32 	%r1638, %r705;
	mov.u32 	%r1639, %r706;
	mov.u64 	%rd306, %rd171;
	@%p62 bra 	$L__BB20_187;
	setp.lt.s64 	%p63, %rd312, %rd171;
	selp.b32 	%r1636, %r1663, %r703, %p63;
	selp.b32 	%r1637, %r1662, %r704, %p63;
	selp.b32 	%r1638, %r1661, %r705, %p63;
	selp.b32 	%r1639, %r1660, %r706, %p63;
	min.s64 	%rd306, %rd312, %rd171;
$L__BB20_187:
	ld.shared.v2.u32 	{%r717, %r718}, [_ZN6thrust24THRUST_300001_SM_1000_NS8cuda_cub4core6detail5shmemE+56];
	ld.shared.v2.u32 	{%r719, %r720}, [_ZN6thrust24THRUST_300001_SM_1000_NS8cuda_cub4core6detail5shmemE+64];
	ld.shared.u64 	%rd174, [_ZN6thrust24THRUST_300001_SM_1000_NS8cuda_cub4core6detail5shmemE+72];
	min.s32 	%r1006, %r1637, %r1638;
	min.s32 	%r721, %r1006, %r1639;
	min.s32 	%r1007, %r718, %r719;
	min.s32 	%r722, %r1007, %r720;
	setp.lt.s32 	%p64, %r721, %r722;
	mov.u32 	%r1640, %r1636;
	mov.u32 	%r1641, %r1637;
	mov.u32 	%r1642, %r1638;
	mov.u32 	%r1643, %r1639;
	mov.u64 	%rd307, %rd306;
	@%p64 bra 	$L__BB20_190;
	setp.lt.s32 	%p65, %r722, %r721;
	mov.u32 	%r1640, %r717;
	mov.u32 	%r1641, %r718;
	mov.u32 	%r1642, %r719;
	mov.u32 	%r1643, %r720;
	mov.u64 	%rd307, %rd174;
	@%p65 bra 	$L__BB20_190;
	setp.lt.s64 	%p66, %rd306, %rd174;
	selp.b32 	%r1640, %r1636, %r717, %p66;
	selp.b32 	%r1641, %r1637, %r718, %p66;
	selp.b32 	%r1642, %r1638, %r719, %p66;
	selp.b32 	%r1643, %r1639, %r720, %p66;
	min.s64 	%rd307, %rd306, %rd174;
$L__BB20_190:
	ld.shared.v4.u32 	{%r731, %r732, %r733, %r734}, [_ZN6thrust24THRUST_300001_SM_1000_NS8cuda_cub4core6detail5shmemE+80];
	ld.shared.u64 	%rd177, [_ZN6thrust24THRUST_300001_SM_1000_NS8cuda_cub4core6detail5shmemE+96];
	min.s32 	%r1008, %r1641, %r1642;
	min.s32 	%r735, %r1008, %r1643;
	min.s32 	%r1009, %r732, %r733;
	min.s32 	%r736, %r1009, %r734;
	setp.lt.s32 	%p67, %r735, %r736;
	mov.u32 	%r1644, %r1640;
	mov.u32 	%r1645, %r1641;
	mov.u32 	%r1646, %r1642;
	mov.u32 	%r1647, %r1643;
	mov.u64 	%rd308, %rd307;
	@%p67 bra 	$L__BB20_193;
	setp.lt.s32 	%p68, %r736, %r735;
	mov.u32 	%r1644, %r731;
	mov.u32 	%r1645, %r732;
	mov.u32 	%r1646, %r733;
	mov.u32 	%r1647, %r734;
	mov.u64 	%rd308, %rd177;
	@%p68 bra 	$L__BB20_193;
	setp.lt.s64 	%p69, %rd307, %rd177;
	selp.b32 	%r1644, %r1640, %r731, %p69;
	selp.b32 	%r1645, %r1641, %r732, %p69;
	selp.b32 	%r1646, %r1642, %r733, %p69;
	selp.b32 	%r1647, %r1643, %r734, %p69;
	min.s64 	%rd308, %rd307, %rd177;
$L__BB20_193:
	ld.shared.v2.u32 	{%r745, %r746}, [_ZN6thrust24THRUST_300001_SM_1000_NS8cuda_cub4core6detail5shmemE+104];
	ld.shared.v2.u32 	{%r747, %r748}, [_ZN6thrust24THRUST_300001_SM_1000_NS8cuda_cub4core6detail5shmemE+112];
	ld.shared.u64 	%rd180, [_ZN6thrust24THRUST_300001_SM_1000_NS8cuda_cub4core6detail5shmemE+120];
	min.s32 	%r1010, %r1645, %r1646;
	min.s32 	%r749, %r1010, %r1647;
	min.s32 	%r1011, %r746, %r747;
	min.s32 	%r750, %r1011, %r748;
	setp.lt.s32 	%p70, %r749, %r750;
	mov.u32 	%r1648, %r1644;
	mov.u32 	%r1649, %r1645;
	mov.u32 	%r1650, %r1646;
	mov.u32 	%r1651, %r1647;
	mov.u64 	%rd309, %rd308;
	@%p70 bra 	$L__BB20_196;
	setp.lt.s32 	%p71, %r750, %r749;
	mov.u32 	%r1648, %r745;
	mov.u32 	%r1649, %r746;
	mov.u32 	%r1650, %r747;
	mov.u32 	%r1651, %r748;
	mov.u64 	%rd309, %rd180;
	@%p71 bra 	$L__BB20_196;
	setp.lt.s64 	%p72, %rd308, %rd180;
	selp.b32 	%r1648, %r1644, %r745, %p72;
	selp.b32 	%r1649, %r1645, %r746, %p72;
	selp.b32 	%r1650, %r1646, %r747, %p72;
	selp.b32 	%r1651, %r1647, %r748, %p72;
	min.s64 	%rd309, %rd308, %rd180;
$L__BB20_196:
	ld.shared.v4.u32 	{%r759, %r760, %r761, %r762}, [_ZN6thrust24THRUST_300001_SM_1000_NS8cuda_cub4core6detail5shmemE+128];
	ld.shared.u64 	%rd183, [_ZN6thrust24THRUST_300001_SM_1000_NS8cuda_cub4core6detail5shmemE+144];
	min.s32 	%r1012, %r1649, %r1650;
	min.s32 	%r763, %r1012, %r1651;
	min.s32 	%r1013, %r760, %r761;
	min.s32 	%r764, %r1013, %r762;
	setp.lt.s32 	%p73, %r763, %r764;
	mov.u32 	%r1652, %r1648;
	mov.u32 	%r1653, %r1649;
	mov.u32 	%r1654, %r1650;
	mov.u32 	%r1655, %r1651;
	mov.u64 	%rd310, %rd309;
	@%p73 bra 	$L__BB20_199;
	setp.lt.s32 	%p74, %r764, %r763;
	mov.u32 	%r1652, %r759;
	mov.u32 	%r1653, %r760;
	mov.u32 	%r1654, %r761;
	mov.u32 	%r1655, %r762;
	mov.u64 	%rd310, %rd183;
	@%p74 bra 	$L__BB20_199;
	setp.lt.s64 	%p75, %rd309, %rd183;
	selp.b32 	%r1652, %r1648, %r759, %p75;
	selp.b32 	%r1653, %r1649, %r760, %p75;
	selp.b32 	%r1654, %r1650, %r761, %p75;
	selp.b32 	%r1655, %r1651, %r762, %p75;
	min.s64 	%rd310, %rd309, %rd183;
$L__BB20_199:
	ld.shared.v2.u32 	{%r773, %r774}, [_ZN6thrust24THRUST_300001_SM_1000_NS8cuda_cub4core6detail5shmemE+152];
	ld.shared.v2.u32 	{%r775, %r776}, [_ZN6thrust24THRUST_300001_SM_1000_NS8cuda_cub4core6detail5shmemE+160];
	ld.shared.u64 	%rd186, [_ZN6thrust24THRUST_300001_SM_1000_NS8cuda_cub4core6detail5shmemE+168];
	min.s32 	%r1014, %r1653, %r1654;
	min.s32 	%r777, %r1014, %r1655;
	min.s32 	%r1015, %r774, %r775;
	min.s32 	%r778, %r1015, %r776;
	setp.lt.s32 	%p76, %r777, %r778;
	mov.u32 	%r1656, %r1652;
	mov.u32 	%r1657, %r1653;
	mov.u32 	%r1658, %r1654;
	mov.u32 	%r1659, %r1655;
	mov.u64 	%rd311, %rd310;
	@%p76 bra 	$L__BB20_202;
	setp.lt.s32 	%p77, %r778, %r777;
	mov.u32 	%r1656, %r773;
	mov.u32 	%r1657, %r774;
	mov.u32 	%r1658, %r775;
	mov.u32 	%r1659, %r776;
	mov.u64 	%rd311, %rd186;
	@%p77 bra 	$L__BB20_202;
	setp.lt.s64 	%p78, %rd310, %rd186;
	selp.b32 	%r1656, %r1652, %r773, %p78;
	selp.b32 	%r1657, %r1653, %r774, %p78;
	selp.b32 	%r1658, %r1654, %r775, %p78;
	selp.b32 	%r1659, %r1655, %r776, %p78;
	min.s64 	%rd311, %rd310, %rd186;
$L__BB20_202:
	ld.shared.v4.u32 	{%r787, %r788, %r789, %r790}, [_ZN6thrust24THRUST_300001_SM_1000_NS8cuda_cub4core6detail5shmemE+176];
	ld.shared.u64 	%rd189, [_ZN6thrust24THRUST_300001_SM_1000_NS8cuda_cub4core6detail5shmemE+192];
	min.s32 	%r1016, %r1657, %r1658;
	min.s32 	%r791, %r1016, %r1659;
	min.s32 	%r1017, %r788, %r789;
	min.s32 	%r792, %r1017, %r790;
	setp.lt.s32 	%p79, %r791, %r792;
	mov.u64 	%rd312, %rd311;
	mov.u32 	%r1660, %r1659;
	mov.u32 	%r1661, %r1658;
	mov.u32 	%r1662, %r1657;
	mov.u32 	%r1663, %r1656;
	@%p79 bra 	$L__BB20_205;
	setp.lt.s32 	%p80, %r792, %r791;
	mov.u64 	%rd312, %rd189;
	mov.u32 	%r1660, %r790;
	mov.u32 	%r1661, %r789;
	mov.u32 	%r1662, %r788;
	mov.u32 	%r1663, %r787;
	@%p80 bra 	$L__BB20_205;
	setp.lt.s64 	%p81, %rd311, %rd189;
	selp.b32 	%r1663, %r1656, %r787, %p81;
	selp.b32 	%r1662, %r1657, %r788, %p81;
	selp.b32 	%r1661, %r1658, %r789, %p81;
	selp.b32 	%r1660, %r1659, %r790, %p81;
	min.s64 	%rd312, %rd311, %rd189;
$L__BB20_205:
	mov.u32 	%r1403, %tid.x;
	setp.ne.s32 	%p198, %r1403, 0;
	@%p198 bra 	$L__BB20_207;
	ld.param.u64 	%rd243, [_ZN6thrust24THRUST_300001_SM_1000_NS8cuda_cub4core6detail13_kernel_agentINS1_8__reduce11ReduceAgentINS0_12zip_iteratorIN4cuda3std3__45tupleIJNS0_6detail15normal_iteratorINS0_10device_ptrINSB_IJiiiiEEEEEEENS0_17counting_iteratorIlNS0_11use_defaultESJ_SJ_EEEEEEEPNSB_IJSF_lEEESN_iNS1_9__extrema9arg_min_fISF_l6lbXYZ2EEEEJSM_SO_iSS_EEEvDpT0__param_1];
	cvta.to.global.u64 	%rd242, %rd243;
	st.global.u32 	[%rd242], %r1663;
	st.global.u32 	[%rd242+4], %r1662;
	st.global.u32 	[%rd242+8], %r1661;
	st.global.u32 	[%rd242+12], %r1660;
	st.global.u64 	[%rd242+16], %rd312;
$L__BB20_207:
	ret;

}
	// .globl	_ZN6thrust24THRUST_300001_SM_1000_NS8cuda_cub4core6detail13_kernel_agentINS1_8__reduce11ReduceAgentINS0_12zip_iteratorIN4cuda3std3__45tupleIJNS0_6detail15normal_iteratorINS0_10device_ptrINSB_IJiiiiEEEEEEENS0_17counting_iteratorIlNS0_11use_defaultESJ_SJ_EEEEEEEPNSB_IJSF_lEEESN_iNS1_9__extrema9arg_min_fISF_l6lbXYZ2EEEEJSM_SO_iN3cub18CUB_300001_SM_100013GridEvenShareIiEENSV_9GridQueueIjEESS_EEEvDpT0_
.visible .entry _ZN6thrust24THRUST_300001_SM_1000_NS8cuda_cub4core6detail13_kernel_agentINS1_8__reduce11ReduceAgentINS0_12zip_iteratorIN4cuda3std3__45tupleIJNS0_6detail15normal_iteratorINS0_10device_ptrINSB_IJiiiiEEEEEEENS0_17counting_iteratorIlNS0_11use_defaultESJ_SJ_EEEEEEEPNSB_IJSF_lEEESN_iNS1_9__extrema9arg_min_fISF_l6lbXYZ2EEEEJSM_SO_iN3cub18CUB_300001_SM_100013GridEvenShareIiEENSV_9GridQueueIjEESS_EEEvDpT0_(
	.param .align 8 .b8 _ZN6thrust24THRUST_300001_SM_1000_NS8cuda_cub4core6detail13_kernel_agentINS1_8__reduce11ReduceAgentINS0_12zip_iteratorIN4cuda3std3__45tupleIJNS0_6detail15normal_iteratorINS0_10device_ptrINSB_IJiiiiEEEEEEENS0_17counting_iteratorIlNS0_11use_defaultESJ_SJ_EEEEEEEPNSB_IJSF_lEEESN_iNS1_9__extrema9arg_min_fISF_l6lbXYZ2EEEEJSM_SO_iN3cub18CUB_300001_SM_100013GridEvenShareIiEENSV_9GridQueueIjEESS_EEEvDpT0__param_0[16],
	.param .u64 .ptr .align 1 _ZN6thrust24THRUST_300001_SM_1000_NS8cuda_cub4core6detail13_kernel_agentINS1_8__reduce11ReduceAgentINS0_12zip_iteratorIN4cuda3std3__45tupleIJNS0_6detail15normal_iteratorINS0_10device_ptrINSB_IJiiiiEEEEEEENS0_17counting_iteratorIlNS0_11use_defaultESJ_SJ_EEEEEEEPNSB_IJSF_lEEESN_iNS1_9__extrema9arg_min_fISF_l6lbXYZ2EEEEJSM_SO_iN3cub18CUB_300001_SM_100013GridEvenShareIiEENSV_9GridQueueIjEESS_EEEvDpT0__param_1,
	.param .u32 _ZN6thrust24THRUST_300001_SM_1000_NS8cuda_cub4core6detail13_kernel_agentINS1_8__reduce11ReduceAgentINS0_12zip_iteratorIN4cuda3std3__45tupleIJNS0_6detail15normal_iteratorINS0_10device_ptrINSB_IJiiiiEEEEEEENS0_17counting_iteratorIlNS0_11use_defaultESJ_SJ_EEEEEEEPNSB_IJSF_lEEESN_iNS1_9__extrema9arg_min_fISF_l6lbXYZ2EEEEJSM_SO_iN3cub18CUB_300001_SM_100013GridEvenShareIiEENSV_9GridQueueIjEESS_EEEvDpT0__param_2,
	.param .align 4 .b8 _ZN6thrust24THRUST_300001_SM_1000_NS8cuda_cub4core6detail13_kernel_agentINS1_8__reduce11ReduceAgentINS0_12zip_iteratorIN4cuda3std3__45tupleIJNS0_6detail15normal_iteratorINS0_10device_ptrINSB_IJiiiiEEEEEEENS0_17counting_iteratorIlNS0_11use_defaultESJ_SJ_EEEEEEEPNSB_IJSF_lEEESN_iNS1_9__extrema9arg_min_fISF_l6lbXYZ2EEEEJSM_SO_iN3cub18CUB_300001_SM_100013GridEvenShareIiEENSV_9GridQueueIjEESS_EEEvDpT0__param_3[40],
	.param .align 8 .b8 _ZN6thrust24THRUST_300001_SM_1000_NS8cuda_cub4core6detail13_kernel_agentINS1_8__reduce11ReduceAgentINS0_12zip_iteratorIN4cuda3std3__45tupleIJNS0_6detail15normal_iteratorINS0_10device_ptrINSB_IJiiiiEEEEEEENS0_17counting_iteratorIlNS0_11use_defaultESJ_SJ_EEEEEEEPNSB_IJSF_lEEESN_iNS1_9__extrema9arg_min_fISF_l6lbXYZ2EEEEJSM_SO_iN3cub18CUB_300001_SM_100013GridEvenShareIiEENSV_9GridQueueIjEESS_EEEvDpT0__param_4[8],
	.param .align 1 .b8 _ZN6thrust24THRUST_300001_SM_1000_NS8cuda_cub4core6detail13_kernel_agentINS1_8__reduce11ReduceAgentINS0_12zip_iteratorIN4cuda3std3__45tupleIJNS0_6detail15normal_iteratorINS0_10device_ptrINSB_IJiiiiEEEEEEENS0_17counting_iteratorIlNS0_11use_defaultESJ_SJ_EEEEEEEPNSB_IJSF_lEEESN_iNS1_9__extrema9arg_min_fISF_l6lbXYZ2EEEEJSM_SO_iN3cub18CUB_300001_SM_100013GridEvenShareIiEENSV_9GridQueueIjEESS_EEEvDpT0__param_5[1]
)
.maxntid 256
{
	.reg .pred 	%p<201>;
	.reg .b32 	%r<1703>;
	.reg .b64 	%rd<294>;

	ld.param.u64 	%rd179, [_ZN6thrust24THRUST_300001_SM_1000_NS8cuda_cub4core6detail13_kernel_agentINS1_8__reduce11ReduceAgentINS0_12zip_iteratorIN4cuda3std3__45tupleIJNS0_6detail15normal_iteratorINS0_10device_ptrINSB_IJiiiiEEEEEEENS0_17counting_iteratorIlNS0_11use_defaultESJ_SJ_EEEEEEEPNSB_IJSF_lEEESN_iNS1_9__extrema9arg_min_fISF_l6lbXYZ2EEEEJSM_SO_iN3cub18CUB_300001_SM_100013GridEvenShareIiEENSV_9GridQueueIjEESS_EEEvDpT0__param_0+8];
	ld.param.u64 	%rd178, [_ZN6thrust24THRUST_300001_SM_1000_NS8cuda_cub4core6detail13_kernel_agentINS1_8__reduce11ReduceAgentINS0_12zip_iteratorIN4cuda3std3__45tupleIJNS0_6detail15normal_iteratorINS0_10device_ptrINSB_IJiiiiEEEEEEENS0_17counting_iteratorIlNS0_11use_defaultESJ_SJ_EEEEEEEPNSB_IJSF_lEEESN_iNS1_9__extrema9arg_min_fISF_l6lbXYZ2EEEEJSM_SO_iN3cub18CUB_300001_SM_100013GridEvenShareIiEENSV_9GridQueueIjEESS_EEEvDpT0__param_0];
	ld.param.u64 	%rd181, [_ZN6thrust24THRUST_300001_SM_1000_NS8cuda_cub4core6detail13_kernel_agentINS1_8__reduce11ReduceAgentINS0_12zip_iteratorIN4cuda3std3__45tupleIJNS0_6detail15normal_iteratorINS0_10device_ptrINSB_IJiiiiEEEEEEENS0_17counting_iteratorIlNS0_11use_defaultESJ_SJ_EEEEEEEPNSB_IJSF_lEEESN_iNS1_9__extrema9arg_min_fISF_l6lbXYZ2EEEEJSM_SO_iN3cub18CUB_300001_SM_100013GridEvenShareIiEENSV_9GridQueueIjEESS_EEEvDpT0__param_4];
	ld.param.u32 	%r831, [_ZN6thrust24THRUST_300001_SM_1000_NS8cuda_cub4core6detail13_kernel_agentINS1_8__reduce11ReduceAgentINS0_12zip_iteratorIN4cuda3std3__45tupleIJNS0_6detail15normal_iteratorINS0_10device_ptrINSB_IJiiiiEEEEEEENS0_17counting_iteratorIlNS0_11use_defaultESJ_SJ_EEEEEEEPNSB_IJSF_lEEESN_iNS1_9__extrema9arg_min_fISF_l6lbXYZ2EEEEJSM_SO_iN3cub18CUB_300001_SM_100013GridEvenShareIiEENSV_9GridQueueIjEESS_EEEvDpT0__param_2];
	cvta.to.global.u64 	%rd1, %rd181;
	cvta.to.global.u64 	%rd2, %rd178;
	mov.u32 	%r1, %ctaid.x;
	mul.lo.s32 	%r2, %r1, 768;
	mov.u32 	%r832, %nctaid.x;
	mul.lo.s32 	%r3, %r832, 768;
	add.s32 	%r833, %r2, 768;
	setp.le.s32 	%p1, %r833, %r831;
	@%p1 bra 	$L__BB21_121;
	sub.s32 	%r4, %r831, %r2;
	mov.u32 	%r5, %tid.x;
	setp.ge.s32 	%p84, %r5, %r4;
	mov.b32 	%r1480, 0;
	mov.b64 	%rd241, 0;
	mov.u32 	%r1481, %r1480;
	mov.u32 	%r1482, %r1480;
	mov.u32 	%r1483, %r1480;
	mov.u32 	%r1450, %r5;
	@%p84 bra 	$L__BB21_3;
	add.s32 	%r1051, %r2, %r5;
	cvt.s64.s32 	%rd214, %r1051;
	mul.wide.s32 	%rd215, %r1051, 16;
	add.s64 	%rd216, %rd2, %rd215;
	add.s64 	%rd241, %rd179, %rd214;
	ld.global.u32 	%r1483, [%rd216];
	ld.global.u32 	%r1482, [%rd216+4];
	ld.global.u32 	%r1481, [%rd216+8];
	ld.global.u32 	%r1480, [%rd216+12];
	add.s32 	%r1450, %r5, 256;
$L__BB21_3:
	setp.ge.s32 	%p85, %r1450, %r4;
	@%p85 bra 	$L__BB21_25;
	not.b32 	%r1053, %r1450;
	add.s32 	%r1054, %r831, %r1053;
	sub.s32 	%r16, %r1054, %r2;
	and.b32  	%r1055, %r16, 768;
	setp.eq.s32 	%p86, %r1055, 768;
	@%p86 bra 	$L__BB21_10;
	add.s32 	%r1440, %r1450, %r2;
	add.s64 	%rd6, %rd2, 8;
	shr.u32 	%r1056, %r16, 8;
	add.s32 	%r1057, %r1056, 1;
	and.b32  	%r1058, %r1057, 3;
	neg.s32 	%r1439, %r1058;
$L__BB21_6:
	.pragma "nounroll";
	mov.u64 	%rd7, %rd241;
	mov.u32 	%r25, %r1480;
	mov.u32 	%r24, %r1481;
	mov.u32 	%r23, %r1482;
	mov.u32 	%r22, %r1483;
	cvt.s64.s32 	%rd218, %r1440;
	add.s64 	%rd8, %rd179, %rd218;
	mul.wide.s32 	%rd219, %r1440, 16;
	add.s64 	%rd220, %rd6, %rd219;
	ld.global.u32 	%r26, [%rd220+-8];
	ld.global.u32 	%r27, [%rd220+-4];
	ld.global.u32 	%r28, [%rd220];
	ld.global.u32 	%r29, [%rd220+4];
	min.s32 	%r1059, %r23, %r24;
	min.s32 	%r30, %r1059, %r25;
	min.s32 	%r1060, %r27, %r28;
	min.s32 	%r31, %r1060, %r29;
	setp.lt.s32 	%p87, %r30, %r31;
	@%p87 bra 	$L__BB21_9;
	setp.lt.s32 	%p88, %r31, %r30;
	mov.u64 	%rd241, %rd8;
	mov.u32 	%r1480, %r29;
	mov.u32 	%r1481, %r28;
	mov.u32 	%r1482, %r27;
	mov.u32 	%r1483, %r26;
	@%p88 bra 	$L__BB21_9;
	setp.lt.s64 	%p89, %rd7, %rd8;
	min.s64 	%rd241, %rd7, %rd8;
	selp.b32 	%r1480, %r25, %r29, %p89;
	selp.b32 	%r1481, %r24, %r28, %p89;
	selp.b32 	%r1482, %r23, %r27, %p89;
	selp.b32 	%r1483, %r22, %r26, %p89;
$L__BB21_9:
	add.s32 	%r1450, %r1450, 256;
	add.s32 	%r1440, %r1440, 256;
	add.s32 	%r1439, %r1439, 1;
	setp.ne.s32 	%p90, %r1439, 0;
	@%p90 bra 	$L__BB21_6;
$L__BB21_10:
	setp.lt.u32 	%p91, %r16, 768;
	@%p91 bra 	$L__BB21_25;
	add.s32 	%r1459, %r1450, %r2;
	add.s32 	%r1462, %r1459, 256;
	add.s32 	%r1461, %r1459, 512;
	add.s32 	%r1460, %r1459, 768;
$L__BB21_12:
	cvt.s64.s32 	%rd221, %r1462;
	add.s64 	%rd15, %rd179, %rd221;
	cvt.s64.s32 	%rd222, %r1459;
	add.s64 	%rd16, %rd179, %rd222;
	mul.wide.s32 	%rd223, %r1459, 16;
	cvta.to.global.u64 	%rd224, %rd178;
	add.s64 	%rd225, %rd224, %rd223;
	add.s64 	%rd17, %rd225, 8192;
	ld.global.u32 	%r65, [%rd225];
	ld.global.u32 	%r66, [%rd225+4];
	ld.global.u32 	%r67, [%rd225+8];
	ld.global.u32 	%r68, [%rd225+12];
	min.s32 	%r1061, %r1482, %r1481;
	min.s32 	%r69, %r1061, %r1480;
	min.s32 	%r1062, %r66, %r67;
	min.s32 	%r70, %r1062, %r68;
	setp.lt.s32 	%p92, %r69, %r70;
	mov.u64 	%rd238, %rd241;
	mov.u32 	%r1468, %r1480;
	mov.u32 	%r1469, %r1481;
	mov.u32 	%r1470, %r1482;
	mov.u32 	%r1471, %r1483;
	@%p92 bra 	$L__BB21_15;
	setp.lt.s32 	%p93, %r70, %r69;
	mov.u64 	%rd238, %rd16;
	mov.u32 	%r1468, %r68;
	mov.u32 	%r1469, %r67;
	mov.u32 	%r1470, %r66;
	mov.u32 	%r1471, %r65;
	@%p93 bra 	$L__BB21_15;
	setp.lt.s64 	%p94, %rd241, %rd16;
	min.s64 	%rd238, %rd241, %rd16;
	selp.b32 	%r1468, %r1480, %r68, %p94;
	selp.b32 	%r1469, %r1481, %r67, %p94;
	selp.b32 	%r1470, %r1482, %r66, %p94;
	selp.b32 	%r1471, %r1483, %r65, %p94;
$L__BB21_15:
	ld.global.u32 	%r79, [%rd17+-4096];
	ld.global.u32 	%r80, [%rd17+-4092];
	ld.global.u32 	%r81, [%rd17+-4088];
	ld.global.u32 	%r82, [%rd17+-4084];
	min.s32 	%r1063, %r1470, %r1469;
	min.s32 	%r83, %r1063, %r1468;
	min.s32 	%r1064, %r80, %r81;
	min.s32 	%r84, %r1064, %r82;
	setp.lt.s32 	%p95, %r83, %r84;
	mov.u64 	%rd239, %rd238;
	mov.u32 	%r1472, %r1468;
	mov.u32 	%r1473, %r1469;
	mov.u32 	%r1474, %r1470;
	mov.u32 	%r1475, %r1471;
	@%p95 bra 	$L__BB21_18;
	setp.lt.s32 	%p96, %r84, %r83;
	mov.u64 	%rd239, %rd15;
	mov.u32 	%r1472, %r82;
	mov.u32 	%r1473, %r81;
	mov.u32 	%r1474, %r80;
	mov.u32 	%r1475, %r79;
	@%p96 bra 	$L__BB21_18;
	setp.lt.s64 	%p97, %rd238, %rd15;
	min.s64 	%rd239, %rd238, %rd15;
	selp.b32 	%r1472, %r1468, %r82, %p97;
	selp.b32 	%r1473, %r1469, %r81, %p97;
	selp.b32 	%r1474, %r1470, %r80, %p97;
	selp.b32 	%r1475, %r1471, %r79, %p97;
$L__BB21_18:
	ld.global.u32 	%r93, [%rd17];
	ld.global.u32 	%r94, [%rd17+4];
	ld.global.u32 	%r95, [%rd17+8];
	ld.global.u32 	%r96, [%rd17+12];
	min.s32 	%r1065, %r1474, %r1473;
	min.s32 	%r97, %r1065, %r1472;
	min.s32 	%r1066, %r94, %r95;
	min.s32 	%r98, %r1066, %r96;
	setp.lt.s32 	%p98, %r97, %r98;
	mov.u64 	%rd240, %rd239;
	mov.u32 	%r1476, %r1472;
	mov.u32 	%r1477, %r1473;
	mov.u32 	%r1478, %r1474;
	mov.u32 	%r1479, %r1475;
	@%p98 bra 	$L__BB21_21;
	cvt.s64.s32 	%rd226, %r1461;
	add.s64 	%rd240, %rd179, %rd226;
	setp.lt.s32 	%p99, %r98, %r97;
	mov.u32 	%r1476, %r96;
	mov.u32 	%r1477, %r95;
	mov.u32 	%r1478, %r94;
	mov.u32 	%r1479, %r93;
	@%p99 bra 	$L__BB21_21;
	setp.lt.s64 	%p100, %rd239, %rd240;
	min.s64 	%rd240, %rd239, %rd240;
	selp.b32 	%r1476, %r1472, %r96, %p100;
	selp.b32 	%r1477, %r1473, %r95, %p100;
	selp.b32 	%r1478, %r1474, %r94, %p100;
	selp.b32 	%r1479, %r1475, %r93, %p100;
$L__BB21_21:
	ld.global.u32 	%r107, [%rd17+4096];
	ld.global.u32 	%r108, [%rd17+4100];
	ld.global.u32 	%r109, [%rd17+4104];
	ld.global.u32 	%r110, [%rd17+4108];
	min.s32 	%r1067, %r1478, %r1477;
	min.s32 	%r111, %r1067, %r1476;
	min.s32 	%r1068, %r108, %r109;
	min.s32 	%r112, %r1068, %r110;
	setp.lt.s32 	%p101, %r111, %r112;
	mov.u64 	%rd241, %rd240;
	mov.u32 	%r1480, %r1476;
	mov.u32 	%r1481, %r1477;
	mov.u32 	%r1482, %r1478;
	mov.u32 	%r1483, %r1479;
	@%p101 bra 	$L__BB21_24;
	cvt.s64.s32 	%rd227, %r1460;
	add.s64 	%rd241, %rd179, %rd227;
	setp.lt.s32 	%p102, %r112, %r111;
	mov.u32 	%r1480, %r110;
	mov.u32 	%r1481, %r109;
	mov.u32 	%r1482, %r108;
	mov.u32 	%r1483, %r107;
	@%p102 bra 	$L__BB21_24;
	setp.lt.s64 	%p103, %rd240, %rd241;
	min.s64 	%rd241, %rd240, %rd241;
	selp.b32 	%r1480, %r1476, %r110, %p103;
	selp.b32 	%r1481, %r1477, %r109, %p103;
	selp.b32 	%r1482, %r1478, %r108, %p103;
	selp.b32 	%r1483, %r1479, %r107, %p103;
$L__BB21_24:
	add.s32 	%r1450, %r1450, 1024;
	add.s32 	%r1462, %r1462, 1024;
	add.s32 	%r1461, %r1461, 1024;
	add.s32 	%r1460, %r1460, 1024;
	add.s32 	%r1459, %r1459, 1024;
	setp.lt.s32 	%p104, %r1450, %r4;
	@%p104 bra 	$L__BB21_12;
$L__BB21_25:
	setp.lt.s32 	%p105, %r4, 256;
	@%p105 bra 	$L__BB21_70;
	// begin inline asm
	mov.u32 %r1255, %laneid;
	// end inline asm
	mov.b32 	%r1283, 1;
	mov.b32 	%r1284, 31;
	mov.b32 	%r1285, -1;
	// begin inline asm
	shfl.sync.down.b32 %r1256, %r1483, %r1283, %r1284, %r1285;
	// end inline asm
	// begin inline asm
	shfl.sync.down.b32 %r1261, %r1482, %r1283, %r1284, %r1285;
	// end inline asm
	// begin inline asm
	shfl.sync.down.b32 %r1266, %r1481, %r1283, %r1284, %r1285;
	// end inline asm
	// begin inline asm
	shfl.sync.down.b32 %r1271, %r1480, %r1283, %r1284, %r1285;
	// end inline asm
	mov.b64 	{%r1277, %r1282}, %rd241;
	// begin inline asm
	shfl.sync.down.b32 %r1276, %r1277, %r1283, %r1284, %r1285;
	// end inline asm
	// begin inline asm
	shfl.sync.down.b32 %r1281, %r1282, %r1283, %r1284, %r1285;
	// end inline asm
	mov.b64 	%rd29, {%r1276, %r1281};
	setp.gt.s32 	%p157, %r1255, 30;
	mov.u64 	%rd243, %rd241;
	mov.u32 	%r1488, %r1480;
	mov.u32 	%r1489, %r1481;
	mov.u32 	%r1490, %r1482;
	mov.u32 	%r1491, %r1483;
	@%p157 bra 	$L__BB21_30;
	min.s32 	%r1286, %r1482, %r1481;
	min.s32 	%r135, %r1286, %r1480;
	min.s32 	%r1287, %r1261, %r1266;
	min.s32 	%r136, %r1287, %r1271;
	setp.lt.s32 	%p158, %r135, %r136;
	mov.u64 	%rd243, %rd241;
	mov.u32 	%r1488, %r1480;
	mov.u32 	%r1489, %r1481;
	mov.u32 	%r1490, %r1482;
	mov.u32 	%r1491, %r1483;
	@%p158 bra 	$L__BB21_30;
	setp.lt.s32 	%p159, %r136, %r135;
	mov.u64 	%rd243, %rd29;
	mov.u32 	%r1488, %r1271;
	mov.u32 	%r1489, %r1266;
	mov.u32 	%r1490, %r1261;
	mov.u32 	%r1491, %r1256;
	@%p159 bra 	$L__BB21_30;
	setp.lt.s64 	%p160, %rd241, %rd29;
	min.s64 	%rd243, %rd241, %rd29;
	selp.b32 	%r1488, %r1480, %r1271, %p160;
	selp.b32 	%r1489, %r1481, %r1266, %p160;
	selp.b32 	%r1490, %r1482, %r1261, %p160;
	selp.b32 	%r1491, %r1483, %r1256, %p160;
$L__BB21_30:
	mov.b32 	%r1315, 2;
	mov.b32 	%r1316, 31;
	mov.b32 	%r1317, -1;
	// begin inline asm
	shfl.sync.down.b32 %r1288, %r1491, %r1315, %r1316, %r1317;
	// end inline asm
	// begin inline asm
	shfl.sync.down.b32 %r1293, %r1490, %r1315, %r1316, %r1317;
	// end inline asm
	// begin inline asm
	shfl.sync.down.b32 %r1298, %r1489, %r1315, %r1316, %r1317;
	// end inline asm
	// begin inline asm
	shfl.sync.down.b32 %r1303, %r1488, %r1315, %r1316, %r1317;
	// end inline asm
	mov.b64 	{%r1309, %r1314}, %rd243;
	// begin inline asm
	shfl.sync.down.b32 %r1308, %r1309, %r1315, %r1316, %r1317;
	// end inline asm
	// begin inline asm
	shfl.sync.down.b32 %r1313, %r1314, %r1315, %r1316, %r1317;
	// end inline asm
	mov.b64 	%rd32, {%r1308, %r1313};
	setp.gt.s32 	%p161, %r1255, 29;
	mov.u64 	%rd244, %rd243;
	mov.u32 	%r1492, %r1488;
	mov.u32 	%r1493, %r1489;
	mov.u32 	%r1494, %r1490;
	mov.u32 	%r1495, %r1491;
	@%p161 bra 	$L__BB21_34;
	min.s32 	%r1318, %r1490, %r1489;
	min.s32 	%r149, %r1318, %r1488;
	min.s32 	%r1319, %r1293, %r1298;
	min.s32 	%r150, %r1319, %r1303;
	setp.lt.s32 	%p162, %r149, %r150;
	mov.u64 	%rd244, %rd243;
	mov.u32 	%r1492, %r1488;
	mov.u32 	%r1493, %r1489;
	mov.u32 	%r1494, %r1490;
	mov.u32 	%r1495, %r1491;
	@%p162 bra 	$L__BB21_34;
	setp.lt.s32 	%p163, %r150, %r149;
	mov.u64 	%rd244, %rd32;
	mov.u32 	%r1492, %r1303;
	mov.u32 	%r1493, %r1298;
	mov.u32 	%r1494, %r1293;
	mov.u32 	%r1495, %r1288;
	@%p163 bra 	$L__BB21_34;
	setp.lt.s64 	%p164, %rd243, %rd32;
	min.s64 	%rd244, %rd243, %rd32;
	selp.b32 	%r1492, %r1488, %r1303, %p164;
	selp.b32 	%r1493, %r1489, %r1298, %p164;
	selp.b32 	%r1494, %r1490, %r1293, %p164;
	selp.b32 	%r1495, %r1491, %r1288, %p164;
$L__BB21_34:
	mov.b32 	%r1347, 4;
	mov.b32 	%r1348, 31;
	mov.b32 	%r1349, -1;
	// begin inline asm
	shfl.sync.down.b32 %r1320, %r1495, %r1347, %r1348, %r1349;
	// end inline asm
	// begin inline asm
	shfl.sync.down.b32 %r1325, %r1494, %r1347, %r1348, %r1349;
	// end inline asm
	// begin inline asm
	shfl.sync.down.b32 %r1330, %r1493, %r1347, %r1348, %r1349;
	// end inline asm
	// begin inline asm
	shfl.sync.down.b32 %r1335, %r1492, %r1347, %r1348, %r1349;
	// end inline asm
	mov.b64 	{%r1341, %r1346}, %rd244;
	// begin inline asm
	shfl.sync.down.b32 %r1340, %r1341, %r1347, %r1348, %r1349;
	// end inline asm
	// begin inline asm
	shfl.sync.down.b32 %r1345, %r1346, %r1347, %r1348, %r1349;
	// end inline asm
	mov.b64 	%rd35, {%r1340, %r1345};
	setp.gt.s32 	%p165, %r1255, 27;
	mov.u64 	%rd245, %rd244;
	mov.u32 	%r1496, %r1492;
	mov.u32 	%r1497, %r1493;
	mov.u32 	%r1498, %r1494;
	mov.u32 	%r1499, %r1495;
	@%p165 bra 	$L__BB21_38;
	min.s32 	%r1350, %r1494, %r1493;
	min.s32 	%r163, %r1350, %r1492;
	min.s32 	%r1351, %r1325, %r1330;
	min.s32 	%r164, %r1351, %r1335;
	setp.lt.s32 	%p166, %r163, %r164;
	mov.u64 	%rd245, %rd244;
	mov.u32 	%r1496, %r1492;
	mov.u32 	%r1497, %r1493;
	mov.u32 	%r1498, %r1494;
	mov.u32 	%r1499, %r1495;
	@%p166 bra 	$L__BB21_38;
	setp.lt.s32 	%p167, %r164, %r163;
	mov.u64 	%rd245, %rd35;
	mov.u32 	%r1496, %r1335;
	mov.u32 	%r1497, %r1330;
	mov.u32 	%r1498, %r1325;
	mov.u32 	%r1499, %r1320;
	@%p167 bra 	$L__BB21_38;
	setp.lt.s64 	%p168, %rd244, %rd35;
	min.s64 	%rd245, %rd244, %rd35;
	selp.b32 	%r1496, %r1492, %r1335, %p168;
	selp.b32 	%r1497, %r1493, %r1330, %p168;
	selp.b32 	%r1498, %r1494, %r1325, %p168;
	selp.b32 	%r1499, %r1495, %r1320, %p168;
$L__BB21_38:
	mov.b32 	%r1379, 8;
	mov.b32 	%r1380, 31;
	mov.b32 	%r1381, -1;
	// begin inline asm
	shfl.sync.down.b32 %r1352, %r1499, %r1379, %r1380, %r1381;
	// end inline asm
	// begin inline asm
	shfl.sync.down.b32 %r1357, %r1498, %r1379, %r1380, %r1381;
	// end inline asm
	// begin inline asm
	shfl.sync.down.b32 %r1362, %r1497, %r1379, %r1380, %r1381;
	// end inline asm
	// begin inline asm
	shfl.sync.down.b32 %r1367, %r1496, %r1379, %r1380, %r1381;
	// end inline asm
	mov.b64 	{%r1373, %r1378}, %rd245;
	// begin inline asm
	shfl.sync.down.b32 %r1372, %r1373, %r1379, %r1380, %r1381;
	// end inline asm
	// begin inline asm
	shfl.sync.down.b32 %r1377, %r1378, %r1379, %r1380, %r1381;
	// end inline asm
	mov.b64 	%rd38, {%r1372, %r1377};
	setp.gt.s32 	%p169, %r1255, 23;
	mov.u64 	%rd246, %rd245;
	mov.u32 	%r1500, %r1496;
	mov.u32 	%r1501, %r1497;
	mov.u32 	%r1502, %r1498;
	mov.u32 	%r1503, %r1499;
	@%p169 bra 	$L__BB21_42;
	min.s32 	%r1382, %r1498, %r1497;
	min.s32 	%r177, %r1382, %r1496;
	min.s32 	%r1383, %r1357, %r1362;
	min.s32 	%r178, %r1383, %r1367;
	setp.lt.s32 	%p170, %r177, %r178;
	mov.u64 	%rd246, %rd245;
	mov.u32 	%r1500, %r1496;
	mov.u32 	%r1501, %r1497;
	mov.u32 	%r1502, %r1498;
	mov.u32 	%r1503, %r1499;
	@%p170 bra 	$L__BB21_42;
	setp.lt.s32 	%p171, %r178, %r177;
	mov.u64 	%rd246, %rd38;
	mov.u32 	%r1500, %r1367;
	mov.u32 	%r1501, %r1362;
	mov.u32 	%r1502, %r1357;
	mov.u32 	%r1503, %r1352;
	@%p171 bra 	$L__BB21_42;
	setp.lt.s64 	%p172, %rd245, %rd38;
	min.s64 	%rd246, %rd245, %rd38;
	selp.b32 	%r1500, %r1496, %r1367, %p172;
	selp.b32 	%r1501, %r1497, %r1362, %p172;
	selp.b32 	%r1502, %r1498, %r1357, %p172;
	selp.b32 	%r1503, %r1499, %r1352, %p172;
$L__BB21_42:
	mov.b32 	%r1411, 16;
	mov.b32 	%r1412, 31;
	mov.b32 	%r1413, -1;
	// begin inline asm
	shfl.sync.down.b32 %r1384, %r1503, %r1411, %r1412, %r1413;
	// end inline asm
	// begin inline asm
	shfl.sync.down.b32 %r1389, %r1502, %r1411, %r1412, %r1413;
	// end inline asm
	// begin inline asm
	shfl.sync.down.b32 %r1394, %r1501, %r1411, %r1412, %r1413;
	// end inline asm
	// begin inline asm
	shfl.sync.down.b32 %r1399, %r1500, %r1411, %r1412, %r1413;
	// end inline asm
	mov.b64 	{%r1405, %r1410}, %rd246;
	// begin inline asm
	shfl.sync.down.b32 %r1404, %r1405, %r1411, %r1412, %r1413;
	// end inline asm
	// begin inline asm
	shfl.sync.down.b32 %r1409, %r1410, %r1411, %r1412, %r1413;
	// end inline asm
	mov.b64 	%rd41, {%r1404, %r1409};
	setp.gt.s32 	%p173, %r1255, 15;
	mov.u64 	%rd293, %rd246;
	mov.u32 	%r1699, %r1500;
	mov.u32 	%r1700, %r1501;
	mov.u32 	%r1701, %r1502;
	mov.u32 	%r1702, %r1503;
	@%p173 bra 	$L__BB21_46;
	min.s32 	%r1414, %r1502, %r1501;
	min.s32 	%r191, %r1414, %r1500;
	min.s32 	%r1415, %r1389, %r1394;
	min.s32 	%r192, %r1415, %r1399;
	setp.lt.s32 	%p174, %r191, %r192;
	mov.u64 	%rd293, %rd246;
	mov.u32 	%r1699, %r1500;
	mov.u32 	%r1700, %r1501;
	mov.u32 	%r1701, %r1502;
	mov.u32 	%r1702, %r1503;
	@%p174 bra 	$L__BB21_46;
	setp.lt.s32 	%p175, %r192, %r191;
	mov.u64 	%rd293, %rd41;
	mov.u32 	%r1699, %r1399;
	mov.u32 	%r1700, %r1394;
	mov.u32 	%r1701, %r1389;
	mov.u32 	%r1702, %r1384;
	@%p175 bra 	$L__BB21_46;
	setp.lt.s64 	%p176, %rd246, %rd41;
	min.s64 	%rd293, %rd246, %rd41;
	selp.b32 	%r1699, %r1500, %r1399, %p176;
	selp.b32 	%r1700, %r1501, %r1394, %p176;
	selp.b32 	%r1701, %r1502, %r1389, %p176;
	selp.b32 	%r1702, %r1503, %r1384, %p176;
$L__BB21_46:
	setp.ne.s32 	%p177, %r1255, 0;
	@%p177 bra 	$L__BB21_48;
	shr.u32 	%r1416, %r5, 5;
	mov.u32 	%r1417, _ZN6thrust24THRUST_300001_SM_1000_NS8cuda_cub4core6detail5shmemE;
	mad.lo.s32 	%r1418, %r1416, 24, %r1417;
	st.shared.v2.u32 	[%r1418+8], {%r1702, %r1701};
	st.shared.v2.u32 	[%r1418+16], {%r1700, %r1699};
	st.shared.u64 	[%r1418+24], %rd293;
$L__BB21_48:
	bar.sync 	0;
	setp.ne.s32 	%p178, %r5, 0;
	@%p178 bra 	$L__BB21_209;
	ld.shared.v4.u32 	{%r201, %r202, %r203, %r204}, [_ZN6thrust24THRUST_300001_SM_1000_NS8cuda_cub4core6detail5shmemE+32];
	ld.shared.u64 	%rd44, [_ZN6thrust24THRUST_300001_SM_1000_NS8cuda_cub4core6detail5shmemE+48];
	min.s32 	%r1419, %r1701, %r1700;
	min.s32 	%r205, %r1419, %r1699;
	min.s32 	%r1420, %r202, %r203;
	min.s32 	%r206, %r1420, %r204;
	setp.lt.s32 	%p179, %r205, %r206;
	mov.u64 	%rd248, %rd293;
	mov.u32 	%r1508, %r1699;
	mov.u32 	%r1509, %r1700;
	mov.u32 	%r1510, %r1701;
	mov.u32 	%r1511, %r1702;
	@%p179 bra 	$L__BB21_52;
	setp.lt.s32 	%p180, %r206, %r205;
	mov.u64 	%rd248, %rd44;
	mov.u32 	%r1508, %r204;
	mov.u32 	%r1509, %r203;
	mov.u32 	%r1510, %r202;
	mov.u32 	%r1511, %r201;
	@%p180 bra 	$L__BB21_52;
	setp.lt.s64 	%p181, %rd293, %rd44;
	min.s64 	%rd248, %rd293, %rd44;
	selp.b32 	%r1508, %r1699, %r204, %p181;
	selp.b32 	%r1509, %r1700, %r203, %p181;
	selp.b32 	%r1510, %r1701, %r202, %p181;
	selp.b32 	%r1511, %r1702, %r201, %p181;
$L__BB21_52:
	ld.shared.v2.u32 	{%r215, %r216}, [_ZN6thrust24THRUST_300001_SM_1000_NS8cuda_cub4core6detail5shmemE+56];
	ld.shared.v2.u32 	{%r217, %r218}, [_ZN6thrust24THRUST_300001_SM_1000_NS8cuda_cub4core6detail5shmemE+64];
	ld.shared.u64 	%rd47, [_ZN6thrust24THRUST_300001_SM_1000_NS8cuda_cub4core6detail5shmemE+72];
	min.s32 	%r1421, %r1510, %r1509;
	min.s32 	%r219, %r1421, %r1508;
	min.s32 	%r1422, %r216, %r217;
	min.s32 	%r220, %r1422, %r218;
	setp.lt.s32 	%p182, %r219, %r220;
	mov.u64 	%rd249, %rd248;
	mov.u32 	%r1512, %r1508;
	mov.u32 	%r1513, %r1509;
	mov.u32 	%r1514, %r1510;
	mov.u32 	%r1515, %r1511;
	@%p182 bra 	$L__BB21_55;
	setp.lt.s32 	%p183, %r220, %r219;
	mov.u64 	%rd249, %rd47;
	mov.u32 	%r1512, %r218;
	mov.u32 	%r1513, %r217;
	mov.u32 	%r1514, %r216;
	mov.u32 	%r1515, %r215;
	@%p183 bra 	$L__BB21_55;
	setp.lt.s64 	%p184, %rd248, %rd47;
	min.s64 	%rd249, %rd248, %rd47;
	selp.b32 	%r1512, %r1508, %r218, %p184;
	selp.b32 	%r1513, %r1509, %r217, %p184;
	selp.b32 	%r1514, %r1510, %r216, %p184;
	selp.b32 	%r1515, %r1511, %r215, %p184;
$L__BB21_55:
	ld.shared.v4.u32 	{%r229, %r230, %r231, %r232}, [_ZN6thrust24THRUST_300001_SM_1000_NS8cuda_cub4core6detail5shmemE+80];
	ld.shared.u64 	%rd50, [_ZN6thrust24THRUST_300001_SM_1000_NS8cuda_cub4core6detail5shmemE+96];
	min.s32 	%r1423, %r1514, %r1513;
	min.s32 	%r233, %r1423, %r1512;
	min.s32 	%r1424, %r230, %r231;
	min.s32 	%r234, %r1424, %r232;
	setp.lt.s32 	%p185, %r233, %r234;
	mov.u64 	%rd250, %rd249;
	mov.u32 	%r1516, %r1512;
	mov.u32 	%r1517, %r1513;
	mov.u32 	%r1518, %r1514;
	mov.u32 	%r1519, %r1515;
	@%p185 bra 	$L__BB21_58;
	setp.lt.s32 	%p186, %r234, %r233;
	mov.u64 	%rd250, %rd50;
	mov.u32 	%r1516, %r232;
	mov.u32 	%r1517, %r231;
	mov.u32 	%r1518, %r230;
	mov.u32 	%r1519, %r229;
	@%p186 bra 	$L__BB21_58;
	setp.lt.s64 	%p187, %rd249, %rd50;
	min.s64 	%rd250, %rd249, %rd50;
	selp.b32 	%r1516, %r1512, %r232, %p187;
	selp.b32 	%r1517, %r1513, %r231, %p187;
	selp.b32 	%r1518, %r1514, %r230, %p187;
	selp.b32 	%r1519, %r1515, %r229, %p187;
$L__BB21_58:
	ld.shared.v2.u32 	{%r243, %r244}, [_ZN6thrust24THRUST_300001_SM_1000_NS8cuda_cub4core6detail5shmemE+104];
	ld.shared.v2.u32 	{%r245, %r246}, [_ZN6thrust24THRUST_300001_SM_1000_NS8cuda_cub4core6detail5shmemE+112];
	ld.shared.u64 	%rd53, [_ZN6thrust24THRUST_300001_SM_1000_NS8cuda_cub4core6detail5shmemE+120];
	min.s32 	%r1425, %r1518, %r1517;
	min.s32 	%r247, %r1425, %r1516;
	min.s32 	%r1426, %r244, %r245;
	min.s32 	%r248, %r1426, %r246;
	setp.lt.s32 	%p188, %r247, %r248;
	mov.u64 	%rd251, %rd250;
	mov.u32 	%r1520, %r1516;
	mov.u32 	%r1521, %r1517;
	mov.u32 	%r1522, %r1518;
	mov.u32 	%r1523, %r1519;
	@%p188 bra 	$L__BB21_61;
	setp.lt.s32 	%p189, %r248, %r247;
	mov.u64 	%rd251, %rd53;
	mov.u32 	%r1520, %r246;
	mov.u32 	%r1521, %r245;
	mov.u32 	%r1522, %r244;
	mov.u32 	%r1523, %r243;
	@%p189 bra 	$L__BB21_61;
	setp.lt.s64 	%p190, %rd250, %rd53;
	min.s64 	%rd251, %rd250, %rd53;
	selp.b32 	%r1520, %r1516, %r246, %p190;
	selp.b32 	%r1521, %r1517, %r245, %p190;
	selp.b32 	%r1522, %r1518, %r244, %p190;
	selp.b32 	%r1523, %r1519, %r243, %p190;
$L__BB21_61:
	ld.shared.v4.u32 	{%r257, %r258, %r259, %r260}, [_ZN6thrust24THRUST_300001_SM_1000_NS8cuda_cub4core6detail5shmemE+128];
	ld.shared.u64 	%rd56, [_ZN6thrust24THRUST_300001_SM_1000_NS8cuda_cub4core6detail5shmemE+144];
	min.s32 	%r1427, %r1522, %r1521;
	min.s32 	%r261, %r1427, %r1520;
	min.s32 	%r1428, %r258, %r259;
	min.s32 	%r262, %r1428, %r260;
	setp.lt.s32 	%p191, %r261, %r262;
	mov.u64 	%rd252, %rd251;
	mov.u32 	%r1524, %r1520;
	mov.u32 	%r1525, %r1521;
	mov.u32 	%r1526, %r1522;
	mov.u32 	%r1527, %r1523;
	@%p191 bra 	$L__BB21_64;
	setp.lt.s32 	%p192, %r262, %r261;
	mov.u64 	%rd252, %rd56;
	mov.u32 	%r1524, %r260;
	mov.u32 	%r1525, %r259;
	mov.u32 	%r1526, %r258;
	mov.u32 	%r1527, %r257;
	@%p192 bra 	$L__BB21_64;
	setp.lt.s64 	%p193, %rd251, %rd56;
	min.s64 	%rd252, %rd251, %rd56;
	selp.b32 	%r1524, %r1520, %r260, %p193;
	selp.b32 	%r1525, %r1521, %r259, %p193;
	selp.b32 	%r1526, %r1522, %r258, %p193;
	selp.b32 	%r1527, %r1523, %r257, %p193;
$L__BB21_64:
	ld.shared.v2.u32 	{%r271, %r272}, [_ZN6thrust24THRUST_300001_SM_1000_NS8cuda_cub4core6detail5shmemE+152];
	ld.shared.v2.u32 	{%r273, %r274}, [_ZN6thrust24THRUST_300001_SM_1000_NS8cuda_cub4core6detail5shmemE+160];
	ld.shared.u64 	%rd59, [_ZN6thrust24THRUST_300001_SM_1000_NS8cuda_cub4core6detail5shmemE+168];
	min.s32 	%r1429, %r1526, %r1525;
	min.s32 	%r275, %r1429, %r1524;
	min.s32 	%r1430, %r272, %r273;
	min.s32 	%r276, %r1430, %r274;
	setp.lt.s32 	%p194, %r275, %r276;
	mov.u64 	%rd253, %rd252;
	mov.u32 	%r1528, %r1524;
	mov.u32 	%r1529, %r1525;
	mov.u32 	%r1530, %r1526;
	mov.u32 	%r1531, %r1527;
	@%p194 bra 	$L__BB21_67;
	setp.lt.s32 	%p195, %r276, %r275;
	mov.u64 	%rd253, %rd59;
	mov.u32 	%r1528, %r274;
	mov.u32 	%r1529, %r273;
	mov.u32 	%r1530, %r272;
	mov.u32 	%r1531, %r271;
	@%p195 bra 	$L__BB21_67;
	setp.lt.s64 	%p196, %rd252, %rd59;
	min.s64 	%rd253, %rd252, %rd59;
	selp.b32 	%r1528, %r1524, %r274, %p196;
	selp.b32 	%r1529, %r1525, %r273, %p196;
	selp.b32 	%r1530, %r1526, %r272, %p196;
	selp.b32 	%r1531, %r1527, %r271, %p196;
$L__BB21_67:
	ld.shared.v4.u32 	{%r285, %r286, %r287, %r288}, [_ZN6thrust24THRUST_300001_SM_1000_NS8cuda_cub4core6detail5shmemE+176];
	ld.shared.u64 	%rd62, [_ZN6thrust24THRUST_300001_SM_1000_NS8cuda_cub4core6detail5shmemE+192];
	min.s32 	%r1431, %r1530, %r1529;
	min.s32 	%r289, %r1431, %r1528;
	min.s32 	%r1432, %r286, %r287;
	min.s32 	%r290, %r1432, %r288;
	setp.lt.s32 	%p197, %r289, %r290;
	mov.u64 	%rd293, %rd253;
	mov.u32 	%r1699, %r1528;
	mov.u32 	%r1700, %r1529;
	mov.u32 	%r1701, %r1530;
	mov.u32 	%r1702, %r1531;
	@%p197 bra 	$L__BB21_209;
	setp.lt.s32 	%p198, %r290, %r289;
	mov.u64 	%rd293, %rd62;
	mov.u32 	%r1699, %r288;
	mov.u32 	%r1700, %r287;
	mov.u32 	%r1701, %r286;
	mov.u32 	%r1702, %r285;
	@%p198 bra 	$L__BB21_209;
	setp.lt.s64 	%p199, %rd253, %rd62;
	min.s64 	%rd293, %rd253, %rd62;
	selp.b32 	%r1699, %r1528, %r288, %p199;
	selp.b32 	%r1700, %r1529, %r287, %p199;
	selp.b32 	%r1701, %r1530, %r286, %p199;
	selp.b32 	%r1702, %r1531, %r285, %p199;
	bra.uni 	$L__BB21_209;
$L__BB21_70:
	// begin inline asm
	mov.u32 %r1069, %laneid;
	// end inline asm
	and.b32  	%r1100, %r5, 992;
	add.s32 	%r1101, %r1100, 32;
	setp.gt.s32 	%p106, %r1101, %r4;
	not.b32 	%r1102, %r1100;
	add.s32 	%r1103, %r4, %r1102;
	selp.b32 	%r1098, %r1103, 31, %p106;
	mov.b32 	%r1097, 1;
	mov.b32 	%r1099, -1;
	// begin inline asm
	shfl.sync.down.b32 %r1070, %r1483, %r1097, %r1098, %r1099;
	// end inline asm
	// begin inline asm
	shfl.sync.down.b32 %r1075, %r1482, %r1097, %r1098, %r1099;
	// end inline asm
	// begin inline asm
	shfl.sync.down.b32 %r1080, %r1481, %r1097, %r1098, %r1099;
	// end inline asm
	// begin inline asm
	shfl.sync.down.b32 %r1085, %r1480, %r1097, %r1098, %r1099;
	// end inline asm
	mov.b64 	{%r1091, %r1096}, %rd241;
	// begin inline asm
	shfl.sync.down.b32 %r1090, %r1091, %r1097, %r1098, %r1099;
	// end inline asm
	// begin inline asm
	shfl.sync.down.b32 %r1095, %r1096, %r1097, %r1098, %r1099;
	// end inline asm
	mov.b64 	%rd64, {%r1090, %r1095};
	setp.ge.s32 	%p107, %r1069, %r1098;
	mov.u64 	%rd254, %rd241;
	mov.u32 	%r1532, %r1480;
	mov.u32 	%r1533, %r1481;
	mov.u32 	%r1534, %r1482;
	mov.u32 	%r1535, %r1483;
	@%p107 bra 	$L__BB21_74;
	min.s32 	%r1104, %r1482, %r1481;
	min.s32 	%r301, %r1104, %r1480;
	min.s32 	%r1105, %r1075, %r1080;
	min.s32 	%r302, %r1105, %r1085;
	setp.lt.s32 	%p108, %r301, %r302;
	mov.u64 	%rd254, %rd241;
	mov.u32 	%r1532, %r1480;
	mov.u32 	%r1533, %r1481;
	mov.u32 	%r1534, %r1482;
	mov.u32 	%r1535, %r1483;
	@%p108 bra 	$L__BB21_74;
	setp.lt.s32 	%p109, %r302, %r301;
	mov.u64 	%rd254, %rd64;
	mov.u32 	%r1532, %r1085;
	mov.u32 	%r1533, %r1080;
	mov.u32 	%r1534, %r1075;
	mov.u32 	%r1535, %r1070;
	@%p109 bra 	$L__BB21_74;
	setp.lt.s64 	%p110, %rd241, %rd64;
	min.s64 	%rd254, %rd241, %rd64;
	selp.b32 	%r1532, %r1480, %r1085, %p110;
	selp.b32 	%r1533, %r1481, %r1080, %p110;
	selp.b32 	%r1534, %r1482, %r1075, %p110;
	selp.b32 	%r1535, %r1483, %r1070, %p110;
$L__BB21_74:
	mov.b32 	%r1133, 2;
	mov.b32 	%r1135, -1;
	// begin inline asm
	shfl.sync.down.b32 %r1106, %r1535, %r1133, %r1098, %r1135;
	// end inline asm
	// begin inline asm
	shfl.sync.down.b32 %r1111, %r1534, %r1133, %r1098, %r1135;
	// end inline asm
	// begin inline asm
	shfl.sync.down.b32 %r1116, %r1533, %r1133, %r1098, %r1135;
	// end inline asm
	// begin inline asm
	shfl.sync.down.b32 %r1121, %r1532, %r1133, %r1098, %r1135;
	// end inline asm
	mov.b64 	{%r1127, %r1132}, %rd254;
	// begin inline asm
	shfl.sync.down.b32 %r1126, %r1127, %r1133, %r1098, %r1135;
	// end inline asm
	// begin inline asm
	shfl.sync.down.b32 %r1131, %r1132, %r1133, %r1098, %r1135;
	// end inline asm
	mov.b64 	%rd67, {%r1126, %r1131};
	add.s32 	%r1136, %r1069, 2;
	setp.gt.s32 	%p111, %r1136, %r1098;
	mov.u64 	%rd255, %rd254;
	mov.u32 	%r1536, %r1532;
	mov.u32 	%r1537, %r1533;
	mov.u32 	%r1538, %r1534;
	mov.u32 	%r1539, %r1535;
	@%p111 bra 	$L__BB21_78;
	min.s32 	%r1137, %r1534, %r1533;
	min.s32 	%r315, %r1137, %r1532;
	min.s32 	%r1138, %r1111, %r1116;
	min.s32 	%r316, %r1138, %r1121;
	setp.lt.s32 	%p112, %r315, %r316;
	mov.u64 	%rd255, %rd254;
	mov.u32 	%r1536, %r1532;
	mov.u32 	%r1537, %r1533;
	mov.u32 	%r1538, %r1534;
	mov.u32 	%r1539, %r1535;
	@%p112 bra 	$L__BB21_78;
	setp.lt.s32 	%p113, %r316, %r315;
	mov.u64 	%rd255, %rd67;
	mov.u32 	%r1536, %r1121;
	mov.u32 	%r1537, %r1116;
	mov.u32 	%r1538, %r1111;
	mov.u32 	%r1539, %r1106;
	@%p113 bra 	$L__BB21_78;
	setp.lt.s64 	%p114, %rd254, %rd67;
	min.s64 	%rd255, %rd254, %rd67;
	selp.b32 	%r1536, %r1532, %r1121, %p114;
	selp.b32 	%r1537, %r1533, %r1116, %p114;
	selp.b32 	%r1538, %r1534, %r1111, %p114;
	selp.b32 	%r1539, %r1535, %r1106, %p114;
$L__BB21_78:
	mov.b32 	%r1166, 4;
	mov.b32 	%r1168, -1;
	// begin inline asm
	shfl.sync.down.b32 %r1139, %r1539, %r1166, %r1098, %r1168;
	// end inline asm
	// begin inline asm
	shfl.sync.down.b32 %r1144, %r1538, %r1166, %r1098, %r1168;
	// end inline asm
	// begin inline asm
	shfl.sync.down.b32 %r1149, %r1537, %r1166, %r1098, %r1168;
	// end inline asm
	// begin inline asm
	shfl.sync.down.b32 %r1154, %r1536, %r1166, %r1098, %r1168;
	// end inline asm
	mov.b64 	{%r1160, %r1165}, %rd255;
	// begin inline asm
	shfl.sync.down.b32 %r1159, %r1160, %r1166, %r1098, %r1168;
	// end inline asm
	// begin inline asm
	shfl.sync.down.b32 %r1164, %r1165, %r1166, %r1098, %r1168;
	// end inline asm
	mov.b64 	%rd70, {%r1159, %r1164};
	add.s32 	%r1169, %r1069, 4;
	setp.gt.s32 	%p115, %r1169, %r1098;
	mov.u64 	%rd256, %rd255;
	mov.u32 	%r1540, %r1536;
	mov.u32 	%r1541, %r1537;
	mov.u32 	%r1542, %r1538;
	mov.u32 	%r1543, %r1539;
	@%p115 bra 	$L__BB21_82;
	min.s32 	%r1170, %r1538, %r1537;
	min.s32 	%r329, %r1170, %r1536;
	min.s32 	%r1171, %r1144, %r1149;
	min.s32 	%r330, %r1171, %r1154;
	setp.lt.s32 	%p116, %r329, %r330;
	mov.u64 	%rd256, %rd255;
	mov.u32 	%r1540, %r1536;
	mov.u32 	%r1541, %r1537;
	mov.u32 	%r1542, %r1538;
	mov.u32 	%r1543, %r1539;
	@%p116 bra 	$L__BB21_82;
	setp.lt.s32 	%p117, %r330, %r329;
	mov.u64 	%rd256, %rd70;
	mov.u32 	%r1540, %r1154;
	mov.u32 	%r1541, %r1149;
	mov.u32 	%r1542, %r1144;
	mov.u32 	%r1543, %r1139;
	@%p117 bra 	$L__BB21_82;
	setp.lt.s64 	%p118, %rd255, %rd70;
	min.s64 	%rd256, %rd255, %rd70;
	selp.b32 	%r1540, %r1536, %r1154, %p118;
	selp.b32 	%r1541, %r1537, %r1149, %p118;
	selp.b32 	%r1542, %r1538, %r1144, %p118;
	selp.b32 	%r1543, %r1539, %r1139, %p118;
$L__BB21_82:
	mov.b32 	%r1199, 8;
	mov.b32 	%r1201, -1;
	// begin inline asm
	shfl.sync.down.b32 %r1172, %r1543, %r1199, %r1098, %r1201;
	// end inline asm
	// begin inline asm
	shfl.sync.down.b32 %r1177, %r1542, %r1199, %r1098, %r1201;
	// end inline asm
	// begin inline asm
	shfl.sync.down.b32 %r1182, %r1541, %r1199, %r1098, %r1201;
	// end inline asm
	// begin inline asm
	shfl.sync.down.b32 %r1187, %r1540, %r1199, %r1098, %r1201;
	// end inline asm
	mov.b64 	{%r1193, %r1198}, %rd256;
	// begin inline asm
	shfl.sync.down.b32 %r1192, %r1193, %r1199, %r1098, %r1201;
	// end inline asm
	// begin inline asm
	shfl.sync.down.b32 %r1197, %r1198, %r1199, %r1098, %r1201;
	// end inline asm
	mov.b64 	%rd73, {%r1192, %r1197};
	add.s32 	%r1202, %r1069, 8;
	setp.gt.s32 	%p119, %r1202, %r1098;
	mov.u64 	%rd257, %rd256;
	mov.u32 	%r1544, %r1540;
	mov.u32 	%r1545, %r1541;
	mov.u32 	%r1546, %r1542;
	mov.u32 	%r1547, %r1543;
	@%p119 bra 	$L__BB21_86;
	min.s32 	%r1203, %r1542, %r1541;
	min.s32 	%r343, %r1203, %r1540;
	min.s32 	%r1204, %r1177, %r1182;
	min.s32 	%r344, %r1204, %r1187;
	setp.lt.s32 	%p120, %r343, %r344;
	mov.u64 	%rd257, %rd256;
	mov.u32 	%r1544, %r1540;
	mov.u32 	%r1545, %r1541;
	mov.u32 	%r1546, %r1542;
	mov.u32 	%r1547, %r1543;
	@%p120 bra 	$L__BB21_86;
	setp.lt.s32 	%p121, %r344, %r343;
	mov.u64 	%rd257, %rd73;
	mov.u32 	%r1544, %r1187;
	mov.u32 	%r1545, %r1182;
	mov.u32 	%r1546, %r1177;
	mov.u32 	%r1547, %r1172;
	@%p121 bra 	$L__BB21_86;
	setp.lt.s64 	%p122, %rd256, %rd73;
	min.s64 	%rd257, %rd256, %rd73;
	selp.b32 	%r1544, %r1540, %r1187, %p122;
	selp.b32 	%r1545, %r1541, %r1182, %p122;
	selp.b32 	%r1546, %r1542, %r1177, %p122;
	selp.b32 	%r1547, %r1543, %r1172, %p122;
$L__BB21_86:
	mov.b32 	%r1232, 16;
	mov.b32 	%r1234, -1;
	// begin inline asm
	shfl.sync.down.b32 %r1205, %r1547, %r1232, %r1098, %r1234;
	// end inline asm
	// begin inline asm
	shfl.sync.down.b32 %r1210, %r1546, %r1232, %r1098, %r1234;
	// end inline asm
	// begin inline asm
	shfl.sync.down.b32 %r1215, %r1545, %r1232, %r1098, %r1234;
	// end inline asm
	// begin inline asm
	shfl.sync.down.b32 %r1220, %r1544, %r1232, %r1098, %r1234;
	// end inline asm
	mov.b64 	{%r1226, %r1231}, %rd257;
	// begin inline asm
	shfl.sync.down.b32 %r1225, %r1226, %r1232, %r1098, %r1234;
	// end inline asm
	// begin inline asm
	shfl.sync.down.b32 %r1230, %r1231, %r1232, %r1098, %r1234;
	// end inline asm
	mov.b64 	%rd76, {%r1225, %r1230};
	add.s32 	%r1235, %r1069, 16;
	setp.gt.s32 	%p123, %r1235, %r1098;
	mov.u64 	%rd293, %rd257;
	mov.u32 	%r1699, %r1544;
	mov.u32 	%r1700, %r1545;
	mov.u32 	%r1701, %r1546;
	mov.u32 	%r1702, %r1547;
	@%p123 bra 	$L__BB21_90;
	min.s32 	%r1236, %r1546, %r1545;
	min.s32 	%r357, %r1236, %r1544;
	min.s32 	%r1237, %r1210, %r1215;
	min.s32 	%r358, %r1237, %r1220;
	setp.lt.s32 	%p124, %r357, %r358;
	mov.u64 	%rd293, %rd257;
	mov.u32 	%r1699, %r1544;
	mov.u32 	%r1700, %r1545;
	mov.u32 	%r1701, %r1546;
	mov.u32 	%r1702, %r1547;
	@%p124 bra 	$L__BB21_90;
	setp.lt.s32 	%p125, %r358, %r357;
	mov.u64 	%rd293, %rd76;
	mov.u32 	%r1699, %r1220;
	mov.u32 	%r1700, %r1215;
	mov.u32 	%r1701, %r1210;
	mov.u32 	%r1702, %r1205;
	@%p125 bra 	$L__BB21_90;
	setp.lt.s64 	%p126, %rd257, %rd76;
	min.s64 	%rd293, %rd257, %rd76;
	selp.b32 	%r1699, %r1544, %r1220, %p126;
	selp.b32 	%r1700, %r1545, %r1215, %p126;
	selp.b32 	%r1701, %r1546, %r1210, %p126;
	selp.b32 	%r1702, %r1547, %r1205, %p126;
$L__BB21_90:
	setp.ne.s32 	%p127, %r1069, 0;
	@%p127 bra 	$L__BB21_92;
	shr.u32 	%r1238, %r5, 5;
	mov.u32 	%r1239, _ZN6thrust24THRUST_300001_SM_1000_NS8cuda_cub4core6detail5shmemE;
	mad.lo.s32 	%r1240, %r1238, 24, %r1239;
	st.shared.v2.u32 	[%r1240+8], {%r1702, %r1701};
	st.shared.v2.u32 	[%r1240+16], {%r1700, %r1699};
	st.shared.u64 	[%r1240+24], %rd293;
$L__BB21_92:
	bar.sync 	0;
	setp.ne.s32 	%p128, %r5, 0;
	@%p128 bra 	$L__BB21_209;
	setp.lt.s32 	%p129, %r4, 33;
	mov.u32 	%r1552, %r1702;
	mov.u32 	%r1553, %r1701;
	mov.u32 	%r1554, %r1700;
	mov.u32 	%r1555, %r1699;
	mov.u64 	%rd259, %rd293;
	@%p129 bra 	$L__BB21_97;
	ld.shared.v4.u32 	{%r367, %r368, %r369, %r370}, [_ZN6thrust24THRUST_300001_SM_1000_NS8cuda_cub4core6detail5shmemE+32];
	ld.shared.u64 	%rd79, [_ZN6thrust24THRUST_300001_SM_1000_NS8cuda_cub4core6detail5shmemE+48];
	min.s32 	%r1241, %r1701, %r1700;
	min.s32 	%r371, %r1241, %r1699;
	min.s32 	%r1242, %r368, %r369;
	min.s32 	%r372, %r1242, %r370;
	setp.lt.s32 	%p130, %r371, %r372;
	mov.u32 	%r1552, %r1702;
	mov.u32 	%r1553, %r1701;
	mov.u32 	%r1554, %r1700;
	mov.u32 	%r1555, %r1699;
	mov.u64 	%rd259, %rd293;
	@%p130 bra 	$L__BB21_97;
	setp.lt.s32 	%p131, %r372, %r371;
	mov.u32 	%r1552, %r367;
	mov.u32 	%r1553, %r368;
	mov.u32 	%r1554, %r369;
	mov.u32 	%r1555, %r370;
	mov.u64 	%rd259, %rd79;
	@%p131 bra 	$L__BB21_97;
	setp.lt.s64 	%p132, %rd293, %rd79;
	min.s64 	%rd259, %rd293, %rd79;
	selp.b32 	%r1555, %r1699, %r370, %p132;
	selp.b32 	%r1554, %r1700, %r369, %p132;
	selp.b32 	%r1553, %r1701, %r368, %p132;
	selp.b32 	%r1552, %r1702, %r367, %p132;
$L__BB21_97:
	setp.lt.s32 	%p133, %r4, 65;
	mov.u32 	%r1556, %r1552;
	mov.u32 	%r1557, %r1553;
	mov.u32 	%r1558, %r1554;
	mov.u32 	%r1559, %r1555;
	mov.u64 	%rd260, %rd259;
	@%p133 bra 	$L__BB21_101;
	ld.shared.v2.u32 	{%r381, %r382}, [_ZN6thrust24THRUST_300001_SM_1000_NS8cuda_cub4core6detail5shmemE+56];
	ld.shared.v2.u32 	{%r383, %r384}, [_ZN6thrust24THRUST_300001_SM_1000_NS8cuda_cub4core6detail5shmemE+64];
	ld.shared.u64 	%rd82, [_ZN6thrust24THRUST_300001_SM_1000_NS8cuda_cub4core6detail5shmemE+72];
	min.s32 	%r1243, %r1553, %r1554;
	min.s32 	%r385, %r1243, %r1555;
	min.s32 	%r1244, %r382, %r383;
	min.s32 	%r386, %r1244, %r384;
	setp.lt.s32 	%p134, %r385, %r386;
	mov.u32 	%r1556, %r1552;
	mov.u32 	%r1557, %r1553;
	mov.u32 	%r1558, %r1554;
	mov.u32 	%r1559, %r1555;
	mov.u64 	%rd260, %rd259;
	@%p134 bra 	$L__BB21_101;
	setp.lt.s32 	%p135, %r386, %r385;
	mov.u32 	%r1556, %r381;
	mov.u32 	%r1557, %r382;
	mov.u32 	%r1558, %r383;
	mov.u32 	%r1559, %r384;
	mov.u64 	%rd260, %rd82;
	@%p135 bra 	$L__BB21_101;
	setp.lt.s64 	%p136, %rd259, %rd82;
	min.s64 	%rd260, %rd259, %rd82;
	selp.b32 	%r1559, %r1555, %r384, %p136;
	selp.b32 	%r1558, %r1554, %r383, %p136;
	selp.b32 	%r1557, %r1553, %r382, %p136;
	selp.b32 	%r1556, %r1552, %r381, %p136;
$L__BB21_101:
	setp.lt.s32 	%p137, %r4, 97;
	mov.u32 	%r1560, %r1556;
	mov.u32 	%r1561, %r1557;
	mov.u32 	%r1562, %r1558;
	mov.u32 	%r1563, %r1559;
	mov.u64 	%rd261, %rd260;
	@%p137 bra 	$L__BB21_105;
	ld.shared.v4.u32 	{%r395, %r396, %r397, %r398}, [_ZN6thrust24THRUST_300001_SM_1000_NS8cuda_cub4core6detail5shmemE+80];
	ld.shared.u64 	%rd85, [_ZN6thrust24THRUST_300001_SM_1000_NS8cuda_cub4core6detail5shmemE+96];
	min.s32 	%r1245, %r1557, %r1558;
	min.s32 	%r399, %r1245, %r1559;
	min.s32 	%r1246, %r396, %r397;
	min.s32 	%r400, %r1246, %r398;
	setp.lt.s32 	%p138, %r399, %r400;
	mov.u32 	%r1560, %r1556;
	mov.u32 	%r1561, %r1557;
	mov.u32 	%r1562, %r1558;
	mov.u32 	%r1563, %r1559;
	mov.u64 	%rd261, %rd260;
	@%p138 bra 	$L__BB21_105;
	setp.lt.s32 	%p139, %r400, %r399;
	mov.u32 	%r1560, %r395;
	mov.u32 	%r1561, %r396;
	mov.u32 	%r1562, %r397;
	mov.u32 	%r1563, %r398;
	mov.u64 	%rd261, %rd85;
	@%p139 bra 	$L__BB21_105;
	setp.lt.s64 	%p140, %rd260, %rd85;
	min.s64 	%rd261, %rd260, %rd85;
	selp.b32 	%r1563, %r1559, %r398, %p140;
	selp.b32 	%r1562, %r1558, %r397, %p140;
	selp.b32 	%r1561, %r1557, %r396, %p140;
	selp.b32 	%r1560, %r1556, %r395, %p140;
$L__BB21_105:
	setp.lt.s32 	%p141, %r4, 129;
	mov.u32 	%r1564, %r1560;
	mov.u32 	%r1565, %r1561;
	mov.u32 	%r1566, %r1562;
	mov.u32 	%r1567, %r1563;
	mov.u64 	%rd262, %rd261;
	@%p141 bra 	$L__BB21_109;
	ld.shared.v2.u32 	{%r409, %r410}, [_ZN6thrust24THRUST_300001_SM_1000_NS8cuda_cub4core6detail5shmemE+104];
	ld.shared.v2.u32 	{%r411, %r412}, [_ZN6thrust24THRUST_300001_SM_1000_NS8cuda_cub4core6detail5shmemE+112];
	ld.shared.u64 	%rd88, [_ZN6thrust24THRUST_300001_SM_1000_NS8cuda_cub4core6detail5shmemE+120];
	min.s32 	%r1247, %r1561, %r1562;
	min.s32 	%r413, %r1247, %r1563;
	min.s32 	%r1248, %r410, %r411;
	min.s32 	%r414, %r1248, %r412;
	setp.lt.s32 	%p142, %r413, %r414;
	mov.u32 	%r1564, %r1560;
	mov.u32 	%r1565, %r1561;
	mov.u32 	%r1566, %r1562;
	mov.u32 	%r1567, %r1563;
	mov.u64 	%rd262, %rd261;
	@%p142 bra 	$L__BB21_109;
	setp.lt.s32 	%p143, %r414, %r413;
	mov.u32 	%r1564, %r409;
	mov.u32 	%r1565, %r410;
	mov.u32 	%r1566, %r411;
	mov.u32 	%r1567, %r412;
	mov.u64 	%rd262, %rd88;
	@%p143 bra 	$L__BB21_109;
	setp.lt.s64 	%p144, %rd261, %rd88;
	min.s64 	%rd262, %rd261, %rd88;
	selp.b32 	%r1567, %r1563, %r412, %p144;
	selp.b32 	%r1566, %r1562, %r411, %p144;
	selp.b32 	%r1565, %r1561, %r410, %p144;
	selp.b32 	%r1564, %r1560, %r409, %p144;
$L__BB21_109:
	setp.lt.s32 	%p145, %r4, 161;
	mov.u32 	%r1568, %r1564;
	mov.u32 	%r1569, %r1565;
	mov.u32 	%r1570, %r1566;
	mov.u32 	%r1571, %r1567;
	mov.u64 	%rd263, %rd262;
	@%p145 bra 	$L__BB21_113;
	ld.shared.v4.u32 	{%r423, %r424, %r425, %r426}, [_ZN6thrust24THRUST_300001_SM_1000_NS8cuda_cub4core6detail5shmemE+128];
	ld.shared.u64 	%rd91, [_ZN6thrust24THRUST_300001_SM_1000_NS8cuda_cub4core6detail5shmemE+144];
	min.s32 	%r1249, %r1565, %r1566;
	min.s32 	%r427, %r1249, %r1567;
	min.s32 	%r1250, %r424, %r425;
	min.s32 	%r428, %r1250, %r426;
	setp.lt.s32 	%p146, %r427, %r428;
	mov.u32 	%r1568, %r1564;
	mov.u32 	%r1569, %r1565;
	mov.u32 	%r1570, %r1566;
	mov.u32 	%r1571, %r1567;
	mov.u64 	%rd263, %rd262;
	@%p146 bra 	$L__BB21_113;
	setp.lt.s32 	%p147, %r428, %r427;
	mov.u32 	%r1568, %r423;
	mov.u32 	%r1569, %r424;
	mov.u32 	%r1570, %r425;
	mov.u32 	%r1571, %r426;
	mov.u64 	%rd263, %rd91;
	@%p147 bra 	$L__BB21_113;
	setp.lt.s64 	%p148, %rd262, %rd91;
	min.s64 	%rd263, %rd262, %rd91;
	selp.b32 	%r1571, %r1567, %r426, %p148;
	selp.b32 	%r1570, %r1566, %r425, %p148;
	selp.b32 	%r1569, %r1565, %r424, %p148;
	selp.b32 	%r1568, %r1564, %r423, %p148;
$L__BB21_113:
	setp.lt.s32 	%p149, %r4, 193;
	mov.u32 	%r1572, %r1568;
	mov.u32 	%r1573, %r1569;
	mov.u32 	%r1574, %r1570;
	mov.u32 	%r1575, %r1571;
	mov.u64 	%rd264, %rd263;
	@%p149 bra 	$L__BB21_117;
	ld.shared.v2.u32 	{%r437, %r438}, [_ZN6thrust24THRUST_300001_SM_1000_NS8cuda_cub4core6detail5shmemE+152];
	ld.shared.v2.u32 	{%r439, %r440}, [_ZN6thrust24THRUST_300001_SM_1000_NS8cuda_cub4core6detail5shmemE+160];
	ld.shared.u64 	%rd94, [_ZN6thrust24THRUST_300001_SM_1000_NS8cuda_cub4core6detail5shmemE+168];
	min.s32 	%r1251, %r1569, %r1570;
	min.s32 	%r441, %r1251, %r1571;
	min.s32 	%r1252, %r438, %r439;
	min.s32 	%r442, %r1252, %r440;
	setp.lt.s32 	%p150, %r441, %r442;
	mov.u32 	%r1572, %r1568;
	mov.u32 	%r1573, %r1569;
	mov.u32 	%r1574, %r1570;
	mov.u32 	%r1575, %r1571;
	mov.u64 	%rd264, %rd263;
	@%p150 bra 	$L__BB21_117;
	setp.lt.s32 	%p151, %r442, %r441;
	mov.u32 	%r1572, %r437;
	mov.u32 	%r1573, %r438;
	mov.u32 	%r1574, %r439;
	mov.u32 	%r1575, %r440;
	mov.u64 	%rd264, %rd94;
	@%p151 bra 	$L__BB21_117;
	setp.lt.s64 	%p152, %rd263, %rd94;
	min.s64 	%rd264, %rd263, %rd94;
	selp.b32 	%r1575, %r1571, %r440, %p152;
	selp.b32 	%r1574, %r1570, %r439, %p152;
	selp.b32 	%r1573, %r1569, %r438, %p152;
	selp.b32 	%r1572, %r1568, %r437, %p152;
$L__BB21_117:
	setp.lt.s32 	%p153, %r4, 225;
	mov.u64 	%rd293, %rd264;
	mov.u32 	%r1699, %r1575;
	mov.u32 	%r1700, %r1574;
	mov.u32 	%r1701, %r1573;
	mov.u32 	%r1702, %r1572;
	@%p153 bra 	$L__BB21_209;
	ld.shared.v4.u32 	{%r451, %r452, %r453, %r454}, [_ZN6thrust24THRUST_300001_SM_1000_NS8cuda_cub4core6detail5shmemE+176];
	ld.shared.u64 	%rd97, [_ZN6thrust24THRUST_300001_SM_1000_NS8cuda_cub4core6detail5shmemE+192];
	min.s32 	%r1253, %r1573, %r1574;
	min.s32 	%r455, %r1253, %r1575;
	min.s32 	%r1254, %r452, %r453;
	min.s32 	%r456, %r1254, %r454;
	setp.lt.s32 	%p154, %r455, %r456;
	mov.u64 	%rd293, %rd264;
	mov.u32 	%r1699, %r1575;
	mov.u32 	%r1700, %r1574;
	mov.u32 	%r1701, %r1573;
	mov.u32 	%r1702, %r1572;
	@%p154 bra 	$L__BB21_209;
	setp.lt.s32 	%p155, %r456, %r455;
	mov.u64 	%rd293, %rd97;
	mov.u32 	%r1699, %r454;
	mov.u32 	%r1700, %r453;
	mov.u32 	%r1701, %r452;
	mov.u32 	%r1702, %r451;
	@%p155 bra 	$L__BB21_209;
	setp.lt.s64 	%p156, %rd264, %rd97;
	min.s64 	%rd293, %rd264, %rd97;
	selp.b32 	%r1699, %r1575, %r454, %p156;
	selp.b32 	%r1700, %r1574, %r453, %p156;
	selp.b32 	%r1701, %r1573, %r452, %p156;
	selp.b32 	%r1702, %r1572, %r451, %p156;
	bra.uni 	$L__BB21_209;
$L__BB21_121:
	mov.u32 	%r461, %tid.x;
	cvt.s64.s32 	%rd182, %r2;
	cvt.u64.u32 	%rd265, %r461;
	add.s64 	%rd183, %rd265, %rd182;
	shl.b64 	%rd184, %rd183, 4;
	add.s64 	%rd100, %rd2, %rd184;
	ld.global.u32 	%r1654, [%rd100];
	ld.global.u32 	%r1653, [%rd100+4];
	ld.global.u32 	%r1652, [%rd100+8];
	ld.global.u32 	%r1651, [%rd100+12];
	ld.global.u32 	%r466, [%rd100+4100];
	ld.global.u32 	%r467, [%rd100+4104];
	ld.global.u32 	%r468, [%rd100+4108];
	ld.global.u32 	%r469, [%rd100+8192];
	ld.global.u32 	%r470, [%rd100+8196];
	ld.global.u32 	%r471, [%rd100+8200];
	ld.global.u32 	%r472, [%rd100+8204];
	min.s32 	%r834, %r1653, %r1652;
	min.s32 	%r473, %r834, %r1651;
	min.s32 	%r835, %r466, %r467;
	min.s32 	%r474, %r835, %r468;
	setp.lt.s32 	%p2, %r473, %r474;
	@%p2 bra 	$L__BB21_123;
	add.s32 	%r836, %r461, 256;
	cvt.u64.u32 	%rd185, %r836;
	ld.global.u32 	%r837, [%rd100+4096];
	setp.lt.s32 	%p3, %r474, %r473;
	selp.b32 	%r1654, %r837, %r1654, %p3;
	selp.b32 	%r1653, %r466, %r1653, %p3;
	selp.b32 	%r1652, %r467, %r1652, %p3;
	selp.b32 	%r1651, %r468, %r1651, %p3;
	selp.b64 	%rd265, %rd185, %rd265, %p3;
$L__BB21_123:
	cvt.s64.s32 	%rd186, %r2;
	add.s64 	%rd103, %rd179, %rd186;
	add.s64 	%rd281, %rd103, %rd265;
	min.s32 	%r839, %r1653, %r1652;
	min.s32 	%r483, %r839, %r1651;
	min.s32 	%r840, %r470, %r471;
	min.s32 	%r484, %r840, %r472;
	setp.lt.s32 	%p4, %r483, %r484;
	@%p4 bra 	$L__BB21_125;
	setp.lt.s32 	%p5, %r484, %r483;
	selp.b32 	%r1654, %r469, %r1654, %p5;
	selp.b32 	%r1653, %r470, %r1653, %p5;
	selp.b32 	%r1652, %r471, %r1652, %p5;
	selp.b32 	%r1651, %r472, %r1651, %p5;
	add.s32 	%r841, %r461, 512;
	cvt.u64.u32 	%rd187, %r841;
	add.s64 	%rd188, %rd103, %rd187;
	selp.b64 	%rd281, %rd188, %rd281, %p5;
$L__BB21_125:
	setp.le.s32 	%p6, %r831, %r3;
	@%p6 bra 	$L__BB21_165;
	setp.ne.s32 	%p7, %r461, 0;
	@%p7 bra 	$L__BB21_128;
	atom.global.add.u32 	%r842, [%rd1+4], 768;
	add.s32 	%r843, %r842, %r3;
	st.shared.u32 	[_ZN6thrust24THRUST_300001_SM_1000_NS8cuda_cub4core6detail5shmemE+224], %r843;
$L__BB21_128:
	bar.sync 	0;
	ld.shared.u32 	%r1605, [_ZN6thrust24THRUST_300001_SM_1000_NS8cuda_cub4core6detail5shmemE+224];
	add.s32 	%r844, %r1605, 768;
	setp.gt.s32 	%p8, %r844, %r831;
	@%p8 bra 	$L__BB21_142;
	cvt.u64.u32 	%rd190, %r461;
$L__BB21_130:
	cvt.s64.s32 	%rd189, %r1605;
	add.s64 	%rd191, %rd190, %rd189;
	cvta.to.global.u64 	%rd192, %rd178;
	shl.b64 	%rd193, %rd191, 4;
	add.s64 	%rd194, %rd192, %rd193;
	add.s64 	%rd108, %rd191, %rd179;
	ld.global.u32 	%r499, [%rd194];
	ld.global.u32 	%r500, [%rd194+4];
	ld.global.u32 	%r501, [%rd194+8];
	ld.global.u32 	%r502, [%rd194+12];
	ld.global.u32 	%r503, [%rd194+4096];
	ld.global.u32 	%r504, [%rd194+4100];
	ld.global.u32 	%r505, [%rd194+4104];
	ld.global.u32 	%r506, [%rd194+4108];
	ld.global.u32 	%r507, [%rd194+8192];
	ld.global.u32 	%r508, [%rd194+8196];
	ld.global.u32 	%r509, [%rd194+8200];
	ld.global.u32 	%r510, [%rd194+8204];
	min.s32 	%r845, %r1653, %r1652;
	min.s32 	%r511, %r845, %r1651;
	min.s32 	%r846, %r500, %r501;
	min.s32 	%r512, %r846, %r502;
	setp.lt.s32 	%p9, %r511, %r512;
	mov.u32 	%r1589, %r1654;
	mov.u32 	%r1590, %r1653;
	mov.u32 	%r1591, %r1652;
	mov.u32 	%r1592, %r1651;
	mov.u64 	%rd268, %rd281;
	@%p9 bra 	$L__BB21_133;
	setp.lt.s32 	%p10, %r512, %r511;
	mov.u32 	%r1589, %r499;
	mov.u32 	%r1590, %r500;
	mov.u32 	%r1591, %r501;
	mov.u32 	%r1592, %r502;
	mov.u64 	%rd268, %rd108;
	@%p10 bra 	$L__BB21_133;
	setp.lt.s64 	%p11, %rd281, %rd108;
	selp.b32 	%r1589, %r1654, %r499, %p11;
	selp.b32 	%r1590, %r1653, %r500, %p11;
	selp.b32 	%r1591, %r1652, %r501, %p11;
	selp.b32 	%r1592, %r1651, %r502, %p11;
	min.s64 	%rd268, %rd281, %rd108;
$L__BB21_133:
	min.s32 	%r847, %r1590, %r1591;
	min.s32 	%r521, %r847, %r1592;
	min.s32 	%r848, %r504, %r505;
	min.s32 	%r522, %r848, %r506;
	setp.lt.s32 	%p12, %r521, %r522;
	mov.u32 	%r1593, %r1589;
	mov.u32 	%r1594, %r1590;
	mov.u32 	%r1595, %r1591;
	mov.u32 	%r1596, %r1592;
	mov.u64 	%rd269, %rd268;
	@%p12 bra 	$L__BB21_136;
	cvt.s64.s32 	%rd195, %r1605;
	add.s64 	%rd196, %rd190, %rd195;
	add.s64 	%rd197, %rd196, %rd179;
	add.s64 	%rd269, %rd197, 256;
	setp.lt.s32 	%p13, %r522, %r521;
	mov.u32 	%r1593, %r503;
	mov.u32 	%r1594, %r504;
	mov.u32 	%r1595, %r505;
	mov.u32 	%r1596, %r506;
	@%p13 bra 	$L__BB21_136;
	setp.lt.s64 	%p14, %rd268, %rd269;
	selp.b32 	%r1593, %r1589, %r503, %p14;
	selp.b32 	%r1594, %r1590, %r504, %p14;
	selp.b32 	%r1595, %r1591, %r505, %p14;
	selp.b32 	%r1596, %r1592, %r506, %p14;
	min.s64 	%rd269, %rd268, %rd269;
$L__BB21_136:
	min.s32 	%r849, %r1594, %r1595;
	min.s32 	%r531, %r849, %r1596;
	min.s32 	%r850, %r508, %r509;
	min.s32 	%r532, %r850, %r510;
	setp.lt.s32 	%p15, %r531, %r532;
	mov.u32 	%r1654, %r1593;
	mov.u32 	%r1653, %r1594;
	mov.u32 	%r1652, %r1595;
	mov.u32 	%r1651, %r1596;
	mov.u64 	%rd281, %rd269;
	@%p15 bra 	$L__BB21_139;
	cvt.s64.s32 	%rd198, %r1605;
	add.s64 	%rd199, %rd190, %rd198;
	add.s64 	%rd200, %rd199, %rd179;
	add.s64 	%rd281, %rd200, 512;
	setp.lt.s32 	%p16, %r532, %r531;
	mov.u32 	%r1654, %r507;
	mov.u32 	%r1653, %r508;
	mov.u32 	%r1652, %r509;
	mov.u32 	%r1651, %r510;
	@%p16 bra 	$L__BB21_139;
	setp.lt.s64 	%p17, %rd269, %rd281;
	selp.b32 	%r1654, %r1593, %r507, %p17;
	selp.b32 	%r1653, %r1594, %r508, %p17;
	selp.b32 	%r1652, %r1595, %r509, %p17;
	selp.b32 	%r1651, %r1596, %r510, %p17;
	min.s64 	%rd281, %rd269, %rd281;
$L__BB21_139:
	setp.ne.s32 	%p18, %r461, 0;
	bar.sync 	0;
	@%p18 bra 	$L__BB21_141;
	atom.global.add.u32 	%r851, [%rd1+4], 768;
	mov.u32 	%r852, %nctaid.x;
	mad.lo.s32 	%r853, %r852, 768, %r851;
	st.shared.u32 	[_ZN6thrust24THRUST_300001_SM_1000_NS8cuda_cub4core6detail5shmemE+224], %r853;
$L__BB21_141:
	bar.sync 	0;
	ld.shared.u32 	%r1605, [_ZN6thrust24THRUST_300001_SM_1000_NS8cuda_cub4core6detail5shmemE+224];
	add.s32 	%r854, %r1605, 768;
	setp.le.s32 	%p19, %r854, %r831;
	@%p19 bra 	$L__BB21_130;
$L__BB21_142:
	setp.le.s32 	%p20, %r831, %r1605;
	@%p20 bra 	$L__BB21_165;
	sub.s32 	%r547, %r831, %r1605;
	setp.ge.s32 	%p21, %r461, %r547;
	@%p21 bra 	$L__BB21_165;
	not.b32 	%r856, %r461;
	add.s32 	%r857, %r831, %r856;
	sub.s32 	%r548, %r857, %r1605;
	and.b32  	%r858, %r548, 768;
	setp.eq.s32 	%p22, %r858, 768;
	mov.u32 	%r1617, %r461;
	@%p22 bra 	$L__BB21_150;
	add.s32 	%r1607, %r461, %r1605;
	cvta.to.global.u64 	%rd202, %rd178;
	add.s64 	%rd119, %rd202, 8;
	shr.u32 	%r859, %r548, 8;
	add.s32 	%r860, %r859, 1;
	and.b32  	%r861, %r860, 3;
	neg.s32 	%r1606, %r861;
	mov.u32 	%r1617, %r461;
$L__BB21_146:
	.pragma "nounroll";
	mov.u64 	%rd120, %rd281;
	mov.u32 	%r557, %r1651;
	mov.u32 	%r556, %r1652;
	mov.u32 	%r555, %r1653;
	mov.u32 	%r554, %r1654;
	cvt.s64.s32 	%rd203, %r1607;
	add.s64 	%rd121, %rd179, %rd203;
	mul.wide.s32 	%rd204, %r1607, 16;
	add.s64 	%rd205, %rd119, %rd204;
	ld.global.u32 	%r558, [%rd205+-8];
	ld.global.u32 	%r559, [%rd205+-4];
	ld.global.u32 	%r560, [%rd205];
	ld.global.u32 	%r561, [%rd205+4];
	min.s32 	%r862, %r555, %r556;
	min.s32 	%r562, %r862, %r557;
	min.s32 	%r863, %r559, %r560;
	min.s32 	%r563, %r863, %r561;
	setp.lt.s32 	%p23, %r562, %r563;
	@%p23 bra 	$L__BB21_149;
	setp.lt.s32 	%p24, %r563, %r562;
	mov.u32 	%r1654, %r558;
	mov.u32 	%r1653, %r559;
	mov.u32 	%r1652, %r560;
	mov.u32 	%r1651, %r561;
	mov.u64 	%rd281, %rd121;
	@%p24 bra 	$L__BB21_149;
	setp.lt.s64 	%p25, %rd120, %rd121;
	selp.b32 	%r1654, %r554, %r558, %p25;
	selp.b32 	%r1653, %r555, %r559, %p25;
	selp.b32 	%r1652, %r556, %r560, %p25;
	selp.b32 	%r1651, %r557, %r561, %p25;
	min.s64 	%rd281, %rd120, %rd121;
$L__BB21_149:
	add.s32 	%r1617, %r1617, 256;
	add.s32 	%r1607, %r1607, 256;
	add.s32 	%r1606, %r1606, 1;
	setp.ne.s32 	%p26, %r1606, 0;
	@%p26 bra 	$L__BB21_146;
$L__BB21_150:
	setp.lt.u32 	%p27, %r548, 768;
	@%p27 bra 	$L__BB21_165;
	add.s32 	%r1626, %r1617, %r1605;
	add.s32 	%r1629, %r1626, 256;
	add.s32 	%r1628, %r1626, 512;
	add.s32 	%r1627, %r1626, 768;
$L__BB21_152:
	cvt.s64.s32 	%rd206, %r1629;
	add.s64 	%rd128, %rd179, %rd206;
	cvt.s64.s32 	%rd207, %r1626;
	add.s64 	%rd129, %rd179, %rd207;
	mul.wide.s32 	%rd208, %r1626, 16;
	cvta.to.global.u64 	%rd209, %rd178;
	add.s64 	%rd210, %rd209, %rd208;
	add.s64 	%rd130, %rd210, 8192;
	ld.global.u32 	%r597, [%rd210];
	ld.global.u32 	%r598, [%rd210+4];
	ld.global.u32 	%r599, [%rd210+8];
	ld.global.u32 	%r600, [%rd210+12];
	min.s32 	%r864, %r1653, %r1652;
	min.s32 	%r601, %r864, %r1651;
	min.s32 	%r865, %r598, %r599;
	min.s32 	%r602, %r865, %r600;
	setp.lt.s32 	%p28, %r601, %r602;
	mov.u32 	%r1635, %r1654;
	mov.u32 	%r1636, %r1653;
	mov.u32 	%r1637, %r1652;
	mov.u32 	%r1638, %r1651;
	mov.u64 	%rd277, %rd281;
	@%p28 bra 	$L__BB21_155;
	setp.lt.s32 	%p29, %r602, %r601;
	mov.u32 	%r1635, %r597;
	mov.u32 	%r1636, %r598;
	mov.u32 	%r1637, %r599;
	mov.u32 	%r1638, %r600;
	mov.u64 	%rd277, %rd129;
	@%p29 bra 	$L__BB21_155;
	setp.lt.s64 	%p30, %rd281, %rd129;
	selp.b32 	%r1635, %r1654, %r597, %p30;
	selp.b32 	%r1636, %r1653, %r598, %p30;
	selp.b32 	%r1637, %r1652, %r599, %p30;
	selp.b32 	%r1638, %r1651, %r600, %p30;
	min.s64 	%rd277, %rd281, %rd129;
$L__BB21_155:
	ld.global.u32 	%r611, [%rd130+-4096];
	ld.global.u32 	%r612, [%rd130+-4092];
	ld.global.u32 	%r613, [%rd130+-4088];
	ld.global.u32 	%r614, [%rd130+-4084];
	min.s32 	%r866, %r1636, %r1637;
	min.s32 	%r615, %r866, %r1638;
	min.s32 	%r867, %r612, %r613;
	min.s32 	%r616, %r867, %r614;
	setp.lt.s32 	%p31, %r615, %r616;
	mov.u32 	%r1639, %r1635;
	mov.u32 	%r1640, %r1636;
	mov.u32 	%r1641, %r1637;
	mov.u32 	%r1642, %r1638;
	mov.u64 	%rd278, %rd277;
	@%p31 bra 	$L__BB21_158;
	setp.lt.s32 	%p32, %r616, %r615;
	mov.u32 	%r1639, %r611;
	mov.u32 	%r1640, %r612;
	mov.u32 	%r1641, %r613;
	mov.u32 	%r1642, %r614;
	mov.u64 	%rd278, %rd128;
	@%p32 bra 	$L__BB21_158;
	setp.lt.s64 	%p33, %rd277, %rd128;
	selp.b32 	%r1639, %r1635, %r611, %p33;
	selp.b32 	%r1640, %r1636, %r612, %p33;
	selp.b32 	%r1641, %r1637, %r613, %p33;
	selp.b32 	%r1642, %r1638, %r614, %p33;
	min.s64 	%rd278, %rd277, %rd128;
$L__BB21_158:
	ld.global.u32 	%r625, [%rd130];
	ld.global.u32 	%r626, [%rd130+4];
	ld.global.u32 	%r627, [%rd130+8];
	ld.global.u32 	%r628, [%rd130+12];
	min.s32 	%r868, %r1640, %r1641;
	min.s32 	%r629, %r868, %r1642;
	min.s32 	%r869, %r626, %r627;
	min.s32 	%r630, %r869, %r628;
	setp.lt.s32 	%p34, %r629, %r630;
	mov.u32 	%r1643, %r1639;
	mov.u32 	%r1644, %r1640;
	mov.u32 	%r1645, %r1641;
	mov.u32 	%r1646, %r1642;
	mov.u64 	%rd279, %rd278;
	@%p34 bra 	$L__BB21_161;
	cvt.s64.s32 	%rd211, %r1628;
	add.s64 	%rd279, %rd179, %rd211;
	setp.lt.s32 	%p35, %r630, %r629;
	mov.u32 	%r1643, %r625;
	mov.u32 	%r1644, %r626;
	mov.u32 	%r1645, %r627;
	mov.u32 	%r1646, %r628;
	@%p35 bra 	$L__BB21_161;
	setp.lt.s64 	%p36, %rd278, %rd279;
	selp.b32 	%r1643, %r1639, %r625, %p36;
	selp.b32 	%r1644, %r1640, %r626, %p36;
	selp.b32 	%r1645, %r1641, %r627, %p36;
	selp.b32 	%r1646, %r1642, %r628, %p36;
	min.s64 	%rd279, %rd278, %rd279;
$L__BB21_161:
	ld.global.u32 	%r639, [%rd130+4096];
	ld.global.u32 	%r640, [%rd130+4100];
	ld.global.u32 	%r641, [%rd130+4104];
	ld.global.u32 	%r642, [%rd130+4108];
	min.s32 	%r870, %r1644, %r1645;
	min.s32 	%r643, %r870, %r1646;
	min.s32 	%r871, %r640, %r641;
	min.s32 	%r644, %r871, %r642;
	setp.lt.s32 	%p37, %r643, %r644;
	mov.u32 	%r1654, %r1643;
	mov.u32 	%r1653, %r1644;
	mov.u32 	%r1652, %r1645;
	mov.u32 	%r1651, %r1646;
	mov.u64 	%rd281, %rd279;
	@%p37 bra 	$L__BB21_164;
	cvt.s64.s32 	%rd212, %r1627;
	add.s64 	%rd281, %rd179, %rd212;
	setp.lt.s32 	%p38, %r644, %r643;
	mov.u32 	%r1654, %r639;
	mov.u32 	%r1653, %r640;
	mov.u32 	%r1652, %r641;
	mov.u32 	%r1651, %r642;
	@%p38 bra 	$L__BB21_164;
	setp.lt.s64 	%p39, %rd279, %rd281;
	selp.b32 	%r1654, %r1643, %r639, %p39;
	selp.b32 	%r1653, %r1644, %r640, %p39;
	selp.b32 	%r1652, %r1645, %r641, %p39;
	selp.b32 	%r1651, %r1646, %r642, %p39;
	min.s64 	%rd281, %rd279, %rd281;
$L__BB21_164:
	add.s32 	%r1617, %r1617, 1024;
	add.s32 	%r1629, %r1629, 1024;
	add.s32 	%r1628, %r1628, 1024;
	add.s32 	%r1627, %r1627, 1024;
	add.s32 	%r1626, %r1626, 1024;
	setp.lt.s32 	%p40, %r1617, %r547;
	@%p40 bra 	$L__BB21_152;
$L__BB21_165:
	// begin inline asm
	mov.u32 %r872, %laneid;
	// end inline asm
	mov.b32 	%r900, 1;
	mov.b32 	%r901, 31;
	mov.b32 	%r902, -1;
	// begin inline asm
	shfl.sync.down.b32 %r873, %r1654, %r900, %r901, %r902;
	// end inline asm
	// begin inline asm
	shfl.sync.down.b32 %r878, %r1653, %r900, %r901, %r902;
	// end inline asm
	// begin inline asm
	shfl.sync.down.b32 %r883, %r1652, %r900, %r901, %r902;
	// end inline asm
	// begin inline asm
	shfl.sync.down.b32 %r888, %r1651, %r900, %r901, %r902;
	// end inline asm
	mov.b64 	{%r894, %r899}, %rd281;
	// begin inline asm
	shfl.sync.down.b32 %r893, %r894, %r900, %r901, %r902;
	// end inline asm
	// begin inline asm
	shfl.sync.down.b32 %r898, %r899, %r900, %r901, %r902;
	// end inline asm
	mov.b64 	%rd142, {%r893, %r898};
	setp.gt.s32 	%p41, %r872, 30;
	mov.u32 	%r1655, %r1654;
	mov.u32 	%r1656, %r1653;
	mov.u32 	%r1657, %r1652;
	mov.u32 	%r1658, %r1651;
	mov.u64 	%rd282, %rd281;
	@%p41 bra 	$L__BB21_169;
	min.s32 	%r903, %r1653, %r1652;
	min.s32 	%r667, %r903, %r1651;
	min.s32 	%r904, %r878, %r883;
	min.s32 	%r668, %r904, %r888;
	setp.lt.s32 	%p42, %r667, %r668;
	mov.u32 	%r1655, %r1654;
	mov.u32 	%r1656, %r1653;
	mov.u32 	%r1657, %r1652;
	mov.u32 	%r1658, %r1651;
	mov.u64 	%rd282, %rd281;
	@%p42 bra 	$L__BB21_169;
	setp.lt.s32 	%p43, %r668, %r667;
	mov.u32 	%r1655, %r873;
	mov.u32 	%r1656, %r878;
	mov.u32 	%r1657, %r883;
	mov.u32 	%r1658, %r888;
	mov.u64 	%rd282, %rd142;
	@%p43 bra 	$L__BB21_169;
	setp.lt.s64 	%p44, %rd281, %rd142;
	selp.b32 	%r1655, %r1654, %r873, %p44;
	selp.b32 	%r1656, %r1653, %r878, %p44;
	selp.b32 	%r1657, %r1652, %r883, %p44;
	selp.b32 	%r1658, %r1651, %r888, %p44;
	min.s64 	%rd282, %rd281, %rd142;
$L__BB21_169:
	mov.b32 	%r932, 2;
	mov.b32 	%r933, 31;
	mov.b32 	%r934, -1;
	// begin inline asm
	shfl.sync.down.b32 %r905, %r1655, %r932, %r933, %r934;
	// end inline asm
	// begin inline asm
	shfl.sync.down.b32 %r910, %r1656, %r932, %r933, %r934;
	// end inline asm
	// begin inline asm
	shfl.sync.down.b32 %r915, %r1657, %r932, %r933, %r934;
	// end inline asm
	// begin inline asm
	shfl.sync.down.b32 %r920, %r1658, %r932, %r933, %r934;
	// end inline asm
	mov.b64 	{%r926, %r931}, %rd282;
	// begin inline asm
	shfl.sync.down.b32 %r925, %r926, %r932, %r933, %r934;
	// end inline asm
	// begin inline asm
	shfl.sync.down.b32 %r930, %r931, %r932, %r933, %r934;
	// end inline asm
	mov.b64 	%rd145, {%r925, %r930};
	setp.gt.s32 	%p45, %r872, 29;
	mov.u32 	%r1659, %r1655;
	mov.u32 	%r1660, %r1656;
	mov.u32 	%r1661, %r1657;
	mov.u32 	%r1662, %r1658;
	mov.u64 	%rd283, %rd282;
	@%p45 bra 	$L__BB21_173;
	min.s32 	%r935, %r1656, %r1657;
	min.s32 	%r681, %r935, %r1658;
	min.s32 	%r936, %r910, %r915;
	min.s32 	%r682, %r936, %r920;
	setp.lt.s32 	%p46, %r681, %r682;
	mov.u32 	%r1659, %r1655;
	mov.u32 	%r1660, %r1656;
	mov.u32 	%r1661, %r1657;
	mov.u32 	%r1662, %r1658;
	mov.u64 	%rd283, %rd282;
	@%p46 bra 	$L__BB21_173;
	setp.lt.s32 	%p47, %r682, %r681;
	mov.u32 	%r1659, %r905;
	mov.u32 	%r1660, %r910;
	mov.u32 	%r1661, %r915;
	mov.u32 	%r1662, %r920;
	mov.u64 	%rd283, %rd145;
	@%p47 bra 	$L__BB21_173;
	setp.lt.s64 	%p48, %rd282, %rd145;
	selp.b32 	%r1659, %r1655, %r905, %p48;
	selp.b32 	%r1660, %r1656, %r910, %p48;
	selp.b32 	%r1661, %r1657, %r915, %p48;
	selp.b32 	%r1662, %r1658, %r920, %p48;
	min.s64 	%rd283, %rd282, %rd145;
$L__BB21_173:
	mov.b32 	%r964, 4;
	mov.b32 	%r965, 31;
	mov.b32 	%r966, -1;
	// begin inline asm
	shfl.sync.down.b32 %r937, %r1659, %r964, %r965, %r966;
	// end inline asm
	// begin inline asm
	shfl.sync.down.b32 %r942, %r1660, %r964, %r965, %r966;
	// end inline asm
	// begin inline asm
	shfl.sync.down.b32 %r947, %r1661, %r964, %r965, %r966;
	// end inline asm
	// begin inline asm
	shfl.sync.down.b32 %r952, %r1662, %r964, %r965, %r966;
	// end inline asm
	mov.b64 	{%r958, %r963}, %rd283;
	// begin inline asm
	shfl.sync.down.b32 %r957, %r958, %r964, %r965, %r966;
	// end inline asm
	// begin inline asm
	shfl.sync.down.b32 %r962, %r963, %r964, %r965, %r966;
	// end inline asm
	mov.b64 	%rd148, {%r957, %r962};
	setp.gt.s32 	%p49, %r872, 27;
	mov.u32 	%r1663, %r1659;
	mov.u32 	%r1664, %r1660;
	mov.u32 	%r1665, %r1661;
	mov.u32 	%r1666, %r1662;
	mov.u64 	%rd284, %rd283;
	@%p49 bra 	$L__BB21_177;
	min.s32 	%r967, %r1660, %r1661;
	min.s32 	%r695, %r967, %r1662;
	min.s32 	%r968, %r942, %r947;
	min.s32 	%r696, %r968, %r952;
	setp.lt.s32 	%p50, %r695, %r696;
	mov.u32 	%r1663, %r1659;
	mov.u32 	%r1664, %r1660;
	mov.u32 	%r1665, %r1661;
	mov.u32 	%r1666, %r1662;
	mov.u64 	%rd284, %rd283;
	@%p50 bra 	$L__BB21_177;
	setp.lt.s32 	%p51, %r696, %r695;
	mov.u32 	%r1663, %r937;
	mov.u32 	%r1664, %r942;
	mov.u32 	%r1665, %r947;
	mov.u32 	%r1666, %r952;
	mov.u64 	%rd284, %rd148;
	@%p51 bra 	$L__BB21_177;
	setp.lt.s64 	%p52, %rd283, %rd148;
	selp.b32 	%r1663, %r1659, %r937, %p52;
	selp.b32 	%r1664, %r1660, %r942, %p52;
	selp.b32 	%r1665, %r1661, %r947, %p52;
	selp.b32 	%r1666, %r1662, %r952, %p52;
	min.s64 	%rd284, %rd283, %rd148;
$L__BB21_177:
	mov.b32 	%r996, 8;
	mov.b32 	%r997, 31;
	mov.b32 	%r998, -1;
	// begin inline asm
	shfl.sync.down.b32 %r969, %r1663, %r996, %r997, %r998;
	// end inline asm
	// begin inline asm
	shfl.sync.down.b32 %r974, %r1664, %r996, %r997, %r998;
	// end inline asm
	// begin inline asm
	shfl.sync.down.b32 %r979, %r1665, %r996, %r997, %r998;
	// end inline asm
	// begin inline asm
	shfl.sync.down.b32 %r984, %r1666, %r996, %r997, %r998;
	// end inline asm
	mov.b64 	{%r990, %r995}, %rd284;
	// begin inline asm
	shfl.sync.down.b32 %r989, %r990, %r996, %r997, %r998;
	// end inline asm
	// begin inline asm
	shfl.sync.down.b32 %r994, %r995, %r996, %r997, %r998;
	// end inline asm
	mov.b64 	%rd151, {%r989, %r994};
	setp.gt.s32 	%p53, %r872, 23;
	mov.u32 	%r1667, %r1663;
	mov.u32 	%r1668, %r1664;
	mov.u32 	%r1669, %r1665;
	mov.u32 	%r1670, %r1666;
	mov.u64 	%rd285, %rd284;
	@%p53 bra 	$L__BB21_181;
	min.s32 	%r999, %r1664, %r1665;
	min.s32 	%r709, %r999, %r1666;
	min.s32 	%r1000, %r974, %r979;
	min.s32 	%r710, %r1000, %r984;
	setp.lt.s32 	%p54, %r709, %r710;
	mov.u32 	%r1667, %r1663;
	mov.u32 	%r1668, %r1664;
	mov.u32 	%r1669, %r1665;
	mov.u32 	%r1670, %r1666;
	mov.u64 	%rd285, %rd284;
	@%p54 bra 	$L__BB21_181;
	setp.lt.s32 	%p55, %r710, %r709;
	mov.u32 	%r1667, %r969;
	mov.u32 	%r1668, %r974;
	mov.u32 	%r1669, %r979;
	mov.u32 	%r1670, %r984;
	mov.u64 	%rd285, %rd151;
	@%p55 bra 	$L__BB21_181;
	setp.lt.s64 	%p56, %rd284, %rd151;
	selp.b32 	%r1667, %r1663, %r969, %p56;
	selp.b32 	%r1668, %r1664, %r974, %p56;
	selp.b32 	%r1669, %r1665, %r979, %p56;
	selp.b32 	%r1670, %r1666, %r984, %p56;
	min.s64 	%rd285, %rd284, %rd151;
$L__BB21_181:
	mov.b32 	%r1028, 16;
	mov.b32 	%r1029, 31;
	mov.b32 	%r1030, -1;
	// begin inline asm
	shfl.sync.down.b32 %r1001, %r1667, %r1028, %r1029, %r1030;
	// end inline asm
	// begin inline asm
	shfl.sync.down.b32 %r1006, %r1668, %r1028, %r1029, %r1030;
	// end inline asm
	// begin inline asm
	shfl.sync.down.b32 %r1011, %r1669, %r1028, %r1029, %r1030;
	// end inline asm
	// begin inline asm
	shfl.sync.down.b32 %r1016, %r1670, %r1028, %r1029, %r1030;
	// end inline asm
	mov.b64 	{%r1022, %r1027}, %rd285;
	// begin inline asm
	shfl.sync.down.b32 %r1021, %r1022, %r1028, %r1029, %r1030;
	// end inline asm
	// begin inline asm
	shfl.sync.down.b32 %r1026, %r1027, %r1028, %r1029, %r1030;
	// end inline asm
	mov.b64 	%rd154, {%r1021, %r1026};
	setp.gt.s32 	%p57, %r872, 15;
	mov.u32 	%r1702, %r1667;
	mov.u32 	%r1701, %r1668;
	mov.u32 	%r1700, %r1669;
	mov.u32 	%r1699, %r1670;
	mov.u64 	%rd293, %rd285;
	@%p57 bra 	$L__BB21_185;
	min.s32 	%r1031, %r1668, %r1669;
	min.s32 	%r723, %r1031, %r1670;
	min.s32 	%r1032, %r1006, %r1011;
	min.s32 	%r724, %r1032, %r1016;
	setp.lt.s32 	%p58, %r723, %r724;
	mov.u32 	%r1702, %r1667;
	mov.u32 	%r1701, %r1668;
	mov.u32 	%r1700, %r1669;
	mov.u32 	%r1699, %r1670;
	mov.u64 	%rd293, %rd285;
	@%p58 bra 	$L__BB21_185;
	setp.lt.s32 	%p59, %r724, %r723;
	mov.u32 	%r1702, %r1001;
	mov.u32 	%r1701, %r1006;
	mov.u32 	%r1700, %r1011;
	mov.u32 	%r1699, %r1016;
	mov.u64 	%rd293, %rd154;
	@%p59 bra 	$L__BB21_185;
	setp.lt.s64 	%p60, %rd285, %rd154;
	selp.b32 	%r1702, %r1667, %r1001, %p60;
	selp.b32 	%r1701, %r1668, %r1006, %p60;
	selp.b32 	%r1700, %r1669, %r1011, %p60;
	selp.b32 	%r1699, %r1670, %r1016, %p60;
	min.s64 	%rd293, %rd285, %rd154;
$L__BB21_185:
	setp.ne.s32 	%p61, %r872, 0;
	@%p61 bra 	$L__BB21_187;
	shr.u32 	%r1033, %r461, 5;
	mov.u32 	%r1034, _ZN6thrust24THRUST_300001_SM_1000_NS8cuda_cub4core6detail5shmemE;
	mad.lo.s32 	%r1035, %r1033, 24, %r1034;
	st.shared.v2.u32 	[%r1035+8], {%r1702, %r1701};
	st.shared.v2.u32 	[%r1035+16], {%r1700, %r1699};
	st.shared.u64 	[%r1035+24], %rd293;
$L__BB21_187:
	bar.sync 	0;
	setp.ne.s32 	%p62, %r461, 0;
	@%p62 bra 	$L__BB21_209;
	ld.shared.v4.u32 	{%r733, %r734, %r735, %r736}, [_ZN6thrust24THRUST_300001_SM_1000_NS8cuda_cub4core6detail5shmemE+32];
	ld.shared.u64 	%rd157, [_ZN6thrust24THRUST_300001_SM_1000_NS8cuda_cub4core6detail5shmemE+48];
	min.s32 	%r1036, %r1701, %r1700;
	min.s32 	%r737, %r1036, %r1699;
	min.s32 	%r1037, %r734, %r735;
	min.s32 	%r738, %r1037, %r736;
	setp.lt.s32 	%p63, %r737, %r738;
	mov.u32 	%r1675, %r1702;
	mov.u32 	%r1676, %r1701;
	mov.u32 	%r1677, %r1700;
	mov.u32 	%r1678, %r1699;
	mov.u64 	%rd287, %rd293;
	@%p63 bra 	$L__BB21_191;
	setp.lt.s32 	%p64, %r738, %r737;
	mov.u32 	%r1675, %r733;
	mov.u32 	%r1676, %r734;
	mov.u32 	%r1677, %r735;
	mov.u32 	%r1678, %r736;
	mov.u64 	%rd287, %rd157;
	@%p64 bra 	$L__BB21_191;
	setp.lt.s64 	%p65, %rd293, %rd157;
	selp.b32 	%r1675, %r1702, %r733, %p65;
	selp.b32 	%r1676, %r1701, %r734, %p65;
	selp.b32 	%r1677, %r1700, %r735, %p65;
	selp.b32 	%r1678, %r1699, %r736, %p65;
	min.s64 	%rd287, %rd293, %rd157;
$L__BB21_191:
	ld.shared.v2.u32 	{%r747, %r748}, [_ZN6thrust24THRUST_300001_SM_1000_NS8cuda_cub4core6detail5shmemE+56];
	ld.shared.v2.u32 	{%r749, %r750}, [_ZN6thrust24THRUST_300001_SM_1000_NS8cuda_cub4core6detail5shmemE+64];
	ld.shared.u64 	%rd160, [_ZN6thrust24THRUST_300001_SM_1000_NS8cuda_cub4core6detail5shmemE+72];
	min.s32 	%r1038, %r1676, %r1677;
	min.s32 	%r751, %r1038, %r1678;
	min.s32 	%r1039, %r748, %r749;
	min.s32 	%r752, %r1039, %r750;
	setp.lt.s32 	%p66, %r751, %r752;
	mov.u32 	%r1679, %r1675;
	mov.u32 	%r1680, %r1676;
	mov.u32 	%r1681, %r1677;
	mov.u32 	%r1682, %r1678;
	mov.u64 	%rd288, %rd287;
	@%p66 bra 	$L__BB21_194;
	setp.lt.s32 	%p67, %r752, %r751;
	mov.u32 	%r1679, %r747;
	mov.u32 	%r1680, %r748;
	mov.u32 	%r1681, %r749;
	mov.u32 	%r1682, %r750;
	mov.u64 	%rd288, %rd160;
	@%p67 bra 	$L__BB21_194;
	setp.lt.s64 	%p68, %rd287, %rd160;
	selp.b32 	%r1679, %r1675, %r747, %p68;
	selp.b32 	%r1680, %r1676, %r748, %p68;
	selp.b32 	%r1681, %r1677, %r749, %p68;
	selp.b32 	%r1682, %r1678, %r750, %p68;
	min.s64 	%rd288, %rd287, %rd160;
$L__BB21_194:
	ld.shared.v4.u32 	{%r761, %r762, %r763, %r764}, [_ZN6thrust24THRUST_300001_SM_1000_NS8cuda_cub4core6detail5shmemE+80];
	ld.shared.u64 	%rd163, [_ZN6thrust24THRUST_300001_SM_1000_NS8cuda_cub4core6detail5shmemE+96];
	min.s32 	%r1040, %r1680, %r1681;
	min.s32 	%r765, %r1040, %r1682;
	min.s32 	%r1041, %r762, %r763;
	min.s32 	%r766, %r1041, %r764;
	setp.lt.s32 	%p69, %r765, %r766;
	mov.u32 	%r1683, %r1679;
	mov.u32 	%r1684, %r1680;
	mov.u32 	%r1685, %r1681;
	mov.u32 	%r1686, %r1682;
	mov.u64 	%rd289, %rd288;
	@%p69 bra 	$L__BB21_197;
	setp.lt.s32 	%p70, %r766, %r765;
	mov.u32 	%r1683, %r761;
	mov.u32 	%r1684, %r762;
	mov.u32 	%r1685, %r763;
	mov.u32 	%r1686, %r764;
	mov.u64 	%rd289, %rd163;
	@%p70 bra 	$L__BB21_197;
	setp.lt.s64 	%p71, %rd288, %rd163;
	selp.b32 	%r1683, %r1679, %r761, %p71;
	selp.b32 	%r1684, %r1680, %r762, %p71;
	selp.b32 	%r1685, %r1681, %r763, %p71;
	selp.b32 	%r1686, %r1682, %r764, %p71;
	min.s64 	%rd289, %rd288, %rd163;
$L__BB21_197:
	ld.shared.v2.u32 	{%r775, %r776}, [_ZN6thrust24THRUST_300001_SM_1000_NS8cuda_cub4core6detail5shmemE+104];
	ld.shared.v2.u32 	{%r777, %r778}, [_ZN6thrust24THRUST_300001_SM_1000_NS8cuda_cub4core6detail5shmemE+112];
	ld.shared.u64 	%rd166, [_ZN6thrust24THRUST_300001_SM_1000_NS8cuda_cub4core6detail5shmemE+120];
	min.s32 	%r1042, %r1684, %r1685;
	min.s32 	%r779, %r1042, %r1686;
	min.s32 	%r1043, %r776, %r777;
	min.s32 	%r780, %r1043, %r778;
	setp.lt.s32 	%p72, %r779, %r780;
	mov.u32 	%r1687, %r1683;
	mov.u32 	%r1688, %r1684;
	mov.u32 	%r1689, %r1685;
	mov.u32 	%r1690, %r1686;
	mov.u64 	%rd290, %rd289;
	@%p72 bra 	$L__BB21_200;
	setp.lt.s32 	%p73, %r780, %r779;
	mov.u32 	%r1687, %r775;
	mov.u32 	%r1688, %r776;
	mov.u32 	%r1689, %r777;
	mov.u32 	%r1690, %r778;
	mov.u64 	%rd290, %rd166;
	@%p73 bra 	$L__BB21_200;
	setp.lt.s64 	%p74, %rd289, %rd166;
	selp.b32 	%r1687, %r1683, %r775, %p74;
	selp.b32 	%r1688, %r1684, %r776, %p74;
	selp.b32 	%r1689, %r1685, %r777, %p74;
	selp.b32 	%r1690, %r1686, %r778, %p74;
	min.s64 	%rd290, %rd289, %rd166;
$L__BB21_200:
	ld.shared.v4.u32 	{%r789, %r790, %r791, %r792}, [_ZN6thrust24THRUST_300001_SM_1000_NS8cuda_cub4core6detail5shmemE+128];
	ld.shared.u64 	%rd169, [_ZN6thrust24THRUST_300001_SM_1000_NS8cuda_cub4core6detail5shmemE+144];
	min.s32 	%r1044, %r1688, %r1689;
	min.s32 	%r793, %r1044, %r1690;
	min.s32 	%r1045, %r790, %r791;
	min.s32 	%r794, %r1045, %r792;
	setp.lt.s32 	%p75, %r793, %r794;
	mov.u32 	%r1691, %r1687;
	mov.u32 	%r1692, %r1688;
	mov.u32 	%r1693, %r1689;
	mov.u32 	%r1694, %r1690;
	mov.u64 	%rd291, %rd290;
	@%p75 bra 	$L__BB21_203;
	setp.lt.s32 	%p76, %r794, %r793;
	mov.u32 	%r1691, %r789;
	mov.u32 	%r1692, %r790;
	mov.u32 	%r1693, %r791;
	mov.u32 	%r1694, %r792;
	mov.u64 	%rd291, %rd169;
	@%p76 bra 	$L__BB21_203;
	setp.lt.s64 	%p77, %rd290, %rd169;
	selp.b32 	%r1691, %r1687, %r789, %p77;
	selp.b32 	%r1692, %r1688, %r790, %p77;
	selp.b32 	%r1693, %r1689, %r791, %p77;
	selp.b32 	%r1694, %r1690, %r792, %p77;
	min.s64 	%rd291, %rd290, %rd169;
$L__BB21_203:
	ld.shared.v2.u32 	{%r803, %r804}, [_ZN6thrust24THRUST_300001_SM_1000_NS8cuda_cub4core6detail5shmemE+152];
	ld.shared.v2.u32 	{%r805, %r806}, [_ZN6thrust24THRUST_300001_SM_1000_NS8cuda_cub4core6detail5shmemE+160];
	ld.shared.u64 	%rd172, [_ZN6thrust24THRUST_300001_SM_1000_NS8cuda_cub4core6detail5shmemE+168];
	min.s32 	%r1046, %r1692, %r1693;
	min.s32 	%r807, %r1046, %r1694;
	min.s32 	%r1047, %r804, %r805;
	min.s32 	%r808, %r1047, %r806;
	setp.lt.s32 	%p78, %r807, %r808;
	mov.u32 	%r1695, %r1691;
	mov.u32 	%r1696, %r1692;
	mov.u32 	%r1697, %r1693;
	mov.u32 	%r1698, %r1694;
	mov.u64 	%rd292, %rd291;
	@%p78 bra 	$L__BB21_206;
	setp.lt.s32 	%p79, %r808, %r807;
	mov.u32 	%r1695, %r803;
	mov.u32 	%r1696, %r804;
	mov.u32 	%r1697, %r805;
	mov.u32 	%r1698, %r806;
	mov.u64 	%rd292, %rd172;
	@%p79 bra 	$L__BB21_206;
	setp.lt.s64 	%p80, %rd291, %rd172;
	selp.b32 	%r1695, %r1691, %r803, %p80;
	selp.b32 	%r1696, %r1692, %r804, %p80;
	selp.b32 	%r1697, %r1693, %r805, %p80;
	selp.b32 	%r1698, %r1694, %r806, %p80;
	min.s64 	%rd292, %rd291, %rd172;
$L__BB21_206:
	ld.shared.v4.u32 	{%r817, %r818, %r819, %r820}, [_ZN6thrust24THRUST_300001_SM_1000_NS8cuda_cub4core6detail5shmemE+176];
	ld.shared.u64 	%rd175, [_ZN6thrust24THRUST_300001_SM_1000_NS8cuda_cub4core6detail5shmemE+192];
	min.s32 	%r1048, %r1696, %r1697;
	min.s32 	%r821, %r1048, %r1698;
	min.s32 	%r1049, %r818, %r819;
	min.s32 	%r822, %r1049, %r820;
	setp.lt.s32 	%p81, %r821, %r822;
	mov.u64 	%rd293, %rd292;
	mov.u32 	%r1699, %r1698;
	mov.u32 	%r1700, %r1697;
	mov.u32 	%r1701, %r1696;
	mov.u32 	%r1702, %r1695;
	@%p81 bra 	$L__BB21_209;
	setp.lt.s32 	%p82, %r822, %r821;
	mov.u64 	%rd293, %rd175;
	mov.u32 	%r1699, %r820;
	mov.u32 	%r1700, %r819;
	mov.u32 	%r1701, %r818;
	mov.u32 	%r1702, %r817;
	@%p82 bra 	$L__BB21_209;
	setp.lt.s64 	%p83, %rd292, %rd175;
	selp.b32 	%r1702, %r1695, %r817, %p83;
	selp.b32 	%r1701, %r1696, %r818, %p83;
	selp.b32 	%r1700, %r1697, %r819, %p83;
	selp.b32 	%r1699, %r1698, %r820, %p83;
	min.s64 	%rd293, %rd292, %rd175;
$L__BB21_209:
	mov.u32 	%r1433, %tid.x;
	setp.ne.s32 	%p200, %r1433, 0;
	@%p200 bra 	$L__BB21_211;
	ld.param.u64 	%rd231, [_ZN6thrust24THRUST_300001_SM_1000_NS8cuda_cub4core6detail13_kernel_agentINS1_8__reduce11ReduceAgentINS0_12zip_iteratorIN4cuda3std3__45tupleIJNS0_6detail15normal_iteratorINS0_10device_ptrINSB_IJiiiiEEEEEEENS0_17counting_iteratorIlNS0_11use_defaultESJ_SJ_EEEEEEEPNSB_IJSF_lEEESN_iNS1_9__extrema9arg_min_fISF_l6lbXYZ2EEEEJSM_SO_iN3cub18CUB_300001_SM_100013GridEvenShareIiEENSV_9GridQueueIjEESS_EEEvDpT0__param_1];
	cvta.to.global.u64 	%rd228, %rd231;
	mul.wide.u32 	%rd229, %r1, 24;
	add.s64 	%rd230, %rd228, %rd229;
	st.global.u32 	[%rd230], %r1702;
	st.global.u32 	[%rd230+4], %r1701;
	st.global.u32 	[%rd230+8], %r1700;
	st.global.u32 	[%rd230+12], %r1699;
	st.global.u64 	[%rd230+16], %rd293;
$L__BB21_211:
	ret;

}
	// .globl	_ZN6thrust24THRUST_300001_SM_1000_NS8cuda_cub4core6detail13_kernel_agentINS1_8__reduce11ReduceAgentIPN4cuda3std3__45tupleIJNSA_IJiiiiEEElEEESD_SC_iNS1_9__extrema9arg_min_fISB_l6lbXYZ2EEEEJSD_SD_iSH_EEEvDpT0_
.visible .entry _ZN6thrust24THRUST_300001_SM_1000_NS8cuda_cub4core6detail13_kernel_agentINS1_8__reduce11ReduceAgentIPN4cuda3std3__45tupleIJNSA_IJiiiiEEElEEESD_SC_iNS1_9__extrema9arg_min_fISB_l6lbXYZ2EEEEJSD_SD_iSH_EEEvDpT0_(
	.param .u64 .ptr .align 1 _ZN6thrust24THRUST_300001_SM_1000_NS8cuda_cub4core6detail13_kernel_agentINS1_8__reduce11ReduceAgentIPN4cuda3std3__45tupleIJNSA_IJiiiiEEElEEESD_SC_iNS1_9__extrema9arg_min_fISB_l6lbXYZ2EEEEJSD_SD_iSH_EEEvDpT0__param_0,
	.param .u64 .ptr .align 1 _ZN6thrust24THRUST_300001_SM_1000_NS8cuda_cub4core6detail13_kernel_agentINS1_8__reduce11ReduceAgentIPN4cuda3std3__45tupleIJNSA_IJiiiiEEElEEESD_SC_iNS1_9__extrema9arg_min_fISB_l6lbXYZ2EEEEJSD_SD_iSH_EEEvDpT0__param_1,
	.param .u32 _ZN6thrust24THRUST_300001_SM_1000_NS8cuda_cub4core6detail13_kernel_agentINS1_8__reduce11ReduceAgentIPN4cuda3std3__45tupleIJNSA_IJiiiiEEElEEESD_SC_iNS1_9__extrema9arg_min_fISB_l6lbXYZ2EEEEJSD_SD_iSH_EEEvDpT0__param_2,
	.param .align 1 .b8 _ZN6thrust24THRUST_300001_SM_1000_NS8cuda_cub4core6detail13_kernel_agentINS1_8__reduce11ReduceAgentIPN4cuda3std3__45tupleIJNSA_IJiiiiEEElEEESD_SC_iNS1_9__extrema9arg_min_fISB_l6lbXYZ2EEEEJSD_SD_iSH_EEEvDpT0__param_3[1]
)
.maxntid 256
{
	.reg .pred 	%p<201>;
	.reg .b32 	%r<1656>;
	.reg .b64 	%rd<358>;

	ld.param.u64 	%rd174, [_ZN6thrust24THRUST_300001_SM_1000_NS8cuda_cub4core6detail13_kernel_agentINS1_8__reduce11ReduceAgentIPN4cuda3std3__45tupleIJNSA_IJiiiiEEElEEESD_SC_iNS1_9__extrema9arg_min_fISB_l6lbXYZ2EEEEJSD_SD_iSH_EEEvDpT0__param_0];
	ld.param.u32 	%r803, [_ZN6thrust24THRUST_300001_SM_1000_NS8cuda_cub4core6detail13_kernel_agentINS1_8__reduce11ReduceAgentIPN4cuda3std3__45tupleIJNSA_IJiiiiEEElEEESD_SC_iNS1_9__extrema9arg_min_fISB_l6lbXYZ2EEEEJSD_SD_iSH_EEEvDpT0__param_2];
	setp.eq.s32 	%p1, %r803, 0;
	@%p1 bra 	$L__BB22_208;
	setp.gt.s32 	%p2, %r803, 767;
	@%p2 bra 	$L__BB22_121;
	mov.u32 	%r1, %tid.x;
	setp.ge.s32 	%p84, %r1, %r803;
	mov.b32 	%r1436, 0;
	mov.b64 	%rd304, 0;
	mov.u32 	%r1437, %r1436;
	mov.u32 	%r1438, %r1436;
	mov.u32 	%r1439, %r1436;
	mov.u32 	%r1410, %r1;
	@%p84 bra 	$L__BB22_4;
	mul.wide.u32 	%rd258, %r1, 24;
	add.s64 	%rd253, %rd174, %rd258;
	// begin inline asm
	ld.global.nc.u64 %rd252, [%rd253];
	// end inline asm
	mov.b64 	{%r1439, %r1438}, %rd252;
	add.s64 	%rd255, %rd253, 8;
	// begin inline asm
	ld.global.nc.u64 %rd254, [%rd255];
	// end inline asm
	mov.b64 	{%r1437, %r1436}, %rd254;
	add.s64 	%rd257, %rd253, 16;
	// begin inline asm
	ld.global.nc.u64 %rd304, [%rd257];
	// end inline asm
	add.s32 	%r1410, %r1, 256;
$L__BB22_4:
	setp.ge.s32 	%p85, %r1410, %r803;
	@%p85 bra 	$L__BB22_25;
	not.b32 	%r1015, %r1410;
	add.s32 	%r12, %r803, %r1015;
	and.b32  	%r1016, %r12, 768;
	setp.eq.s32 	%p86, %r1016, 768;
	@%p86 bra 	$L__BB22_11;
	mul.wide.u32 	%rd260, %r1410, 24;
	add.s64 	%rd295, %rd174, %rd260;
	shr.u32 	%r1017, %r12, 8;
	add.s32 	%r1018, %r1017, 1;
	and.b32  	%r1019, %r1018, 3;
	neg.s32 	%r1400, %r1019;
$L__BB22_7:
	.pragma "nounroll";
	mov.u64 	%rd5, %rd304;
	mov.u32 	%r19, %r1436;
	mov.u32 	%r18, %r1437;
	mov.u32 	%r17, %r1438;
	mov.u32 	%r16, %r1439;
	// begin inline asm
	ld.global.nc.u64 %rd261, [%rd295];
	// end inline asm
	mov.b64 	{%r20, %r21}, %rd261;
	add.s64 	%rd264, %rd295, 8;
	// begin inline asm
	ld.global.nc.u64 %rd263, [%rd264];
	// end inline asm
	mov.b64 	{%r22, %r23}, %rd263;
	add.s64 	%rd266, %rd295, 16;
	// begin inline asm
	ld.global.nc.u64 %rd265, [%rd266];
	// end inline asm
	min.s32 	%r1020, %r17, %r18;
	min.s32 	%r24, %r1020, %r19;
	min.s32 	%r1021, %r21, %r22;
	min.s32 	%r25, %r1021, %r23;
	setp.lt.s32 	%p87, %r24, %r25;
	@%p87 bra 	$L__BB22_10;
	setp.lt.s32 	%p88, %r25, %r24;
	mov.u64 	%rd304, %rd265;
	mov.u32 	%r1436, %r23;
	mov.u32 	%r1437, %r22;
	mov.u32 	%r1438, %r21;
	mov.u32 	%r1439, %r20;
	@%p88 bra 	$L__BB22_10;
	setp.lt.s64 	%p89, %rd5, %rd265;
	min.s64 	%rd304, %rd5, %rd265;
	selp.b32 	%r1436, %r19, %r23, %p89;
	selp.b32 	%r1437, %r18, %r22, %p89;
	selp.b32 	%r1438, %r17, %r21, %p89;
	selp.b32 	%r1439, %r16, %r20, %p89;
$L__BB22_10:
	add.s32 	%r1410, %r1410, 256;
	add.s64 	%rd295, %rd295, 6144;
	add.s32 	%r1400, %r1400, 1;
	setp.ne.s32 	%p90, %r1400, 0;
	@%p90 bra 	$L__BB22_7;
$L__BB22_11:
	setp.lt.u32 	%p91, %r12, 768;
	@%p91 bra 	$L__BB22_25;
$L__BB22_12:
	mul.wide.s32 	%rd273, %r1410, 24;
	add.s64 	%rd268, %rd174, %rd273;
	// begin inline asm
	ld.global.nc.u64 %rd267, [%rd268];
	// end inline asm
	mov.b64 	{%r50, %r51}, %rd267;
	add.s64 	%rd270, %rd268, 8;
	// begin inline asm
	ld.global.nc.u64 %rd269, [%rd270];
	// end inline asm
	mov.b64 	{%r52, %r53}, %rd269;
	add.s64 	%rd272, %rd268, 16;
	// begin inline asm
	ld.global.nc.u64 %rd271, [%rd272];
	// end inline asm
	min.s32 	%r1022, %r1438, %r1437;
	min.s32 	%r54, %r1022, %r1436;
	min.s32 	%r1023, %r51, %r52;
	min.s32 	%r55, %r1023, %r53;
	setp.lt.s32 	%p92, %r54, %r55;
	mov.u64 	%rd301, %rd304;
	mov.u32 	%r1424, %r1436;
	mov.u32 	%r1425, %r1437;
	mov.u32 	%r1426, %r1438;
	mov.u32 	%r1427, %r1439;
	@%p92 bra 	$L__BB22_15;
	setp.lt.s32 	%p93, %r55, %r54;
	mov.u64 	%rd301, %rd271;
	mov.u32 	%r1424, %r53;
	mov.u32 	%r1425, %r52;
	mov.u32 	%r1426, %r51;
	mov.u32 	%r1427, %r50;
	@%p93 bra 	$L__BB22_15;
	setp.lt.s64 	%p94, %rd304, %rd271;
	min.s64 	%rd301, %rd304, %rd271;
	selp.b32 	%r1424, %r1436, %r53, %p94;
	selp.b32 	%r1425, %r1437, %r52, %p94;
	selp.b32 	%r1426, %r1438, %r51, %p94;
	selp.b32 	%r1427, %r1439, %r50, %p94;
$L__BB22_15:
	add.s64 	%rd275, %rd268, 6144;
	// begin inline asm
	ld.global.nc.u64 %rd274, [%rd275];
	// end inline asm
	mov.b64 	{%r64, %r65}, %rd274;
	add.s64 	%rd277, %rd268, 6152;
	// begin inline asm
	ld.global.nc.u64 %rd276, [%rd277];
	// end inline asm
	mov.b64 	{%r66, %r67}, %rd276;
	add.s64 	%rd279, %rd268, 6160;
	// begin inline asm
	ld.global.nc.u64 %rd278, [%rd279];
	// end inline asm
	min.s32 	%r1024, %r1426, %r1425;
	min.s32 	%r68, %r1024, %r1424;
	min.s32 	%r1025, %r65, %r66;
	min.s32 	%r69, %r1025, %r67;
	setp.lt.s32 	%p95, %r68, %r69;
	mov.u64 	%rd302, %rd301;
	mov.u32 	%r1428, %r1424;
	mov.u32 	%r1429, %r1425;
	mov.u32 	%r1430, %r1426;
	mov.u32 	%r1431, %r1427;
	@%p95 bra 	$L__BB22_18;
	setp.lt.s32 	%p96, %r69, %r68;
	mov.u64 	%rd302, %rd278;
	mov.u32 	%r1428, %r67;
	mov.u32 	%r1429, %r66;
	mov.u32 	%r1430, %r65;
	mov.u32 	%r1431, %r64;
	@%p96 bra 	$L__BB22_18;
	setp.lt.s64 	%p97, %rd301, %rd278;
	min.s64 	%rd302, %rd301, %rd278;
	selp.b32 	%r1428, %r1424, %r67, %p97;
	selp.b32 	%r1429, %r1425, %r66, %p97;
	selp.b32 	%r1430, %r1426, %r65, %p97;
	selp.b32 	%r1431, %r1427, %r64, %p97;
$L__BB22_18:
	add.s64 	%rd281, %rd268, 12288;
	// begin inline asm
	ld.global.nc.u64 %rd280, [%rd281];
	// end inline asm
	mov.b64 	{%r78, %r79}, %rd280;
	add.s64 	%rd283, %rd268, 12296;
	// begin inline asm
	ld.global.nc.u64 %rd282, [%rd283];
	// end inline asm
	mov.b64 	{%r80, %r81}, %rd282;
	add.s64 	%rd285, %rd268, 12304;
	// begin inline asm
	ld.global.nc.u64 %rd284, [%rd285];
	// end inline asm
	min.s32 	%r1026, %r1430, %r1429;
	min.s32 	%r82, %r1026, %r1428;
	min.s32 	%r1027, %r79, %r80;
	min.s32 	%r83, %r1027, %r81;
	setp.lt.s32 	%p98, %r82, %r83;
	mov.u64 	%rd303, %rd302;
	mov.u32 	%r1432, %r1428;
	mov.u32 	%r1433, %r1429;
	mov.u32 	%r1434, %r1430;
	mov.u32 	%r1435, %r1431;
	@%p98 bra 	$L__BB22_21;
	setp.lt.s32 	%p99, %r83, %r82;
	mov.u64 	%rd303, %rd284;
	mov.u32 	%r1432, %r81;
	mov.u32 	%r1433, %r80;
	mov.u32 	%r1434, %r79;
	mov.u32 	%r1435, %r78;
	@%p99 bra 	$L__BB22_21;
	setp.lt.s64 	%p100, %rd302, %rd284;
	min.s64 	%rd303, %rd302, %rd284;
	selp.b32 	%r1432, %r1428, %r81, %p100;
	selp.b32 	%r1433, %r1429, %r80, %p100;
	selp.b32 	%r1434, %r1430, %r79, %p100;
	selp.b32 	%r1435, %r1431, %r78, %p100;
$L__BB22_21:
	add.s64 	%rd287, %rd268, 18432;
	// begin inline asm
	ld.global.nc.u64 %rd286, [%rd287];
	// end inline asm
	mov.b64 	{%r92, %r93}, %rd286;
	add.s64 	%rd289, %rd268, 18440;
	// begin inline asm
	ld.global.nc.u64 %rd288, [%rd289];
	// end inline asm
	mov.b64 	{%r94, %r95}, %rd288;
	add.s64 	%rd291, %rd268, 18448;
	// begin inline asm
	ld.global.nc.u64 %rd290, [%rd291];
	// end inline asm
	min.s32 	%r1028, %r1434, %r1433;
	min.s32 	%r96, %r1028, %r1432;
	min.s32 	%r1029, %r93, %r94;
	min.s32 	%r97, %r1029, %r95;
	setp.lt.s32 	%p101, %r96, %r97;
	mov.u64 	%rd304, %rd303;
	mov.u32 	%r1436, %r1432;
	mov.u32 	%r1437, %r1433;
	mov.u32 	%r1438, %r1434;
	mov.u32 	%r1439, %r1435;
	@%p101 bra 	$L__BB22_24;
	setp.lt.s32 	%p102, %r97, %r96;
	mov.u64 	%rd304, %rd290;
	mov.u32 	%r1436, %r95;
	mov.u32 	%r1437, %r94;
	mov.u32 	%r1438, %r93;
	mov.u32 	%r1439, %r92;
	@%p102 bra 	$L__BB22_24;
	setp.lt.s64 	%p103, %rd303, %rd290;
	min.s64 	%rd304, %rd303, %rd290;
	selp.b32 	%r1436, %r1432, %r95, %p103;
	selp.b32 	%r1437, %r1433, %r94, %p103;
	selp.b32 	%r1438, %r1434, %r93, %p103;
	selp.b32 	%r1439, %r1435, %r92, %p103;
$L__BB22_24:
	add.s32 	%r1410, %r1410, 1024;
	setp.lt.s32 	%p104, %r1410, %r803;
	@%p104 bra 	$L__BB22_12;
$L__BB22_25:
	setp.lt.s32 	%p105, %r803, 256;
	@%p105 bra 	$L__BB22_70;
	// begin inline asm
	mov.u32 %r1216, %laneid;
	// end inline asm
	mov.b32 	%r1244, 1;
	mov.b32 	%r1245, 31;
	mov.b32 	%r1246, -1;
	// begin inline asm
	shfl.sync.down.b32 %r1217, %r1439, %r1244, %r1245, %r1246;
	// end inline asm
	// begin inline asm
	shfl.sync.down.b32 %r1222, %r1438, %r1244, %r1245, %r1246;
	// end inline asm
	// begin inline asm
	shfl.sync.down.b32 %r1227, %r1437, %r1244, %r1245, %r1246;
	// end inline asm
	// begin inline asm
	shfl.sync.down.b32 %r1232, %r1436, %r1244, %r1245, %r1246;
	// end inline asm
	mov.b64 	{%r1238, %r1243}, %rd304;
	// begin inline asm
	shfl.sync.down.b32 %r1237, %r1238, %r1244, %r1245, %r1246;
	// end inline asm
	// begin inline asm
	shfl.sync.down.b32 %r1242, %r1243, %r1244, %r1245, %r1246;
	// end inline asm
	mov.b64 	%rd27, {%r1237, %r1242};
	setp.gt.s32 	%p157, %r1216, 30;
	mov.u64 	%rd306, %rd304;
	mov.u32 	%r1444, %r1436;
	mov.u32 	%r1445, %r1437;
	mov.u32 	%r1446, %r1438;
	mov.u32 	%r1447, %r1439;
	@%p157 bra 	$L__BB22_30;
	min.s32 	%r1247, %r1438, %r1437;
	min.s32 	%r116, %r1247, %r1436;
	min.s32 	%r1248, %r1222, %r1227;
	min.s32 	%r117, %r1248, %r1232;
	setp.lt.s32 	%p158, %r116, %r117;
	mov.u64 	%rd306, %rd304;
	mov.u32 	%r1444, %r1436;
	mov.u32 	%r1445, %r1437;
	mov.u32 	%r1446, %r1438;
	mov.u32 	%r1447, %r1439;
	@%p158 bra 	$L__BB22_30;
	setp.lt.s32 	%p159, %r117, %r116;
	mov.u64 	%rd306, %rd27;
	mov.u32 	%r1444, %r1232;
	mov.u32 	%r1445, %r1227;
	mov.u32 	%r1446, %r1222;
	mov.u32 	%r1447, %r1217;
	@%p159 bra 	$L__BB22_30;
	setp.lt.s64 	%p160, %rd304, %rd27;
	min.s64 	%rd306, %rd304, %rd27;
	selp.b32 	%r1444, %r1436, %r1232, %p160;
	selp.b32 	%r1445, %r1437, %r1227, %p160;
	selp.b32 	%r1446, %r1438, %r1222, %p160;
	selp.b32 	%r1447, %r1439, %r1217, %p160;
$L__BB22_30:
	mov.b32 	%r1276, 2;
	mov.b32 	%r1277, 31;
	mov.b32 	%r1278, -1;
	// begin inline asm
	shfl.sync.down.b32 %r1249, %r1447, %r1276, %r1277, %r1278;
	// end inline asm
	// begin inline asm
	shfl.sync.down.b32 %r1254, %r1446, %r1276, %r1277, %r1278;
	// end inline asm
	// begin inline asm
	shfl.sync.down.b32 %r1259, %r1445, %r1276, %r1277, %r1278;
	// end inline asm
	// begin inline asm
	shfl.sync.down.b32 %r1264, %r1444, %r1276, %r1277, %r1278;
	// end inline asm
	mov.b64 	{%r1270, %r1275}, %rd306;
	// begin inline asm
	shfl.sync.down.b32 %r1269, %r1270, %r1276, %r1277, %r1278;
	// end inline asm
	// begin inline asm
	shfl.sync.down.b32 %r1274, %r1275, %r1276, %r1277, %r1278;
	// end inline asm
	mov.b64 	%rd30, {%r1269, %r1274};
	setp.gt.s32 	%p161, %r1216, 29;
	mov.u64 	%rd307, %rd306;
	mov.u32 	%r1448, %r1444;
	mov.u32 	%r1449, %r1445;
	mov.u32 	%r1450, %r1446;
	mov.u32 	%r1451, %r1447;
	@%p161 bra 	$L__BB22_34;
	min.s32 	%r1279, %r1446, %r1445;
	min.s32 	%r130, %r1279, %r1444;
	min.s32 	%r1280, %r1254, %r1259;
	min.s32 	%r131, %r1280, %r1264;
	setp.lt.s32 	%p162, %r130, %r131;
	mov.u64 	%rd307, %rd306;
	mov.u32 	%r1448, %r1444;
	mov.u32 	%r1449, %r1445;
	mov.u32 	%r1450, %r1446;
	mov.u32 	%r1451, %r1447;
	@%p162 bra 	$L__BB22_34;
	setp.lt.s32 	%p163, %r131, %r130;
	mov.u64 	%rd307, %rd30;
	mov.u32 	%r1448, %r1264;
	mov.u32 	%r1449, %r1259;
	mov.u32 	%r1450, %r1254;
	mov.u32 	%r1451, %r1249;
	@%p163 bra 	$L__BB22_34;
	setp.lt.s64 	%p164, %rd306, %rd30;
	min.s64 	%rd307, %rd306, %rd30;
	selp.b32 	%r1448, %r1444, %r1264, %p164;
	selp.b32 	%r1449, %r1445, %r1259, %p164;
	selp.b32 	%r1450, %r1446, %r1254, %p164;
	selp.b32 	%r1451, %r1447, %r1249, %p164;
$L__BB22_34:
	mov.b32 	%r1308, 4;
	mov.b32 	%r1309, 31;
	mov.b32 	%r1310, -1;
	// begin inline asm
	shfl.sync.down.b32 %r1281, %r1451, %r1308, %r1309, %r1310;
	// end inline asm
	// begin inline asm
	shfl.sync.down.b32 %r1286, %r1450, %r1308, %r1309, %r1310;
	// end inline asm
	// begin inline asm
	shfl.sync.down.b32 %r1291, %r1449, %r1308, %r1309, %r1310;
	// end inline asm
	// begin inline asm
	shfl.sync.down.b32 %r1296, %r1448, %r1308, %r1309, %r1310;
	// end inline asm
	mov.b64 	{%r1302, %r1307}, %rd307;
	// begin inline asm
	shfl.sync.down.b32 %r1301, %r1302, %r1308, %r1309, %r1310;
	// end inline asm
	// begin inline asm
	shfl.sync.down.b32 %r1306, %r1307, %r1308, %r1309, %r1310;
	// end inline asm
	mov.b64 	%rd33, {%r1301, %r1306};
	setp.gt.s32 	%p165, %r1216, 27;
	mov.u64 	%rd308, %rd307;
	mov.u32 	%r1452, %r1448;
	mov.u32 	%r1453, %r1449;
	mov.u32 	%r1454, %r1450;
	mov.u32 	%r1455, %r1451;
	@%p165 bra 	$L__BB22_38;
	min.s32 	%r1311, %r1450, %r1449;
	min.s32 	%r144, %r1311, %r1448;
	min.s32 	%r1312, %r1286, %r1291;
	min.s32 	%r145, %r1312, %r1296;
	setp.lt.s32 	%p166, %r144, %r145;
	mov.u64 	%rd308, %rd307;
	mov.u32 	%r1452, %r1448;
	mov.u32 	%r1453, %r1449;
	mov.u32 	%r1454, %r1450;
	mov.u32 	%r1455, %r1451;
	@%p166 bra 	$L__BB22_38;
	setp.lt.s32 	%p167, %r145, %r144;
	mov.u64 	%rd308, %rd33;
	mov.u32 	%r1452, %r1296;
	mov.u32 	%r1453, %r1291;
	mov.u32 	%r1454, %r1286;
	mov.u32 	%r1455, %r1281;
	@%p167 bra 	$L__BB22_38;
	setp.lt.s64 	%p168, %rd307, %rd33;
	min.s64 	%rd308, %rd307, %rd33;
	selp.b32 	%r1452, %r1448, %r1296, %p168;
	selp.b32 	%r1453, %r1449, %r1291, %p168;
	selp.b32 	%r1454, %r1450, %r1286, %p168;
	selp.b32 	%r1455, %r1451, %r1281, %p168;
$L__BB22_38:
	mov.b32 	%r1340, 8;
	mov.b32 	%r1341, 31;
	mov.b32 	%r1342, -1;
	// begin inline asm
	shfl.sync.down.b32 %r1313, %r1455, %r1340, %r1341, %r1342;
	// end inline asm
	// begin inline asm
	shfl.sync.down.b32 %r1318, %r1454, %r1340, %r1341, %r1342;
	// end inline asm
	// begin inline asm
	shfl.sync.down.b32 %r1323, %r1453, %r1340, %r1341, %r1342;
	// end inline asm
	// begin inline asm
	shfl.sync.down.b32 %r1328, %r1452, %r1340, %r1341, %r1342;
	// end inline asm
	mov.b64 	{%r1334, %r1339}, %rd308;
	// begin inline asm
	shfl.sync.down.b32 %r1333, %r1334, %r1340, %r1341, %r1342;
	// end inline asm
	// begin inline asm
	shfl.sync.down.b32 %r1338, %r1339, %r1340, %r1341, %r1342;
	// end inline asm
	mov.b64 	%rd36, {%r1333, %r1338};
	setp.gt.s32 	%p169, %r1216, 23;
	mov.u64 	%rd309, %rd308;
	mov.u32 	%r1456, %r1452;
	mov.u32 	%r1457, %r1453;
	mov.u32 	%r1458, %r1454;
	mov.u32 	%r1459, %r1455;
	@%p169 bra 	$L__BB22_42;
	min.s32 	%r1343, %r1454, %r1453;
	min.s32 	%r158, %r1343, %r1452;
	min.s32 	%r1344, %r1318, %r1323;
	min.s32 	%r159, %r1344, %r1328;
	setp.lt.s32 	%p170, %r158, %r159;
	mov.u64 	%rd309, %rd308;
	mov.u32 	%r1456, %r1452;
	mov.u32 	%r1457, %r1453;
	mov.u32 	%r1458, %r1454;
	mov.u32 	%r1459, %r1455;
	@%p170 bra 	$L__BB22_42;
	setp.lt.s32 	%p171, %r159, %r158;
	mov.u64 	%rd309, %rd36;
	mov.u32 	%r1456, %r1328;
	mov.u32 	%r1457, %r1323;
	mov.u32 	%r1458, %r1318;
	mov.u32 	%r1459, %r1313;
	@%p171 bra 	$L__BB22_42;
	setp.lt.s64 	%p172, %rd308, %rd36;
	min.s64 	%rd309, %rd308, %rd36;
	selp.b32 	%r1456, %r1452, %r1328, %p172;
	selp.b32 	%r1457, %r1453, %r1323, %p172;
	selp.b32 	%r1458, %r1454, %r1318, %p172;
	selp.b32 	%r1459, %r1455, %r1313, %p172;
$L__BB22_42:
	mov.b32 	%r1372, 16;
	mov.b32 	%r1373, 31;
	mov.b32 	%r1374, -1;
	// begin inline asm
	shfl.sync.down.b32 %r1345, %r1459, %r1372, %r1373, %r1374;
	// end inline asm
	// begin inline asm
	shfl.sync.down.b32 %r1350, %r1458, %r1372, %r1373, %r1374;
	// end inline asm
	// begin inline asm
	shfl.sync.down.b32 %r1355, %r1457, %r1372, %r1373, %r1374;
	// end inline asm
	// begin inline asm
	shfl.sync.down.b32 %r1360, %r1456, %r1372, %r1373, %r1374;
	// end inline asm
	mov.b64 	{%r1366, %r1371}, %rd309;
	// begin inline asm
	shfl.sync.down.b32 %r1365, %r1366, %r1372, %r1373, %r1374;
	// end inline asm
	// begin inline asm
	shfl.sync.down.b32 %r1370, %r1371, %r1372, %r1373, %r1374;
	// end inline asm
	mov.b64 	%rd39, {%r1365, %r1370};
	setp.gt.s32 	%p173, %r1216, 15;
	mov.u64 	%rd357, %rd309;
	mov.u32 	%r1652, %r1456;
	mov.u32 	%r1653, %r1457;
	mov.u32 	%r1654, %r1458;
	mov.u32 	%r1655, %r1459;
	@%p173 bra 	$L__BB22_46;
	min.s32 	%r1375, %r1458, %r1457;
	min.s32 	%r172, %r1375, %r1456;
	min.s32 	%r1376, %r1350, %r1355;
	min.s32 	%r173, %r1376, %r1360;
	setp.lt.s32 	%p174, %r172, %r173;
	mov.u64 	%rd357, %rd309;
	mov.u32 	%r1652, %r1456;
	mov.u32 	%r1653, %r1457;
	mov.u32 	%r1654, %r1458;
	mov.u32 	%r1655, %r1459;
	@%p174 bra 	$L__BB22_46;
	setp.lt.s32 	%p175, %r173, %r172;
	mov.u64 	%rd357, %rd39;
	mov.u32 	%r1652, %r1360;
	mov.u32 	%r1653, %r1355;
	mov.u32 	%r1654, %r1350;
	mov.u32 	%r1655, %r1345;
	@%p175 bra 	$L__BB22_46;
	setp.lt.s64 	%p176, %rd309, %rd39;
	min.s64 	%rd357, %rd309, %rd39;
	selp.b32 	%r1652, %r1456, %r1360, %p176;
	selp.b32 	%r1653, %r1457, %r1355, %p176;
	selp.b32 	%r1654, %r1458, %r1350, %p176;
	selp.b32 	%r1655, %r1459, %r1345, %p176;
$L__BB22_46:
	setp.ne.s32 	%p177, %r1216, 0;
	@%p177 bra 	$L__BB22_48;
	shr.u32 	%r1377, %r1, 5;
	mov.u32 	%r1378, _ZN6thrust24THRUST_300001_SM_1000_NS8cuda_cub4core6detail5shmemE;
	mad.lo.s32 	%r1379, %r1377, 24, %r1378;
	st.shared.v2.u32 	[%r1379+8], {%r1655, %r1654};
	st.shared.v2.u32 	[%r1379+16], {%r1653, %r1652};
	st.shared.u64 	[%r1379+24], %rd357;
$L__BB22_48:
	bar.sync 	0;
	setp.ne.s32 	%p178, %r1, 0;
	@%p178 bra 	$L__BB22_206;
	ld.shared.v4.u32 	{%r182, %r183, %r184, %r185}, [_ZN6thrust24THRUST_300001_SM_1000_NS8cuda_cub4core6detail5shmemE+32];
	ld.shared.u64 	%rd42, [_ZN6thrust24THRUST_300001_SM_1000_NS8cuda_cub4core6detail5shmemE+48];
	min.s32 	%r1380, %r1654, %r1653;
	min.s32 	%r186, %r1380, %r1652;
	min.s32 	%r1381, %r183, %r184;
	min.s32 	%r187, %r1381, %r185;
	setp.lt.s32 	%p179, %r186, %r187;
	mov.u64 	%rd311, %rd357;
	mov.u32 	%r1464, %r1652;
	mov.u32 	%r1465, %r1653;
	mov.u32 	%r1466, %r1654;
	mov.u32 	%r1467, %r1655;
	@%p179 bra 	$L__BB22_52;
	setp.lt.s32 	%p180, %r187, %r186;
	mov.u64 	%rd311, %rd42;
	mov.u32 	%r1464, %r185;
	mov.u32 	%r1465, %r184;
	mov.u32 	%r1466, %r183;
	mov.u32 	%r1467, %r182;
	@%p180 bra 	$L__BB22_52;
	setp.lt.s64 	%p181, %rd357, %rd42;
	min.s64 	%rd311, %rd357, %rd42;
	selp.b32 	%r1464, %r1652, %r185, %p181;
	selp.b32 	%r1465, %r1653, %r184, %p181;
	selp.b32 	%r1466, %r1654, %r183, %p181;
	selp.b32 	%r1467, %r1655, %r182, %p181;
$L__BB22_52:
	ld.shared.v2.u32 	{%r196, %r197}, [_ZN6thrust24THRUST_300001_SM_1000_NS8cuda_cub4core6detail5shmemE+56];
	ld.shared.v2.u32 	{%r198, %r199}, [_ZN6thrust24THRUST_300001_SM_1000_NS8cuda_cub4core6detail5shmemE+64];
	ld.shared.u64 	%rd45, [_ZN6thrust24THRUST_300001_SM_1000_NS8cuda_cub4core6detail5shmemE+72];
	min.s32 	%r1382, %r1466, %r1465;
	min.s32 	%r200, %r1382, %r1464;
	min.s32 	%r1383, %r197, %r198;
	min.s32 	%r201, %r1383, %r199;
	setp.lt.s32 	%p182, %r200, %r201;
	mov.u64 	%rd312, %rd311;
	mov.u32 	%r1468, %r1464;
	mov.u32 	%r1469, %r1465;
	mov.u32 	%r1470, %r1466;
	mov.u32 	%r1471, %r1467;
	@%p182 bra 	$L__BB22_55;
	setp.lt.s32 	%p183, %r201, %r200;
	mov.u64 	%rd312, %rd45;
	mov.u32 	%r1468, %r199;
	mov.u32 	%r1469, %r198;
	mov.u32 	%r1470, %r197;
	mov.u32 	%r1471, %r196;
	@%p183 bra 	$L__BB22_55;
	setp.lt.s64 	%p184, %rd311, %rd45;
	min.s64 	%rd312, %rd311, %rd45;
	selp.b32 	%r1468, %r1464, %r199, %p184;
	selp.b32 	%r1469, %r1465, %r198, %p184;
	selp.b32 	%r1470, %r1466, %r197, %p184;
	selp.b32 	%r1471, %r1467, %r196, %p184;
$L__BB22_55:
	ld.shared.v4.u32 	{%r210, %r211, %r212, %r213}, [_ZN6thrust24THRUST_300001_SM_1000_NS8cuda_cub4core6detail5shmemE+80];
	ld.shared.u64 	%rd48, [_ZN6thrust24THRUST_300001_SM_1000_NS8cuda_cub4core6detail5shmemE+96];
	min.s32 	%r1384, %r1470, %r1469;
	min.s32 	%r214, %r1384, %r1468;
	min.s32 	%r1385, %r211, %r212;
	min.s32 	%r215, %r1385, %r213;
	setp.lt.s32 	%p185, %r214, %r215;
	mov.u64 	%rd313, %rd312;
	mov.u32 	%r1472, %r1468;
	mov.u32 	%r1473, %r1469;
	mov.u32 	%r1474, %r1470;
	mov.u32 	%r1475, %r1471;
	@%p185 bra 	$L__BB22_58;
	setp.lt.s32 	%p186, %r215, %r214;
	mov.u64 	%rd313, %rd48;
	mov.u32 	%r1472, %r213;
	mov.u32 	%r1473, %r212;
	mov.u32 	%r1474, %r211;
	mov.u32 	%r1475, %r210;
	@%p186 bra 	$L__BB22_58;
	setp.lt.s64 	%p187, %rd312, %rd48;
	min.s64 	%rd313, %rd312, %rd48;
	selp.b32 	%r1472, %r1468, %r213, %p187;
	selp.b32 	%r1473, %r1469, %r212, %p187;
	selp.b32 	%r1474, %r1470, %r211, %p187;
	selp.b32 	%r1475, %r1471, %r210, %p187;
$L__BB22_58:
	ld.shared.v2.u32 	{%r224, %r225}, [_ZN6thrust24THRUST_300001_SM_1000_NS8cuda_cub4core6detail5shmemE+104];
	ld.shared.v2.u32 	{%r226, %r227}, [_ZN6thrust24THRUST_300001_SM_1000_NS8cuda_cub4core6detail5shmemE+112];
	ld.shared.u64 	%rd51, [_ZN6thrust24THRUST_300001_SM_1000_NS8cuda_cub4core6detail5shmemE+120];
	min.s32 	%r1386, %r1474, %r1473;
	min.s32 	%r228, %r1386, %r1472;
	min.s32 	%r1387, %r225, %r226;
	min.s32 	%r229, %r1387, %r227;
	setp.lt.s32 	%p188, %r228, %r229;
	mov.u64 	%rd314, %rd313;
	mov.u32 	%r1476, %r1472;
	mov.u32 	%r1477, %r1473;
	mov.u32 	%r1478, %r1474;
	mov.u32 	%r1479, %r1475;
	@%p188 bra 	$L__BB22_61;
	setp.lt.s32 	%p189, %r229, %r228;
	mov.u64 	%rd314, %rd51;
	mov.u32 	%r1476, %r227;
	mov.u32 	%r1477, %r226;
	mov.u32 	%r1478, %r225;
	mov.u32 	%r1479, %r224;
	@%p189 bra 	$L__BB22_61;
	setp.lt.s64 	%p190, %rd313, %rd51;
	min.s64 	%rd314, %rd313, %rd51;
	selp.b32 	%r1476, %r1472, %r227, %p190;
	selp.b32 	%r1477, %r1473, %r226, %p190;
	selp.b32 	%r1478, %r1474, %r225, %p190;
	selp.b32 	%r1479, %r1475, %r224, %p190;
$L__BB22_61:
	ld.shared.v4.u32 	{%r238, %r239, %r240, %r241}, [_ZN6thrust24THRUST_300001_SM_1000_NS8cuda_cub4core6detail5shmemE+128];
	ld.shared.u64 	%rd54, [_ZN6thrust24THRUST_300001_SM_1000_NS8cuda_cub4core6detail5shmemE+144];
	min.s32 	%r1388, %r1478, %r1477;
	min.s32 	%r242, %r1388, %r1476;
	min.s32 	%r1389, %r239, %r240;
	min.s32 	%r243, %r1389, %r241;
	setp.lt.s32 	%p191, %r242, %r243;
	mov.u64 	%rd315, %rd314;
	mov.u32 	%r1480, %r1476;
	mov.u32 	%r1481, %r1477;
	mov.u32 	%r1482, %r1478;
	mov.u32 	%r1483, %r1479;
	@%p191 bra 	$L__BB22_64;
	setp.lt.s32 	%p192, %r243, %r242;
	mov.u64 	%rd315, %rd54;
	mov.u32 	%r1480, %r241;
	mov.u32 	%r1481, %r240;
	mov.u32 	%r1482, %r239;
	mov.u32 	%r1483, %r238;
	@%p192 bra 	$L__BB22_64;
	setp.lt.s64 	%p193, %rd314, %rd54;
	min.s64 	%rd315, %rd314, %rd54;
	selp.b32 	%r1480, %r1476, %r241, %p193;
	selp.b32 	%r1481, %r1477, %r240, %p193;
	selp.b32 	%r1482, %r1478, %r239, %p193;
	selp.b32 	%r1483, %r1479, %r238, %p193;
$L__BB22_64:
	ld.shared.v2.u32 	{%r252, %r253}, [_ZN6thrust24THRUST_300001_SM_1000_NS8cuda_cub4core6detail5shmemE+152];
	ld.shared.v2.u32 	{%r254, %r255}, [_ZN6thrust24THRUST_300001_SM_1000_NS8cuda_cub4core6detail5shmemE+160];
	ld.shared.u64 	%rd57, [_ZN6thrust24THRUST_300001_SM_1000_NS8cuda_cub4core6detail5shmemE+168];
	min.s32 	%r1390, %r1482, %r1481;
	min.s32 	%r256, %r1390, %r1480;
	min.s32 	%r1391, %r253, %r254;
	min.s32 	%r257, %r1391, %r255;
	setp.lt.s32 	%p194, %r256, %r257;
	mov.u64 	%rd316, %rd315;
	mov.u32 	%r1484, %r1480;
	mov.u32 	%r1485, %r1481;
	mov.u32 	%r1486, %r1482;
	mov.u32 	%r1487, %r1483;
	@%p194 bra 	$L__BB22_67;
	setp.lt.s32 	%p195, %r257, %r256;
	mov.u64 	%rd316, %rd57;
	mov.u32 	%r1484, %r255;
	mov.u32 	%r1485, %r254;
	mov.u32 	%r1486, %r253;
	mov.u32 	%r1487, %r252;
	@%p195 bra 	$L__BB22_67;
	setp.lt.s64 	%p196, %rd315, %rd57;
	min.s64 	%rd316, %rd315, %rd57;
	selp.b32 	%r1484, %r1480, %r255, %p196;
	selp.b32 	%r1485, %r1481, %r254, %p196;
	selp.b32 	%r1486, %r1482, %r253, %p196;
	selp.b32 	%r1487, %r1483, %r252, %p196;
$L__BB22_67:
	ld.shared.v4.u32 	{%r266, %r267, %r268, %r269}, [_ZN6thrust24THRUST_300001_SM_1000_NS8cuda_cub4core6detail5shmemE+176];
	ld.shared.u64 	%rd60, [_ZN6thrust24THRUST_300001_SM_1000_NS8cuda_cub4core6detail5shmemE+192];
	min.s32 	%r1392, %r1486, %r1485;
	min.s32 	%r270, %r1392, %r1484;
	min.s32 	%r1393, %r267, %r268;
	min.s32 	%r271, %r1393, %r269;
	setp.lt.s32 	%p197, %r270, %r271;
	mov.u64 	%rd357, %rd316;
	mov.u32 	%r1652, %r1484;
	mov.u32 	%r1653, %r1485;
	mov.u32 	%r1654, %r1486;
	mov.u32 	%r1655, %r1487;
	@%p197 bra 	$L__BB22_206;
	setp.lt.s32 	%p198, %r271, %r270;
	mov.u64 	%rd357, %rd60;
	mov.u32 	%r1652, %r269;
	mov.u32 	%r1653, %r268;
	mov.u32 	%r1654, %r267;
	mov.u32 	%r1655, %r266;
	@%p198 bra 	$L__BB22_206;
	setp.lt.s64 	%p199, %rd316, %rd60;
	min.s64 	%rd357, %rd316, %rd60;
	selp.b32 	%r1652, %r1484, %r269, %p199;
	selp.b32 	%r1653, %r1485, %r268, %p199;
	selp.b32 	%r1654, %r1486, %r267, %p199;
	selp.b32 	%r1655, %r1487, %r266, %p199;
	bra.uni 	$L__BB22_206;
$L__BB22_70:
	// begin inline asm
	mov.u32 %r1030, %laneid;
	// end inline asm
	and.b32  	%r1061, %r1, 992;
	add.s32 	%r1062, %r1061, 32;
	setp.gt.s32 	%p106, %r1062, %r803;
	not.b32 	%r1063, %r1061;
	add.s32 	%r1064, %r803, %r1063;
	selp.b32 	%r1059, %r1064, 31, %p106;
	mov.b32 	%r1058, 1;
	mov.b32 	%r1060, -1;
	// begin inline asm
	shfl.sync.down.b32 %r1031, %r1439, %r1058, %r1059, %r1060;
	// end inline asm
	// begin inline asm
	shfl.sync.down.b32 %r1036, %r1438, %r1058, %r1059, %r1060;
	// end inline asm
	// begin inline asm
	shfl.sync.down.b32 %r1041, %r1437, %r1058, %r1059, %r1060;
	// end inline asm
	// begin inline asm
	shfl.sync.down.b32 %r1046, %r1436, %r1058, %r1059, %r1060;
	// end inline asm
	mov.b64 	{%r1052, %r1057}, %rd304;
	// begin inline asm
	shfl.sync.down.b32 %r1051, %r1052, %r1058, %r1059, %r1060;
	// end inline asm
	// begin inline asm
	shfl.sync.down.b32 %r1056, %r1057, %r1058, %r1059, %r1060;
	// end inline asm
	mov.b64 	%rd62, {%r1051, %r1056};
	setp.ge.s32 	%p107, %r1030, %r1059;
	mov.u64 	%rd317, %rd304;
	mov.u32 	%r1488, %r1436;
	mov.u32 	%r1489, %r1437;
	mov.u32 	%r1490, %r1438;
	mov.u32 	%r1491, %r1439;
	@%p107 bra 	$L__BB22_74;
	min.s32 	%r1065, %r1438, %r1437;
	min.s32 	%r282, %r1065, %r1436;
	min.s32 	%r1066, %r1036, %r1041;
	min.s32 	%r283, %r1066, %r1046;
	setp.lt.s32 	%p108, %r282, %r283;
	mov.u64 	%rd317, %rd304;
	mov.u32 	%r1488, %r1436;
	mov.u32 	%r1489, %r1437;
	mov.u32 	%r1490, %r1438;
	mov.u32 	%r1491, %r1439;
	@%p108 bra 	$L__BB22_74;
	setp.lt.s32 	%p109, %r283, %r282;
	mov.u64 	%rd317, %rd62;
	mov.u32 	%r1488, %r1046;
	mov.u32 	%r1489, %r1041;
	mov.u32 	%r1490, %r1036;
	mov.u32 	%r1491, %r1031;
	@%p109 bra 	$L__BB22_74;
	setp.lt.s64 	%p110, %rd304, %rd62;
	min.s64 	%rd317, %rd304, %rd62;
	selp.b32 	%r1488, %r1436, %r1046, %p110;
	selp.b32 	%r1489, %r1437, %r1041, %p110;
	selp.b32 	%r1490, %r1438, %r1036, %p110;
	selp.b32 	%r1491, %r1439, %r1031, %p110;
$L__BB22_74:
	mov.b32 	%r1094, 2;
	mov.b32 	%r1096, -1;
	// begin inline asm
	shfl.sync.down.b32 %r1067, %r1491, %r1094, %r1059, %r1096;
	// end inline asm
	// begin inline asm
	shfl.sync.down.b32 %r1072, %r1490, %r1094, %r1059, %r1096;
	// end inline asm
	// begin inline asm
	shfl.sync.down.b32 %r1077, %r1489, %r1094, %r1059, %r1096;
	// end inline asm
	// begin inline asm
	shfl.sync.down.b32 %r1082, %r1488, %r1094, %r1059, %r1096;
	// end inline asm
	mov.b64 	{%r1088, %r1093}, %rd317;
	// begin inline asm
	shfl.sync.down.b32 %r1087, %r1088, %r1094, %r1059, %r1096;
	// end inline asm
	// begin inline asm
	shfl.sync.down.b32 %r1092, %r1093, %r1094, %r1059, %r1096;
	// end inline asm
	mov.b64 	%rd65, {%r1087, %r1092};
	add.s32 	%r1097, %r1030, 2;
	setp.gt.s32 	%p111, %r1097, %r1059;
	mov.u64 	%rd318, %rd317;
	mov.u32 	%r1492, %r1488;
	mov.u32 	%r1493, %r1489;
	mov.u32 	%r1494, %r1490;
	mov.u32 	%r1495, %r1491;
	@%p111 bra 	$L__BB22_78;
	min.s32 	%r1098, %r1490, %r1489;
	min.s32 	%r296, %r1098, %r1488;
	min.s32 	%r1099, %r1072, %r1077;
	min.s32 	%r297, %r1099, %r1082;
	setp.lt.s32 	%p112, %r296, %r297;
	mov.u64 	%rd318, %rd317;
	mov.u32 	%r1492, %r1488;
	mov.u32 	%r1493, %r1489;
	mov.u32 	%r1494, %r1490;
	mov.u32 	%r1495, %r1491;
	@%p112 bra 	$L__BB22_78;
	setp.lt.s32 	%p113, %r297, %r296;
	mov.u64 	%rd318, %rd65;
	mov.u32 	%r1492, %r1082;
	mov.u32 	%r1493, %r1077;
	mov.u32 	%r1494, %r1072;
	mov.u32 	%r1495, %r1067;
	@%p113 bra 	$L__BB22_78;
	setp.lt.s64 	%p114, %rd317, %rd65;
	min.s64 	%rd318, %rd317, %rd65;
	selp.b32 	%r1492, %r1488, %r1082, %p114;
	selp.b32 	%r1493, %r1489, %r1077, %p114;
	selp.b32 	%r1494, %r1490, %r1072, %p114;
	selp.b32 	%r1495, %r1491, %r1067, %p114;
$L__BB22_78:
	mov.b32 	%r1127, 4;
	mov.b32 	%r1129, -1;
	// begin inline asm
	shfl.sync.down.b32 %r1100, %r1495, %r1127, %r1059, %r1129;
	// end inline asm
	// begin inline asm
	shfl.sync.down.b32 %r1105, %r1494, %r1127, %r1059, %r1129;
	// end inline asm
	// begin inline asm
	shfl.sync.down.b32 %r1110, %r1493, %r1127, %r1059, %r1129;
	// end inline asm
	// begin inline asm
	shfl.sync.down.b32 %r1115, %r1492, %r1127, %r1059, %r1129;
	// end inline asm
	mov.b64 	{%r1121, %r1126}, %rd318;
	// begin inline asm
	shfl.sync.down.b32 %r1120, %r1121, %r1127, %r1059, %r1129;
	// end inline asm
	// begin inline asm
	shfl.sync.down.b32 %r1125, %r1126, %r1127, %r1059, %r1129;
	// end inline asm
	mov.b64 	%rd68, {%r1120, %r1125};
	add.s32 	%r1130, %r1030, 4;
	setp.gt.s32 	%p115, %r1130, %r1059;
	mov.u64 	%rd319, %rd318;
	mov.u32 	%r1496, %r1492;
	mov.u32 	%r1497, %r1493;
	mov.u32 	%r1498, %r1494;
	mov.u32 	%r1499, %r1495;
	@%p115 bra 	$L__BB22_82;
	min.s32 	%r1131, %r1494, %r1493;
	min.s32 	%r310, %r1131, %r1492;
	min.s32 	%r1132, %r1105, %r1110;
	min.s32 	%r311, %r1132, %r1115;
	setp.lt.s32 	%p116, %r310, %r311;
	mov.u64 	%rd319, %rd318;
	mov.u32 	%r1496, %r1492;
	mov.u32 	%r1497, %r1493;
	mov.u32 	%r1498, %r1494;
	mov.u32 	%r1499, %r1495;
	@%p116 bra 	$L__BB22_82;
	setp.lt.s32 	%p117, %r311, %r310;
	mov.u64 	%rd319, %rd68;
	mov.u32 	%r1496, %r1115;
	mov.u32 	%r1497, %r1110;
	mov.u32 	%r1498, %r1105;
	mov.u32 	%r1499, %r1100;
	@%p117 bra 	$L__BB22_82;
	setp.lt.s64 	%p118, %rd318, %rd68;
	min.s64 	%rd319, %rd318, %rd68;
	selp.b32 	%r1496, %r1492, %r1115, %p118;
	selp.b32 	%r1497, %r1493, %r1110, %p118;
	selp.b32 	%r1498, %r1494, %r1105, %p118;
	selp.b32 	%r1499, %r1495, %r1100, %p118;
$L__BB22_82:
	mov.b32 	%r1160, 8;
	mov.b32 	%r1162, -1;
	// begin inline asm
	shfl.sync.down.b32 %r1133, %r1499, %r1160, %r1059, %r1162;
	// end inline asm
	// begin inline asm
	shfl.sync.down.b32 %r1138, %r1498, %r1160, %r1059, %r1162;
	// end inline asm
	// begin inline asm
	shfl.sync.down.b32 %r1143, %r1497, %r1160, %r1059, %r1162;
	// end inline asm
	// begin inline asm
	shfl.sync.down.b32 %r1148, %r1496, %r1160, %r1059, %r1162;
	// end inline asm
	mov.b64 	{%r1154, %r1159}, %rd319;
	// begin inline asm
	shfl.sync.down.b32 %r1153, %r1154, %r1160, %r1059, %r1162;
	// end inline asm
	// begin inline asm
	shfl.sync.down.b32 %r1158, %r1159, %r1160, %r1059, %r1162;
	// end inline asm
	mov.b64 	%rd71, {%r1153, %r1158};
	add.s32 	%r1163, %r1030, 8;
	setp.gt.s32 	%p119, %r1163, %r1059;
	mov.u64 	%rd320, %rd319;
	mov.u32 	%r1500, %r1496;
	mov.u32 	%r1501, %r1497;
	mov.u32 	%r1502, %r1498;
	mov.u32 	%r1503, %r1499;
	@%p119 bra 	$L__BB22_86;
	min.s32 	%r1164, %r1498, %r1497;
	min.s32 	%r324, %r1164, %r1496;
	min.s32 	%r1165, %r1138, %r1143;
	min.s32 	%r325, %r1165, %r1148;
	setp.lt.s32 	%p120, %r324, %r325;
	mov.u64 	%rd320, %rd319;
	mov.u32 	%r1500, %r1496;
	mov.u32 	%r1501, %r1497;
	mov.u32 	%r1502, %r1498;
	mov.u32 	%r1503, %r1499;
	@%p120 bra 	$L__BB22_86;
	setp.lt.s32 	%p121, %r325, %r324;
	mov.u64 	%rd320, %rd71;
	mov.u32 	%r1500, %r1148;
	mov.u32 	%r1501, %r1143;
	mov.u32 	%r1502, %r1138;
	mov.u32 	%r1503, %r1133;
	@%p121 bra 	$L__BB22_86;
	setp.lt.s64 	%p122, %rd319, %rd71;
	min.s64 	%rd320, %rd319, %rd71;
	selp.b32 	%r1500, %r1496, %r1148, %p122;
	selp.b32 	%r1501, %r1497, %r1143, %p122;
	selp.b32 	%r1502, %r1498, %r1138, %p122;
	selp.b32 	%r1503, %r1499, %r1133, %p122;
$L__BB22_86:
	mov.b32 	%r1193, 16;
	mov.b32 	%r1195, -1;
	// begin inline asm
	shfl.sync.down.b32 %r1166, %r1503, %r1193, %r1059, %r1195;
	// end inline asm
	// begin inline asm
	shfl.sync.down.b32 %r1171, %r1502, %r1193, %r1059, %r1195;
	// end inline asm
	// begin inline asm
	shfl.sync.down.b32 %r1176, %r1501, %r1193, %r1059, %r1195;
	// end inline asm
	// begin inline asm
	shfl.sync.down.b32 %r1181, %r1500, %r1193, %r1059, %r1195;
	// end inline asm
	mov.b64 	{%r1187, %r1192}, %rd320;
	// begin inline asm
	shfl.sync.down.b32 %r1186, %r1187, %r1193, %r1059, %r1195;
	// end inline asm
	// begin inline asm
	shfl.sync.down.b32 %r1191, %r1192, %r1193, %r1059, %r1195;
	// end inline asm
	mov.b64 	%rd74, {%r1186, %r1191};
	add.s32 	%r1196, %r1030, 16;
	setp.gt.s32 	%p123, %r1196, %r1059;
	mov.u64 	%rd357, %rd320;
	mov.u32 	%r1652, %r1500;
	mov.u32 	%r1653, %r1501;
	mov.u32 	%r1654, %r1502;
	mov.u32 	%r1655, %r1503;
	@%p123 bra 	$L__BB22_90;
	min.s32 	%r1197, %r1502, %r1501;
	min.s32 	%r338, %r1197, %r1500;
	min.s32 	%r1198, %r1171, %r1176;
	min.s32 	%r339, %r1198, %r1181;
	setp.lt.s32 	%p124, %r338, %r339;
	mov.u64 	%rd357, %rd320;
	mov.u32 	%r1652, %r1500;
	mov.u32 	%r1653, %r1501;
	mov.u32 	%r1654, %r1502;
	mov.u32 	%r1655, %r1503;
	@%p124 bra 	$L__BB22_90;
	setp.lt.s32 	%p125, %r339, %r338;
	mov.u64 	%rd357, %rd74;
	mov.u32 	%r1652, %r1181;
	mov.u32 	%r1653, %r1176;
	mov.u32 	%r1654, %r1171;
	mov.u32 	%r1655, %r1166;
	@%p125 bra 	$L__BB22_90;
	setp.lt.s64 	%p126, %rd320, %rd74;
	min.s64 	%rd357, %rd320, %rd74;
	selp.b32 	%r1652, %r1500, %r1181, %p126;
	selp.b32 	%r1653, %r1501, %r1176, %p126;
	selp.b32 	%r1654, %r1502, %r1171, %p126;
	selp.b32 	%r1655, %r1503, %r1166, %p126;
$L__BB22_90:
	setp.ne.s32 	%p127, %r1030, 0;
	@%p127 bra 	$L__BB22_92;
	shr.u32 	%r1199, %r1, 5;
	mov.u32 	%r1200, _ZN6thrust24THRUST_300001_SM_1000_NS8cuda_cub4core6detail5shmemE;
	mad.lo.s32 	%r1201, %r1199, 24, %r1200;
	st.shared.v2.u32 	[%r1201+8], {%r1655, %r1654};
	st.shared.v2.u32 	[%r1201+16], {%r1653, %r1652};
	st.shared.u64 	[%r1201+24], %rd357;
$L__BB22_92:
	bar.sync 	0;
	setp.ne.s32 	%p128, %r1, 0;
	@%p128 bra 	$L__BB22_206;
	setp.lt.s32 	%p129, %r803, 33;
	mov.u32 	%r1508, %r1655;
	mov.u32 	%r1509, %r1654;
	mov.u32 	%r1510, %r1653;
	mov.u32 	%r1511, %r1652;
	mov.u64 	%rd322, %rd357;
	@%p129 bra 	$L__BB22_97;
	ld.shared.v4.u32 	{%r348, %r349, %r350, %r351}, [_ZN6thrust24THRUST_300001_SM_1000_NS8cuda_cub4core6detail5shmemE+32];
	ld.shared.u64 	%rd77, [_ZN6thrust24THRUST_300001_SM_1000_NS8cuda_cub4core6detail5shmemE+48];
	min.s32 	%r1202, %r1654, %r1653;
	min.s32 	%r352, %r1202, %r1652;
	min.s32 	%r1203, %r349, %r350;
	min.s32 	%r353, %r1203, %r351;
	setp.lt.s32 	%p130, %r352, %r353;
	mov.u32 	%r1508, %r1655;
	mov.u32 	%r1509, %r1654;
	mov.u32 	%r1510, %r1653;
	mov.u32 	%r1511, %r1652;
	mov.u64 	%rd322, %rd357;
	@%p130 bra 	$L__BB22_97;
	setp.lt.s32 	%p131, %r353, %r352;
	mov.u32 	%r1508, %r348;
	mov.u32 	%r1509, %r349;
	mov.u32 	%r1510, %r350;
	mov.u32 	%r1511, %r351;
	mov.u64 	%rd322, %rd77;
	@%p131 bra 	$L__BB22_97;
	setp.lt.s64 	%p132, %rd357, %rd77;
	min.s64 	%rd322, %rd357, %rd77;
	selp.b32 	%r1511, %r1652, %r351, %p132;
	selp.b32 	%r1510, %r1653, %r350, %p132;
	selp.b32 	%r1509, %r1654, %r349, %p132;
	selp.b32 	%r1508, %r1655, %r348, %p132;
$L__BB22_97:
	setp.lt.s32 	%p133, %r803, 65;
	mov.u32 	%r1512, %r1508;
	mov.u32 	%r1513, %r1509;
	mov.u32 	%r1514, %r1510;
	mov.u32 	%r1515, %r1511;
	mov.u64 	%rd323, %rd322;
	@%p133 bra 	$L__BB22_101;
	ld.shared.v2.u32 	{%r362, %r363}, [_ZN6thrust24THRUST_300001_SM_1000_NS8cuda_cub4core6detail5shmemE+56];
	ld.shared.v2.u32 	{%r364, %r365}, [_ZN6thrust24THRUST_300001_SM_1000_NS8cuda_cub4core6detail5shmemE+64];
	ld.shared.u64 	%rd80, [_ZN6thrust24THRUST_300001_SM_1000_NS8cuda_cub4core6detail5shmemE+72];
	min.s32 	%r1204, %r1509, %r1510;
	min.s32 	%r366, %r1204, %r1511;
	min.s32 	%r1205, %r363, %r364;
	min.s32 	%r367, %r1205, %r365;
	setp.lt.s32 	%p134, %r366, %r367;
	mov.u32 	%r1512, %r1508;
	mov.u32 	%r1513, %r1509;
	mov.u32 	%r1514, %r1510;
	mov.u32 	%r1515, %r1511;
	mov.u64 	%rd323, %rd322;
	@%p134 bra 	$L__BB22_101;
	setp.lt.s32 	%p135, %r367, %r366;
	mov.u32 	%r1512, %r362;
	mov.u32 	%r1513, %r363;
	mov.u32 	%r1514, %r364;
	mov.u32 	%r1515, %r365;
	mov.u64 	%rd323, %rd80;
	@%p135 bra 	$L__BB22_101;
	setp.lt.s64 	%p136, %rd322, %rd80;
	min.s64 	%rd323, %rd322, %rd80;
	selp.b32 	%r1515, %r1511, %r365, %p136;
	selp.b32 	%r1514, %r1510, %r364, %p136;
	selp.b32 	%r1513, %r1509, %r363, %p136;
	selp.b32 	%r1512, %r1508, %r362, %p136;
$L__BB22_101:
	setp.lt.s32 	%p137, %r803, 97;
	mov.u32 	%r1516, %r1512;
	mov.u32 	%r1517, %r1513;
	mov.u32 	%r1518, %r1514;
	mov.u32 	%r1519, %r1515;
	mov.u64 	%rd324, %rd323;
	@%p137 bra 	$L__BB22_105;
	ld.shared.v4.u32 	{%r376, %r377, %r378, %r379}, [_ZN6thrust24THRUST_300001_SM_1000_NS8cuda_cub4core6detail5shmemE+80];
	ld.shared.u64 	%rd83, [_ZN6thrust24THRUST_300001_SM_1000_NS8cuda_cub4core6detail5shmemE+96];
	min.s32 	%r1206, %r1513, %r1514;
	min.s32 	%r380, %r1206, %r1515;
	min.s32 	%r1207, %r377, %r378;
	min.s32 	%r381, %r1207, %r379;
	setp.lt.s32 	%p138, %r380, %r381;
	mov.u32 	%r1516, %r1512;
	mov.u32 	%r1517, %r1513;
	mov.u32 	%r1518, %r1514;
	mov.u32 	%r1519, %r1515;
	mov.u64 	%rd324, %rd323;
	@%p138 bra 	$L__BB22_105;
	setp.lt.s32 	%p139, %r381, %r380;
	mov.u32 	%r1516, %r376;
	mov.u32 	%r1517, %r377;
	mov.u32 	%r1518, %r378;
	mov.u32 	%r1519, %r379;
	mov.u64 	%rd324, %rd83;
	@%p139 bra 	$L__BB22_105;
	setp.lt.s64 	%p140, %rd323, %rd83;
	min.s64 	%rd324, %rd323, %rd83;
	selp.b32 	%r1519, %r1515, %r379, %p140;
	selp.b32 	%r1518, %r1514, %r378, %p140;
	selp.b32 	%r1517, %r1513, %r377, %p140;
	selp.b32 	%r1516, %r1512, %r376, %p140;
$L__BB22_105:
	setp.lt.s32 	%p141, %r803, 129;
	mov.u32 	%r1520, %r1516;
	mov.u32 	%r1521, %r1517;
	mov.u32 	%r1522, %r1518;
	mov.u32 	%r1523, %r1519;
	mov.u64 	%rd325, %rd324;
	@%p141 bra 	$L__BB22_109;
	ld.shared.v2.u32 	{%r390, %r391}, [_ZN6thrust24THRUST_300001_SM_1000_NS8cuda_cub4core6detail5shmemE+104];
	ld.shared.v2.u32 	{%r392, %r393}, [_ZN6thrust24THRUST_300001_SM_1000_NS8cuda_cub4core6detail5shmemE+112];
	ld.shared.u64 	%rd86, [_ZN6thrust24THRUST_300001_SM_1000_NS8cuda_cub4core6detail5shmemE+120];
	min.s32 	%r1208, %r1517, %r1518;
	min.s32 	%r394, %r1208, %r1519;
	min.s32 	%r1209, %r391, %r392;
	min.s32 	%r395, %r1209, %r393;
	setp.lt.s32 	%p142, %r394, %r395;
	mov.u32 	%r1520, %r1516;
	mov.u32 	%r1521, %r1517;
	mov.u32 	%r1522, %r1518;
	mov.u32 	%r1523, %r1519;
	mov.u64 	%rd325, %rd324;
	@%p142 bra 	$L__BB22_109;
	setp.lt.s32 	%p143, %r395, %r394;
	mov.u32 	%r1520, %r390;
	mov.u32 	%r1521, %r391;
	mov.u32 	%r1522, %r392;
	mov.u32 	%r1523, %r393;
	mov.u64 	%rd325, %rd86;
	@%p143 bra 	$L__BB22_109;
	setp.lt.s64 	%p144, %rd324, %rd86;
	min.s64 	%rd325, %rd324, %rd86;
	selp.b32 	%r1523, %r1519, %r393, %p144;
	selp.b32 	%r1522, %r1518, %r392, %p144;
	selp.b32 	%r1521, %r1517, %r391, %p144;
	selp.b32 	%r1520, %r1516, %r390, %p144;
$L__BB22_109:
	setp.lt.s32 	%p145, %r803, 161;
	mov.u32 	%r1524, %r1520;
	mov.u32 	%r1525, %r1521;
	mov.u32 	%r1526, %r1522;
	mov.u32 	%r1527, %r1523;
	mov.u64 	%rd326, %rd325;
	@%p145 bra 	$L__BB22_113;
	ld.shared.v4.u32 	{%r404, %r405, %r406, %r407}, [_ZN6thrust24THRUST_300001_SM_1000_NS8cuda_cub4core6detail5shmemE+128];
	ld.shared.u64 	%rd89, [_ZN6thrust24THRUST_300001_SM_1000_NS8cuda_cub4core6detail5shmemE+144];
	min.s32 	%r1210, %r1521, %r1522;
	min.s32 	%r408, %r1210, %r1523;
	min.s32 	%r1211, %r405, %r406;
	min.s32 	%r409, %r1211, %r407;
	setp.lt.s32 	%p146, %r408, %r409;
	mov.u32 	%r1524, %r1520;
	mov.u32 	%r1525, %r1521;
	mov.u32 	%r1526, %r1522;
	mov.u32 	%r1527, %r1523;
	mov.u64 	%rd326, %rd325;
	@%p146 bra 	$L__BB22_113;
	setp.lt.s32 	%p147, %r409, %r408;
	mov.u32 	%r1524, %r404;
	mov.u32 	%r1525, %r405;
	mov.u32 	%r1526, %r406;
	mov.u32 	%r1527, %r407;
	mov.u64 	%rd326, %rd89;
	@%p147 bra 	$L__BB22_113;
	setp.lt.s64 	%p148, %rd325, %rd89;
	min.s64 	%rd326, %rd325, %rd89;
	selp.b32 	%r1527, %r1523, %r407, %p148;
	selp.b32 	%r1526, %r1522, %r406, %p148;
	selp.b32 	%r1525, %r1521, %r405, %p148;
	selp.b32 	%r1524, %r1520, %r404, %p148;
$L__BB22_113:
	setp.lt.s32 	%p149, %r803, 193;
	mov.u32 	%r1528, %r1524;
	mov.u32 	%r1529, %r1525;
	mov.u32 	%r1530, %r1526;
	mov.u32 	%r1531, %r1527;
	mov.u64 	%rd327, %rd326;
	@%p149 bra 	$L__BB22_117;
	ld.shared.v2.u32 	{%r418, %r419}, [_ZN6thrust24THRUST_300001_SM_1000_NS8cuda_cub4core6detail5shmemE+152];
	ld.shared.v2.u32 	{%r420, %r421}, [_ZN6thrust24THRUST_300001_SM_1000_NS8cuda_cub4core6detail5shmemE+160];
	ld.shared.u64 	%rd92, [_ZN6thrust24THRUST_300001_SM_1000_NS8cuda_cub4core6detail5shmemE+168];
	min.s32 	%r1212, %r1525, %r1526;
	min.s32 	%r422, %r1212, %r1527;
	min.s32 	%r1213, %r419, %r420;
	min.s32 	%r423, %r1213, %r421;
	setp.lt.s32 	%p150, %r422, %r423;
	mov.u32 	%r1528, %r1524;
	mov.u32 	%r1529, %r1525;
	mov.u32 	%r1530, %r1526;
	mov.u32 	%r1531, %r1527;
	mov.u64 	%rd327, %rd326;
	@%p150 bra 	$L__BB22_117;
	setp.lt.s32 	%p151, %r423, %r422;
	mov.u32 	%r1528, %r418;
	mov.u32 	%r1529, %r419;
	mov.u32 	%r1530, %r420;
	mov.u32 	%r1531, %r421;
	mov.u64 	%rd327, %rd92;
	@%p151 bra 	$L__BB22_117;
	setp.lt.s64 	%p152, %rd326, %rd92;
	min.s64 	%rd327, %rd326, %rd92;
	selp.b32 	%r1531, %r1527, %r421, %p152;
	selp.b32 	%r1530, %r1526, %r420, %p152;
	selp.b32 	%r1529, %r1525, %r419, %p152;
	selp.b32 	%r1528, %r1524, %r418, %p152;
$L__BB22_117:
	setp.lt.s32 	%p153, %r803, 225;
	mov.u64 	%rd357, %rd327;
	mov.u32 	%r1652, %r1531;
	mov.u32 	%r1653, %r1530;
	mov.u32 	%r1654, %r1529;
	mov.u32 	%r1655, %r1528;
	@%p153 bra 	$L__BB22_206;
	ld.shared.v4.u32 	{%r432, %r433, %r434, %r435}, [_ZN6thrust24THRUST_300001_SM_1000_NS8cuda_cub4core6detail5shmemE+176];
	ld.shared.u64 	%rd95, [_ZN6thrust24THRUST_300001_SM_1000_NS8cuda_cub4core6detail5shmemE+192];
	min.s32 	%r1214, %r1529, %r1530;
	min.s32 	%r436, %r1214, %r1531;
	min.s32 	%r1215, %r433, %r434;
	min.s32 	%r437, %r1215, %r435;
	setp.lt.s32 	%p154, %r436, %r437;
	mov.u64 	%rd357, %rd327;
	mov.u32 	%r1652, %r1531;
	mov.u32 	%r1653, %r1530;
	mov.u32 	%r1654, %r1529;
	mov.u32 	%r1655, %r1528;
	@%p154 bra 	$L__BB22_206;
	setp.lt.s32 	%p155, %r437, %r436;
	mov.u64 	%rd357, %rd95;
	mov.u32 	%r1652, %r435;
	mov.u32 	%r1653, %r434;
	mov.u32 	%r1654, %r433;
	mov.u32 	%r1655, %r432;
	@%p155 bra 	$L__BB22_206;
	setp.lt.s64 	%p156, %rd327, %rd95;
	min.s64 	%rd357, %rd327, %rd95;
	selp.b32 	%r1652, %r1531, %r435, %p156;
	selp.b32 	%r1653, %r1530, %r434, %p156;
	selp.b32 	%r1654, %r1529, %r433, %p156;
	selp.b32 	%r1655, %r1528, %r432, %p156;
	bra.uni 	$L__BB22_206;
$L__BB22_121:
	mov.u32 	%r442, %tid.x;
	mul.wide.u32 	%rd194, %r442, 24;
	add.s64 	%rd177, %rd174, %rd194;
	// begin inline asm
	ld.global.nc.u64 %rd176, [%rd177];
	// end inline asm
	mov.b64 	{%r443, %r444}, %rd176;
	add.s64 	%rd179, %rd177, 8;
	// begin inline asm
	ld.global.nc.u64 %rd178, [%rd179];
	// end inline asm
	mov.b64 	{%r445, %r446}, %rd178;
	add.s64 	%rd181, %rd177, 16;
	// begin inline asm
	ld.global.nc.u64 %rd180, [%rd181];
	// end inline asm
	add.s64 	%rd183, %rd177, 6144;
	// begin inline asm
	ld.global.nc.u64 %rd182, [%rd183];
	// end inline asm
	mov.b64 	{%r447, %r448}, %rd182;
	add.s64 	%rd185, %rd177, 6152;
	// begin inline asm
	ld.global.nc.u64 %rd184, [%rd185];
	// end inline asm
	mov.b64 	{%r449, %r450}, %rd184;
	add.s64 	%rd187, %rd177, 6160;
	// begin inline asm
	ld.global.nc.u64 %rd186, [%rd187];
	// end inline asm
	add.s64 	%rd189, %rd177, 12288;
	// begin inline asm
	ld.global.nc.u64 %rd188, [%rd189];
	// end inline asm
	mov.b64 	{%r451, %r452}, %rd188;
	add.s64 	%rd191, %rd177, 12296;
	// begin inline asm
	ld.global.nc.u64 %rd190, [%rd191];
	// end inline asm
	mov.b64 	{%r453, %r454}, %rd190;
	add.s64 	%rd193, %rd177, 12304;
	// begin inline asm
	ld.global.nc.u64 %rd192, [%rd193];
	// end inline asm
	min.s32 	%r804, %r444, %r445;
	min.s32 	%r455, %r804, %r446;
	min.s32 	%r805, %r448, %r449;
	min.s32 	%r456, %r805, %r450;
	setp.lt.s32 	%p3, %r455, %r456;
	mov.u64 	%rd328, %rd180;
	mov.u32 	%r1532, %r446;
	mov.u32 	%r1533, %r445;
	mov.u32 	%r1534, %r444;
	mov.u32 	%r1535, %r443;
	@%p3 bra 	$L__BB22_124;
	setp.lt.s32 	%p4, %r456, %r455;
	mov.u64 	%rd328, %rd186;
	mov.u32 	%r1532, %r450;
	mov.u32 	%r1533, %r449;
	mov.u32 	%r1534, %r448;
	mov.u32 	%r1535, %r447;
	@%p4 bra 	$L__BB22_124;
	setp.lt.s64 	%p5, %rd180, %rd186;
	min.s64 	%rd328, %rd180, %rd186;
	selp.b32 	%r1532, %r446, %r450, %p5;
	selp.b32 	%r1533, %r445, %r449, %p5;
	selp.b32 	%r1534, %r444, %r448, %p5;
	selp.b32 	%r1535, %r443, %r447, %p5;
$L__BB22_124:
	min.s32 	%r806, %r1534, %r1533;
	min.s32 	%r465, %r806, %r1532;
	min.s32 	%r807, %r452, %r453;
	min.s32 	%r466, %r807, %r454;
	setp.lt.s32 	%p6, %r465, %r466;
	mov.u64 	%rd344, %rd328;
	mov.u32 	%r1600, %r1532;
	mov.u32 	%r1601, %r1533;
	mov.u32 	%r1602, %r1534;
	mov.u32 	%r1603, %r1535;
	@%p6 bra 	$L__BB22_127;
	setp.lt.s32 	%p7, %r466, %r465;
	mov.u64 	%rd344, %rd192;
	mov.u32 	%r1600, %r454;
	mov.u32 	%r1601, %r453;
	mov.u32 	%r1602, %r452;
	mov.u32 	%r1603, %r451;
	@%p7 bra 	$L__BB22_127;
	setp.lt.s64 	%p8, %rd328, %rd192;
	min.s64 	%rd344, %rd328, %rd192;
	selp.b32 	%r1600, %r1532, %r454, %p8;
	selp.b32 	%r1601, %r1533, %r453, %p8;
	selp.b32 	%r1602, %r1534, %r452, %p8;
	selp.b32 	%r1603, %r1535, %r451, %p8;
$L__BB22_127:
	setp.lt.u32 	%p9, %r803, 1536;
	mov.b32 	%r1561, 768;
	@%p9 bra 	$L__BB22_139;
	mov.b32 	%r1561, 768;
$L__BB22_129:
	mov.u32 	%r475, %r1561;
	add.s32 	%r810, %r475, %r442;
	mul.wide.u32 	%rd213, %r810, 24;
	add.s64 	%rd196, %rd174, %rd213;
	// begin inline asm
	ld.global.nc.u64 %rd195, [%rd196];
	// end inline asm
	mov.b64 	{%r480, %r481}, %rd195;
	add.s64 	%rd198, %rd196, 8;
	// begin inline asm
	ld.global.nc.u64 %rd197, [%rd198];
	// end inline asm
	mov.b64 	{%r482, %r483}, %rd197;
	add.s64 	%rd200, %rd196, 16;
	// begin inline asm
	ld.global.nc.u64 %rd199, [%rd200];
	// end inline asm
	add.s64 	%rd202, %rd196, 6144;
	// begin inline asm
	ld.global.nc.u64 %rd201, [%rd202];
	// end inline asm
	mov.b64 	{%r484, %r485}, %rd201;
	add.s64 	%rd204, %rd196, 6152;
	// begin inline asm
	ld.global.nc.u64 %rd203, [%rd204];
	// end inline asm
	mov.b64 	{%r486, %r487}, %rd203;
	add.s64 	%rd206, %rd196, 6160;
	// begin inline asm
	ld.global.nc.u64 %rd205, [%rd206];
	// end inline asm
	add.s64 	%rd208, %rd196, 12288;
	// begin inline asm
	ld.global.nc.u64 %rd207, [%rd208];
	// end inline asm
	mov.b64 	{%r488, %r489}, %rd207;
	add.s64 	%rd210, %rd196, 12296;
	// begin inline asm
	ld.global.nc.u64 %rd209, [%rd210];
	// end inline asm
	mov.b64 	{%r490, %r491}, %rd209;
	add.s64 	%rd212, %rd196, 12304;
	// begin inline asm
	ld.global.nc.u64 %rd211, [%rd212];
	// end inline asm
	min.s32 	%r811, %r1602, %r1601;
	min.s32 	%r492, %r811, %r1600;
	min.s32 	%r812, %r481, %r482;
	min.s32 	%r493, %r812, %r483;
	setp.lt.s32 	%p10, %r492, %r493;
	mov.u64 	%rd331, %rd344;
	mov.u32 	%r1545, %r1600;
	mov.u32 	%r1546, %r1601;
	mov.u32 	%r1547, %r1602;
	mov.u32 	%r1548, %r1603;
	@%p10 bra 	$L__BB22_132;
	setp.lt.s32 	%p11, %r493, %r492;
	mov.u64 	%rd331, %rd199;
	mov.u32 	%r1545, %r483;
	mov.u32 	%r1546, %r482;
	mov.u32 	%r1547, %r481;
	mov.u32 	%r1548, %r480;
	@%p11 bra 	$L__BB22_132;
	setp.lt.s64 	%p12, %rd344, %rd199;
	min.s64 	%rd331, %rd344, %rd199;
	selp.b32 	%r1545, %r1600, %r483, %p12;
	selp.b32 	%r1546, %r1601, %r482, %p12;
	selp.b32 	%r1547, %r1602, %r481, %p12;
	selp.b32 	%r1548, %r1603, %r480, %p12;
$L__BB22_132:
	min.s32 	%r813, %r1547, %r1546;
	min.s32 	%r502, %r813, %r1545;
	min.s32 	%r814, %r485, %r486;
	min.s32 	%r503, %r814, %r487;
	setp.lt.s32 	%p13, %r502, %r503;
	mov.u64 	%rd332, %rd331;
	mov.u32 	%r1549, %r1545;
	mov.u32 	%r1550, %r1546;
	mov.u32 	%r1551, %r1547;
	mov.u32 	%r1552, %r1548;
	@%p13 bra 	$L__BB22_135;
	setp.lt.s32 	%p14, %r503, %r502;
	mov.u64 	%rd332, %rd205;
	mov.u32 	%r1549, %r487;
	mov.u32 	%r1550, %r486;
	mov.u32 	%r1551, %r485;
	mov.u32 	%r1552, %r484;
	@%p14 bra 	$L__BB22_135;
	setp.lt.s64 	%p15, %rd331, %rd205;
	min.s64 	%rd332, %rd331, %rd205;
	selp.b32 	%r1549, %r1545, %r487, %p15;
	selp.b32 	%r1550, %r1546, %r486, %p15;
	selp.b32 	%r1551, %r1547, %r485, %p15;
	selp.b32 	%r1552, %r1548, %r484, %p15;
$L__BB22_135:
	min.s32 	%r815, %r1551, %r1550;
	min.s32 	%r512, %r815, %r1549;
	min.s32 	%r816, %r489, %r490;
	min.s32 	%r513, %r816, %r491;
	setp.lt.s32 	%p16, %r512, %r513;
	mov.u64 	%rd344, %rd332;
	mov.u32 	%r1600, %r1549;
	mov.u32 	%r1601, %r1550;
	mov.u32 	%r1602, %r1551;
	mov.u32 	%r1603, %r1552;
	@%p16 bra 	$L__BB22_138;
	setp.lt.s32 	%p17, %r513, %r512;
	mov.u64 	%rd344, %rd211;
	mov.u32 	%r1600, %r491;
	mov.u32 	%r1601, %r490;
	mov.u32 	%r1602, %r489;
	mov.u32 	%r1603, %r488;
	@%p17 bra 	$L__BB22_138;
	setp.lt.s64 	%p18, %rd332, %rd211;
	min.s64 	%rd344, %rd332, %rd211;
	selp.b32 	%r1600, %r1549, %r491, %p18;
	selp.b32 	%r1601, %r1550, %r490, %p18;
	selp.b32 	%r1602, %r1551, %r489, %p18;
	selp.b32 	%r1603, %r1552, %r488, %p18;
$L__BB22_138:
	add.s32 	%r1561, %r475, 768;
	add.s32 	%r817, %r475, 1536;
	setp.le.s32 	%p19, %r817, %r803;
	@%p19 bra 	$L__BB22_129;
$L__BB22_139:
	setp.le.s32 	%p20, %r803, %r1561;
	@%p20 bra 	$L__BB22_162;
	sub.s32 	%r528, %r803, %r1561;
	setp.ge.s32 	%p21, %r442, %r528;
	@%p21 bra 	$L__BB22_162;
	not.b32 	%r819, %r442;
	add.s32 	%r820, %r803, %r819;
	sub.s32 	%r529, %r820, %r1561;
	and.b32  	%r821, %r529, 768;
	setp.eq.s32 	%p22, %r821, 768;
	mov.u32 	%r1573, %r442;
	@%p22 bra 	$L__BB22_147;
	add.s32 	%r1563, %r442, %r1561;
	shr.u32 	%r822, %r529, 8;
	add.s32 	%r823, %r822, 1;
	and.b32  	%r824, %r823, 3;
	neg.s32 	%r1562, %r824;
	mov.u32 	%r1573, %r442;
$L__BB22_143:
	.pragma "nounroll";
	mov.u64 	%rd115, %rd344;
	mov.u32 	%r538, %r1600;
	mov.u32 	%r537, %r1601;
	mov.u32 	%r536, %r1602;
	mov.u32 	%r535, %r1603;
	mul.wide.u32 	%rd221, %r1563, 24;
	add.s64 	%rd216, %rd174, %rd221;
	// begin inline asm
	ld.global.nc.u64 %rd215, [%rd216];
	// end inline asm
	mov.b64 	{%r539, %r540}, %rd215;
	add.s64 	%rd218, %rd216, 8;
	// begin inline asm
	ld.global.nc.u64 %rd217, [%rd218];
	// end inline asm
	mov.b64 	{%r541, %r542}, %rd217;
	add.s64 	%rd220, %rd216, 16;
	// begin inline asm
	ld.global.nc.u64 %rd219, [%rd220];
	// end inline asm
	min.s32 	%r825, %r536, %r537;
	min.s32 	%r543, %r825, %r538;
	min.s32 	%r826, %r540, %r541;
	min.s32 	%r544, %r826, %r542;
	setp.lt.s32 	%p23, %r543, %r544;
	@%p23 bra 	$L__BB22_146;
	setp.lt.s32 	%p24, %r544, %r543;
	mov.u64 	%rd344, %rd219;
	mov.u32 	%r1600, %r542;
	mov.u32 	%r1601, %r541;
	mov.u32 	%r1602, %r540;
	mov.u32 	%r1603, %r539;
	@%p24 bra 	$L__BB22_146;
	setp.lt.s64 	%p25, %rd115, %rd219;
	min.s64 	%rd344, %rd115, %rd219;
	selp.b32 	%r1600, %r538, %r542, %p25;
	selp.b32 	%r1601, %r537, %r541, %p25;
	selp.b32 	%r1602, %r536, %r540, %p25;
	selp.b32 	%r1603, %r535, %r539, %p25;
$L__BB22_146:
	add.s32 	%r1573, %r1573, 256;
	add.s32 	%r1563, %r1563, 256;
	add.s32 	%r1562, %r1562, 1;
	setp.ne.s32 	%p26, %r1562, 0;
	@%p26 bra 	$L__BB22_143;
$L__BB22_147:
	setp.lt.u32 	%p27, %r529, 768;
	@%p27 bra 	$L__BB22_162;
	cvt.u64.u32 	%rd222, %r1573;
	cvt.u64.u32 	%rd223, %r1561;
	add.s64 	%rd224, %rd222, %rd223;
	mad.lo.s64 	%rd225, %rd224, 24, %rd174;
	add.s64 	%rd339, %rd225, 18448;
	add.s32 	%r1582, %r1573, %r1561;
$L__BB22_149:
	mul.wide.u32 	%rd232, %r1582, 24;
	add.s64 	%rd227, %rd174, %rd232;
	// begin inline asm
	ld.global.nc.u64 %rd226, [%rd227];
	// end inline asm
	mov.b64 	{%r572, %r573}, %rd226;
	add.s64 	%rd229, %rd227, 8;
	// begin inline asm
	ld.global.nc.u64 %rd228, [%rd229];
	// end inline asm
	mov.b64 	{%r574, %r575}, %rd228;
	add.s64 	%rd231, %rd227, 16;
	// begin inline asm
	ld.global.nc.u64 %rd230, [%rd231];
	// end inline asm
	min.s32 	%r827, %r1602, %r1601;
	min.s32 	%r576, %r827, %r1600;
	min.s32 	%r828, %r573, %r574;
	min.s32 	%r577, %r828, %r575;
	setp.lt.s32 	%p28, %r576, %r577;
	mov.u64 	%rd341, %rd344;
	mov.u32 	%r1588, %r1600;
	mov.u32 	%r1589, %r1601;
	mov.u32 	%r1590, %r1602;
	mov.u32 	%r1591, %r1603;
	@%p28 bra 	$L__BB22_152;
	setp.lt.s32 	%p29, %r577, %r576;
	mov.u64 	%rd341, %rd230;
	mov.u32 	%r1588, %r575;
	mov.u32 	%r1589, %r574;
	mov.u32 	%r1590, %r573;
	mov.u32 	%r1591, %r572;
	@%p29 bra 	$L__BB22_152;
	setp.lt.s64 	%p30, %rd344, %rd230;
	min.s64 	%rd341, %rd344, %rd230;
	selp.b32 	%r1588, %r1600, %r575, %p30;
	selp.b32 	%r1589, %r1601, %r574, %p30;
	selp.b32 	%r1590, %r1602, %r573, %p30;
	selp.b32 	%r1591, %r1603, %r572, %p30;
$L__BB22_152:
	add.s64 	%rd234, %rd339, -12304;
	// begin inline asm
	ld.global.nc.u64 %rd233, [%rd234];
	// end inline asm
	mov.b64 	{%r586, %r587}, %rd233;
	add.s64 	%rd236, %rd339, -12296;
	// begin inline asm
	ld.global.nc.u64 %rd235, [%rd236];
	// end inline asm
	mov.b64 	{%r588, %r589}, %rd235;
	add.s64 	%rd238, %rd339, -12288;
	// begin inline asm
	ld.global.nc.u64 %rd237, [%rd238];
	// end inline asm
	min.s32 	%r829, %r1590, %r1589;
	min.s32 	%r590, %r829, %r1588;
	min.s32 	%r830, %r587, %r588;
	min.s32 	%r591, %r830, %r589;
	setp.lt.s32 	%p31, %r590, %r591;
	mov.u64 	%rd342, %rd341;
	mov.u32 	%r1592, %r1588;
	mov.u32 	%r1593, %r1589;
	mov.u32 	%r1594, %r1590;
	mov.u32 	%r1595, %r1591;
	@%p31 bra 	$L__BB22_155;
	setp.lt.s32 	%p32, %r591, %r590;
	mov.u64 	%rd342, %rd237;
	mov.u32 	%r1592, %r589;
	mov.u32 	%r1593, %r588;
	mov.u32 	%r1594, %r587;
	mov.u32 	%r1595, %r586;
	@%p32 bra 	$L__BB22_155;
	setp.lt.s64 	%p33, %rd341, %rd237;
	min.s64 	%rd342, %rd341, %rd237;
	selp.b32 	%r1592, %r1588, %r589, %p33;
	selp.b32 	%r1593, %r1589, %r588, %p33;
	selp.b32 	%r1594, %r1590, %r587, %p33;
	selp.b32 	%r1595, %r1591, %r586, %p33;
$L__BB22_155:
	add.s64 	%rd240, %rd339, -6160;
	// begin inline asm
	ld.global.nc.u64 %rd239, [%rd240];
	// end inline asm
	mov.b64 	{%r600, %r601}, %rd239;
	add.s64 	%rd242, %rd339, -6152;
	// begin inline asm
	ld.global.nc.u64 %rd241, [%rd242];
	// end inline asm
	mov.b64 	{%r602, %r603}, %rd241;
	add.s64 	%rd244, %rd339, -6144;
	// begin inline asm
	ld.global.nc.u64 %rd243, [%rd244];
	// end inline asm
	min.s32 	%r831, %r1594, %r1593;
	min.s32 	%r604, %r831, %r1592;
	min.s32 	%r832, %r601, %r602;
	min.s32 	%r605, %r832, %r603;
	setp.lt.s32 	%p34, %r604, %r605;
	mov.u64 	%rd343, %rd342;
	mov.u32 	%r1596, %r1592;
	mov.u32 	%r1597, %r1593;
	mov.u32 	%r1598, %r1594;
	mov.u32 	%r1599, %r1595;
	@%p34 bra 	$L__BB22_158;
	setp.lt.s32 	%p35, %r605, %r604;
	mov.u64 	%rd343, %rd243;
	mov.u32 	%r1596, %r603;
	mov.u32 	%r1597, %r602;
	mov.u32 	%r1598, %r601;
	mov.u32 	%r1599, %r600;
	@%p35 bra 	$L__BB22_158;
	setp.lt.s64 	%p36, %rd342, %rd243;
	min.s64 	%rd343, %rd342, %rd243;
	selp.b32 	%r1596, %r1592, %r603, %p36;
	selp.b32 	%r1597, %r1593, %r602, %p36;
	selp.b32 	%r1598, %r1594, %r601, %p36;
	selp.b32 	%r1599, %r1595, %r600, %p36;
$L__BB22_158:
	add.s64 	%rd246, %rd339, -16;
	// begin inline asm
	ld.global.nc.u64 %rd245, [%rd246];
	// end inline asm
	mov.b64 	{%r614, %r615}, %rd245;
	add.s64 	%rd248, %rd339, -8;
	// begin inline asm
	ld.global.nc.u64 %rd247, [%rd248];
	// end inline asm
	mov.b64 	{%r616, %r617}, %rd247;
	// begin inline asm
	ld.global.nc.u64 %rd249, [%rd339];
	// end inline asm
	min.s32 	%r833, %r1598, %r1597;
	min.s32 	%r618, %r833, %r1596;
	min.s32 	%r834, %r615, %r616;
	min.s32 	%r619, %r834, %r617;
	setp.lt.s32 	%p37, %r618, %r619;
	mov.u64 	%rd344, %rd343;
	mov.u32 	%r1600, %r1596;
	mov.u32 	%r1601, %r1597;
	mov.u32 	%r1602, %r1598;
	mov.u32 	%r1603, %r1599;
	@%p37 bra 	$L__BB22_161;
	setp.lt.s32 	%p38, %r619, %r618;
	mov.u64 	%rd344, %rd249;
	mov.u32 	%r1600, %r617;
	mov.u32 	%r1601, %r616;
	mov.u32 	%r1602, %r615;
	mov.u32 	%r1603, %r614;
	@%p38 bra 	$L__BB22_161;
	setp.lt.s64 	%p39, %rd343, %rd249;
	min.s64 	%rd344, %rd343, %rd249;
	selp.b32 	%r1600, %r1596, %r617, %p39;
	selp.b32 	%r1601, %r1597, %r616, %p39;
	selp.b32 	%r1602, %r1598, %r615, %p39;
	selp.b32 	%r1603, %r1599, %r614, %p39;
$L__BB22_161:
	add.s32 	%r1573, %r1573, 1024;
	add.s64 	%rd339, %rd339, 24576;
	add.s32 	%r1582, %r1582, 1024;
	setp.lt.s32 	%p40, %r1573, %r528;
	@%p40 bra 	$L__BB22_149;
$L__BB22_162:
	// begin inline asm
	mov.u32 %r835, %laneid;
	// end inline asm
	mov.b32 	%r863, 1;
	mov.b32 	%r864, 31;
	mov.b32 	%r865, -1;
	// begin inline asm
	shfl.sync.down.b32 %r836, %r1603, %r863, %r864, %r865;
	// end inline asm
	// begin inline asm
	shfl.sync.down.b32 %r841, %r1602, %r863, %r864, %r865;
	// end inline asm
	// begin inline asm
	shfl.sync.down.b32 %r846, %r1601, %r863, %r864, %r865;
	// end inline asm
	// begin inline asm
	shfl.sync.down.b32 %r851, %r1600, %r863, %r864, %r865;
	// end inline asm
	mov.b64 	{%r857, %r862}, %rd344;
	// begin inline asm
	shfl.sync.down.b32 %r856, %r857, %r863, %r864, %r865;
	// end inline asm
	// begin inline asm
	shfl.sync.down.b32 %r861, %r862, %r863, %r864, %r865;
	// end inline asm
	mov.b64 	%rd138, {%r856, %r861};
	setp.gt.s32 	%p41, %r835, 30;
	mov.u32 	%r1608, %r1603;
	mov.u32 	%r1609, %r1602;
	mov.u32 	%r1610, %r1601;
	mov.u32 	%r1611, %r1600;
	mov.u64 	%rd346, %rd344;
	@%p41 bra 	$L__BB22_166;
	min.s32 	%r866, %r1602, %r1601;
	min.s32 	%r639, %r866, %r1600;
	min.s32 	%r867, %r841, %r846;
	min.s32 	%r640, %r867, %r851;
	setp.lt.s32 	%p42, %r639, %r640;
	mov.u32 	%r1608, %r1603;
	mov.u32 	%r1609, %r1602;
	mov.u32 	%r1610, %r1601;
	mov.u32 	%r1611, %r1600;
	mov.u64 	%rd346, %rd344;
	@%p42 bra 	$L__BB22_166;
	setp.lt.s32 	%p43, %r640, %r639;
	mov.u32 	%r1608, %r836;
	mov.u32 	%r1609, %r841;
	mov.u32 	%r1610, %r846;
	mov.u32 	%r1611, %r851;
	mov.u64 	%rd346, %rd138;
	@%p43 bra 	$L__BB22_166;
	setp.lt.s64 	%p44, %rd344, %rd138;
	selp.b32 	%r1608, %r1603, %r836, %p44;
	selp.b32 	%r1609, %r1602, %r841, %p44;
	selp.b32 	%r1610, %r1601, %r846, %p44;
	selp.b32 	%r1611, %r1600, %r851, %p44;
	min.s64 	%rd346, %rd344, %rd138;
$L__BB22_166:
	mov.b32 	%r895, 2;
	mov.b32 	%r896, 31;
	mov.b32 	%r897, -1;
	// begin inline asm
	shfl.sync.down.b32 %r868, %r1608, %r895, %r896, %r897;
	// end inline asm
	// begin inline asm
	shfl.sync.down.b32 %r873, %r1609, %r895, %r896, %r897;
	// end inline asm
	// begin inline asm
	shfl.sync.down.b32 %r878, %r1610, %r895, %r896, %r897;
	// end inline asm
	// begin inline asm
	shfl.sync.down.b32 %r883, %r1611, %r895, %r896, %r897;
	// end inline asm
	mov.b64 	{%r889, %r894}, %rd346;
	// begin inline asm
	shfl.sync.down.b32 %r888, %r889, %r895, %r896, %r897;
	// end inline asm
	// begin inline asm
	shfl.sync.down.b32 %r893, %r894, %r895, %r896, %r897;
	// end inline asm
	mov.b64 	%rd141, {%r888, %r893};
	setp.gt.s32 	%p45, %r835, 29;
	mov.u32 	%r1612, %r1608;
	mov.u32 	%r1613, %r1609;
	mov.u32 	%r1614, %r1610;
	mov.u32 	%r1615, %r1611;
	mov.u64 	%rd347, %rd346;
	@%p45 bra 	$L__BB22_170;
	min.s32 	%r898, %r1609, %r1610;
	min.s32 	%r653, %r898, %r1611;
	min.s32 	%r899, %r873, %r878;
	min.s32 	%r654, %r899, %r883;
	setp.lt.s32 	%p46, %r653, %r654;
	mov.u32 	%r1612, %r1608;
	mov.u32 	%r1613, %r1609;
	mov.u32 	%r1614, %r1610;
	mov.u32 	%r1615, %r1611;
	mov.u64 	%rd347, %rd346;
	@%p46 bra 	$L__BB22_170;
	setp.lt.s32 	%p47, %r654, %r653;
	mov.u32 	%r1612, %r868;
	mov.u32 	%r1613, %r873;
	mov.u32 	%r1614, %r878;
	mov.u32 	%r1615, %r883;
	mov.u64 	%rd347, %rd141;
	@%p47 bra 	$L__BB22_170;
	setp.lt.s64 	%p48, %rd346, %rd141;
	selp.b32 	%r1612, %r1608, %r868, %p48;
	selp.b32 	%r1613, %r1609, %r873, %p48;
	selp.b32 	%r1614, %r1610, %r878, %p48;
	selp.b32 	%r1615, %r1611, %r883, %p48;
	min.s64 	%rd347, %rd346, %rd141;
$L__BB22_170:
	mov.b32 	%r927, 4;
	mov.b32 	%r928, 31;
	mov.b32 	%r929, -1;
	// begin inline asm
	shfl.sync.down.b32 %r900, %r1612, %r927, %r928, %r929;
	// end inline asm
	// begin inline asm
	shfl.sync.down.b32 %r905, %r1613, %r927, %r928, %r929;
	// end inline asm
	// begin inline asm
	shfl.sync.down.b32 %r910, %r1614, %r927, %r928, %r929;
	// end inline asm
	// begin inline asm
	shfl.sync.down.b32 %r915, %r1615, %r927, %r928, %r929;
	// end inline asm
	mov.b64 	{%r921, %r926}, %rd347;
	// begin inline asm
	shfl.sync.down.b32 %r920, %r921, %r927, %r928, %r929;
	// end inline asm
	// begin inline asm
	shfl.sync.down.b32 %r925, %r926, %r927, %r928, %r929;
	// end inline asm
	mov.b64 	%rd144, {%r920, %r925};
	setp.gt.s32 	%p49, %r835, 27;
	mov.u32 	%r1616, %r1612;
	mov.u32 	%r1617, %r1613;
	mov.u32 	%r1618, %r1614;
	mov.u32 	%r1619, %r1615;
	mov.u64 	%rd348, %rd347;
	@%p49 bra 	$L__BB22_174;
	min.s32 	%r930, %r1613, %r1614;
	min.s32 	%r667, %r930, %r1615;
	min.s32 	%r931, %r905, %r910;
	min.s32 	%r668, %r931, %r915;
	setp.lt.s32 	%p50, %r667, %r668;
	mov.u32 	%r1616, %r1612;
	mov.u32 	%r1617, %r1613;
	mov.u32 	%r1618, %r1614;
	mov.u32 	%r1619, %r1615;
	mov.u64 	%rd348, %rd347;
	@%p50 bra 	$L__BB22_174;
	setp.lt.s32 	%p51, %r668, %r667;
	mov.u32 	%r1616, %r900;
	mov.u32 	%r1617, %r905;
	mov.u32 	%r1618, %r910;
	mov.u32 	%r1619, %r915;
	mov.u64 	%rd348, %rd144;
	@%p51 bra 	$L__BB22_174;
	setp.lt.s64 	%p52, %rd347, %rd144;
	selp.b32 	%r1616, %r1612, %r900, %p52;
	selp.b32 	%r1617, %r1613, %r905, %p52;
	selp.b32 	%r1618, %r1614, %r910, %p52;
	selp.b32 	%r1619, %r1615, %r915, %p52;
	min.s64 	%rd348, %rd347, %rd144;
$L__BB22_174:
	mov.b32 	%r959, 8;
	mov.b32 	%r960, 31;
	mov.b32 	%r961, -1;
	// begin inline asm
	shfl.sync.down.b32 %r932, %r1616, %r959, %r960, %r961;
	// end inline asm
	// begin inline asm
	shfl.sync.down.b32 %r937, %r1617, %r959, %r960, %r961;
	// end inline asm
	// begin inline asm
	shfl.sync.down.b32 %r942, %r1618, %r959, %r960, %r961;
	// end inline asm
	// begin inline asm
	shfl.sync.down.b32 %r947, %r1619, %r959, %r960, %r961;
	// end inline asm
	mov.b64 	{%r953, %r958}, %rd348;
	// begin inline asm
	shfl.sync.down.b32 %r952, %r953, %r959, %r960, %r961;
	// end inline asm
	// begin inline asm
	shfl.sync.down.b32 %r957, %r958, %r959, %r960, %r961;
	// end inline asm
	mov.b64 	%rd147, {%r952, %r957};
	setp.gt.s32 	%p53, %r835, 23;
	mov.u32 	%r1620, %r1616;
	mov.u32 	%r1621, %r1617;
	mov.u32 	%r1622, %r1618;
	mov.u32 	%r1623, %r1619;
	mov.u64 	%rd349, %rd348;
	@%p53 bra 	$L__BB22_178;
	min.s32 	%r962, %r1617, %r1618;
	min.s32 	%r681, %r962, %r1619;
	min.s32 	%r963, %r937, %r942;
	min.s32 	%r682, %r963, %r947;
	setp.lt.s32 	%p54, %r681, %r682;
	mov.u32 	%r1620, %r1616;
	mov.u32 	%r1621, %r1617;
	mov.u32 	%r1622, %r1618;
	mov.u32 	%r1623, %r1619;
	mov.u64 	%rd349, %rd348;
	@%p54 bra 	$L__BB22_178;
	setp.lt.s32 	%p55, %r682, %r681;
	mov.u32 	%r1620, %r932;
	mov.u32 	%r1621, %r937;
	mov.u32 	%r1622, %r942;
	mov.u32 	%r1623, %r947;
	mov.u64 	%rd349, %rd147;
	@%p55 bra 	$L__BB22_178;
	setp.lt.s64 	%p56, %rd348, %rd147;
	selp.b32 	%r1620, %r1616, %r932, %p56;
	selp.b32 	%r1621, %r1617, %r937, %p56;
	selp.b32 	%r1622, %r1618, %r942, %p56;
	selp.b32 	%r1623, %r1619, %r947, %p56;
	min.s64 	%rd349, %rd348, %rd147;
$L__BB22_178:
	mov.b32 	%r991, 16;
	mov.b32 	%r992, 31;
	mov.b32 	%r993, -1;
	// begin inline asm
	shfl.sync.down.b32 %r964, %r1620, %r991, %r992, %r993;
	// end inline asm
	// begin inline asm
	shfl.sync.down.b32 %r969, %r1621, %r991, %r992, %r993;
	// end inline asm
	// begin inline asm
	shfl.sync.down.b32 %r974, %r1622, %r991, %r992, %r993;
	// end inline asm
	// begin inline asm
	shfl.sync.down.b32 %r979, %r1623, %r991, %r992, %r993;
	// end inline asm
	mov.b64 	{%r985, %r990}, %rd349;
	// begin inline asm
	shfl.sync.down.b32 %r984, %r985, %r991, %r992, %r993;
	// end inline asm
	// begin inline asm
	shfl.sync.down.b32 %r989, %r990, %r991, %r992, %r993;
	// end inline asm
	mov.b64 	%rd150, {%r984, %r989};
	setp.gt.s32 	%p57, %r835, 15;
	mov.u32 	%r1655, %r1620;
	mov.u32 	%r1654, %r1621;
	mov.u32 	%r1653, %r1622;
	mov.u32 	%r1652, %r1623;
	mov.u64 	%rd357, %rd349;
	@%p57 bra 	$L__BB22_182;
	min.s32 	%r994, %r1621, %r1622;
	min.s32 	%r695, %r994, %r1623;
	min.s32 	%r995, %r969, %r974;
	min.s32 	%r696, %r995, %r979;
	setp.lt.s32 	%p58, %r695, %r696;
	mov.u32 	%r1655, %r1620;
	mov.u32 	%r1654, %r1621;
	mov.u32 	%r1653, %r1622;
	mov.u32 	%r1652, %r1623;
	mov.u64 	%rd357, %rd349;
	@%p58 bra 	$L__BB22_182;
	setp.lt.s32 	%p59, %r696, %r695;
	mov.u32 	%r1655, %r964;
	mov.u32 	%r1654, %r969;
	mov.u32 	%r1653, %r974;
	mov.u32 	%r1652, %r979;
	mov.u64 	%rd357, %rd150;
	@%p59 bra 	$L__BB22_182;
	setp.lt.s64 	%p60, %rd349, %rd150;
	selp.b32 	%r1655, %r1620, %r964, %p60;
	selp.b32 	%r1654, %r1621, %r969, %p60;
	selp.b32 	%r1653, %r1622, %r974, %p60;
	selp.b32 	%r1652, %r1623, %r979, %p60;
	min.s64 	%rd357, %rd349, %rd150;
$L__BB22_182:
	setp.ne.s32 	%p61, %r835, 0;
	@%p61 bra 	$L__BB22_184;
	shr.u32 	%r996, %r442, 5;
	mov.u32 	%r997, _ZN6thrust24THRUST_300001_SM_1000_NS8cuda_cub4core6detail5shmemE;
	mad.lo.s32 	%r998, %r996, 24, %r997;
	st.shared.v2.u32 	[%r998+8], {%r1655, %r1654};
	st.shared.v2.u32 	[%r998+16], {%r1653, %r1652};
	st.shared.u64 	[%r998+24], %rd357;
$L__BB22_184:
	bar.sync 	0;
	setp.ne.s32 	%p62, %r442, 0;
	@%p62 bra 	$L__BB22_206;
	ld.shared.v4.u32 	{%r705, %r706, %r707, %r708}, [_ZN6thrust24THRUST_300001_SM_1000_NS8cuda_cub4core6detail5shmemE+32];
	ld.shared.u64 	%rd153, [_ZN6thrust24THRUST_300001_SM_1000_NS8cuda_cub4core6detail5shmemE+48];
	min.s32 	%r999, %r1654, %r1653;
	min.s32 	%r709, %r999, %r1652;
	min.s32 	%r1000, %r706, %r707;
	min.s32 	%r710, %r1000, %r708;
	setp.lt.s32 	%p63, %r709, %r710;
	mov.u32 	%r1628, %r1655;
	mov.u32 	%r1629, %r1654;
	mov.u32 	%r1630, %r1653;
	mov.u32 	%r1631, %r1652;
	mov.u64 	%rd351, %rd357;
	@%p63 bra 	$L__BB22_188;
	setp.lt.s32 	%p64, %r710, %r709;
	mov.u32 	%r1628, %r705;
	mov.u32 	%r1629, %r706;
	mov.u32 	%r1630, %r707;
	mov.u32 	%r1631, %r708;
	mov.u64 	%rd351, %rd153;
	@%p64 bra 	$L__BB22_188;
	setp.lt.s64 	%p65, %rd357, %rd153;
	selp.b32 	%r1628, %r1655, %r705, %p65;
	selp.b32 	%r1629, %r1654, %r706, %p65;
	selp.b32 	%r1630, %r1653, %r707, %p65;
	selp.b32 	%r1631, %r1652, %r708, %p65;
	min.s64 	%rd351, %rd357, %rd153;
$L__BB22_188:
	ld.shared.v2.u32 	{%r719, %r720}, [_ZN6thrust24THRUST_300001_SM_1000_NS8cuda_cub4core6detail5shmemE+56];
	ld.shared.v2.u32 	{%r721, %r722}, [_ZN6thrust24THRUST_300001_SM_1000_NS8cuda_cub4core6detail5shmemE+64];
	ld.shared.u64 	%rd156, [_ZN6thrust24THRUST_300001_SM_1000_NS8cuda_cub4core6detail5shmemE+72];
	min.s32 	%r1001, %r1629, %r1630;
	min.s32 	%r723, %r1001, %r1631;
	min.s32 	%r1002, %r720, %r721;
	min.s32 	%r724, %r1002, %r722;
	setp.lt.s32 	%p66, %r723, %r724;
	mov.u32 	%r1632, %r1628;
	mov.u32 	%r1633, %r1629;
	mov.u32 	%r1634, %r1630;
	mov.u32 	%r1635, %r1631;
	mov.u64 	%rd352, %rd351;
	@%p66 bra 	$L__BB22_191;
	setp.lt.s32 	%p67, %r724, %r723;
	mov.u32 	%r1632, %r719;
	mov.u32 	%r1633, %r720;
	mov.u32 	%r1634, %r721;
	mov.u32 	%r1635, %r722;
	mov.u64 	%rd352, %rd156;
	@%p67 bra 	$L__BB22_191;
	setp.lt.s64 	%p68, %rd351, %rd156;
	selp.b32 	%r1632, %r1628, %r719, %p68;
	selp.b32 	%r1633, %r1629, %r720, %p68;
	selp.b32 	%r1634, %r1630, %r721, %p68;
	selp.b32 	%r1635, %r1631, %r722, %p68;
	min.s64 	%rd352, %rd351, %rd156;
$L__BB22_191:
	ld.shared.v4.u32 	{%r733, %r734, %r735, %r736}, [_ZN6thrust24THRUST_300001_SM_1000_NS8cuda_cub4core6detail5shmemE+80];
	ld.shared.u64 	%rd159, [_ZN6thrust24THRUST_300001_SM_1000_NS8cuda_cub4core6detail5shmemE+96];
	min.s32 	%r1003, %r1633, %r1634;
	min.s32 	%r737, %r1003, %r1635;
	min.s32 	%r1004, %r734, %r735;
	min.s32 	%r738, %r1004, %r736;
	setp.lt.s32 	%p69, %r737, %r738;
	mov.u32 	%r1636, %r1632;
	mov.u32 	%r1637, %r1633;
	mov.u32 	%r1638, %r1634;
	mov.u32 	%r1639, %r1635;
	mov.u64 	%rd353, %rd352;
	@%p69 bra 	$L__BB22_194;
	setp.lt.s32 	%p70, %r738, %r737;
	mov.u32 	%r1636, %r733;
	mov.u32 	%r1637, %r734;
	mov.u32 	%r1638, %r735;
	mov.u32 	%r1639, %r736;
	mov.u64 	%rd353, %rd159;
	@%p70 bra 	$L__BB22_194;
	setp.lt.s64 	%p71, %rd352, %rd159;
	selp.b32 	%r1636, %r1632, %r733, %p71;
	selp.b32 	%r1637, %r1633, %r734, %p71;
	selp.b32 	%r1638, %r1634, %r735, %p71;
	selp.b32 	%r1639, %r1635, %r736, %p71;
	min.s64 	%rd353, %rd352, %rd159;
$L__BB22_194:
	ld.shared.v2.u32 	{%r747, %r748}, [_ZN6thrust24THRUST_300001_SM_1000_NS8cuda_cub4core6detail5shmemE+104];
	ld.shared.v2.u32 	{%r749, %r750}, [_ZN6thrust24THRUST_300001_SM_1000_NS8cuda_cub4core6detail5shmemE+112];
	ld.shared.u64 	%rd162, [_ZN6thrust24THRUST_300001_SM_1000_NS8cuda_cub4core6detail5shmemE+120];
	min.s32 	%r1005, %r1637, %r1638;
	min.s32 	%r751, %r1005, %r1639;
	min.s32 	%r1006, %r748, %r749;
	min.s32 	%r752, %r1006, %r750;
	setp.lt.s32 	%p72, %r751, %r752;
	mov.u32 	%r1640, %r1636;
	mov.u32 	%r1641, %r1637;
	mov.u32 	%r1642, %r1638;
	mov.u32 	%r1643, %r1639;
	mov.u64 	%rd354, %rd353;
	@%p72 bra 	$L__BB22_197;
	setp.lt.s32 	%p73, %r752, %r751;
	mov.u32 	%r1640, %r747;
	mov.u32 	%r1641, %r748;
	mov.u32 	%r1642, %r749;
	mov.u32 	%r1643, %r750;
	mov.u64 	%rd354, %rd162;
	@%p73 bra 	$L__BB22_197;
	setp.lt.s64 	%p74, %rd353, %rd162;
	selp.b32 	%r1640, %r1636, %r747, %p74;
	selp.b32 	%r1641, %r1637, %r748, %p74;
	selp.b32 	%r1642, %r1638, %r749, %p74;
	selp.b32 	%r1643, %r1639, %r750, %p74;
	min.s64 	%rd354, %rd353, %rd162;
$L__BB22_197:
	ld.shared.v4.u32 	{%r761, %r762, %r763, %r764}, [_ZN6thrust24THRUST_300001_SM_1000_NS8cuda_cub4core6detail5shmemE+128];
	ld.shared.u64 	%rd165, [_ZN6thrust24THRUST_300001_SM_1000_NS8cuda_cub4core6detail5shmemE+144];
	min.s32 	%r1007, %r1641, %r1642;
	min.s32 	%r765, %r1007, %r1643;
	min.s32 	%r1008, %r762, %r763;
	min.s32 	%r766, %r1008, %r764;
	setp.lt.s32 	%p75, %r765, %r766;
	mov.u32 	%r1644, %r1640;
	mov.u32 	%r1645, %r1641;
	mov.u32 	%r1646, %r1642;
	mov.u32 	%r1647, %r1643;
	mov.u64 	%rd355, %rd354;
	@%p75 bra 	$L__BB22_200;
	setp.lt.s32 	%p76, %r766, %r765;
	mov.u32 	%r1644, %r761;
	mov.u32 	%r1645, %r762;
	mov.u32 	%r1646, %r763;
	mov.u32 	%r1647, %r764;
	mov.u64 	%rd355, %rd165;
	@%p76 bra 	$L__BB22_200;
	setp.lt.s64 	%p77, %rd354, %rd165;
	selp.b32 	%r1644, %r1640, %r761, %p77;
	selp.b32 	%r1645, %r1641, %r762, %p77;
	selp.b32 	%r1646, %r1642, %r763, %p77;
	selp.b32 	%r1647, %r1643, %r764, %p77;
	min.s64 	%rd355, %rd354, %rd165;
$L__BB22_200:
	ld.shared.v2.u32 	{%r775, %r776}, [_ZN6thrust24THRUST_300001_SM_1000_NS8cuda_cub4core6detail5shmemE+152];
	ld.shared.v2.u32 	{%r777, %r778}, [_ZN6thrust24THRUST_300001_SM_1000_NS8cuda_cub4core6detail5shmemE+160];
	ld.shared.u64 	%rd168, [_ZN6thrust24THRUST_300001_SM_1000_NS8cuda_cub4core6detail5shmemE+168];
	min.s32 	%r1009, %r1645, %r1646;
	min.s32 	%r779, %r1009, %r1647;
	min.s32 	%r1010, %r776, %r777;
	min.s32 	%r780, %r1010, %r778;
	setp.lt.s32 	%p78, %r779, %r780;
	mov.u32 	%r1648, %r1644;
	mov.u32 	%r1649, %r1645;
	mov.u32 	%r1650, %r1646;
	mov.u32 	%r1651, %r1647;
	mov.u64 	%rd356, %rd355;
	@%p78 bra 	$L__BB22_203;
	setp.lt.s32 	%p79, %r780, %r779;
	mov.u32 	%r1648, %r775;
	mov.u32 	%r1649, %r776;
	mov.u32 	%r1650, %r777;
	mov.u32 	%r1651, %r778;
	mov.u64 	%rd356, %rd168;
	@%p79 bra 	$L__BB22_203;
	setp.lt.s64 	%p80, %rd355, %rd168;
	selp.b32 	%r1648, %r1644, %r775, %p80;
	selp.b32 	%r1649, %r1645, %r776, %p80;
	selp.b32 	%r1650, %r1646, %r777, %p80;
	selp.b32 	%r1651, %r1647, %r778, %p80;
	min.s64 	%rd356, %rd355, %rd168;
$L__BB22_203:
	ld.shared.v4.u32 	{%r789, %r790, %r791, %r792}, [_ZN6thrust24THRUST_300001_SM_1000_NS8cuda_cub4core6detail5shmemE+176];
	ld.shared.u64 	%rd171, [_ZN6thrust24THRUST_300001_SM_1000_NS8cuda_cub4core6detail5shmemE+192];
	min.s32 	%r1011, %r1649, %r1650;
	min.s32 	%r793, %r1011, %r1651;
	min.s32 	%r1012, %r790, %r791;
	min.s32 	%r794, %r1012, %r792;
	setp.lt.s32 	%p81, %r793, %r794;
	mov.u64 	%rd357, %rd356;
	mov.u32 	%r1652, %r1651;
	mov.u32 	%r1653, %r1650;
	mov.u32 	%r1654, %r1649;
	mov.u32 	%r1655, %r1648;
	@%p81 bra 	$L__BB22_206;
	setp.lt.s32 	%p82, %r794, %r793;
	mov.u64 	%rd357, %rd171;
	mov.u32 	%r1652, %r792;
	mov.u32 	%r1653, %r791;
	mov.u32 	%r1654, %r790;
	mov.u32 	%r1655, %r789;
	@%p82 bra 	$L__BB22_206;
	setp.lt.s64 	%p83, %rd356, %rd171;
	selp.b32 	%r1655, %r1648, %r789, %p83;
	selp.b32 	%r1654, %r1649, %r790, %p83;
	selp.b32 	%r1653, %r1650, %r791, %p83;
	selp.b32 	%r1652, %r1651, %r792, %p83;
	min.s64 	%rd357, %rd356, %rd171;
$L__BB22_206:
	mov.u32 	%r1394, %tid.x;
	setp.ne.s32 	%p200, %r1394, 0;
	@%p200 bra 	$L__BB22_208;
	ld.param.u64 	%rd293, [_ZN6thrust24THRUST_300001_SM_1000_NS8cuda_cub4core6detail13_kernel_agentINS1_8__reduce11ReduceAgentIPN4cuda3std3__45tupleIJNSA_IJiiiiEEElEEESD_SC_iNS1_9__extrema9arg_min_fISB_l6lbXYZ2EEEEJSD_SD_iSH_EEEvDpT0__param_1];
	cvta.to.global.u64 	%rd292, %rd293;
	st.global.u32 	[%rd292], %r1655;
	st.global.u32 	[%rd292+4], %r1654;
	st.global.u32 	[%rd292+8], %r1653;
	st.global.u32 	[%rd292+12], %r1652;
	st.global.u64 	[%rd292+16], %rd357;
$L__BB22_208:
	ret;

}
	// .globl	_ZN6thrust24THRUST_300001_SM_1000_NS8cuda_cub4core6detail13_kernel_agentINS1_8__reduce11ReduceAgentINS0_12zip_iteratorIN4cuda3std3__45tupleIJNS0_6detail15normal_iteratorINS0_10device_ptrINSB_IJiiiiEEEEEEENS0_17counting_iteratorIlNS0_11use_defaultESJ_SJ_EEEEEEEPNSB_IJSF_lEEESN_lNS1_9__extrema9arg_min_fISF_l6lbXYZ2EEEEJSM_SO_lSS_EEEvDpT0_
.visible .entry _ZN6thrust24THRUST_300001_SM_1000_NS8cuda_cub4core6detail13_kernel_agentINS1_8__reduce11ReduceAgentINS0_12zip_iteratorIN4cuda3std3__45tupleIJNS0_6detail15normal_iteratorINS0_10device_ptrINSB_IJiiiiEEEEEEENS0_17counting_iteratorIlNS0_11use_defaultESJ_SJ_EEEEEEEPNSB_IJSF_lEEESN_lNS1_9__extrema9arg_min_fISF_l6lbXYZ2EEEEJSM_SO_lSS_EEEvDpT0_(
	.param .align 8 .b8 _ZN6thrust24THRUST_300001_SM_1000_NS8cuda_cub4core6detail13_kernel_agentINS1_8__reduce11ReduceAgentINS0_12zip_iteratorIN4cuda3std3__45tupleIJNS0_6detail15normal_iteratorINS0_10device_ptrINSB_IJiiiiEEEEEEENS0_17counting_iteratorIlNS0_11use_defaultESJ_SJ_EEEEEEEPNSB_IJSF_lEEESN_lNS1_9__extrema9arg_min_fISF_l6lbXYZ2EEEEJSM_SO_lSS_EEEvDpT0__param_0[16],
	.param .u64 .ptr .align 1 _ZN6thrust24THRUST_300001_SM_1000_NS8cuda_cub4core6detail13_kernel_agentINS1_8__reduce11ReduceAgentINS0_12zip_iteratorIN4cuda3std3__45tupleIJNS0_6detail15normal_iteratorINS0_10device_ptrINSB_IJiiiiEEEEEEENS0_17counting_iteratorIlNS0_11use_defaultESJ_SJ_EEEEEEEPNSB_IJSF_lEEESN_lNS1_9__extrema9arg_min_fISF_l6lbXYZ2EEEEJSM_SO_lSS_EEEvDpT0__param_1,
	.param .u64 _ZN6thrust24THRUST_300001_SM_1000_NS8cuda_cub4core6detail13_kernel_agentINS1_8__reduce11ReduceAgentINS0_12zip_iteratorIN4cuda3std3__45tupleIJNS0_6detail15normal_iteratorINS0_10device_ptrINSB_IJiiiiEEEEEEENS0_17counting_iteratorIlNS0_11use_defaultESJ_SJ_EEEEEEEPNSB_IJSF_lEEESN_lNS1_9__extrema9arg_min_fISF_l6lbXYZ2EEEEJSM_SO_lSS_EEEvDpT0__param_2,
	.param .align 1 .b8 _ZN6thrust24THRUST_300001_SM_1000_NS8cuda_cub4core6detail13_kernel_agentINS1_8__reduce11ReduceAgentINS0_12zip_iteratorIN4cuda3std3__45tupleIJNS0_6detail15normal_iteratorINS0_10device_ptrINSB_IJiiiiEEEEEEENS0_17counting_iteratorIlNS0_11use_defaultESJ_SJ_EEEEEEEPNSB_IJSF_lEEESN_lNS1_9__extrema9arg_min_fISF_l6lbXYZ2EEEEJSM_SO_lSS_EEEvDpT0__param_3[1]
)
.maxntid 256
{
	.reg .pred 	%p<199>;
	.reg .b32 	%r<1655>;
	.reg .b64 	%rd<294>;

	ld.param.u64 	%rd185, [_ZN6thrust24THRUST_300001_SM_1000_NS8cuda_cub4core6detail13_kernel_agentINS1_8__reduce11ReduceAgentINS0_12zip_iteratorIN4cuda3std3__45tupleIJNS0_6detail15normal_iteratorINS0_10device_ptrINSB_IJiiiiEEEEEEENS0_17counting_iteratorIlNS0_11use_defaultESJ_SJ_EEEEEEEPNSB_IJSF_lEEESN_lNS1_9__extrema9arg_min_fISF_l6lbXYZ2EEEEJSM_SO_lSS_EEEvDpT0__param_0+8];
	ld.param.u64 	%rd184, [_ZN6thrust24THRUST_300001_SM_1000_NS8cuda_cub4core6detail13_kernel_agentINS1_8__reduce11ReduceAgentINS0_12zip_iteratorIN4cuda3std3__45tupleIJNS0_6detail15normal_iteratorINS0_10device_ptrINSB_IJiiiiEEEEEEENS0_17counting_iteratorIlNS0_11use_defaultESJ_SJ_EEEEEEEPNSB_IJSF_lEEESN_lNS1_9__extrema9arg_min_fISF_l6lbXYZ2EEEEJSM_SO_lSS_EEEvDpT0__param_0];
	ld.param.u64 	%rd187, [_ZN6thrust24THRUST_300001_SM_1000_NS8cuda_cub4core6detail13_kernel_agentINS1_8__reduce11ReduceAgentINS0_12zip_iteratorIN4cuda3std3__45tupleIJNS0_6detail15normal_iteratorINS0_10device_ptrINSB_IJiiiiEEEEEEENS0_17counting_iteratorIlNS0_11use_defaultESJ_SJ_EEEEEEEPNSB_IJSF_lEEESN_lNS1_9__extrema9arg_min_fISF_l6lbXYZ2EEEEJSM_SO_lSS_EEEvDpT0__param_2];
	setp.eq.s64 	%p1, %rd187, 0;
	@%p1 bra 	$L__BB23_207;
	cvta.to.global.u64 	%rd1, %rd184;
	setp.gt.s64 	%p2, %rd187, 767;
	@%p2 bra 	$L__BB23_122;
	cvt.u32.u64 	%r1, %rd187;
	mov.u32 	%r2, %tid.x;
	setp.ge.s32 	%p82, %r2, %r1;
	mov.b32 	%r1439, 0;
	mov.b64 	%rd237, 0;
	mov.u32 	%r1440, %r1439;
	mov.u32 	%r1441, %r1439;
	mov.u32 	%r1442, %r1439;
	mov.u32 	%r1413, %r2;
	@%p82 bra 	$L__BB23_4;
	cvt.u64.u32 	%rd212, %r2;
	mul.wide.u32 	%rd213, %r2, 16;
	add.s64 	%rd214, %rd1, %rd213;
	add.s64 	%rd237, %rd185, %rd212;
	ld.global.u32 	%r1442, [%rd214];
	ld.global.u32 	%r1441, [%rd214+4];
	ld.global.u32 	%r1440, [%rd214+8];
	ld.global.u32 	%r1439, [%rd214+12];
	add.s32 	%r1413, %r2, 256;
$L__BB23_4:
	setp.ge.s32 	%p83, %r1413, %r1;
	@%p83 bra 	$L__BB23_26;
	not.b32 	%r1014, %r1413;
	add.s32 	%r13, %r1014, %r1;
	and.b32  	%r1015, %r13, 768;
	setp.eq.s32 	%p84, %r1015, 768;
	@%p84 bra 	$L__BB23_11;
	cvt.u64.u32 	%rd216, %r1413;
	add.s64 	%rd228, %rd185, %rd216;
	mul.wide.u32 	%rd217, %r1413, 16;
	add.s64 	%rd218, %rd217, %rd1;
	add.s64 	%rd227, %rd218, 8;
	shr.u32 	%r1016, %r13, 8;
	add.s32 	%r1017, %r1016, 1;
	and.b32  	%r1018, %r1017, 3;
	neg.s32 	%r1403, %r1018;
$L__BB23_7:
	.pragma "nounroll";
	mov.u64 	%rd9, %rd237;
	mov.u32 	%r20, %r1439;
	mov.u32 	%r19, %r1440;
	mov.u32 	%r18, %r1441;
	mov.u32 	%r17, %r1442;
	ld.global.u32 	%r21, [%rd227+-8];
	ld.global.u32 	%r22, [%rd227+-4];
	ld.global.u32 	%r23, [%rd227];
	ld.global.u32 	%r24, [%rd227+4];
	min.s32 	%r1019, %r18, %r19;
	min.s32 	%r25, %r1019, %r20;
	min.s32 	%r1020, %r22, %r23;
	min.s32 	%r26, %r1020, %r24;
	setp.lt.s32 	%p85, %r25, %r26;
	@%p85 bra 	$L__BB23_10;
	setp.lt.s32 	%p86, %r26, %r25;
	mov.u64 	%rd237, %rd228;
	mov.u32 	%r1439, %r24;
	mov.u32 	%r1440, %r23;
	mov.u32 	%r1441, %r22;
	mov.u32 	%r1442, %r21;
	@%p86 bra 	$L__BB23_10;
	setp.lt.s64 	%p87, %rd9, %rd228;
	min.s64 	%rd237, %rd9, %rd228;
	selp.b32 	%r1439, %r20, %r24, %p87;
	selp.b32 	%r1440, %r19, %r23, %p87;
	selp.b32 	%r1441, %r18, %r22, %p87;
	selp.b32 	%r1442, %r17, %r21, %p87;
$L__BB23_10:
	add.s32 	%r1413, %r1413, 256;
	add.s64 	%rd228, %rd228, 256;
	add.s64 	%rd227, %rd227, 4096;
	add.s32 	%r1403, %r1403, 1;
	setp.ne.s32 	%p88, %r1403, 0;
	@%p88 bra 	$L__BB23_7;
$L__BB23_11:
	setp.lt.u32 	%p89, %r13, 768;
	@%p89 bra 	$L__BB23_26;
	add.s32 	%r1422, %r1413, 512;
$L__BB23_13:
	mov.u32 	%r47, %r1422;
	add.s32 	%r1021, %r47, -512;
	cvt.s64.s32 	%rd219, %r1021;
	mul.wide.s32 	%rd220, %r1021, 16;
	add.s64 	%rd17, %rd1, %rd220;
	add.s64 	%rd18, %rd185, %rd219;
	ld.global.u32 	%r52, [%rd17];
	ld.global.u32 	%r53, [%rd17+4];
	ld.global.u32 	%r54, [%rd17+8];
	ld.global.u32 	%r55, [%rd17+12];
	min.s32 	%r1022, %r1441, %r1440;
	min.s32 	%r56, %r1022, %r1439;
	min.s32 	%r1023, %r53, %r54;
	min.s32 	%r57, %r1023, %r55;
	setp.lt.s32 	%p90, %r56, %r57;
	mov.u64 	%rd234, %rd237;
	mov.u32 	%r1427, %r1439;
	mov.u32 	%r1428, %r1440;
	mov.u32 	%r1429, %r1441;
	mov.u32 	%r1430, %r1442;
	@%p90 bra 	$L__BB23_16;
	setp.lt.s32 	%p91, %r57, %r56;
	mov.u64 	%rd234, %rd18;
	mov.u32 	%r1427, %r55;
	mov.u32 	%r1428, %r54;
	mov.u32 	%r1429, %r53;
	mov.u32 	%r1430, %r52;
	@%p91 bra 	$L__BB23_16;
	setp.lt.s64 	%p92, %rd237, %rd18;
	min.s64 	%rd234, %rd237, %rd18;
	selp.b32 	%r1427, %r1439, %r55, %p92;
	selp.b32 	%r1428, %r1440, %r54, %p92;
	selp.b32 	%r1429, %r1441, %r53, %p92;
	selp.b32 	%r1430, %r1442, %r52, %p92;
$L__BB23_16:
	add.s32 	%r1024, %r47, -256;
	cvt.s64.s32 	%rd221, %r1024;
	add.s64 	%rd21, %rd185, %rd221;
	ld.global.u32 	%r66, [%rd17+4096];
	ld.global.u32 	%r67, [%rd17+4100];
	ld.global.u32 	%r68, [%rd17+4104];
	ld.global.u32 	%r69, [%rd17+4108];
	min.s32 	%r1025, %r1429, %r1428;
	min.s32 	%r70, %r1025, %r1427;
	min.s32 	%r1026, %r67, %r68;
	min.s32 	%r71, %r1026, %r69;
	setp.lt.s32 	%p93, %r70, %r71;
	mov.u64 	%rd235, %rd234;
	mov.u32 	%r1431, %r1427;
	mov.u32 	%r1432, %r1428;
	mov.u32 	%r1433, %r1429;
	mov.u32 	%r1434, %r1430;
	@%p93 bra 	$L__BB23_19;
	setp.lt.s32 	%p94, %r71, %r70;
	mov.u64 	%rd235, %rd21;
	mov.u32 	%r1431, %r69;
	mov.u32 	%r1432, %r68;
	mov.u32 	%r1433, %r67;
	mov.u32 	%r1434, %r66;
	@%p94 bra 	$L__BB23_19;
	setp.lt.s64 	%p95, %rd234, %rd21;
	min.s64 	%rd235, %rd234, %rd21;
	selp.b32 	%r1431, %r1427, %r69, %p95;
	selp.b32 	%r1432, %r1428, %r68, %p95;
	selp.b32 	%r1433, %r1429, %r67, %p95;
	selp.b32 	%r1434, %r1430, %r66, %p95;
$L__BB23_19:
	cvt.s64.s32 	%rd222, %r47;
	add.s64 	%rd24, %rd185, %rd222;
	ld.global.u32 	%r80, [%rd17+8192];
	ld.global.u32 	%r81, [%rd17+8196];
	ld.global.u32 	%r82, [%rd17+8200];
	ld.global.u32 	%r83, [%rd17+8204];
	min.s32 	%r1027, %r1433, %r1432;
	min.s32 	%r84, %r1027, %r1431;
	min.s32 	%r1028, %r81, %r82;
	min.s32 	%r85, %r1028, %r83;
	setp.lt.s32 	%p96, %r84, %r85;
	mov.u64 	%rd236, %rd235;
	mov.u32 	%r1435, %r1431;
	mov.u32 	%r1436, %r1432;
	mov.u32 	%r1437, %r1433;
	mov.u32 	%r1438, %r1434;
	@%p96 bra 	$L__BB23_22;
	setp.lt.s32 	%p97, %r85, %r84;
	mov.u64 	%rd236, %rd24;
	mov.u32 	%r1435, %r83;
	mov.u32 	%r1436, %r82;
	mov.u32 	%r1437, %r81;
	mov.u32 	%r1438, %r80;
	@%p97 bra 	$L__BB23_22;
	setp.lt.s64 	%p98, %rd235, %rd24;
	min.s64 	%rd236, %rd235, %rd24;
	selp.b32 	%r1435, %r1431, %r83, %p98;
	selp.b32 	%r1436, %r1432, %r82, %p98;
	selp.b32 	%r1437, %r1433, %r81, %p98;
	selp.b32 	%r1438, %r1434, %r80, %p98;
$L__BB23_22:
	add.s32 	%r1029, %r47, 256;
	cvt.s64.s32 	%rd223, %r1029;
	add.s64 	%rd27, %rd185, %rd223;
	ld.global.u32 	%r94, [%rd17+12288];
	ld.global.u32 	%r95, [%rd17+12292];
	ld.global.u32 	%r96, [%rd17+12296];
	ld.global.u32 	%r97, [%rd17+12300];
	min.s32 	%r1030, %r1437, %r1436;
	min.s32 	%r98, %r1030, %r1435;
	min.s32 	%r1031, %r95, %r96;
	min.s32 	%r99, %r1031, %r97;
	setp.lt.s32 	%p99, %r98, %r99;
	mov.u64 	%rd237, %rd236;
	mov.u32 	%r1439, %r1435;
	mov.u32 	%r1440, %r1436;
	mov.u32 	%r1441, %r1437;
	mov.u32 	%r1442, %r1438;
	@%p99 bra 	$L__BB23_25;
	setp.lt.s32 	%p100, %r99, %r98;
	mov.u64 	%rd237, %rd27;
	mov.u32 	%r1439, %r97;
	mov.u32 	%r1440, %r96;
	mov.u32 	%r1441, %r95;
	mov.u32 	%r1442, %r94;
	@%p100 bra 	$L__BB23_25;
	setp.lt.s64 	%p101, %rd236, %rd27;
	min.s64 	%rd237, %rd236, %rd27;
	selp.b32 	%r1439, %r1435, %r97, %p101;
	selp.b32 	%r1440, %r1436, %r96, %p101;
	selp.b32 	%r1441, %r1437, %r95, %p101;
	selp.b32 	%r1442, %r1438, %r94, %p101;
$L__BB23_25:
	add.s32 	%r1422, %r47, 1024;
	add.s32 	%r1032, %r47, 512;
	setp.lt.s32 	%p102, %r1032, %r1;
	@%p102 bra 	$L__BB23_13;
$L__BB23_26:
	setp.lt.s32 	%p103, %r1, 256;
	@%p103 bra 	$L__BB23_71;
	// begin inline asm
	mov.u32 %r1219, %laneid;
	// end inline asm
	mov.b32 	%r1247, 1;
	mov.b32 	%r1248, 31;
	mov.b32 	%r1249, -1;
	// begin inline asm
	shfl.sync.down.b32 %r1220, %r1442, %r1247, %r1248, %r1249;
	// end inline asm
	// begin inline asm
	shfl.sync.down.b32 %r1225, %r1441, %r1247, %r1248, %r1249;
	// end inline asm
	// begin inline asm
	shfl.sync.down.b32 %r1230, %r1440, %r1247, %r1248, %r1249;
	// end inline asm
	// begin inline asm
	shfl.sync.down.b32 %r1235, %r1439, %r1247, %r1248, %r1249;
	// end inline asm
	mov.b64 	{%r1241, %r1246}, %rd237;
	// begin inline asm
	shfl.sync.down.b32 %r1240, %r1241, %r1247, %r1248, %r1249;
	// end inline asm
	// begin inline asm
	shfl.sync.down.b32 %r1245, %r1246, %r1247, %r1248, %r1249;
	// end inline asm
	mov.b64 	%rd31, {%r1240, %r1245};
	setp.gt.s32 	%p155, %r1219, 30;
	mov.u64 	%rd239, %rd237;
	mov.u32 	%r1447, %r1439;
	mov.u32 	%r1448, %r1440;
	mov.u32 	%r1449, %r1441;
	mov.u32 	%r1450, %r1442;
	@%p155 bra 	$L__BB23_31;
	min.s32 	%r1250, %r1441, %r1440;
	min.s32 	%r118, %r1250, %r1439;
	min.s32 	%r1251, %r1225, %r1230;
	min.s32 	%r119, %r1251, %r1235;
	setp.lt.s32 	%p156, %r118, %r119;
	mov.u64 	%rd239, %rd237;
	mov.u32 	%r1447, %r1439;
	mov.u32 	%r1448, %r1440;
	mov.u32 	%r1449, %r1441;
	mov.u32 	%r1450, %r1442;
	@%p156 bra 	$L__BB23_31;
	setp.lt.s32 	%p157, %r119, %r118;
	mov.u64 	%rd239, %rd31;
	mov.u32 	%r1447, %r1235;
	mov.u32 	%r1448, %r1230;
	mov.u32 	%r1449, %r1225;
	mov.u32 	%r1450, %r1220;
	@%p157 bra 	$L__BB23_31;
	setp.lt.s64 	%p158, %rd237, %rd31;
	min.s64 	%rd239, %rd237, %rd31;
	selp.b32 	%r1447, %r1439, %r1235, %p158;
	selp.b32 	%r1448, %r1440, %r1230, %p158;
	selp.b32 	%r1449, %r1441, %r1225, %p158;
	selp.b32 	%r1450, %r1442, %r1220, %p158;
$L__BB23_31:
	mov.b32 	%r1279, 2;
	mov.b32 	%r1280, 31;
	mov.b32 	%r1281, -1;
	// begin inline asm
	shfl.sync.down.b32 %r1252, %r1450, %r1279, %r1280, %r1281;
	// end inline asm
	// begin inline asm
	shfl.sync.down.b32 %r1257, %r1449, %r1279, %r1280, %r1281;
	// end inline asm
	// begin inline asm
	shfl.sync.down.b32 %r1262, %r1448, %r1279, %r1280, %r1281;
	// end inline asm
	// begin inline asm
	shfl.sync.down.b32 %r1267, %r1447, %r1279, %r1280, %r1281;
	// end inline asm
	mov.b64 	{%r1273, %r1278}, %rd239;
	// begin inline asm
	shfl.sync.down.b32 %r1272, %r1273, %r1279, %r1280, %r1281;
	// end inline asm
	// begin inline asm
	shfl.sync.down.b32 %r1277, %r1278, %r1279, %r1280, %r1281;
	// end inline asm
	mov.b64 	%rd34, {%r1272, %r1277};
	setp.gt.s32 	%p159, %r1219, 29;
	mov.u64 	%rd240, %rd239;
	mov.u32 	%r1451, %r1447;
	mov.u32 	%r1452, %r1448;
	mov.u32 	%r1453, %r1449;
	mov.u32 	%r1454, %r1450;
	@%p159 bra 	$L__BB23_35;
	min.s32 	%r1282, %r1449, %r1448;
	min.s32 	%r132, %r1282, %r1447;
	min.s32 	%r1283, %r1257, %r1262;
	min.s32 	%r133, %r1283, %r1267;
	setp.lt.s32 	%p160, %r132, %r133;
	mov.u64 	%rd240, %rd239;
	mov.u32 	%r1451, %r1447;
	mov.u32 	%r1452, %r1448;
	mov.u32 	%r1453, %r1449;
	mov.u32 	%r1454, %r1450;
	@%p160 bra 	$L__BB23_35;
	setp.lt.s32 	%p161, %r133, %r132;
	mov.u64 	%rd240, %rd34;
	mov.u32 	%r1451, %r1267;
	mov.u32 	%r1452, %r1262;
	mov.u32 	%r1453, %r1257;
	mov.u32 	%r1454, %r1252;
	@%p161 bra 	$L__BB23_35;
	setp.lt.s64 	%p162, %rd239, %rd34;
	min.s64 	%rd240, %rd239, %rd34;
	selp.b32 	%r1451, %r1447, %r1267, %p162;
	selp.b32 	%r1452, %r1448, %r1262, %p162;
	selp.b32 	%r1453, %r1449, %r1257, %p162;
	selp.b32 	%r1454, %r1450, %r1252, %p162;
$L__BB23_35:
	mov.b32 	%r1311, 4;
	mov.b32 	%r1312, 31;
	mov.b32 	%r1313, -1;
	// begin inline asm
	shfl.sync.down.b32 %r1284, %r1454, %r1311, %r1312, %r1313;
	// end inline asm
	// begin inline asm
	shfl.sync.down.b32 %r1289, %r1453, %r1311, %r1312, %r1313;
	// end inline asm
	// begin inline asm
	shfl.sync.down.b32 %r1294, %r1452, %r1311, %r1312, %r1313;
	// end inline asm
	// begin inline asm
	shfl.sync.down.b32 %r1299, %r1451, %r1311, %r1312, %r1313;
	// end inline asm
	mov.b64 	{%r1305, %r1310}, %rd240;
	// begin inline asm
	shfl.sync.down.b32 %r1304, %r1305, %r1311, %r1312, %r1313;
	// end inline asm
	// begin inline asm
	shfl.sync.down.b32 %r1309, %r1310, %r1311, %r1312, %r1313;
	// end inline asm
	mov.b64 	%rd37, {%r1304, %r1309};
	setp.gt.s32 	%p163, %r1219, 27;
	mov.u64 	%rd241, %rd240;
	mov.u32 	%r1455, %r1451;
	mov.u32 	%r1456, %r1452;
	mov.u32 	%r1457, %r1453;
	mov.u32 	%r1458, %r1454;
	@%p163 bra 	$L__BB23_39;
	min.s32 	%r1314, %r1453, %r1452;
	min.s32 	%r146, %r1314, %r1451;
	min.s32 	%r1315, %r1289, %r1294;
	min.s32 	%r147, %r1315, %r1299;
	setp.lt.s32 	%p164, %r146, %r147;
	mov.u64 	%rd241, %rd240;
	mov.u32 	%r1455, %r1451;
	mov.u32 	%r1456, %r1452;
	mov.u32 	%r1457, %r1453;
	mov.u32 	%r1458, %r1454;
	@%p164 bra 	$L__BB23_39;
	setp.lt.s32 	%p165, %r147, %r146;
	mov.u64 	%rd241, %rd37;
	mov.u32 	%r1455, %r1299;
	mov.u32 	%r1456, %r1294;
	mov.u32 	%r1457, %r1289;
	mov.u32 	%r1458, %r1284;
	@%p165 bra 	$L__BB23_39;
	setp.lt.s64 	%p166, %rd240, %rd37;
	min.s64 	%rd241, %rd240, %rd37;
	selp.b32 	%r1455, %r1451, %r1299, %p166;
	selp.b32 	%r1456, %r1452, %r1294, %p166;
	selp.b32 	%r1457, %r1453, %r1289, %p166;
	selp.b32 	%r1458, %r1454, %r1284, %p166;
$L__BB23_39:
	mov.b32 	%r1343, 8;
	mov.b32 	%r1344, 31;
	mov.b32 	%r1345, -1;
	// begin inline asm
	shfl.sync.down.b32 %r1316, %r1458, %r1343, %r1344, %r1345;
	// end inline asm
	// begin inline asm
	shfl.sync.down.b32 %r1321, %r1457, %r1343, %r1344, %r1345;
	// end inline asm
	// begin inline asm
	shfl.sync.down.b32 %r1326, %r1456, %r1343, %r1344, %r1345;
	// end inline asm
	// begin inline asm
	shfl.sync.down.b32 %r1331, %r1455, %r1343, %r1344, %r1345;
	// end inline asm
	mov.b64 	{%r1337, %r1342}, %rd241;
	// begin inline asm
	shfl.sync.down.b32 %r1336, %r1337, %r1343, %r1344, %r1345;
	// end inline asm
	// begin inline asm
	shfl.sync.down.b32 %r1341, %r1342, %r1343, %r1344, %r1345;
	// end inline asm
	mov.b64 	%rd40, {%r1336, %r1341};
	setp.gt.s32 	%p167, %r1219, 23;
	mov.u64 	%rd242, %rd241;
	mov.u32 	%r1459, %r1455;
	mov.u32 	%r1460, %r1456;
	mov.u32 	%r1461, %r1457;
	mov.u32 	%r1462, %r1458;
	@%p167 bra 	$L__BB23_43;
	min.s32 	%r1346, %r1457, %r1456;
	min.s32 	%r160, %r1346, %r1455;
	min.s32 	%r1347, %r1321, %r1326;
	min.s32 	%r161, %r1347, %r1331;
	setp.lt.s32 	%p168, %r160, %r161;
	mov.u64 	%rd242, %rd241;
	mov.u32 	%r1459, %r1455;
	mov.u32 	%r1460, %r1456;
	mov.u32 	%r1461, %r1457;
	mov.u32 	%r1462, %r1458;
	@%p168 bra 	$L__BB23_43;
	setp.lt.s32 	%p169, %r161, %r160;
	mov.u64 	%rd242, %rd40;
	mov.u32 	%r1459, %r1331;
	mov.u32 	%r1460, %r1326;
	mov.u32 	%r1461, %r1321;
	mov.u32 	%r1462, %r1316;
	@%p169 bra 	$L__BB23_43;
	setp.lt.s64 	%p170, %rd241, %rd40;
	min.s64 	%rd242, %rd241, %rd40;
	selp.b32 	%r1459, %r1455, %r1331, %p170;
	selp.b32 	%r1460, %r1456, %r1326, %p170;
	selp.b32 	%r1461, %r1457, %r1321, %p170;
	selp.b32 	%r1462, %r1458, %r1316, %p170;
$L__BB23_43:
	mov.b32 	%r1375, 16;
	mov.b32 	%r1376, 31;
	mov.b32 	%r1377, -1;
	// begin inline asm
	shfl.sync.down.b32 %r1348, %r1462, %r1375, %r1376, %r1377;
	// end inline asm
	// begin inline asm
	shfl.sync.down.b32 %r1353, %r1461, %r1375, %r1376, %r1377;
	// end inline asm
	// begin inline asm
	shfl.sync.down.b32 %r1358, %r1460, %r1375, %r1376, %r1377;
	// end inline asm
	// begin inline asm
	shfl.sync.down.b32 %r1363, %r1459, %r1375, %r1376, %r1377;
	// end inline asm
	mov.b64 	{%r1369, %r1374}, %rd242;
	// begin inline asm
	shfl.sync.down.b32 %r1368, %r1369, %r1375, %r1376, %r1377;
	// end inline asm
	// begin inline asm
	shfl.sync.down.b32 %r1373, %r1374, %r1375, %r1376, %r1377;
	// end inline asm
	mov.b64 	%rd43, {%r1368, %r1373};
	setp.gt.s32 	%p171, %r1219, 15;
	mov.u64 	%rd293, %rd242;
	mov.u32 	%r1651, %r1459;
	mov.u32 	%r1652, %r1460;
	mov.u32 	%r1653, %r1461;
	mov.u32 	%r1654, %r1462;
	@%p171 bra 	$L__BB23_47;
	min.s32 	%r1378, %r1461, %r1460;
	min.s32 	%r174, %r1378, %r1459;
	min.s32 	%r1379, %r1353, %r1358;
	min.s32 	%r175, %r1379, %r1363;
	setp.lt.s32 	%p172, %r174, %r175;
	mov.u64 	%rd293, %rd242;
	mov.u32 	%r1651, %r1459;
	mov.u32 	%r1652, %r1460;
	mov.u32 	%r1653, %r1461;
	mov.u32 	%r1654, %r1462;
	@%p172 bra 	$L__BB23_47;
	setp.lt.s32 	%p173, %r175, %r174;
	mov.u64 	%rd293, %rd43;
	mov.u32 	%r1651, %r1363;
	mov.u32 	%r1652, %r1358;
	mov.u32 	%r1653, %r1353;
	mov.u32 	%r1654, %r1348;
	@%p173 bra 	$L__BB23_47;
	setp.lt.s64 	%p174, %rd242, %rd43;
	min.s64 	%rd293, %rd242, %rd43;
	selp.b32 	%r1651, %r1459, %r1363, %p174;
	selp.b32 	%r1652, %r1460, %r1358, %p174;
	selp.b32 	%r1653, %r1461, %r1353, %p174;
	selp.b32 	%r1654, %r1462, %r1348, %p174;
$L__BB23_47:
	setp.ne.s32 	%p175, %r1219, 0;
	@%p175 bra 	$L__BB23_49;
	shr.u32 	%r1380, %r2, 5;
	mov.u32 	%r1381, _ZN6thrust24THRUST_300001_SM_1000_NS8cuda_cub4core6detail5shmemE;
	mad.lo.s32 	%r1382, %r1380, 24, %r1381;
	st.shared.v2.u32 	[%r1382+8], {%r1654, %r1653};
	st.shared.v2.u32 	[%r1382+16], {%r1652, %r1651};
	st.shared.u64 	[%r1382+24], %rd293;
$L__BB23_49:
	bar.sync 	0;
	setp.ne.s32 	%p176, %r2, 0;
	@%p176 bra 	$L__BB23_205;
	ld.shared.v4.u32 	{%r184, %r185, %r186, %r187}, [_ZN6thrust24THRUST_300001_SM_1000_NS8cuda_cub4core6detail5shmemE+32];
	ld.shared.u64 	%rd46, [_ZN6thrust24THRUST_300001_SM_1000_NS8cuda_cub4core6detail5shmemE+48];
	min.s32 	%r1383, %r1653, %r1652;
	min.s32 	%r188, %r1383, %r1651;
	min.s32 	%r1384, %r185, %r186;
	min.s32 	%r189, %r1384, %r187;
	setp.lt.s32 	%p177, %r188, %r189;
	mov.u64 	%rd244, %rd293;
	mov.u32 	%r1467, %r1651;
	mov.u32 	%r1468, %r1652;
	mov.u32 	%r1469, %r1653;
	mov.u32 	%r1470, %r1654;
	@%p177 bra 	$L__BB23_53;
	setp.lt.s32 	%p178, %r189, %r188;
	mov.u64 	%rd244, %rd46;
	mov.u32 	%r1467, %r187;
	mov.u32 	%r1468, %r186;
	mov.u32 	%r1469, %r185;
	mov.u32 	%r1470, %r184;
	@%p178 bra 	$L__BB23_53;
	setp.lt.s64 	%p179, %rd293, %rd46;
	min.s64 	%rd244, %rd293, %rd46;
	selp.b32 	%r1467, %r1651, %r187, %p179;
	selp.b32 	%r1468, %r1652, %r186, %p179;
	selp.b32 	%r1469, %r1653, %r185, %p179;
	selp.b32 	%r1470, %r1654, %r184, %p179;
$L__BB23_53:
	ld.shared.v2.u32 	{%r198, %r199}, [_ZN6thrust24THRUST_300001_SM_1000_NS8cuda_cub4core6detail5shmemE+56];
	ld.shared.v2.u32 	{%r200, %r201}, [_ZN6thrust24THRUST_300001_SM_1000_NS8cuda_cub4core6detail5shmemE+64];
	ld.shared.u64 	%rd49, [_ZN6thrust24THRUST_300001_SM_1000_NS8cuda_cub4core6detail5shmemE+72];
	min.s32 	%r1385, %r1469, %r1468;
	min.s32 	%r202, %r1385, %r1467;
	min.s32 	%r1386, %r199, %r200;
	min.s32 	%r203, %r1386, %r201;
	setp.lt.s32 	%p180, %r202, %r203;
	mov.u64 	%rd245, %rd244;
	mov.u32 	%r1471, %r1467;
	mov.u32 	%r1472, %r1468;
	mov.u32 	%r1473, %r1469;
	mov.u32 	%r1474, %r1470;
	@%p180 bra 	$L__BB23_56;
	setp.lt.s32 	%p181, %r203, %r202;
	mov.u64 	%rd245, %rd49;
	mov.u32 	%r1471, %r201;
	mov.u32 	%r1472, %r200;
	mov.u32 	%r1473, %r199;
	mov.u32 	%r1474, %r198;
	@%p181 bra 	$L__BB23_56;
	setp.lt.s64 	%p182, %rd244, %rd49;
	min.s64 	%rd245, %rd244, %rd49;
	selp.b32 	%r1471, %r1467, %r201, %p182;
	selp.b32 	%r1472, %r1468, %r200, %p182;
	selp.b32 	%r1473, %r1469, %r199, %p182;
	selp.b32 	%r1474, %r1470, %r198, %p182;
$L__BB23_56:
	ld.shared.v4.u32 	{%r212, %r213, %r214, %r215}, [_ZN6thrust24THRUST_300001_SM_1000_NS8cuda_cub4core6detail5shmemE+80];
	ld.shared.u64 	%rd52, [_ZN6thrust24THRUST_300001_SM_1000_NS8cuda_cub4core6detail5shmemE+96];
	min.s32 	%r1387, %r1473, %r1472;
	min.s32 	%r216, %r1387, %r1471;
	min.s32 	%r1388, %r213, %r214;
	min.s32 	%r217, %r1388, %r215;
	setp.lt.s32 	%p183, %r216, %r217;
	mov.u64 	%rd246, %rd245;
	mov.u32 	%r1475, %r1471;
	mov.u32 	%r1476, %r1472;
	mov.u32 	%r1477, %r1473;
	mov.u32 	%r1478, %r1474;
	@%p183 bra 	$L__BB23_59;
	setp.lt.s32 	%p184, %r217, %r216;
	mov.u64 	%rd246, %rd52;
	mov.u32 	%r1475, %r215;
	mov.u32 	%r1476, %r214;
	mov.u32 	%r1477, %r213;
	mov.u32 	%r1478, %r212;
	@%p184 bra 	$L__BB23_59;
	setp.lt.s64 	%p185, %rd245, %rd52;
	min.s64 	%rd246, %rd245, %rd52;
	selp.b32 	%r1475, %r1471, %r215, %p185;
	selp.b32 	%r1476, %r1472, %r214, %p185;
	selp.b32 	%r1477, %r1473, %r213, %p185;
	selp.b32 	%r1478, %r1474, %r212, %p185;
$L__BB23_59:
	ld.shared.v2.u32 	{%r226, %r227}, [_ZN6thrust24THRUST_300001_SM_1000_NS8cuda_cub4core6detail5shmemE+104];
	ld.shared.v2.u32 	{%r228, %r229}, [_ZN6thrust24THRUST_300001_SM_1000_NS8cuda_cub4core6detail5shmemE+112];
	ld.shared.u64 	%rd55, [_ZN6thrust24THRUST_300001_SM_1000_NS8cuda_cub4core6detail5shmemE+120];
	min.s32 	%r1389, %r1477, %r1476;
	min.s32 	%r230, %r1389, %r1475;
	min.s32 	%r1390, %r227, %r228;
	min.s32 	%r231, %r1390, %r229;
	setp.lt.s32 	%p186, %r230, %r231;
	mov.u64 	%rd247, %rd246;
	mov.u32 	%r1479, %r1475;
	mov.u32 	%r1480, %r1476;
	mov.u32 	%r1481, %r1477;
	mov.u32 	%r1482, %r1478;
	@%p186 bra 	$L__BB23_62;
	setp.lt.s32 	%p187, %r231, %r230;
	mov.u64 	%rd247, %rd55;
	mov.u32 	%r1479, %r229;
	mov.u32 	%r1480, %r228;
	mov.u32 	%r1481, %r227;
	mov.u32 	%r1482, %r226;
	@%p187 bra 	$L__BB23_62;
	setp.lt.s64 	%p188, %rd246, %rd55;
	min.s64 	%rd247, %rd246, %rd55;
	selp.b32 	%r1479, %r1475, %r229, %p188;
	selp.b32 	%r1480, %r1476, %r228, %p188;
	selp.b32 	%r1481, %r1477, %r227, %p188;
	selp.b32 	%r1482, %r1478, %r226, %p188;
$L__BB23_62:
	ld.shared.v4.u32 	{%r240, %r241, %r242, %r243}, [_ZN6thrust24THRUST_300001_SM_1000_NS8cuda_cub4core6detail5shmemE+128];
	ld.shared.u64 	%rd58, [_ZN6thrust24THRUST_300001_SM_1000_NS8cuda_cub4core6detail5shmemE+144];
	min.s32 	%r1391, %r1481, %r1480;
	min.s32 	%r244, %r1391, %r1479;
	min.s32 	%r1392, %r241, %r242;
	min.s32 	%r245, %r1392, %r243;
	setp.lt.s32 	%p189, %r244, %r245;
	mov.u64 	%rd248, %rd247;
	mov.u32 	%r1483, %r1479;
	mov.u32 	%r1484, %r1480;
	mov.u32 	%r1485, %r1481;
	mov.u32 	%r1486, %r1482;
	@%p189 bra 	$L__BB23_65;
	setp.lt.s32 	%p190, %r245, %r244;
	mov.u64 	%rd248, %rd58;
	mov.u32 	%r1483, %r243;
	mov.u32 	%r1484, %r242;
	mov.u32 	%r1485, %r241;
	mov.u32 	%r1486, %r240;
	@%p190 bra 	$L__BB23_65;
	setp.lt.s64 	%p191, %rd247, %rd58;
	min.s64 	%rd248, %rd247, %rd58;
	selp.b32 	%r1483, %r1479, %r243, %p191;
	selp.b32 	%r1484, %r1480, %r242, %p191;
	selp.b32 	%r1485, %r1481, %r241, %p191;
	selp.b32 	%r1486, %r1482, %r240, %p191;
$L__BB23_65:
	ld.shared.v2.u32 	{%r254, %r255}, [_ZN6thrust24THRUST_300001_SM_1000_NS8cuda_cub4core6detail5shmemE+152];
	ld.shared.v2.u32 	{%r256, %r257}, [_ZN6thrust24THRUST_300001_SM_1000_NS8cuda_cub4core6detail5shmemE+160];
	ld.shared.u64 	%rd61, [_ZN6thrust24THRUST_300001_SM_1000_NS8cuda_cub4core6detail5shmemE+168];
	min.s32 	%r1393, %r1485, %r1484;
	min.s32 	%r258, %r1393, %r1483;
	min.s32 	%r1394, %r255, %r256;
	min.s32 	%r259, %r1394, %r257;
	setp.lt.s32 	%p192, %r258, %r259;
	mov.u64 	%rd249, %rd248;
	mov.u32 	%r1487, %r1483;
	mov.u32 	%r1488, %r1484;
	mov.u32 	%r1489, %r1485;
	mov.u32 	%r1490, %r1486;
	@%p192 bra 	$L__BB23_68;
	setp.lt.s32 	%p193, %r259, %r258;
	mov.u64 	%rd249, %rd61;
	mov.u32 	%r1487, %r257;
	mov.u32 	%r1488, %r256;
	mov.u32 	%r1489, %r255;
	mov.u32 	%r1490, %r254;
	@%p193 bra 	$L__BB23_68;
	setp.lt.s64 	%p194, %rd248, %rd61;
	min.s64 	%rd249, %rd248, %rd61;
	selp.b32 	%r1487, %r1483, %r257, %p194;
	selp.b32 	%r1488, %r1484, %r256, %p194;
	selp.b32 	%r1489, %r1485, %r255, %p194;
	selp.b32 	%r1490, %r1486, %r254, %p194;
$L__BB23_68:
	ld.shared.v4.u32 	{%r268, %r269, %r270, %r271}, [_ZN6thrust24THRUST_300001_SM_1000_NS8cuda_cub4core6detail5shmemE+176];
	ld.shared.u64 	%rd64, [_ZN6thrust24THRUST_300001_SM_1000_NS8cuda_cub4core6detail5shmemE+192];
	min.s32 	%r1395, %r1489, %r1488;
	min.s32 	%r272, %r1395, %r1487;
	min.s32 	%r1396, %r269, %r270;
	min.s32 	%r273, %r1396, %r271;
	setp.lt.s32 	%p195, %r272, %r273;
	mov.u64 	%rd293, %rd249;
	mov.u32 	%r1651, %r1487;
	mov.u32 	%r1652, %r1488;
	mov.u32 	%r1653, %r1489;
	mov.u32 	%r1654, %r1490;
	@%p195 bra 	$L__BB23_205;
	setp.lt.s32 	%p196, %r273, %r272;
	mov.u64 	%rd293, %rd64;
	mov.u32 	%r1651, %r271;
	mov.u32 	%r1652, %r270;
	mov.u32 	%r1653, %r269;
	mov.u32 	%r1654, %r268;
	@%p196 bra 	$L__BB23_205;
	setp.lt.s64 	%p197, %rd249, %rd64;
	min.s64 	%rd293, %rd249, %rd64;
	selp.b32 	%r1651, %r1487, %r271, %p197;
	selp.b32 	%r1652, %r1488, %r270, %p197;
	selp.b32 	%r1653, %r1489, %r269, %p197;
	selp.b32 	%r1654, %r1490, %r268, %p197;
	bra.uni 	$L__BB23_205;
$L__BB23_71:
	// begin inline asm
	mov.u32 %r1033, %laneid;
	// end inline asm
	and.b32  	%r1064, %r2, 992;
	add.s32 	%r1065, %r1064, 32;
	setp.gt.s32 	%p104, %r1065, %r1;
	not.b32 	%r1066, %r1064;
	add.s32 	%r1067, %r1, %r1066;
	selp.b32 	%r1062, %r1067, 31, %p104;
	mov.b32 	%r1061, 1;
	mov.b32 	%r1063, -1;
	// begin inline asm
	shfl.sync.down.b32 %r1034, %r1442, %r1061, %r1062, %r1063;
	// end inline asm
	// begin inline asm
	shfl.sync.down.b32 %r1039, %r1441, %r1061, %r1062, %r1063;
	// end inline asm
	// begin inline asm
	shfl.sync.down.b32 %r1044, %r1440, %r1061, %r1062, %r1063;
	// end inline asm
	// begin inline asm
	shfl.sync.down.b32 %r1049, %r1439, %r1061, %r1062, %r1063;
	// end inline asm
	mov.b64 	{%r1055, %r1060}, %rd237;
	// begin inline asm
	shfl.sync.down.b32 %r1054, %r1055, %r1061, %r1062, %r1063;
	// end inline asm
	// begin inline asm
	shfl.sync.down.b32 %r1059, %r1060, %r1061, %r1062, %r1063;
	// end inline asm
	mov.b64 	%rd66, {%r1054, %r1059};
	setp.ge.s32 	%p105, %r1033, %r1062;
	mov.u64 	%rd250, %rd237;
	mov.u32 	%r1491, %r1439;
	mov.u32 	%r1492, %r1440;
	mov.u32 	%r1493, %r1441;
	mov.u32 	%r1494, %r1442;
	@%p105 bra 	$L__BB23_75;
	min.s32 	%r1068, %r1441, %r1440;
	min.s32 	%r284, %r1068, %r1439;
	min.s32 	%r1069, %r1039, %r1044;
	min.s32 	%r285, %r1069, %r1049;
	setp.lt.s32 	%p106, %r284, %r285;
	mov.u64 	%rd250, %rd237;
	mov.u32 	%r1491, %r1439;
	mov.u32 	%r1492, %r1440;
	mov.u32 	%r1493, %r1441;
	mov.u32 	%r1494, %r1442;
	@%p106 bra 	$L__BB23_75;
	setp.lt.s32 	%p107, %r285, %r284;
	mov.u64 	%rd250, %rd66;
	mov.u32 	%r1491, %r1049;
	mov.u32 	%r1492, %r1044;
	mov.u32 	%r1493, %r1039;
	mov.u32 	%r1494, %r1034;
	@%p107 bra 	$L__BB23_75;
	setp.lt.s64 	%p108, %rd237, %rd66;
	min.s64 	%rd250, %rd237, %rd66;
	selp.b32 	%r1491, %r1439, %r1049, %p108;
	selp.b32 	%r1492, %r1440, %r1044, %p108;
	selp.b32 	%r1493, %r1441, %r1039, %p108;
	selp.b32 	%r1494, %r1442, %r1034, %p108;
$L__BB23_75:
	mov.b32 	%r1097, 2;
	mov.b32 	%r1099, -1;
	// begin inline asm
	shfl.sync.down.b32 %r1070, %r1494, %r1097, %r1062, %r1099;
	// end inline asm
	// begin inline asm
	shfl.sync.down.b32 %r1075, %r1493, %r1097, %r1062, %r1099;
	// end inline asm
	// begin inline asm
	shfl.sync.down.b32 %r1080, %r1492, %r1097, %r1062, %r1099;
	// end inline asm
	// begin inline asm
	shfl.sync.down.b32 %r1085, %r1491, %r1097, %r1062, %r1099;
	// end inline asm
	mov.b64 	{%r1091, %r1096}, %rd250;
	// begin inline asm
	shfl.sync.down.b32 %r1090, %r1091, %r1097, %r1062, %r1099;
	// end inline asm
	// begin inline asm
	shfl.sync.down.b32 %r1095, %r1096, %r1097, %r1062, %r1099;
	// end inline asm
	mov.b64 	%rd69, {%r1090, %r1095};
	add.s32 	%r1100, %r1033, 2;
	setp.gt.s32 	%p109, %r1100, %r1062;
	mov.u64 	%rd251, %rd250;
	mov.u32 	%r1495, %r1491;
	mov.u32 	%r1496, %r1492;
	mov.u32 	%r1497, %r1493;
	mov.u32 	%r1498, %r1494;
	@%p109 bra 	$L__BB23_79;
	min.s32 	%r1101, %r1493, %r1492;
	min.s32 	%r298, %r1101, %r1491;
	min.s32 	%r1102, %r1075, %r1080;
	min.s32 	%r299, %r1102, %r1085;
	setp.lt.s32 	%p110, %r298, %r299;
	mov.u64 	%rd251, %rd250;
	mov.u32 	%r1495, %r1491;
	mov.u32 	%r1496, %r1492;
	mov.u32 	%r1497, %r1493;
	mov.u32 	%r1498, %r1494;
	@%p110 bra 	$L__BB23_79;
	setp.lt.s32 	%p111, %r299, %r298;
	mov.u64 	%rd251, %rd69;
	mov.u32 	%r1495, %r1085;
	mov.u32 	%r1496, %r1080;
	mov.u32 	%r1497, %r1075;
	mov.u32 	%r1498, %r1070;
	@%p111 bra 	$L__BB23_79;
	setp.lt.s64 	%p112, %rd250, %rd69;
	min.s64 	%rd251, %rd250, %rd69;
	selp.b32 	%r1495, %r1491, %r1085, %p112;
	selp.b32 	%r1496, %r1492, %r1080, %p112;
	selp.b32 	%r1497, %r1493, %r1075, %p112;
	selp.b32 	%r1498, %r1494, %r1070, %p112;
$L__BB23_79:
	mov.b32 	%r1130, 4;
	mov.b32 	%r1132, -1;
	// begin inline asm
	shfl.sync.down.b32 %r1103, %r1498, %r1130, %r1062, %r1132;
	// end inline asm
	// begin inline asm
	shfl.sync.down.b32 %r1108, %r1497, %r1130, %r1062, %r1132;
	// end inline asm
	// begin inline asm
	shfl.sync.down.b32 %r1113, %r1496, %r1130, %r1062, %r1132;
	// end inline asm
	// begin inline asm
	shfl.sync.down.b32 %r1118, %r1495, %r1130, %r1062, %r1132;
	// end inline asm
	mov.b64 	{%r1124, %r1129}, %rd251;
	// begin inline asm
	shfl.sync.down.b32 %r1123, %r1124, %r1130, %r1062, %r1132;
	// end inline asm
	// begin inline asm
	shfl.sync.down.b32 %r1128, %r1129, %r1130, %r1062, %r1132;
	// end inline asm
	mov.b64 	%rd72, {%r1123, %r1128};
	add.s32 	%r1133, %r1033, 4;
	setp.gt.s32 	%p113, %r1133, %r1062;
	mov.u64 	%rd252, %rd251;
	mov.u32 	%r1499, %r1495;
	mov.u32 	%r1500, %r1496;
	mov.u32 	%r1501, %r1497;
	mov.u32 	%r1502, %r1498;
	@%p113 bra 	$L__BB23_83;
	min.s32 	%r1134, %r1497, %r1496;
	min.s32 	%r312, %r1134, %r1495;
	min.s32 	%r1135, %r1108, %r1113;
	min.s32 	%r313, %r1135, %r1118;
	setp.lt.s32 	%p114, %r312, %r313;
	mov.u64 	%rd252, %rd251;
	mov.u32 	%r1499, %r1495;
	mov.u32 	%r1500, %r1496;
	mov.u32 	%r1501, %r1497;
	mov.u32 	%r1502, %r1498;
	@%p114 bra 	$L__BB23_83;
	setp.lt.s32 	%p115, %r313, %r312;
	mov.u64 	%rd252, %rd72;
	mov.u32 	%r1499, %r1118;
	mov.u32 	%r1500, %r1113;
	mov.u32 	%r1501, %r1108;
	mov.u32 	%r1502, %r1103;
	@%p115 bra 	$L__BB23_83;
	setp.lt.s64 	%p116, %rd251, %rd72;
	min.s64 	%rd252, %rd251, %rd72;
	selp.b32 	%r1499, %r1495, %r1118, %p116;
	selp.b32 	%r1500, %r1496, %r1113, %p116;
	selp.b32 	%r1501, %r1497, %r1108, %p116;
	selp.b32 	%r1502, %r1498, %r1103, %p116;
$L__BB23_83:
	mov.b32 	%r1163, 8;
	mov.b32 	%r1165, -1;
	// begin inline asm
	shfl.sync.down.b32 %r1136, %r1502, %r1163, %r1062, %r1165;
	// end inline asm
	// begin inline asm
	shfl.sync.down.b32 %r1141, %r1501, %r1163, %r1062, %r1165;
	// end inline asm
	// begin inline asm
	shfl.sync.down.b32 %r1146, %r1500, %r1163, %r1062, %r1165;
	// end inline asm
	// begin inline asm
	shfl.sync.down.b32 %r1151, %r1499, %r1163, %r1062, %r1165;
	// end inline asm
	mov.b64 	{%r1157, %r1162}, %rd252;
	// begin inline asm
	shfl.sync.down.b32 %r1156, %r1157, %r1163, %r1062, %r1165;
	// end inline asm
	// begin inline asm
	shfl.sync.down.b32 %r1161, %r1162, %r1163, %r1062, %r1165;
	// end inline asm
	mov.b64 	%rd75, {%r1156, %r1161};
	add.s32 	%r1166, %r1033, 8;
	setp.gt.s32 	%p117, %r1166, %r1062;
	mov.u64 	%rd253, %rd252;
	mov.u32 	%r1503, %r1499;
	mov.u32 	%r1504, %r1500;
	mov.u32 	%r1505, %r1501;
	mov.u32 	%r1506, %r1502;
	@%p117 bra 	$L__BB23_87;
	min.s32 	%r1167, %r1501, %r1500;
	min.s32 	%r326, %r1167, %r1499;
	min.s32 	%r1168, %r1141, %r1146;
	min.s32 	%r327, %r1168, %r1151;
	setp.lt.s32 	%p118, %r326, %r327;
	mov.u64 	%rd253, %rd252;
	mov.u32 	%r1503, %r1499;
	mov.u32 	%r1504, %r1500;
	mov.u32 	%r1505, %r1501;
	mov.u32 	%r1506, %r1502;
	@%p118 bra 	$L__BB23_87;
	setp.lt.s32 	%p119, %r327, %r326;
	mov.u64 	%rd253, %rd75;
	mov.u32 	%r1503, %r1151;
	mov.u32 	%r1504, %r1146;
	mov.u32 	%r1505, %r1141;
	mov.u32 	%r1506, %r1136;
	@%p119 bra 	$L__BB23_87;
	setp.lt.s64 	%p120, %rd252, %rd75;
	min.s64 	%rd253, %rd252, %rd75;
	selp.b32 	%r1503, %r1499, %r1151, %p120;
	selp.b32 	%r1504, %r1500, %r1146, %p120;
	selp.b32 	%r1505, %r1501, %r1141, %p120;
	selp.b32 	%r1506, %r1502, %r1136, %p120;
$L__BB23_87:
	mov.b32 	%r1196, 16;
	mov.b32 	%r1198, -1;
	// begin inline asm
	shfl.sync.down.b32 %r1169, %r1506, %r1196, %r1062, %r1198;
	// end inline asm
	// begin inline asm
	shfl.sync.down.b32 %r1174, %r1505, %r1196, %r1062, %r1198;
	// end inline asm
	// begin inline asm
	shfl.sync.down.b32 %r1179, %r1504, %r1196, %r1062, %r1198;
	// end inline asm
	// begin inline asm
	shfl.sync.down.b32 %r1184, %r1503, %r1196, %r1062, %r1198;
	// end inline asm
	mov.b64 	{%r1190, %r1195}, %rd253;
	// begin inline asm
	shfl.sync.down.b32 %r1189, %r1190, %r1196, %r1062, %r1198;
	// end inline asm
	// begin inline asm
	shfl.sync.down.b32 %r1194, %r1195, %r1196, %r1062, %r1198;
	// end inline asm
	mov.b64 	%rd78, {%r1189, %r1194};
	add.s32 	%r1199, %r1033, 16;
	setp.gt.s32 	%p121, %r1199, %r1062;
	mov.u64 	%rd293, %rd253;
	mov.u32 	%r1651, %r1503;
	mov.u32 	%r1652, %r1504;
	mov.u32 	%r1653, %r1505;
	mov.u32 	%r1654, %r1506;
	@%p121 bra 	$L__BB23_91;
	min.s32 	%r1200, %r1505, %r1504;
	min.s32 	%r340, %r1200, %r1503;
	min.s32 	%r1201, %r1174, %r1179;
	min.s32 	%r341, %r1201, %r1184;
	setp.lt.s32 	%p122, %r340, %r341;
	mov.u64 	%rd293, %rd253;
	mov.u32 	%r1651, %r1503;
	mov.u32 	%r1652, %r1504;
	mov.u32 	%r1653, %r1505;
	mov.u32 	%r1654, %r1506;
	@%p122 bra 	$L__BB23_91;
	setp.lt.s32 	%p123, %r341, %r340;
	mov.u64 	%rd293, %rd78;
	mov.u32 	%r1651, %r1184;
	mov.u32 	%r1652, %r1179;
	mov.u32 	%r1653, %r1174;
	mov.u32 	%r1654, %r1169;
	@%p123 bra 	$L__BB23_91;
	setp.lt.s64 	%p124, %rd253, %rd78;
	min.s64 	%rd293, %rd253, %rd78;
	selp.b32 	%r1651, %r1503, %r1184, %p124;
	selp.b32 	%r1652, %r1504, %r1179, %p124;
	selp.b32 	%r1653, %r1505, %r1174, %p124;
	selp.b32 	%r1654, %r1506, %r1169, %p124;
$L__BB23_91:
	setp.ne.s32 	%p125, %r1033, 0;
	@%p125 bra 	$L__BB23_93;
	shr.u32 	%r1202, %r2, 5;
	mov.u32 	%r1203, _ZN6thrust24THRUST_300001_SM_1000_NS8cuda_cub4core6detail5shmemE;
	mad.lo.s32 	%r1204, %r1202, 24, %r1203;
	st.shared.v2.u32 	[%r1204+8], {%r1654, %r1653};
	st.shared.v2.u32 	[%r1204+16], {%r1652, %r1651};
	st.shared.u64 	[%r1204+24], %rd293;
$L__BB23_93:
	bar.sync 	0;
	setp.ne.s32 	%p126, %r2, 0;
	@%p126 bra 	$L__BB23_205;
	setp.lt.s32 	%p127, %r1, 33;
	mov.u32 	%r1511, %r1654;
	mov.u32 	%r1512, %r1653;
	mov.u32 	%r1513, %r1652;
	mov.u32 	%r1514, %r1651;
	mov.u64 	%rd255, %rd293;
	@%p127 bra 	$L__BB23_98;
	ld.shared.v4.u32 	{%r350, %r351, %r352, %r353}, [_ZN6thrust24THRUST_300001_SM_1000_NS8cuda_cub4core6detail5shmemE+32];
	ld.shared.u64 	%rd81, [_ZN6thrust24THRUST_300001_SM_1000_NS8cuda_cub4core6detail5shmemE+48];
	min.s32 	%r1205, %r1653, %r1652;
	min.s32 	%r354, %r1205, %r1651;
	min.s32 	%r1206, %r351, %r352;
	min.s32 	%r355, %r1206, %r353;
	setp.lt.s32 	%p128, %r354, %r355;
	mov.u32 	%r1511, %r1654;
	mov.u32 	%r1512, %r1653;
	mov.u32 	%r1513, %r1652;
	mov.u32 	%r1514, %r1651;
	mov.u64 	%rd255, %rd293;
	@%p128 bra 	$L__BB23_98;
	setp.lt.s32 	%p129, %r355, %r354;
	mov.u32 	%r1511, %r350;
	mov.u32 	%r1512, %r351;
	mov.u32 	%r1513, %r352;
	mov.u32 	%r1514, %r353;
	mov.u64 	%rd255, %rd81;
	@%p129 bra 	$L__BB23_98;
	setp.lt.s64 	%p130, %rd293, %rd81;
	min.s64 	%rd255, %rd293, %rd81;
	selp.b32 	%r1514, %r1651, %r353, %p130;
	selp.b32 	%r1513, %r1652, %r352, %p130;
	selp.b32 	%r1512, %r1653, %r351, %p130;
	selp.b32 	%r1511, %r1654, %r350, %p130;
$L__BB23_98:
	setp.lt.s32 	%p131, %r1, 65;
	mov.u32 	%r1515, %r1511;
	mov.u32 	%r1516, %r1512;
	mov.u32 	%r1517, %r1513;
	mov.u32 	%r1518, %r1514;
	mov.u64 	%rd256, %rd255;
	@%p131 bra 	$L__BB23_102;
	ld.shared.v2.u32 	{%r364, %r365}, [_ZN6thrust24THRUST_300001_SM_1000_NS8cuda_cub4core6detail5shmemE+56];
	ld.shared.v2.u32 	{%r366, %r367}, [_ZN6thrust24THRUST_300001_SM_1000_NS8cuda_cub4core6detail5shmemE+64];
	ld.shared.u64 	%rd84, [_ZN6thrust24THRUST_300001_SM_1000_NS8cuda_cub4core6detail5shmemE+72];
	min.s32 	%r1207, %r1512, %r1513;
	min.s32 	%r368, %r1207, %r1514;
	min.s32 	%r1208, %r365, %r366;
	min.s32 	%r369, %r1208, %r367;
	setp.lt.s32 	%p132, %r368, %r369;
	mov.u32 	%r1515, %r1511;
	mov.u32 	%r1516, %r1512;
	mov.u32 	%r1517, %r1513;
	mov.u32 	%r1518, %r1514;
	mov.u64 	%rd256, %rd255;
	@%p132 bra 	$L__BB23_102;
	setp.lt.s32 	%p133, %r369, %r368;
	mov.u32 	%r1515, %r364;
	mov.u32 	%r1516, %r365;
	mov.u32 	%r1517, %r366;
	mov.u32 	%r1518, %r367;
	mov.u64 	%rd256, %rd84;
	@%p133 bra 	$L__BB23_102;
	setp.lt.s64 	%p134, %rd255, %rd84;
	min.s64 	%rd256, %rd255, %rd84;
	selp.b32 	%r1518, %r1514, %r367, %p134;
	selp.b32 	%r1517, %r1513, %r366, %p134;
	selp.b32 	%r1516, %r1512, %r365, %p134;
	selp.b32 	%r1515, %r1511, %r364, %p134;
$L__BB23_102:
	setp.lt.s32 	%p135, %r1, 97;
	mov.u32 	%r1519, %r1515;
	mov.u32 	%r1520, %r1516;
	mov.u32 	%r1521, %r1517;
	mov.u32 	%r1522, %r1518;
	mov.u64 	%rd257, %rd256;
	@%p135 bra 	$L__BB23_106;
	ld.shared.v4.u32 	{%r378, %r379, %r380, %r381}, [_ZN6thrust24THRUST_300001_SM_1000_NS8cuda_cub4core6detail5shmemE+80];
	ld.shared.u64 	%rd87, [_ZN6thrust24THRUST_300001_SM_1000_NS8cuda_cub4core6detail5shmemE+96];
	min.s32 	%r1209, %r1516, %r1517;
	min.s32 	%r382, %r1209, %r1518;
	min.s32 	%r1210, %r379, %r380;
	min.s32 	%r383, %r1210, %r381;
	setp.lt.s32 	%p136, %r382, %r383;
	mov.u32 	%r1519, %r1515;
	mov.u32 	%r1520, %r1516;
	mov.u32 	%r1521, %r1517;
	mov.u32 	%r1522, %r1518;
	mov.u64 	%rd257, %rd256;
	@%p136 bra 	$L__BB23_106;
	setp.lt.s32 	%p137, %r383, %r382;
	mov.u32 	%r1519, %r378;
	mov.u32 	%r1520, %r379;
	mov.u32 	%r1521, %r380;
	mov.u32 	%r1522, %r381;
	mov.u64 	%rd257, %rd87;
	@%p137 bra 	$L__BB23_106;
	setp.lt.s64 	%p138, %rd256, %rd87;
	min.s64 	%rd257, %rd256, %rd87;
	selp.b32 	%r1522, %r1518, %r381, %p138;
	selp.b32 	%r1521, %r1517, %r380, %p138;
	selp.b32 	%r1520, %r1516, %r379, %p138;
	selp.b32 	%r1519, %r1515, %r378, %p138;
$L__BB23_106:
	setp.lt.s32 	%p139, %r1, 129;
	mov.u32 	%r1523, %r1519;
	mov.u32 	%r1524, %r1520;
	mov.u32 	%r1525, %r1521;
	mov.u32 	%r1526, %r1522;
	mov.u64 	%rd258, %rd257;
	@%p139 bra 	$L__BB23_110;
	ld.shared.v2.u32 	{%r392, %r393}, [_ZN6thrust24THRUST_300001_SM_1000_NS8cuda_cub4core6detail5shmemE+104];
	ld.shared.v2.u32 	{%r394, %r395}, [_ZN6thrust24THRUST_300001_SM_1000_NS8cuda_cub4core6detail5shmemE+112];
	ld.shared.u64 	%rd90, [_ZN6thrust24THRUST_300001_SM_1000_NS8cuda_cub4core6detail5shmemE+120];
	min.s32 	%r1211, %r1520, %r1521;
	min.s32 	%r396, %r1211, %r1522;
	min.s32 	%r1212, %r393, %r394;
	min.s32 	%r397, %r1212, %r395;
	setp.lt.s32 	%p140, %r396, %r397;
	mov.u32 	%r1523, %r1519;
	mov.u32 	%r1524, %r1520;
	mov.u32 	%r1525, %r1521;
	mov.u32 	%r1526, %r1522;
	mov.u64 	%rd258, %rd257;
	@%p140 bra 	$L__BB23_110;
	setp.lt.s32 	%p141, %r397, %r396;
	mov.u32 	%r1523, %r392;
	mov.u32 	%r1524, %r393;
	mov.u32 	%r1525, %r394;
	mov.u32 	%r1526, %r395;
	mov.u64 	%rd258, %rd90;
	@%p141 bra 	$L__BB23_110;
	setp.lt.s64 	%p142, %rd257, %rd90;
	min.s64 	%rd258, %rd257, %rd90;
	selp.b32 	%r1526, %r1522, %r395, %p142;
	selp.b32 	%r1525, %r1521, %r394, %p142;
	selp.b32 	%r1524, %r1520, %r393, %p142;
	selp.b32 	%r1523, %r1519, %r392, %p142;
$L__BB23_110:
	setp.lt.s32 	%p143, %r1, 161;
	mov.u32 	%r1527, %r1523;
	mov.u32 	%r1528, %r1524;
	mov.u32 	%r1529, %r1525;
	mov.u32 	%r1530, %r1526;
	mov.u64 	%rd259, %rd258;
	@%p143 bra 	$L__BB23_114;
	ld.shared.v4.u32 	{%r406, %r407, %r408, %r409}, [_ZN6thrust24THRUST_300001_SM_1000_NS8cuda_cub4core6detail5shmemE+128];
	ld.shared.u64 	%rd93, [_ZN6thrust24THRUST_300001_SM_1000_NS8cuda_cub4core6detail5shmemE+144];
	min.s32 	%r1213, %r1524, %r1525;
	min.s32 	%r410, %r1213, %r1526;
	min.s32 	%r1214, %r407, %r408;
	min.s32 	%r411, %r1214, %r409;
	setp.lt.s32 	%p144, %r410, %r411;
	mov.u32 	%r1527, %r1523;
	mov.u32 	%r1528, %r1524;
	mov.u32 	%r1529, %r1525;
	mov.u32 	%r1530, %r1526;
	mov.u64 	%rd259, %rd258;
	@%p144 bra 	$L__BB23_114;
	setp.lt.s32 	%p145, %r411, %r410;
	mov.u32 	%r1527, %r406;
	mov.u32 	%r1528, %r407;
	mov.u32 	%r1529, %r408;
	mov.u32 	%r1530, %r409;
	mov.u64 	%rd259, %rd93;
	@%p145 bra 	$L__BB23_114;
	setp.lt.s64 	%p146, %rd258, %rd93;
	min.s64 	%rd259, %rd258, %rd93;
	selp.b32 	%r1530, %r1526, %r409, %p146;
	selp.b32 	%r1529, %r1525, %r408, %p146;
	selp.b32 	%r1528, %r1524, %r407, %p146;
	selp.b32 	%r1527, %r1523, %r406, %p146;
$L__BB23_114:
	setp.lt.s32 	%p147, %r1, 193;
	mov.u32 	%r1531, %r1527;
	mov.u32 	%r1532, %r1528;
	mov.u32 	%r1533, %r1529;
	mov.u32 	%r1534, %r1530;
	mov.u64 	%rd260, %rd259;
	@%p147 bra 	$L__BB23_118;
	ld.shared.v2.u32 	{%r420, %r421}, [_ZN6thrust24THRUST_300001_SM_1000_NS8cuda_cub4core6detail5shmemE+152];
	ld.shared.v2.u32 	{%r422, %r423}, [_ZN6thrust24THRUST_300001_SM_1000_NS8cuda_cub4core6detail5shmemE+160];
	ld.shared.u64 	%rd96, [_ZN6thrust24THRUST_300001_SM_1000_NS8cuda_cub4core6detail5shmemE+168];
	min.s32 	%r1215, %r1528, %r1529;
	min.s32 	%r424, %r1215, %r1530;
	min.s32 	%r1216, %r421, %r422;
	min.s32 	%r425, %r1216, %r423;
	setp.lt.s32 	%p148, %r424, %r425;
	mov.u32 	%r1531, %r1527;
	mov.u32 	%r1532, %r1528;
	mov.u32 	%r1533, %r1529;
	mov.u32 	%r1534, %r1530;
	mov.u64 	%rd260, %rd259;
	@%p148 bra 	$L__BB23_118;
	setp.lt.s32 	%p149, %r425, %r424;
	mov.u32 	%r1531, %r420;
	mov.u32 	%r1532, %r421;
	mov.u32 	%r1533, %r422;
	mov.u32 	%r1534, %r423;
	mov.u64 	%rd260, %rd96;
	@%p149 bra 	$L__BB23_118;
	setp.lt.s64 	%p150, %rd259, %rd96;
	min.s64 	%rd260, %rd259, %rd96;
	selp.b32 	%r1534, %r1530, %r423, %p150;
	selp.b32 	%r1533, %r1529, %r422, %p150;
	selp.b32 	%r1532, %r1528, %r421, %p150;
	selp.b32 	%r1531, %r1527, %r420, %p150;
$L__BB23_118:
	setp.lt.s32 	%p151, %r1, 225;
	mov.u64 	%rd293, %rd260;
	mov.u32 	%r1651, %r1534;
	mov.u32 	%r1652, %r1533;
	mov.u32 	%r1653, %r1532;
	mov.u32 	%r1654, %r1531;
	@%p151 bra 	$L__BB23_205;
	ld.shared.v4.u32 	{%r434, %r435, %r436, %r437}, [_ZN6thrust24THRUST_300001_SM_1000_NS8cuda_cub4core6detail5shmemE+176];
	ld.shared.u64 	%rd99, [_ZN6thrust24THRUST_300001_SM_1000_NS8cuda_cub4core6detail5shmemE+192];
	min.s32 	%r1217, %r1532, %r1533;
	min.s32 	%r438, %r1217, %r1534;
	min.s32 	%r1218, %r435, %r436;
	min.s32 	%r439, %r1218, %r437;
	setp.lt.s32 	%p152, %r438, %r439;
	mov.u64 	%rd293, %rd260;
	mov.u32 	%r1651, %r1534;
	mov.u32 	%r1652, %r1533;
	mov.u32 	%r1653, %r1532;
	mov.u32 	%r1654, %r1531;
	@%p152 bra 	$L__BB23_205;
	setp.lt.s32 	%p153, %r439, %r438;
	mov.u64 	%rd293, %rd99;
	mov.u32 	%r1651, %r437;
	mov.u32 	%r1652, %r436;
	mov.u32 	%r1653, %r435;
	mov.u32 	%r1654, %r434;
	@%p153 bra 	$L__BB23_205;
	setp.lt.s64 	%p154, %rd260, %rd99;
	min.s64 	%rd293, %rd260, %rd99;
	selp.b32 	%r1651, %r1534, %r437, %p154;
	selp.b32 	%r1652, %r1533, %r436, %p154;
	selp.b32 	%r1653, %r1532, %r435, %p154;
	selp.b32 	%r1654, %r1531, %r434, %p154;
	bra.uni 	$L__BB23_205;
$L__BB23_122:
	mov.u32 	%r444, %tid.x;
	cvt.u64.u32 	%rd101, %r444;
	mul.wide.u32 	%rd188, %r444, 16;
	add.s64 	%rd102, %rd1, %rd188;
	ld.global.u32 	%r1555, [%rd102];
	ld.global.u32 	%r1556, [%rd102+4];
	ld.global.u32 	%r1557, [%rd102+8];
	ld.global.u32 	%r1558, [%rd102+12];
	ld.global.u32 	%r449, [%rd102+4100];
	ld.global.u32 	%r450, [%rd102+4104];
	ld.global.u32 	%r451, [%rd102+4108];
	ld.global.u32 	%r452, [%rd102+8192];
	ld.global.u32 	%r453, [%rd102+8196];
	ld.global.u32 	%r454, [%rd102+8200];
	ld.global.u32 	%r455, [%rd102+8204];
	min.s32 	%r796, %r1556, %r1557;
	min.s32 	%r456, %r796, %r1558;
	min.s32 	%r797, %r449, %r450;
	min.s32 	%r457, %r797, %r451;
	setp.lt.s32 	%p3, %r456, %r457;
	mov.u64 	%rd261, %rd101;
	@%p3 bra 	$L__BB23_124;
	add.s32 	%r798, %r444, 256;
	cvt.u64.u32 	%rd189, %r798;
	ld.global.u32 	%r799, [%rd102+4096];
	setp.lt.s32 	%p4, %r457, %r456;
	selp.b32 	%r1557, %r450, %r1557, %p4;
	selp.b32 	%r1556, %r449, %r1556, %p4;
	selp.b32 	%r1555, %r799, %r1555, %p4;
	selp.b32 	%r1558, %r451, %r1558, %p4;
	selp.b64 	%rd261, %rd189, %rd101, %p4;
$L__BB23_124:
	add.s64 	%rd280, %rd185, %rd261;
	min.s32 	%r800, %r1556, %r1557;
	min.s32 	%r466, %r800, %r1558;
	min.s32 	%r801, %r453, %r454;
	min.s32 	%r467, %r801, %r455;
	setp.lt.s32 	%p5, %r466, %r467;
	@%p5 bra 	$L__BB23_126;
	setp.lt.s32 	%p6, %r467, %r466;
	selp.b32 	%r1557, %r454, %r1557, %p6;
	selp.b32 	%r1556, %r453, %r1556, %p6;
	selp.b32 	%r1555, %r452, %r1555, %p6;
	selp.b32 	%r1558, %r455, %r1558, %p6;
	add.s32 	%r802, %r444, 512;
	cvt.u64.u32 	%rd190, %r802;
	add.s64 	%rd191, %rd185, %rd190;
	selp.b64 	%rd280, %rd191, %rd280, %p6;
$L__BB23_126:
	setp.lt.u64 	%p7, %rd187, 1536;
	mov.b64 	%rd269, 768;
	@%p7 bra 	$L__BB23_138;
	mov.b64 	%rd269, 768;
$L__BB23_128:
	mov.u64 	%rd108, %rd269;
	add.s64 	%rd194, %rd108, %rd101;
	shl.b64 	%rd195, %rd108, 4;
	add.s64 	%rd196, %rd102, %rd195;
	add.s64 	%rd110, %rd194, %rd185;
	ld.global.u32 	%r480, [%rd196];
	ld.global.u32 	%r481, [%rd196+4];
	ld.global.u32 	%r482, [%rd196+8];
	ld.global.u32 	%r483, [%rd196+12];
	add.s64 	%rd111, %rd110, 256;
	ld.global.u32 	%r484, [%rd196+4096];
	ld.global.u32 	%r485, [%rd196+4100];
	ld.global.u32 	%r486, [%rd196+4104];
	ld.global.u32 	%r487, [%rd196+4108];
	add.s64 	%rd112, %rd110, 512;
	ld.global.u32 	%r488, [%rd196+8192];
	ld.global.u32 	%r489, [%rd196+8196];
	ld.global.u32 	%r490, [%rd196+8200];
	ld.global.u32 	%r491, [%rd196+8204];
	min.s32 	%r803, %r1556, %r1557;
	min.s32 	%r492, %r803, %r1558;
	min.s32 	%r804, %r481, %r482;
	min.s32 	%r493, %r804, %r483;
	setp.lt.s32 	%p8, %r492, %r493;
	mov.u32 	%r1547, %r1555;
	mov.u32 	%r1548, %r1556;
	mov.u32 	%r1549, %r1557;
	mov.u32 	%r1550, %r1558;
	mov.u64 	%rd265, %rd280;
	@%p8 bra 	$L__BB23_131;
	setp.lt.s32 	%p9, %r493, %r492;
	mov.u32 	%r1547, %r480;
	mov.u32 	%r1548, %r481;
	mov.u32 	%r1549, %r482;
	mov.u32 	%r1550, %r483;
	mov.u64 	%rd265, %rd110;
	@%p9 bra 	$L__BB23_131;
	setp.lt.s64 	%p10, %rd280, %rd110;
	selp.b32 	%r1547, %r1555, %r480, %p10;
	selp.b32 	%r1548, %r1556, %r481, %p10;
	selp.b32 	%r1549, %r1557, %r482, %p10;
	selp.b32 	%r1550, %r1558, %r483, %p10;
	min.s64 	%rd265, %rd280, %rd110;
$L__BB23_131:
	min.s32 	%r805, %r1548, %r1549;
	min.s32 	%r502, %r805, %r1550;
	min.s32 	%r806, %r485, %r486;
	min.s32 	%r503, %r806, %r487;
	setp.lt.s32 	%p11, %r502, %r503;
	mov.u32 	%r1551, %r1547;
	mov.u32 	%r1552, %r1548;
	mov.u32 	%r1553, %r1549;
	mov.u32 	%r1554, %r1550;
	mov.u64 	%rd266, %rd265;
	@%p11 bra 	$L__BB23_134;
	setp.lt.s32 	%p12, %r503, %r502;
	mov.u32 	%r1551, %r484;
	mov.u32 	%r1552, %r485;
	mov.u32 	%r1553, %r486;
	mov.u32 	%r1554, %r487;
	mov.u64 	%rd266, %rd111;
	@%p12 bra 	$L__BB23_134;
	setp.lt.s64 	%p13, %rd265, %rd111;
	selp.b32 	%r1551, %r1547, %r484, %p13;
	selp.b32 	%r1552, %r1548, %r485, %p13;
	selp.b32 	%r1553, %r1549, %r486, %p13;
	selp.b32 	%r1554, %r1550, %r487, %p13;
	min.s64 	%rd266, %rd265, %rd111;
$L__BB23_134:
	min.s32 	%r807, %r1552, %r1553;
	min.s32 	%r512, %r807, %r1554;
	min.s32 	%r808, %r489, %r490;
	min.s32 	%r513, %r808, %r491;
	setp.lt.s32 	%p14, %r512, %r513;
	mov.u32 	%r1555, %r1551;
	mov.u32 	%r1556, %r1552;
	mov.u32 	%r1557, %r1553;
	mov.u32 	%r1558, %r1554;
	mov.u64 	%rd280, %rd266;
	@%p14 bra 	$L__BB23_137;
	setp.lt.s32 	%p15, %r513, %r512;
	mov.u32 	%r1555, %r488;
	mov.u32 	%r1556, %r489;
	mov.u32 	%r1557, %r490;
	mov.u32 	%r1558, %r491;
	mov.u64 	%rd280, %rd112;
	@%p15 bra 	$L__BB23_137;
	setp.lt.s64 	%p16, %rd266, %rd112;
	selp.b32 	%r1555, %r1551, %r488, %p16;
	selp.b32 	%r1556, %r1552, %r489, %p16;
	selp.b32 	%r1557, %r1553, %r490, %p16;
	selp.b32 	%r1558, %r1554, %r491, %p16;
	min.s64 	%rd280, %rd266, %rd112;
$L__BB23_137:
	add.s64 	%rd269, %rd108, 768;
	add.s64 	%rd197, %rd108, 1536;
	setp.le.s64 	%p17, %rd197, %rd187;
	@%p17 bra 	$L__BB23_128;
$L__BB23_138:
	setp.le.s64 	%p18, %rd187, %rd269;
	@%p18 bra 	$L__BB23_161;
	cvt.u32.u64 	%r809, %rd269;
	cvt.u32.u64 	%r810, %rd187;
	sub.s32 	%r526, %r810, %r809;
	setp.ge.s32 	%p19, %r444, %r526;
	@%p19 bra 	$L__BB23_161;
	not.b32 	%r813, %r444;
	add.s32 	%r814, %r813, %r810;
	sub.s32 	%r527, %r814, %r809;
	and.b32  	%r816, %r527, 768;
	setp.eq.s32 	%p20, %r816, 768;
	mov.u32 	%r1573, %r444;
	@%p20 bra 	$L__BB23_146;
	add.s64 	%rd199, %rd269, %rd101;
	add.s64 	%rd271, %rd199, %rd185;
	shr.u32 	%r817, %r527, 8;
	add.s32 	%r818, %r817, 1;
	and.b32  	%r819, %r818, 3;
	neg.s32 	%r1563, %r819;
	shl.b64 	%rd200, %rd199, 4;
	add.s64 	%rd201, %rd200, %rd1;
	add.s64 	%rd270, %rd201, 8;
	mov.u32 	%r1573, %r444;
$L__BB23_142:
	.pragma "nounroll";
	mov.u64 	%rd126, %rd280;
	mov.u32 	%r534, %r1558;
	mov.u32 	%r533, %r1557;
	mov.u32 	%r532, %r1556;
	mov.u32 	%r531, %r1555;
	ld.global.u32 	%r535, [%rd270+-8];
	ld.global.u32 	%r536, [%rd270+-4];
	ld.global.u32 	%r537, [%rd270];
	ld.global.u32 	%r538, [%rd270+4];
	min.s32 	%r820, %r532, %r533;
	min.s32 	%r539, %r820, %r534;
	min.s32 	%r821, %r536, %r537;
	min.s32 	%r540, %r821, %r538;
	setp.lt.s32 	%p21, %r539, %r540;
	@%p21 bra 	$L__BB23_145;
	setp.lt.s32 	%p22, %r540, %r539;
	mov.u32 	%r1555, %r535;
	mov.u32 	%r1556, %r536;
	mov.u32 	%r1557, %r537;
	mov.u32 	%r1558, %r538;
	mov.u64 	%rd280, %rd271;
	@%p22 bra 	$L__BB23_145;
	setp.lt.s64 	%p23, %rd126, %rd271;
	selp.b32 	%r1555, %r531, %r535, %p23;
	selp.b32 	%r1556, %r532, %r536, %p23;
	selp.b32 	%r1557, %r533, %r537, %p23;
	selp.b32 	%r1558, %r534, %r538, %p23;
	min.s64 	%rd280, %rd126, %rd271;
$L__BB23_145:
	add.s32 	%r1573, %r1573, 256;
	add.s64 	%rd271, %rd271, 256;
	add.s32 	%r1563, %r1563, 1;
	setp.ne.s32 	%p24, %r1563, 0;
	add.s64 	%rd270, %rd270, 4096;
	@%p24 bra 	$L__BB23_142;
$L__BB23_146:
	setp.lt.u32 	%p25, %r527, 768;
	@%p25 bra 	$L__BB23_161;
	add.s32 	%r1582, %r1573, 512;
$L__BB23_148:
	mov.u32 	%r561, %r1582;
	add.s32 	%r822, %r561, -512;
	cvt.u64.u32 	%rd202, %r822;
	add.s64 	%rd203, %rd269, %rd202;
	shl.b64 	%rd204, %rd203, 4;
	add.s64 	%rd134, %rd1, %rd204;
	add.s64 	%rd135, %rd203, %rd185;
	ld.global.u32 	%r566, [%rd134];
	ld.global.u32 	%r567, [%rd134+4];
	ld.global.u32 	%r568, [%rd134+8];
	ld.global.u32 	%r569, [%rd134+12];
	min.s32 	%r823, %r1556, %r1557;
	min.s32 	%r570, %r823, %r1558;
	min.s32 	%r824, %r567, %r568;
	min.s32 	%r571, %r824, %r569;
	setp.lt.s32 	%p26, %r570, %r571;
	mov.u32 	%r1587, %r1555;
	mov.u32 	%r1588, %r1556;
	mov.u32 	%r1589, %r1557;
	mov.u32 	%r1590, %r1558;
	mov.u64 	%rd277, %rd280;
	@%p26 bra 	$L__BB23_151;
	setp.lt.s32 	%p27, %r571, %r570;
	mov.u32 	%r1587, %r566;
	mov.u32 	%r1588, %r567;
	mov.u32 	%r1589, %r568;
	mov.u32 	%r1590, %r569;
	mov.u64 	%rd277, %rd135;
	@%p27 bra 	$L__BB23_151;
	setp.lt.s64 	%p28, %rd280, %rd135;
	selp.b32 	%r1587, %r1555, %r566, %p28;
	selp.b32 	%r1588, %r1556, %r567, %p28;
	selp.b32 	%r1589, %r1557, %r568, %p28;
	selp.b32 	%r1590, %r1558, %r569, %p28;
	min.s64 	%rd277, %rd280, %rd135;
$L__BB23_151:
	add.s32 	%r825, %r561, -256;
	cvt.u64.u32 	%rd205, %r825;
	add.s64 	%rd206, %rd269, %rd205;
	add.s64 	%rd138, %rd206, %rd185;
	ld.global.u32 	%r580, [%rd134+4096];
	ld.global.u32 	%r581, [%rd134+4100];
	ld.global.u32 	%r582, [%rd134+4104];
	ld.global.u32 	%r583, [%rd134+4108];
	min.s32 	%r826, %r1588, %r1589;
	min.s32 	%r584, %r826, %r1590;
	min.s32 	%r827, %r581, %r582;
	min.s32 	%r585, %r827, %r583;
	setp.lt.s32 	%p29, %r584, %r585;
	mov.u32 	%r1591, %r1587;
	mov.u32 	%r1592, %r1588;
	mov.u32 	%r1593, %r1589;
	mov.u32 	%r1594, %r1590;
	mov.u64 	%rd278, %rd277;
	@%p29 bra 	$L__BB23_154;
	setp.lt.s32 	%p30, %r585, %r584;
	mov.u32 	%r1591, %r580;
	mov.u32 	%r1592, %r581;
	mov.u32 	%r1593, %r582;
	mov.u32 	%r1594, %r583;
	mov.u64 	%rd278, %rd138;
	@%p30 bra 	$L__BB23_154;
	setp.lt.s64 	%p31, %rd277, %rd138;
	selp.b32 	%r1591, %r1587, %r580, %p31;
	selp.b32 	%r1592, %r1588, %r581, %p31;
	selp.b32 	%r1593, %r1589, %r582, %p31;
	selp.b32 	%r1594, %r1590, %r583, %p31;
	min.s64 	%rd278, %rd277, %rd138;
$L__BB23_154:
	cvt.u64.u32 	%rd207, %r561;
	add.s64 	%rd208, %rd269, %rd207;
	add.s64 	%rd141, %rd208, %rd185;
	ld.global.u32 	%r594, [%rd134+8192];
	ld.global.u32 	%r595, [%rd134+8196];
	ld.global.u32 	%r596, [%rd134+8200];
	ld.global.u32 	%r597, [%rd134+8204];
	min.s32 	%r828, %r1592, %r1593;
	min.s32 	%r598, %r828, %r1594;
	min.s32 	%r829, %r595, %r596;
	min.s32 	%r599, %r829, %r597;
	setp.lt.s32 	%p32, %r598, %r599;
	mov.u32 	%r1595, %r1591;
	mov.u32 	%r1596, %r1592;
	mov.u32 	%r1597, %r1593;
	mov.u32 	%r1598, %r1594;
	mov.u64 	%rd279, %rd278;
	@%p32 bra 	$L__BB23_157;
	setp.lt.s32 	%p33, %r599, %r598;
	mov.u32 	%r1595, %r594;
	mov.u32 	%r1596, %r595;
	mov.u32 	%r1597, %r596;
	mov.u32 	%r1598, %r597;
	mov.u64 	%rd279, %rd141;
	@%p33 bra 	$L__BB23_157;
	setp.lt.s64 	%p34, %rd278, %rd141;
	selp.b32 	%r1595, %r1591, %r594, %p34;
	selp.b32 	%r1596, %r1592, %r595, %p34;
	selp.b32 	%r1597, %r1593, %r596, %p34;
	selp.b32 	%r1598, %r1594, %r597, %p34;
	min.s64 	%rd279, %rd278, %rd141;
$L__BB23_157:
	add.s32 	%r830, %r561, 256;
	cvt.u64.u32 	%rd209, %r830;
	add.s64 	%rd210, %rd269, %rd209;
	add.s64 	%rd144, %rd210, %rd185;
	ld.global.u32 	%r608, [%rd134+12288];
	ld.global.u32 	%r609, [%rd134+12292];
	ld.global.u32 	%r610, [%rd134+12296];
	ld.global.u32 	%r611, [%rd134+12300];
	min.s32 	%r831, %r1596, %r1597;
	min.s32 	%r612, %r831, %r1598;
	min.s32 	%r832, %r609, %r610;
	min.s32 	%r613, %r832, %r611;
	setp.lt.s32 	%p35, %r612, %r613;
	mov.u32 	%r1555, %r1595;
	mov.u32 	%r1556, %r1596;
	mov.u32 	%r1557, %r1597;
	mov.u32 	%r1558, %r1598;
	mov.u64 	%rd280, %rd279;
	@%p35 bra 	$L__BB23_160;
	setp.lt.s32 	%p36, %r613, %r612;
	mov.u32 	%r1555, %r608;
	mov.u32 	%r1556, %r609;
	mov.u32 	%r1557, %r610;
	mov.u32 	%r1558, %r611;
	mov.u64 	%rd280, %rd144;
	@%p36 bra 	$L__BB23_160;
	setp.lt.s64 	%p37, %rd279, %rd144;
	selp.b32 	%r1555, %r1595, %r608, %p37;
	selp.b32 	%r1556, %r1596, %r609, %p37;
	selp.b32 	%r1557, %r1597, %r610, %p37;
	selp.b32 	%r1558, %r1598, %r611, %p37;
	min.s64 	%rd280, %rd279, %rd144;
$L__BB23_160:
	add.s32 	%r1582, %r561, 1024;
	add.s32 	%r833, %r561, 512;
	setp.lt.s32 	%p38, %r833, %r526;
	@%p38 bra 	$L__BB23_148;
$L__BB23_161:
	// begin inline asm
	mov.u32 %r834, %laneid;
	// end inline asm
	mov.b32 	%r862, 1;
	mov.b32 	%r863, 31;
	mov.b32 	%r864, -1;
	// begin inline asm
	shfl.sync.down.b32 %r835, %r1555, %r862, %r863, %r864;
	// end inline asm
	// begin inline asm
	shfl.sync.down.b32 %r840, %r1556, %r862, %r863, %r864;
	// end inline asm
	// begin inline asm
	shfl.sync.down.b32 %r845, %r1557, %r862, %r863, %r864;
	// end inline asm
	// begin inline asm
	shfl.sync.down.b32 %r850, %r1558, %r862, %r863, %r864;
	// end inline asm
	mov.b64 	{%r856, %r861}, %rd280;
	// begin inline asm
	shfl.sync.down.b32 %r855, %r856, %r862, %r863, %r864;
	// end inline asm
	// begin inline asm
	shfl.sync.down.b32 %r860, %r861, %r862, %r863, %r864;
	// end inline asm
	mov.b64 	%rd148, {%r855, %r860};
	setp.gt.s32 	%p39, %r834, 30;
	mov.u32 	%r1607, %r1555;
	mov.u32 	%r1608, %r1556;
	mov.u32 	%r1609, %r1557;
	mov.u32 	%r1610, %r1558;
	mov.u64 	%rd282, %rd280;
	@%p39 bra 	$L__BB23_165;
	min.s32 	%r865, %r1556, %r1557;
	min.s32 	%r632, %r865, %r1558;
	min.s32 	%r866, %r840, %r845;
	min.s32 	%r633, %r866, %r850;
	setp.lt.s32 	%p40, %r632, %r633;
	mov.u32 	%r1607, %r1555;
	mov.u32 	%r1608, %r1556;
	mov.u32 	%r1609, %r1557;
	mov.u32 	%r1610, %r1558;
	mov.u64 	%rd282, %rd280;
	@%p40 bra 	$L__BB23_165;
	setp.lt.s32 	%p41, %r633, %r632;
	mov.u32 	%r1607, %r835;
	mov.u32 	%r1608, %r840;
	mov.u32 	%r1609, %r845;
	mov.u32 	%r1610, %r850;
	mov.u64 	%rd282, %rd148;
	@%p41 bra 	$L__BB23_165;
	setp.lt.s64 	%p42, %rd280, %rd148;
	selp.b32 	%r1607, %r1555, %r835, %p42;
	selp.b32 	%r1608, %r1556, %r840, %p42;
	selp.b32 	%r1609, %r1557, %r845, %p42;
	selp.b32 	%r1610, %r1558, %r850, %p42;
	min.s64 	%rd282, %rd280, %rd148;
$L__BB23_165:
	mov.b32 	%r894, 2;
	mov.b32 	%r895, 31;
	mov.b32 	%r896, -1;
	// begin inline asm
	shfl.sync.down.b32 %r867, %r1607, %r894, %r895, %r896;
	// end inline asm
	// begin inline asm
	shfl.sync.down.b32 %r872, %r1608, %r894, %r895, %r896;
	// end inline asm
	// begin inline asm
	shfl.sync.down.b32 %r877, %r1609, %r894, %r895, %r896;
	// end inline asm
	// begin inline asm
	shfl.sync.down.b32 %r882, %r1610, %r894, %r895, %r896;
	// end inline asm
	mov.b64 	{%r888, %r893}, %rd282;
	// begin inline asm
	shfl.sync.down.b32 %r887, %r888, %r894, %r895, %r896;
	// end inline asm
	// begin inline asm
	shfl.sync.down.b32 %r892, %r893, %r894, %r895, %r896;
	// end inline asm
	mov.b64 	%rd151, {%r887, %r892};
	setp.gt.s32 	%p43, %r834, 29;
	mov.u32 	%r1611, %r1607;
	mov.u32 	%r1612, %r1608;
	mov.u32 	%r1613, %r1609;
	mov.u32 	%r1614, %r1610;
	mov.u64 	%rd283, %rd282;
	@%p43 bra 	$L__BB23_169;
	min.s32 	%r897, %r1608, %r1609;
	min.s32 	%r646, %r897, %r1610;
	min.s32 	%r898, %r872, %r877;
	min.s32 	%r647, %r898, %r882;
	setp.lt.s32 	%p44, %r646, %r647;
	mov.u32 	%r1611, %r1607;
	mov.u32 	%r1612, %r1608;
	mov.u32 	%r1613, %r1609;
	mov.u32 	%r1614, %r1610;
	mov.u64 	%rd283, %rd282;
	@%p44 bra 	$L__BB23_169;
	setp.lt.s32 	%p45, %r647, %r646;
	mov.u32 	%r1611, %r867;
	mov.u32 	%r1612, %r872;
	mov.u32 	%r1613, %r877;
	mov.u32 	%r1614, %r882;
	mov.u64 	%rd283, %rd151;
	@%p45 bra 	$L__BB23_169;
	setp.lt.s64 	%p46, %rd282, %rd151;
	selp.b32 	%r1611, %r1607, %r867, %p46;
	selp.b32 	%r1612, %r1608, %r872, %p46;
	selp.b32 	%r1613, %r1609, %r877, %p46;
	selp.b32 	%r1614, %r1610, %r882, %p46;
	min.s64 	%rd283, %rd282, %rd151;
$L__BB23_169:
	mov.b32 	%r926, 4;
	mov.b32 	%r927, 31;
	mov.b32 	%r928, -1;
	// begin inline asm
	shfl.sync.down.b32 %r899, %r1611, %r926, %r927, %r928;
	// end inline asm
	// begin inline asm
	shfl.sync.down.b32 %r904, %r1612, %r926, %r927, %r928;
	// end inline asm
	// begin inline asm
	shfl.sync.down.b32 %r909, %r1613, %r926, %r927, %r928;
	// end inline asm
	// begin inline asm
	shfl.sync.down.b32 %r914, %r1614, %r926, %r927, %r928;
	// end inline asm
	mov.b64 	{%r920, %r925}, %rd283;
	// begin inline asm
	shfl.sync.down.b32 %r919, %r920, %r926, %r927, %r928;
	// end inline asm
	// begin inline asm
	shfl.sync.down.b32 %r924, %r925, %r926, %r927, %r928;
	// end inline asm
	mov.b64 	%rd154, {%r919, %r924};
	setp.gt.s32 	%p47, %r834, 27;
	mov.u32 	%r1615, %r1611;
	mov.u32 	%r1616, %r1612;
	mov.u32 	%r1617, %r1613;
	mov.u32 	%r1618, %r1614;
	mov.u64 	%rd284, %rd283;
	@%p47 bra 	$L__BB23_173;
	min.s32 	%r929, %r1612, %r1613;
	min.s32 	%r660, %r929, %r1614;
	min.s32 	%r930, %r904, %r909;
	min.s32 	%r661, %r930, %r914;
	setp.lt.s32 	%p48, %r660, %r661;
	mov.u32 	%r1615, %r1611;
	mov.u32 	%r1616, %r1612;
	mov.u32 	%r1617, %r1613;
	mov.u32 	%r1618, %r1614;
	mov.u64 	%rd284, %rd283;
	@%p48 bra 	$L__BB23_173;
	setp.lt.s32 	%p49, %r661, %r660;
	mov.u32 	%r1615, %r899;
	mov.u32 	%r1616, %r904;
	mov.u32 	%r1617, %r909;
	mov.u32 	%r1618, %r914;
	mov.u64 	%rd284, %rd154;
	@%p49 bra 	$L__BB23_173;
	setp.lt.s64 	%p50, %rd283, %rd154;
	selp.b32 	%r1615, %r1611, %r899, %p50;
	selp.b32 	%r1616, %r1612, %r904, %p50;
	selp.b32 	%r1617, %r1613, %r909, %p50;
	selp.b32 	%r1618, %r1614, %r914, %p50;
	min.s64 	%rd284, %rd283, %rd154;
$L__BB23_173:
	mov.b32 	%r958, 8;
	mov.b32 	%r959, 31;
	mov.b32 	%r960, -1;
	// begin inline asm
	shfl.sync.down.b32 %r931, %r1615, %r958, %r959, %r960;
	// end inline asm
	// begin inline asm
	shfl.sync.down.b32 %r936, %r1616, %r958, %r959, %r960;
	// end inline asm
	// begin inline asm
	shfl.sync.down.b32 %r941, %r1617, %r958, %r959, %r960;
	// end inline asm
	// begin inline asm
	shfl.sync.down.b32 %r946, %r1618, %r958, %r959, %r960;
	// end inline asm
	mov.b64 	{%r952, %r957}, %rd284;
	// begin inline asm
	shfl.sync.down.b32 %r951, %r952, %r958, %r959, %r960;
	// end inline asm
	// begin inline asm
	shfl.sync.down.b32 %r956, %r957, %r958, %r959, %r960;
	// end inline asm
	mov.b64 	%rd157, {%r951, %r956};
	setp.gt.s32 	%p51, %r834, 23;
	mov.u32 	%r1619, %r1615;
	mov.u32 	%r1620, %r1616;
	mov.u32 	%r1621, %r1617;
	mov.u32 	%r1622, %r1618;
	mov.u64 	%rd285, %rd284;
	@%p51 bra 	$L__BB23_177;
	min.s32 	%r961, %r1616, %r1617;
	min.s32 	%r674, %r961, %r1618;
	min.s32 	%r962, %r936, %r941;
	min.s32 	%r675, %r962, %r946;
	setp.lt.s32 	%p52, %r674, %r675;
	mov.u32 	%r1619, %r1615;
	mov.u32 	%r1620, %r1616;
	mov.u32 	%r1621, %r1617;
	mov.u32 	%r1622, %r1618;
	mov.u64 	%rd285, %rd284;
	@%p52 bra 	$L__BB23_177;
	setp.lt.s32 	%p53, %r675, %r674;
	mov.u32 	%r1619, %r931;
	mov.u32 	%r1620, %r936;
	mov.u32 	%r1621, %r941;
	mov.u32 	%r1622, %r946;
	mov.u64 	%rd285, %rd157;
	@%p53 bra 	$L__BB23_177;
	setp.lt.s64 	%p54, %rd284, %rd157;
	selp.b32 	%r1619, %r1615, %r931, %p54;
	selp.b32 	%r1620, %r1616, %r936, %p54;
	selp.b32 	%r1621, %r1617, %r941, %p54;
	selp.b32 	%r1622, %r1618, %r946, %p54;
	min.s64 	%rd285, %rd284, %rd157;
$L__BB23_177:
	mov.b32 	%r990, 16;
	mov.b32 	%r991, 31;
	mov.b32 	%r992, -1;
	// begin inline asm
	shfl.sync.down.b32 %r963, %r1619, %r990, %r991, %r992;
	// end inline asm
	// begin inline asm
	shfl.sync.down.b32 %r968, %r1620, %r990, %r991, %r992;
	// end inline asm
	// begin inline asm
	shfl.sync.down.b32 %r973, %r1621, %r990, %r991, %r992;
	// end inline asm
	// begin inline asm
	shfl.sync.down.b32 %r978, %r1622, %r990, %r991, %r992;
	// end inline asm
	mov.b64 	{%r984, %r989}, %rd285;
	// begin inline asm
	shfl.sync.down.b32 %r983, %r984, %r990, %r991, %r992;
	// end inline asm
	// begin inline asm
	shfl.sync.down.b32 %r988, %r989, %r990, %r991, %r992;
	// end inline asm
	mov.b64 	%rd160, {%r983, %r988};
	setp.gt.s32 	%p55, %r834, 15;
	mov.u32 	%r1654, %r1619;
	mov.u32 	%r1653, %r1620;
	mov.u32 	%r1652, %r1621;
	mov.u32 	%r1651, %r1622;
	mov.u64 	%rd293, %rd285;
	@%p55 bra 	$L__BB23_181;
	min.s32 	%r993, %r1620, %r1621;
	min.s32 	%r688, %r993, %r1622;
	min.s32 	%r994, %r968, %r973;
	min.s32 	%r689, %r994, %r978;
	setp.lt.s32 	%p56, %r688, %r689;
	mov.u32 	%r1654, %r1619;
	mov.u32 	%r1653, %r1620;
	mov.u32 	%r1652, %r1621;
	mov.u32 	%r1651, %r1622;
	mov.u64 	%rd293, %rd285;
	@%p56 bra 	$L__BB23_181;
	setp.lt.s32 	%p57, %r689, %r688;
	mov.u32 	%r1654, %r963;
	mov.u32 	%r1653, %r968;
	mov.u32 	%r1652, %r973;
	mov.u32 	%r1651, %r978;
	mov.u64 	%rd293, %rd160;
	@%p57 bra 	$L__BB23_181;
	setp.lt.s64 	%p58, %rd285, %rd160;
	selp.b32 	%r1654, %r1619, %r963, %p58;
	selp.b32 	%r1653, %r1620, %r968, %p58;
	selp.b32 	%r1652, %r1621, %r973, %p58;
	selp.b32 	%r1651, %r1622, %r978, %p58;
	min.s64 	%rd293, %rd285, %rd160;
$L__BB23_181:
	setp.ne.s32 	%p59, %r834, 0;
	@%p59 bra 	$L__BB23_183;
	shr.u32 	%r995, %r444, 5;
	mov.u32 	%r996, _ZN6thrust24THRUST_300001_SM_1000_NS8cuda_cub4core6detail5shmemE;
	mad.lo.s32 	%r997, %r995, 24, %r996;
	st.shared.v2.u32 	[%r997+8], {%r1654, %r1653};
	st.shared.v2.u32 	[%r997+16], {%r1652, %r1651};
	st.shared.u64 	[%r997+24], %rd293;
$L__BB23_183:
	bar.sync 	0;
	setp.ne.s32 	%p60, %r444, 0;
	@%p60 bra 	$L__BB23_205;
	ld.shared.v4.u32 	{%r698, %r699, %r700, %r701}, [_ZN6thrust24THRUST_300001_SM_1000_NS8cuda_cub4core6detail5shmemE+32];
	ld.shared.u64 	%rd163, [_ZN6thrust24THRUST_300001_SM_1000_NS8cuda_cub4core6detail5shmemE+48];
	min.s32 	%r998, %r1653, %r1652;
	min.s32 	%r702, %r998, %r1651;
	min.s32 	%r999, %r699, %r700;
	min.s32 	%r703, %r999, %r701;
	setp.lt.s32 	%p61, %r702, %r703;
	mov.u32 	%r1627, %r1654;
	mov.u32 	%r1628, %r1653;
	mov.u32 	%r1629, %r1652;
	mov.u32 	%r1630, %r1651;
	mov.u64 	%rd287, %rd293;
	@%p61 bra 	$L__BB23_187;
	setp.lt.s32 	%p62, %r703, %r702;
	mov.u32 	%r1627, %r698;
	mov.u32 	%r1628, %r699;
	mov.u32 	%r1629, %r700;
	mov.u32 	%r1630, %r701;
	mov.u64 	%rd287, %rd163;
	@%p62 bra 	$L__BB23_187;
	setp.lt.s64 	%p63, %rd293, %rd163;
	selp.b32 	%r1627, %r1654, %r698, %p63;
	selp.b32 	%r1628, %r1653, %r699, %p63;
	selp.b32 	%r1629, %r1652, %r700, %p63;
	selp.b32 	%r1630, %r1651, %r701, %p63;
	min.s64 	%rd287, %rd293, %rd163;
$L__BB23_187:
	ld.shared.v2.u32 	{%r712, %r713}, [_ZN6thrust24THRUST_300001_SM_1000_NS8cuda_cub4core6detail5shmemE+56];
	ld.shared.v2.u32 	{%r714, %r715}, [_ZN6thrust24THRUST_300001_SM_1000_NS8cuda_cub4core6detail5shmemE+64];
	ld.shared.u64 	%rd166, [_ZN6thrust24THRUST_300001_SM_1000_NS8cuda_cub4core6detail5shmemE+72];
	min.s32 	%r1000, %r1628, %r1629;
	min.s32 	%r716, %r1000, %r1630;
	min.s32 	%r1001, %r713, %r714;
	min.s32 	%r717, %r1001, %r715;
	setp.lt.s32 	%p64, %r716, %r717;
	mov.u32 	%r1631, %r1627;
	mov.u32 	%r1632, %r1628;
	mov.u32 	%r1633, %r1629;
	mov.u32 	%r1634, %r1630;
	mov.u64 	%rd288, %rd287;
	@%p64 bra 	$L__BB23_190;
	setp.lt.s32 	%p65, %r717, %r716;
	mov.u32 	%r1631, %r712;
	mov.u32 	%r1632, %r713;
	mov.u32 	%r1633, %r714;
	mov.u32 	%r1634, %r715;
	mov.u64 	%rd288, %rd166;
	@%p65 bra 	$L__BB23_190;
	setp.lt.s64 	%p66, %rd287, %rd166;
	selp.b32 	%r1631, %r1627, %r712, %p66;
	selp.b32 	%r1632, %r1628, %r713, %p66;
	selp.b32 	%r1633, %r1629, %r714, %p66;
	selp.b32 	%r1634, %r1630, %r715, %p66;
	min.s64 	%rd288, %rd287, %rd166;
$L__BB23_190:
	ld.shared.v4.u32 	{%r726, %r727, %r728, %r729}, [_ZN6thrust24THRUST_300001_SM_1000_NS8cuda_cub4core6detail5shmemE+80];
	ld.shared.u64 	%rd169, [_ZN6thrust24THRUST_300001_SM_1000_NS8cuda_cub4core6detail5shmemE+96];
	min.s32 	%r1002, %r1632, %r1633;
	min.s32 	%r730, %r1002, %r1634;
	min.s32 	%r1003, %r727, %r728;
	min.s32 	%r731, %r1003, %r729;
	setp.lt.s32 	%p67, %r730, %r731;
	mov.u32 	%r1635, %r1631;
	mov.u32 	%r1636, %r1632;
	mov.u32 	%r1637, %r1633;
	mov.u32 	%r1638, %r1634;
	mov.u64 	%rd289, %rd288;
	@%p67 bra 	$L__BB23_193;
	setp.lt.s32 	%p68, %r731, %r730;
	mov.u32 	%r1635, %r726;
	mov.u32 	%r1636, %r727;
	mov.u32 	%r1637, %r728;
	mov.u32 	%r1638, %r729;
	mov.u64 	%rd289, %rd169;
	@%p68 bra 	$L__BB23_193;
	setp.lt.s64 	%p69, %rd288, %rd169;
	selp.b32 	%r1635, %r1631, %r726, %p69;
	selp.b32 	%r1636, %r1632, %r727, %p69;
	selp.b32 	%r1637, %r1633, %r728, %p69;
	selp.b32 	%r1638, %r1634, %r729, %p69;
	min.s64 	%rd289, %rd288, %rd169;
$L__BB23_193:
	ld.shared.v2.u32 	{%r740, %r741}, [_ZN6thrust24THRUST_300001_SM_1000_NS8cuda_cub4core6detail5shmemE+104];
	ld.shared.v2.u32 	{%r742, %r743}, [_ZN6thrust24THRUST_300001_SM_1000_NS8cuda_cub4core6detail5shmemE+112];
	ld.shared.u64 	%rd172, [_ZN6thrust24THRUST_300001_SM_1000_NS8cuda_cub4core6detail5shmemE+120];
	min.s32 	%r1004, %r1636, %r1637;
	min.s32 	%r744, %r1004, %r1638;
	min.s32 	%r1005, %r741, %r742;
	min.s32 	%r745, %r1005, %r743;
	setp.lt.s32 	%p70, %r744, %r745;
	mov.u32 	%r1639, %r1635;
	mov.u32 	%r1640, %r1636;
	mov.u32 	%r1641, %r1637;
	mov.u32 	%r1642, %r1638;
	mov.u64 	%rd290, %rd289;
	@%p70 bra 	$L__BB23_196;
	setp.lt.s32 	%p71, %r745, %r744;
	mov.u32 	%r1639, %r740;
	mov.u32 	%r1640, %r741;
	mov.u32 	%r1641, %r742;
	mov.u32 	%r1642, %r743;
	mov.u64 	%rd290, %rd172;
	@%p71 bra 	$L__BB23_196;
	setp.lt.s64 	%p72, %rd289, %rd172;
	selp.b32 	%r1639, %r1635, %r740, %p72;
	selp.b32 	%r1640, %r1636, %r741, %p72;
	selp.b32 	%r1641, %r1637, %r742, %p72;
	selp.b32 	%r1642, %r1638, %r743, %p72;
	min.s64 	%rd290, %rd289, %rd172;
$L__BB23_196:
	ld.shared.v4.u32 	{%r754, %r755, %r756, %r757}, [_ZN6thrust24THRUST_300001_SM_1000_NS8cuda_cub4core6detail5shmemE+128];
	ld.shared.u64 	%rd175, [_ZN6thrust24THRUST_300001_SM_1000_NS8cuda_cub4core6detail5shmemE+144];
	min.s32 	%r1006, %r1640, %r1641;
	min.s32 	%r758, %r1006, %r1642;
	min.s32 	%r1007, %r755, %r756;
	min.s32 	%r759, %r1007, %r757;
	setp.lt.s32 	%p73, %r758, %r759;
	mov.u32 	%r1643, %r1639;
	mov.u32 	%r1644, %r1640;
	mov.u32 	%r1645, %r1641;
	mov.u32 	%r1646, %r1642;
	mov.u64 	%rd291, %rd290;
	@%p73 bra 	$L__BB23_199;
	setp.lt.s32 	%p74, %r759, %r758;
	mov.u32 	%r1643, %r754;
	mov.u32 	%r1644, %r755;
	mov.u32 	%r1645, %r756;
	mov.u32 	%r1646, %r757;
	mov.u64 	%rd291, %rd175;
	@%p74 bra 	$L__BB23_199;
	setp.lt.s64 	%p75, %rd290, %rd175;
	selp.b32 	%r1643, %r1639, %r754, %p75;
	selp.b32 	%r1644, %r1640, %r755, %p75;
	selp.b32 	%r1645, %r1641, %r756, %p75;
	selp.b32 	%r1646, %r1642, %r757, %p75;
	min.s64 	%rd291, %rd290, %rd175;
$L__BB23_199:
	ld.shared.v2.u32 	{%r768, %r769}, [_ZN6thrust24THRUST_300001_SM_1000_NS8cuda_cub4core6detail5shmemE+152];
	ld.shared.v2.u32 	{%r770, %r771}, [_ZN6thrust24THRUST_300001_SM_1000_NS8cuda_cub4core6detail5shmemE+160];
	ld.shared.u64 	%rd178, [_ZN6thrust24THRUST_300001_SM_1000_NS8cuda_cub4core6detail5shmemE+168];
	min.s32 	%r1008, %r1644, %r1645;
	min.s32 	%r772, %r1008, %r1646;
	min.s32 	%r1009, %r769, %r770;
	min.s32 	%r773, %r1009, %r771;
	setp.lt.s32 	%p76, %r772, %r773;
	mov.u32 	%r1647, %r1643;
	mov.u32 	%r1648, %r1644;
	mov.u32 	%r1649, %r1645;
	mov.u32 	%r1650, %r1646;
	mov.u64 	%rd292, %rd291;
	@%p76 bra 	$L__BB23_202;
	setp.lt.s32 	%p77, %r773, %r772;
	mov.u32 	%r1647, %r768;
	mov.u32 	%r1648, %r769;
	mov.u32 	%r1649, %r770;
	mov.u32 	%r1650, %r771;
	mov.u64 	%rd292, %rd178;
	@%p77 bra 	$L__BB23_202;
	setp.lt.s64 	%p78, %rd291, %rd178;
	selp.b32 	%r1647, %r1643, %r768, %p78;
	selp.b32 	%r1648, %r1644, %r769, %p78;
	selp.b32 	%r1649, %r1645, %r770, %p78;
	selp.b32 	%r1650, %r1646, %r771, %p78;
	min.s64 	%rd292, %rd291, %rd178;
$L__BB23_202:
	ld.shared.v4.u32 	{%r782, %r783, %r784, %r785}, [_ZN6thrust24THRUST_300001_SM_1000_NS8cuda_cub4core6detail5shmemE+176];
	ld.shared.u64 	%rd181, [_ZN6thrust24THRUST_300001_SM_1000_NS8cuda_cub4core6detail5shmemE+192];
	min.s32 	%r1010, %r1648, %r1649;
	min.s32 	%r786, %r1010, %r1650;
	min.s32 	%r1011, %r783, %r784;
	min.s32 	%r787, %r1011, %r785;
	setp.lt.s32 	%p79, %r786, %r787;
	mov.u64 	%rd293, %rd292;
	mov.u32 	%r1651, %r1650;
	mov.u32 	%r1652, %r1649;
	mov.u32 	%r1653, %r1648;
	mov.u32 	%r1654, %r1647;
	@%p79 bra 	$L__BB23_205;
	setp.lt.s32 	%p80, %r787, %r786;
	mov.u64 	%rd293, %rd181;
	mov.u32 	%r1651, %r785;
	mov.u32 	%r1652, %r784;
	mov.u32 	%r1653, %r783;
	mov.u32 	%r1654, %r782;
	@%p80 bra 	$L__BB23_205;
	setp.lt.s64 	%p81, %rd292, %rd181;
	selp.b32 	%r1654, %r1647, %r782, %p81;
	selp.b32 	%r1653, %r1648, %r783, %p81;
	selp.b32 	%r1652, %r1649, %r784, %p81;
	selp.b32 	%r1651, %r1650, %r785, %p81;
	min.s64 	%rd293, %rd292, %rd181;
$L__BB23_205:
	mov.u32 	%r1397, %tid.x;
	setp.ne.s32 	%p198, %r1397, 0;
	@%p198 bra 	$L__BB23_207;
	ld.param.u64 	%rd225, [_ZN6thrust24THRUST_300001_SM_1000_NS8cuda_cub4core6detail13_kernel_agentINS1_8__reduce11ReduceAgentINS0_12zip_iteratorIN4cuda3std3__45tupleIJNS0_6detail15normal_iteratorINS0_10device_ptrINSB_IJiiiiEEEEEEENS0_17counting_iteratorIlNS0_11use_defaultESJ_SJ_EEEEEEEPNSB_IJSF_lEEESN_lNS1_9__extrema9arg_min_fISF_l6lbXYZ2EEEEJSM_SO_lSS_EEEvDpT0__param_1];
	cvta.to.global.u64 	%rd224, %rd225;
	st.global.u32 	[%rd224], %r1654;
	st.global.u32 	[%rd224+4], %r1653;
	st.global.u32 	[%rd224+8], %r1652;
	st.global.u32 	[%rd224+12], %r1651;
	st.global.u64 	[%rd224+16], %rd293;
$L__BB23_207:
	ret;

}
	// .globl	_ZN6thrust24THRUST_300001_SM_1000_NS8cuda_cub4core6detail13_kernel_agentINS1_8__reduce11ReduceAgentINS0_12zip_iteratorIN4cuda3std3__45tupleIJNS0_6detail15normal_iteratorINS0_10device_ptrINSB_IJiiiiEEEEEEENS0_17counting_iteratorIlNS0_11use_defaultESJ_SJ_EEEEEEEPNSB_IJSF_lEEESN_lNS1_9__extrema9arg_min_fISF_l6lbXYZ2EEEEJSM_SO_lN3cub18CUB_300001_SM_100013GridEvenShareIlEENSV_9GridQueueIyEESS_EEEvDpT0_
.visible .entry _ZN6thrust24THRUST_300001_SM_1000_NS8cuda_cub4core6detail13_kernel_agentINS1_8__reduce11ReduceAgentINS0_12zip_iteratorIN4cuda3std3__45tupleIJNS0_6detail15normal_iteratorINS0_10device_ptrINSB_IJiiiiEEEEEEENS0_17counting_iteratorIlNS0_11use_defaultESJ_SJ_EEEEEEEPNSB_IJSF_lEEESN_lNS1_9__extrema9arg_min_fISF_l6lbXYZ2EEEEJSM_SO_lN3cub18CUB_300001_SM_100013GridEvenShareIlEENSV_9GridQueueIyEESS_EEEvDpT0_(
	.param .align 8 .b8 _ZN6thrust24THRUST_300001_SM_1000_NS8cuda_cub4core6detail13_kernel_agentINS1_8__reduce11ReduceAgentINS0_12zip_iteratorIN4cuda3std3__45tupleIJNS0_6detail15normal_iteratorINS0_10device_ptrINSB_IJiiiiEEEEEEENS0_17counting_iteratorIlNS0_11use_defaultESJ_SJ_EEEEEEEPNSB_IJSF_lEEESN_lNS1_9__extrema9arg_min_fISF_l6lbXYZ2EEEEJSM_SO_lN3cub18CUB_300001_SM_100013GridEvenShareIlEENSV_9GridQueueIyEESS_EEEvDpT0__param_0[16],
	.param .u64 .ptr .align 1 _ZN6thrust24THRUST_300001_SM_1000_NS8cuda_cub4core6detail13_kernel_agentINS1_8__reduce11ReduceAgentINS0_12zip_iteratorIN4cuda3std3__45tupleIJNS0_6detail15normal_iteratorINS0_10device_ptrINSB_IJiiiiEEEEEEENS0_17counting_iteratorIlNS0_11use_defaultESJ_SJ_EEEEEEEPNSB_IJSF_lEEESN_lNS1_9__extrema9arg_min_fISF_l6lbXYZ2EEEEJSM_SO_lN3cub18CUB_300001_SM_100013GridEvenShareIlEENSV_9GridQueueIyEESS_EEEvDpT0__param_1,
	.param .u64 _ZN6thrust24THRUST_300001_SM_1000_NS8cuda_cub4core6detail13_kernel_agentINS1_8__reduce11ReduceAgentINS0_12zip_iteratorIN4cuda3std3__45tupleIJNS0_6detail15normal_iteratorINS0_10device_ptrINSB_IJiiiiEEEEEEENS0_17counting_iteratorIlNS0_11use_defaultESJ_SJ_EEEEEEEPNSB_IJSF_lEEESN_lNS1_9__extrema9arg_min_fISF_l6lbXYZ2EEEEJSM_SO_lN3cub18CUB_300001_SM_100013GridEvenShareIlEENSV_9GridQueueIyEESS_EEEvDpT0__param_2,
	.param .align 8 .b8 _ZN6thrust24THRUST_300001_SM_1000_NS8cuda_cub4core6detail13_kernel_agentINS1_8__reduce11ReduceAgentINS0_12zip_iteratorIN4cuda3std3__45tupleIJNS0_6detail15normal_iteratorINS0_10device_ptrINSB_IJiiiiEEEEEEENS0_17counting_iteratorIlNS0_11use_defaultESJ_SJ_EEEEEEEPNSB_IJSF_lEEESN_lNS1_9__extrema9arg_min_fISF_l6lbXYZ2EEEEJSM_SO_lN3cub18CUB_300001_SM_100013GridEvenShareIlEENSV_9GridQueueIyEESS_EEEvDpT0__param_3[72],
	.param .align 8 .b8 _ZN6thrust24THRUST_300001_SM_1000_NS8cuda_cub4core6detail13_kernel_agentINS1_8__reduce11ReduceAgentINS0_12zip_iteratorIN4cuda3std3__45tupleIJNS0_6detail15normal_iteratorINS0_10device_ptrINSB_IJiiiiEEEEEEENS0_17counting_iteratorIlNS0_11use_defaultESJ_SJ_EEEEEEEPNSB_IJSF_lEEESN_lNS1_9__extrema9arg_min_fISF_l6lbXYZ2EEEEJSM_SO_lN3cub18CUB_300001_SM_100013GridEvenShareIlEENSV_9GridQueueIyEESS_EEEvDpT0__param_4[8],
	.param .align 1 .b8 _ZN6thrust24THRUST_300001_SM_1000_NS8cuda_cub4core6detail13_kernel_agentINS1_8__reduce11ReduceAgentINS0_12zip_iteratorIN4cuda3std3__45tupleIJNS0_6detail15normal_iteratorINS0_10device_ptrINSB_IJiiiiEEEEEEENS0_17counting_iteratorIlNS0_11use_defaultESJ_SJ_EEEEEEEPNSB_IJSF_lEEESN_lNS1_9__extrema9arg_min_fISF_l6lbXYZ2EEEEJSM_SO_lN3cub18CUB_300001_SM_100013GridEvenShareIlEENSV_9GridQueueIyEESS_EEEvDpT0__param_5[1]
)
.maxntid 256
{
	.reg .pred 	%p<201>;
	.reg .b32 	%r<1663>;
	.reg .b64 	%rd<315>;

	ld.param.u64 	%rd191, [_ZN6thrust24THRUST_300001_SM_1000_NS8cuda_cub4core6detail13_kernel_agentINS1_8__reduce11ReduceAgentINS0_12zip_iteratorIN4cuda3std3__45tupleIJNS0_6detail15normal_iteratorINS0_10device_ptrINSB_IJiiiiEEEEEEENS0_17counting_iteratorIlNS0_11use_defaultESJ_SJ_EEEEEEEPNSB_IJSF_lEEESN_lNS1_9__extrema9arg_min_fISF_l6lbXYZ2EEEEJSM_SO_lN3cub18CUB_300001_SM_100013GridEvenShareIlEENSV_9GridQueueIyEESS_EEEvDpT0__param_0+8];
	ld.param.u64 	%rd190, [_ZN6thrust24THRUST_300001_SM_1000_NS8cuda_cub4core6detail13_kernel_agentINS1_8__reduce11ReduceAgentINS0_12zip_iteratorIN4cuda3std3__45tupleIJNS0_6detail15normal_iteratorINS0_10device_ptrINSB_IJiiiiEEEEEEENS0_17counting_iteratorIlNS0_11use_defaultESJ_SJ_EEEEEEEPNSB_IJSF_lEEESN_lNS1_9__extrema9arg_min_fISF_l6lbXYZ2EEEEJSM_SO_lN3cub18CUB_300001_SM_100013GridEvenShareIlEENSV_9GridQueueIyEESS_EEEvDpT0__param_0];
	ld.param.u64 	%rd194, [_ZN6thrust24THRUST_300001_SM_1000_NS8cuda_cub4core6detail13_kernel_agentINS1_8__reduce11ReduceAgentINS0_12zip_iteratorIN4cuda3std3__45tupleIJNS0_6detail15normal_iteratorINS0_10device_ptrINSB_IJiiiiEEEEEEENS0_17counting_iteratorIlNS0_11use_defaultESJ_SJ_EEEEEEEPNSB_IJSF_lEEESN_lNS1_9__extrema9arg_min_fISF_l6lbXYZ2EEEEJSM_SO_lN3cub18CUB_300001_SM_100013GridEvenShareIlEENSV_9GridQueueIyEESS_EEEvDpT0__param_4];
	ld.param.u64 	%rd193, [_ZN6thrust24THRUST_300001_SM_1000_NS8cuda_cub4core6detail13_kernel_agentINS1_8__reduce11ReduceAgentINS0_12zip_iteratorIN4cuda3std3__45tupleIJNS0_6detail15normal_iteratorINS0_10device_ptrINSB_IJiiiiEEEEEEENS0_17counting_iteratorIlNS0_11use_defaultESJ_SJ_EEEEEEEPNSB_IJSF_lEEESN_lNS1_9__extrema9arg_min_fISF_l6lbXYZ2EEEEJSM_SO_lN3cub18CUB_300001_SM_100013GridEvenShareIlEENSV_9GridQueueIyEESS_EEEvDpT0__param_2];
	cvta.to.global.u64 	%rd1, %rd194;
	cvta.to.global.u64 	%rd2, %rd190;
	mov.u32 	%r1, %ctaid.x;
	mul.lo.s32 	%r798, %r1, 768;
	cvt.u64.u32 	%rd4, %r798;
	mov.u32 	%r799, %nctaid.x;
	mul.lo.s32 	%r800, %r799, 768;
	cvt.u64.u32 	%rd5, %r800;
	add.s64 	%rd195, %rd4, 768;
	setp.le.s64 	%p1, %rd195, %rd193;
	@%p1 bra 	$L__BB24_121;
	cvt.u32.u64 	%r1018, %rd4;
	cvt.u32.u64 	%r2, %rd193;
	sub.s32 	%r3, %r2, %r1018;
	mov.u32 	%r4, %tid.x;
	setp.ge.s32 	%p84, %r4, %r3;
	mov.b32 	%r1447, 0;
	mov.b64 	%rd258, 0;
	mov.u32 	%r1448, %r1447;
	mov.u32 	%r1449, %r1447;
	mov.u32 	%r1450, %r1447;
	mov.u32 	%r1421, %r4;
	@%p84 bra 	$L__BB24_3;
	cvt.u64.u32 	%rd225, %r4;
	add.s64 	%rd226, %rd4, %rd225;
	shl.b64 	%rd227, %rd226, 4;
	add.s64 	%rd228, %rd2, %rd227;
	add.s64 	%rd258, %rd191, %rd226;
	ld.global.u32 	%r1450, [%rd228];
	ld.global.u32 	%r1449, [%rd228+4];
	ld.global.u32 	%r1448, [%rd228+8];
	ld.global.u32 	%r1447, [%rd228+12];
	add.s32 	%r1421, %r4, 256;
$L__BB24_3:
	setp.ge.s32 	%p85, %r1421, %r3;
	@%p85 bra 	$L__BB24_25;
	not.b32 	%r1021, %r1421;
	add.s32 	%r1022, %r1021, %r2;
	sub.s32 	%r15, %r1022, %r1018;
	and.b32  	%r1023, %r15, 768;
	setp.eq.s32 	%p86, %r1023, 768;
	@%p86 bra 	$L__BB24_10;
	cvt.u64.u32 	%rd230, %r1421;
	add.s64 	%rd231, %rd230, %rd4;
	add.s64 	%rd249, %rd231, %rd191;
	shr.u32 	%r1024, %r15, 8;
	add.s32 	%r1025, %r1024, 1;
	and.b32  	%r1026, %r1025, 3;
	neg.s32 	%r1411, %r1026;
	shl.b64 	%rd232, %rd231, 4;
	add.s64 	%rd233, %rd232, %rd2;
	add.s64 	%rd248, %rd233, 8;
$L__BB24_6:
	.pragma "nounroll";
	mov.u64 	%rd12, %rd258;
	mov.u32 	%r22, %r1447;
	mov.u32 	%r21, %r1448;
	mov.u32 	%r20, %r1449;
	mov.u32 	%r19, %r1450;
	ld.global.u32 	%r23, [%rd248+-8];
	ld.global.u32 	%r24, [%rd248+-4];
	ld.global.u32 	%r25, [%rd248];
	ld.global.u32 	%r26, [%rd248+4];
	min.s32 	%r1027, %r20, %r21;
	min.s32 	%r27, %r1027, %r22;
	min.s32 	%r1028, %r24, %r25;
	min.s32 	%r28, %r1028, %r26;
	setp.lt.s32 	%p87, %r27, %r28;
	@%p87 bra 	$L__BB24_9;
	setp.lt.s32 	%p88, %r28, %r27;
	mov.u64 	%rd258, %rd249;
	mov.u32 	%r1447, %r26;
	mov.u32 	%r1448, %r25;
	mov.u32 	%r1449, %r24;
	mov.u32 	%r1450, %r23;
	@%p88 bra 	$L__BB24_9;
	setp.lt.s64 	%p89, %rd12, %rd249;
	min.s64 	%rd258, %rd12, %rd249;
	selp.b32 	%r1447, %r22, %r26, %p89;
	selp.b32 	%r1448, %r21, %r25, %p89;
	selp.b32 	%r1449, %r20, %r24, %p89;
	selp.b32 	%r1450, %r19, %r23, %p89;
$L__BB24_9:
	add.s32 	%r1421, %r1421, 256;
	add.s64 	%rd249, %rd249, 256;
	add.s32 	%r1411, %r1411, 1;
	setp.ne.s32 	%p90, %r1411, 0;
	add.s64 	%rd248, %rd248, 4096;
	@%p90 bra 	$L__BB24_6;
$L__BB24_10:
	setp.lt.u32 	%p91, %r15, 768;
	@%p91 bra 	$L__BB24_25;
	add.s32 	%r1430, %r1421, 512;
$L__BB24_12:
	mov.u32 	%r49, %r1430;
	add.s32 	%r1029, %r49, -512;
	cvt.s64.s32 	%rd234, %r1029;
	add.s64 	%rd235, %rd234, %rd4;
	shl.b64 	%rd236, %rd235, 4;
	add.s64 	%rd20, %rd2, %rd236;
	add.s64 	%rd21, %rd235, %rd191;
	ld.global.u32 	%r54, [%rd20];
	ld.global.u32 	%r55, [%rd20+4];
	ld.global.u32 	%r56, [%rd20+8];
	ld.global.u32 	%r57, [%rd20+12];
	min.s32 	%r1030, %r1449, %r1448;
	min.s32 	%r58, %r1030, %r1447;
	min.s32 	%r1031, %r55, %r56;
	min.s32 	%r59, %r1031, %r57;
	setp.lt.s32 	%p92, %r58, %r59;
	mov.u64 	%rd255, %rd258;
	mov.u32 	%r1435, %r1447;
	mov.u32 	%r1436, %r1448;
	mov.u32 	%r1437, %r1449;
	mov.u32 	%r1438, %r1450;
	@%p92 bra 	$L__BB24_15;
	setp.lt.s32 	%p93, %r59, %r58;
	mov.u64 	%rd255, %rd21;
	mov.u32 	%r1435, %r57;
	mov.u32 	%r1436, %r56;
	mov.u32 	%r1437, %r55;
	mov.u32 	%r1438, %r54;
	@%p93 bra 	$L__BB24_15;
	setp.lt.s64 	%p94, %rd258, %rd21;
	min.s64 	%rd255, %rd258, %rd21;
	selp.b32 	%r1435, %r1447, %r57, %p94;
	selp.b32 	%r1436, %r1448, %r56, %p94;
	selp.b32 	%r1437, %r1449, %r55, %p94;
	selp.b32 	%r1438, %r1450, %r54, %p94;
$L__BB24_15:
	add.s32 	%r1032, %r49, -256;
	cvt.s64.s32 	%rd237, %r1032;
	add.s64 	%rd238, %rd237, %rd4;
	add.s64 	%rd24, %rd238, %rd191;
	ld.global.u32 	%r68, [%rd20+4096];
	ld.global.u32 	%r69, [%rd20+4100];
	ld.global.u32 	%r70, [%rd20+4104];
	ld.global.u32 	%r71, [%rd20+4108];
	min.s32 	%r1033, %r1437, %r1436;
	min.s32 	%r72, %r1033, %r1435;
	min.s32 	%r1034, %r69, %r70;
	min.s32 	%r73, %r1034, %r71;
	setp.lt.s32 	%p95, %r72, %r73;
	mov.u64 	%rd256, %rd255;
	mov.u32 	%r1439, %r1435;
	mov.u32 	%r1440, %r1436;
	mov.u32 	%r1441, %r1437;
	mov.u32 	%r1442, %r1438;
	@%p95 bra 	$L__BB24_18;
	setp.lt.s32 	%p96, %r73, %r72;
	mov.u64 	%rd256, %rd24;
	mov.u32 	%r1439, %r71;
	mov.u32 	%r1440, %r70;
	mov.u32 	%r1441, %r69;
	mov.u32 	%r1442, %r68;
	@%p96 bra 	$L__BB24_18;
	setp.lt.s64 	%p97, %rd255, %rd24;
	min.s64 	%rd256, %rd255, %rd24;
	selp.b32 	%r1439, %r1435, %r71, %p97;
	selp.b32 	%r1440, %r1436, %r70, %p97;
	selp.b32 	%r1441, %r1437, %r69, %p97;
	selp.b32 	%r1442, %r1438, %r68, %p97;
$L__BB24_18:
	cvt.s64.s32 	%rd239, %r49;
	add.s64 	%rd240, %rd239, %rd4;
	add.s64 	%rd27, %rd240, %rd191;
	ld.global.u32 	%r82, [%rd20+8192];
	ld.global.u32 	%r83, [%rd20+8196];
	ld.global.u32 	%r84, [%rd20+8200];
	ld.global.u32 	%r85, [%rd20+8204];
	min.s32 	%r1035, %r1441, %r1440;
	min.s32 	%r86, %r1035, %r1439;
	min.s32 	%r1036, %r83, %r84;
	min.s32 	%r87, %r1036, %r85;
	setp.lt.s32 	%p98, %r86, %r87;
	mov.u64 	%rd257, %rd256;
	mov.u32 	%r1443, %r1439;
	mov.u32 	%r1444, %r1440;
	mov.u32 	%r1445, %r1441;
	mov.u32 	%r1446, %r1442;
	@%p98 bra 	$L__BB24_21;
	setp.lt.s32 	%p99, %r87, %r86;
	mov.u64 	%rd257, %rd27;
	mov.u32 	%r1443, %r85;
	mov.u32 	%r1444, %r84;
	mov.u32 	%r1445, %r83;
	mov.u32 	%r1446, %r82;
	@%p99 bra 	$L__BB24_21;
	setp.lt.s64 	%p100, %rd256, %rd27;
	min.s64 	%rd257, %rd256, %rd27;
	selp.b32 	%r1443, %r1439, %r85, %p100;
	selp.b32 	%r1444, %r1440, %r84, %p100;
	selp.b32 	%r1445, %r1441, %r83, %p100;
	selp.b32 	%r1446, %r1442, %r82, %p100;
$L__BB24_21:
	add.s32 	%r1037, %r49, 256;
	cvt.s64.s32 	%rd241, %r1037;
	add.s64 	%rd242, %rd241, %rd4;
	add.s64 	%rd30, %rd242, %rd191;
	ld.global.u32 	%r96, [%rd20+12288];
	ld.global.u32 	%r97, [%rd20+12292];
	ld.global.u32 	%r98, [%rd20+12296];
	ld.global.u32 	%r99, [%rd20+12300];
	min.s32 	%r1038, %r1445, %r1444;
	min.s32 	%r100, %r1038, %r1443;
	min.s32 	%r1039, %r97, %r98;
	min.s32 	%r101, %r1039, %r99;
	setp.lt.s32 	%p101, %r100, %r101;
	mov.u64 	%rd258, %rd257;
	mov.u32 	%r1447, %r1443;
	mov.u32 	%r1448, %r1444;
	mov.u32 	%r1449, %r1445;
	mov.u32 	%r1450, %r1446;
	@%p101 bra 	$L__BB24_24;
	setp.lt.s32 	%p102, %r101, %r100;
	mov.u64 	%rd258, %rd30;
	mov.u32 	%r1447, %r99;
	mov.u32 	%r1448, %r98;
	mov.u32 	%r1449, %r97;
	mov.u32 	%r1450, %r96;
	@%p102 bra 	$L__BB24_24;
	setp.lt.s64 	%p103, %rd257, %rd30;
	min.s64 	%rd258, %rd257, %rd30;
	selp.b32 	%r1447, %r1443, %r99, %p103;
	selp.b32 	%r1448, %r1444, %r98, %p103;
	selp.b32 	%r1449, %r1445, %r97, %p103;
	selp.b32 	%r1450, %r1446, %r96, %p103;
$L__BB24_24:
	add.s32 	%r1430, %r49, 1024;
	add.s32 	%r1040, %r49, 512;
	setp.lt.s32 	%p104, %r1040, %r3;
	@%p104 bra 	$L__BB24_12;
$L__BB24_25:
	setp.lt.s32 	%p105, %r3, 256;
	@%p105 bra 	$L__BB24_70;
	// begin inline asm
	mov.u32 %r1227, %laneid;
	// end inline asm
	mov.b32 	%r1255, 1;
	mov.b32 	%r1256, 31;
	mov.b32 	%r1257, -1;
	// begin inline asm
	shfl.sync.down.b32 %r1228, %r1450, %r1255, %r1256, %r1257;
	// end inline asm
	// begin inline asm
	shfl.sync.down.b32 %r1233, %r1449, %r1255, %r1256, %r1257;
	// end inline asm
	// begin inline asm
	shfl.sync.down.b32 %r1238, %r1448, %r1255, %r1256, %r1257;
	// end inline asm
	// begin inline asm
	shfl.sync.down.b32 %r1243, %r1447, %r1255, %r1256, %r1257;
	// end inline asm
	mov.b64 	{%r1249, %r1254}, %rd258;
	// begin inline asm
	shfl.sync.down.b32 %r1248, %r1249, %r1255, %r1256, %r1257;
	// end inline asm
	// begin inline asm
	shfl.sync.down.b32 %r1253, %r1254, %r1255, %r1256, %r1257;
	// end inline asm
	mov.b64 	%rd34, {%r1248, %r1253};
	setp.gt.s32 	%p157, %r1227, 30;
	mov.u64 	%rd260, %rd258;
	mov.u32 	%r1455, %r1447;
	mov.u32 	%r1456, %r1448;
	mov.u32 	%r1457, %r1449;
	mov.u32 	%r1458, %r1450;
	@%p157 bra 	$L__BB24_30;
	min.s32 	%r1258, %r1449, %r1448;
	min.s32 	%r120, %r1258, %r1447;
	min.s32 	%r1259, %r1233, %r1238;
	min.s32 	%r121, %r1259, %r1243;
	setp.lt.s32 	%p158, %r120, %r121;
	mov.u64 	%rd260, %rd258;
	mov.u32 	%r1455, %r1447;
	mov.u32 	%r1456, %r1448;
	mov.u32 	%r1457, %r1449;
	mov.u32 	%r1458, %r1450;
	@%p158 bra 	$L__BB24_30;
	setp.lt.s32 	%p159, %r121, %r120;
	mov.u64 	%rd260, %rd34;
	mov.u32 	%r1455, %r1243;
	mov.u32 	%r1456, %r1238;
	mov.u32 	%r1457, %r1233;
	mov.u32 	%r1458, %r1228;
	@%p159 bra 	$L__BB24_30;
	setp.lt.s64 	%p160, %rd258, %rd34;
	min.s64 	%rd260, %rd258, %rd34;
	selp.b32 	%r1455, %r1447, %r1243, %p160;
	selp.b32 	%r1456, %r1448, %r1238, %p160;
	selp.b32 	%r1457, %r1449, %r1233, %p160;
	selp.b32 	%r1458, %r1450, %r1228, %p160;
$L__BB24_30:
	mov.b32 	%r1287, 2;
	mov.b32 	%r1288, 31;
	mov.b32 	%r1289, -1;
	// begin inline asm
	shfl.sync.down.b32 %r1260, %r1458, %r1287, %r1288, %r1289;
	// end inline asm
	// begin inline asm
	shfl.sync.down.b32 %r1265, %r1457, %r1287, %r1288, %r1289;
	// end inline asm
	// begin inline asm
	shfl.sync.down.b32 %r1270, %r1456, %r1287, %r1288, %r1289;
	// end inline asm
	// begin inline asm
	shfl.sync.down.b32 %r1275, %r1455, %r1287, %r1288, %r1289;
	// end inline asm
	mov.b64 	{%r1281, %r1286}, %rd260;
	// begin inline asm
	shfl.sync.down.b32 %r1280, %r1281, %r1287, %r1288, %r1289;
	// end inline asm
	// begin inline asm
	shfl.sync.down.b32 %r1285, %r1286, %r1287, %r1288, %r1289;
	// end inline asm
	mov.b64 	%rd37, {%r1280, %r1285};
	setp.gt.s32 	%p161, %r1227, 29;
	mov.u64 	%rd261, %rd260;
	mov.u32 	%r1459, %r1455;
	mov.u32 	%r1460, %r1456;
	mov.u32 	%r1461, %r1457;
	mov.u32 	%r1462, %r1458;
	@%p161 bra 	$L__BB24_34;
	min.s32 	%r1290, %r1457, %r1456;
	min.s32 	%r134, %r1290, %r1455;
	min.s32 	%r1291, %r1265, %r1270;
	min.s32 	%r135, %r1291, %r1275;
	setp.lt.s32 	%p162, %r134, %r135;
	mov.u64 	%rd261, %rd260;
	mov.u32 	%r1459, %r1455;
	mov.u32 	%r1460, %r1456;
	mov.u32 	%r1461, %r1457;
	mov.u32 	%r1462, %r1458;
	@%p162 bra 	$L__BB24_34;
	setp.lt.s32 	%p163, %r135, %r134;
	mov.u64 	%rd261, %rd37;
	mov.u32 	%r1459, %r1275;
	mov.u32 	%r1460, %r1270;
	mov.u32 	%r1461, %r1265;
	mov.u32 	%r1462, %r1260;
	@%p163 bra 	$L__BB24_34;
	setp.lt.s64 	%p164, %rd260, %rd37;
	min.s64 	%rd261, %rd260, %rd37;
	selp.b32 	%r1459, %r1455, %r1275, %p164;
	selp.b32 	%r1460, %r1456, %r1270, %p164;
	selp.b32 	%r1461, %r1457, %r1265, %p164;
	selp.b32 	%r1462, %r1458, %r1260, %p164;
$L__BB24_34:
	mov.b32 	%r1319, 4;
	mov.b32 	%r1320, 31;
	mov.b32 	%r1321, -1;
	// begin inline asm
	shfl.sync.down.b32 %r1292, %r1462, %r1319, %r1320, %r1321;
	// end inline asm
	// begin inline asm
	shfl.sync.down.b32 %r1297, %r1461, %r1319, %r1320, %r1321;
	// end inline asm
	// begin inline asm
	shfl.sync.down.b32 %r1302, %r1460, %r1319, %r1320, %r1321;
	// end inline asm
	// begin inline asm
	shfl.sync.down.b32 %r1307, %r1459, %r1319, %r1320, %r1321;
	// end inline asm
	mov.b64 	{%r1313, %r1318}, %rd261;
	// begin inline asm
	shfl.sync.down.b32 %r1312, %r1313, %r1319, %r1320, %r1321;
	// end inline asm
	// begin inline asm
	shfl.sync.down.b32 %r1317, %r1318, %r1319, %r1320, %r1321;
	// end inline asm
	mov.b64 	%rd40, {%r1312, %r1317};
	setp.gt.s32 	%p165, %r1227, 27;
	mov.u64 	%rd262, %rd261;
	mov.u32 	%r1463, %r1459;
	mov.u32 	%r1464, %r1460;
	mov.u32 	%r1465, %r1461;
	mov.u32 	%r1466, %r1462;
	@%p165 bra 	$L__BB24_38;
	min.s32 	%r1322, %r1461, %r1460;
	min.s32 	%r148, %r1322, %r1459;
	min.s32 	%r1323, %r1297, %r1302;
	min.s32 	%r149, %r1323, %r1307;
	setp.lt.s32 	%p166, %r148, %r149;
	mov.u64 	%rd262, %rd261;
	mov.u32 	%r1463, %r1459;
	mov.u32 	%r1464, %r1460;
	mov.u32 	%r1465, %r1461;
	mov.u32 	%r1466, %r1462;
	@%p166 bra 	$L__BB24_38;
	setp.lt.s32 	%p167, %r149, %r148;
	mov.u64 	%rd262, %rd40;
	mov.u32 	%r1463, %r1307;
	mov.u32 	%r1464, %r1302;
	mov.u32 	%r1465, %r1297;
	mov.u32 	%r1466, %r1292;
	@%p167 bra 	$L__BB24_38;
	setp.lt.s64 	%p168, %rd261, %rd40;
	min.s64 	%rd262, %rd261, %rd40;
	selp.b32 	%r1463, %r1459, %r1307, %p168;
	selp.b32 	%r1464, %r1460, %r1302, %p168;
	selp.b32 	%r1465, %r1461, %r1297, %p168;
	selp.b32 	%r1466, %r1462, %r1292, %p168;
$L__BB24_38:
	mov.b32 	%r1351, 8;
	mov.b32 	%r1352, 31;
	mov.b32 	%r1353, -1;
	// begin inline asm
	shfl.sync.down.b32 %r1324, %r1466, %r1351, %r1352, %r1353;
	// end inline asm
	// begin inline asm
	shfl.sync.down.b32 %r1329, %r1465, %r1351, %r1352, %r1353;
	// end inline asm
	// begin inline asm
	shfl.sync.down.b32 %r1334, %r1464, %r1351, %r1352, %r1353;
	// end inline asm
	// begin inline asm
	shfl.sync.down.b32 %r1339, %r1463, %r1351, %r1352, %r1353;
	// end inline asm
	mov.b64 	{%r1345, %r1350}, %rd262;
	// begin inline asm
	shfl.sync.down.b32 %r1344, %r1345, %r1351, %r1352, %r1353;
	// end inline asm
	// begin inline asm
	shfl.sync.down.b32 %r1349, %r1350, %r1351, %r1352, %r1353;
	// end inline asm
	mov.b64 	%rd43, {%r1344, %r1349};
	setp.gt.s32 	%p169, %r1227, 23;
	mov.u64 	%rd263, %rd262;
	mov.u32 	%r1467, %r1463;
	mov.u32 	%r1468, %r1464;
	mov.u32 	%r1469, %r1465;
	mov.u32 	%r1470, %r1466;
	@%p169 bra 	$L__BB24_42;
	min.s32 	%r1354, %r1465, %r1464;
	min.s32 	%r162, %r1354, %r1463;
	min.s32 	%r1355, %r1329, %r1334;
	min.s32 	%r163, %r1355, %r1339;
	setp.lt.s32 	%p170, %r162, %r163;
	mov.u64 	%rd263, %rd262;
	mov.u32 	%r1467, %r1463;
	mov.u32 	%r1468, %r1464;
	mov.u32 	%r1469, %r1465;
	mov.u32 	%r1470, %r1466;
	@%p170 bra 	$L__BB24_42;
	setp.lt.s32 	%p171, %r163, %r162;
	mov.u64 	%rd263, %rd43;
	mov.u32 	%r1467, %r1339;
	mov.u32 	%r1468, %r1334;
	mov.u32 	%r1469, %r1329;
	mov.u32 	%r1470, %r1324;
	@%p171 bra 	$L__BB24_42;
	setp.lt.s64 	%p172, %rd262, %rd43;
	min.s64 	%rd263, %rd262, %rd43;
	selp.b32 	%r1467, %r1463, %r1339, %p172;
	selp.b32 	%r1468, %r1464, %r1334, %p172;
	selp.b32 	%r1469, %r1465, %r1329, %p172;
	selp.b32 	%r1470, %r1466, %r1324, %p172;
$L__BB24_42:
	mov.b32 	%r1383, 16;
	mov.b32 	%r1384, 31;
	mov.b32 	%r1385, -1;
	// begin inline asm
	shfl.sync.down.b32 %r1356, %r1470, %r1383, %r1384, %r1385;
	// end inline asm
	// begin inline asm
	shfl.sync.down.b32 %r1361, %r1469, %r1383, %r1384, %r1385;
	// end inline asm
	// begin inline asm
	shfl.sync.down.b32 %r1366, %r1468, %r1383, %r1384, %r1385;
	// end inline asm
	// begin inline asm
	shfl.sync.down.b32 %r1371, %r1467, %r1383, %r1384, %r1385;
	// end inline asm
	mov.b64 	{%r1377, %r1382}, %rd263;
	// begin inline asm
	shfl.sync.down.b32 %r1376, %r1377, %r1383, %r1384, %r1385;
	// end inline asm
	// begin inline asm
	shfl.sync.down.b32 %r1381, %r1382, %r1383, %r1384, %r1385;
	// end inline asm
	mov.b64 	%rd46, {%r1376, %r1381};
	setp.gt.s32 	%p173, %r1227, 15;
	mov.u64 	%rd314, %rd263;
	mov.u32 	%r1659, %r1467;
	mov.u32 	%r1660, %r1468;
	mov.u32 	%r1661, %r1469;
	mov.u32 	%r1662, %r1470;
	@%p173 bra 	$L__BB24_46;
	min.s32 	%r1386, %r1469, %r1468;
	min.s32 	%r176, %r1386, %r1467;
	min.s32 	%r1387, %r1361, %r1366;
	min.s32 	%r177, %r1387, %r1371;
	setp.lt.s32 	%p174, %r176, %r177;
	mov.u64 	%rd314, %rd263;
	mov.u32 	%r1659, %r1467;
	mov.u32 	%r1660, %r1468;
	mov.u32 	%r1661, %r1469;
	mov.u32 	%r1662, %r1470;
	@%p174 bra 	$L__BB24_46;
	setp.lt.s32 	%p175, %r177, %r176;
	mov.u64 	%rd314, %rd46;
	mov.u32 	%r1659, %r1371;
	mov.u32 	%r1660, %r1366;
	mov.u32 	%r1661, %r1361;
	mov.u32 	%r1662, %r1356;
	@%p175 bra 	$L__BB24_46;
	setp.lt.s64 	%p176, %rd263, %rd46;
	min.s64 	%rd314, %rd263, %rd46;
	selp.b32 	%r1659, %r1467, %r1371, %p176;
	selp.b32 	%r1660, %r1468, %r1366, %p176;
	selp.b32 	%r1661, %r1469, %r1361, %p176;
	selp.b32 	%r1662, %r1470, %r1356, %p176;
$L__BB24_46:
	setp.ne.s32 	%p177, %r1227, 0;
	@%p177 bra 	$L__BB24_48;
	shr.u32 	%r1388, %r4, 5;
	mov.u32 	%r1389, _ZN6thrust24THRUST_300001_SM_1000_NS8cuda_cub4core6detail5shmemE;
	mad.lo.s32 	%r1390, %r1388, 24, %r1389;
	st.shared.v2.u32 	[%r1390+8], {%r1662, %r1661};
	st.shared.v2.u32 	[%r1390+16], {%r1660, %r1659};
	st.shared.u64 	[%r1390+24], %rd314;
$L__BB24_48:
	bar.sync 	0;
	setp.ne.s32 	%p178, %r4, 0;
	@%p178 bra 	$L__BB24_208;
	ld.shared.v4.u32 	{%r186, %r187, %r188, %r189}, [_ZN6thrust24THRUST_300001_SM_1000_NS8cuda_cub4core6detail5shmemE+32];
	ld.shared.u64 	%rd49, [_ZN6thrust24THRUST_300001_SM_1000_NS8cuda_cub4core6detail5shmemE+48];
	min.s32 	%r1391, %r1661, %r1660;
	min.s32 	%r190, %r1391, %r1659;
	min.s32 	%r1392, %r187, %r188;
	min.s32 	%r191, %r1392, %r189;
	setp.lt.s32 	%p179, %r190, %r191;
	mov.u64 	%rd265, %rd314;
	mov.u32 	%r1475, %r1659;
	mov.u32 	%r1476, %r1660;
	mov.u32 	%r1477, %r1661;
	mov.u32 	%r1478, %r1662;
	@%p179 bra 	$L__BB24_52;
	setp.lt.s32 	%p180, %r191, %r190;
	mov.u64 	%rd265, %rd49;
	mov.u32 	%r1475, %r189;
	mov.u32 	%r1476, %r188;
	mov.u32 	%r1477, %r187;
	mov.u32 	%r1478, %r186;
	@%p180 bra 	$L__BB24_52;
	setp.lt.s64 	%p181, %rd314, %rd49;
	min.s64 	%rd265, %rd314, %rd49;
	selp.b32 	%r1475, %r1659, %r189, %p181;
	selp.b32 	%r1476, %r1660, %r188, %p181;
	selp.b32 	%r1477, %r1661, %r187, %p181;
	selp.b32 	%r1478, %r1662, %r186, %p181;
$L__BB24_52:
	ld.shared.v2.u32 	{%r200, %r201}, [_ZN6thrust24THRUST_300001_SM_1000_NS8cuda_cub4core6detail5shmemE+56];
	ld.shared.v2.u32 	{%r202, %r203}, [_ZN6thrust24THRUST_300001_SM_1000_NS8cuda_cub4core6detail5shmemE+64];
	ld.shared.u64 	%rd52, [_ZN6thrust24THRUST_300001_SM_1000_NS8cuda_cub4core6detail5shmemE+72];
	min.s32 	%r1393, %r1477, %r1476;
	min.s32 	%r204, %r1393, %r1475;
	min.s32 	%r1394, %r201, %r202;
	min.s32 	%r205, %r1394, %r203;
	setp.lt.s32 	%p182, %r204, %r205;
	mov.u64 	%rd266, %rd265;
	mov.u32 	%r1479, %r1475;
	mov.u32 	%r1480, %r1476;
	mov.u32 	%r1481, %r1477;
	mov.u32 	%r1482, %r1478;
	@%p182 bra 	$L__BB24_55;
	setp.lt.s32 	%p183, %r205, %r204;
	mov.u64 	%rd266, %rd52;
	mov.u32 	%r1479, %r203;
	mov.u32 	%r1480, %r202;
	mov.u32 	%r1481, %r201;
	mov.u32 	%r1482, %r200;
	@%p183 bra 	$L__BB24_55;
	setp.lt.s64 	%p184, %rd265, %rd52;
	min.s64 	%rd266, %rd265, %rd52;
	selp.b32 	%r1479, %r1475, %r203, %p184;
	selp.b32 	%r1480, %r1476, %r202, %p184;
	selp.b32 	%r1481, %r1477, %r201, %p184;
	selp.b32 	%r1482, %r1478, %r200, %p184;
$L__BB24_55:
	ld.shared.v4.u32 	{%r214, %r215, %r216, %r217}, [_ZN6thrust24THRUST_300001_SM_1000_NS8cuda_cub4core6detail5shmemE+80];
	ld.shared.u64 	%rd55, [_ZN6thrust24THRUST_300001_SM_1000_NS8cuda_cub4core6detail5shmemE+96];
	min.s32 	%r1395, %r1481, %r1480;
	min.s32 	%r218, %r1395, %r1479;
	min.s32 	%r1396, %r215, %r216;
	min.s32 	%r219, %r1396, %r217;
	setp.lt.s32 	%p185, %r218, %r219;
	mov.u64 	%rd267, %rd266;
	mov.u32 	%r1483, %r1479;
	mov.u32 	%r1484, %r1480;
	mov.u32 	%r1485, %r1481;
	mov.u32 	%r1486, %r1482;
	@%p185 bra 	$L__BB24_58;
	setp.lt.s32 	%p186, %r219, %r218;
	mov.u64 	%rd267, %rd55;
	mov.u32 	%r1483, %r217;
	mov.u32 	%r1484, %r216;
	mov.u32 	%r1485, %r215;
	mov.u32 	%r1486, %r214;
	@%p186 bra 	$L__BB24_58;
	setp.lt.s64 	%p187, %rd266, %rd55;
	min.s64 	%rd267, %rd266, %rd55;
	selp.b32 	%r1483, %r1479, %r217, %p187;
	selp.b32 	%r1484, %r1480, %r216, %p187;
	selp.b32 	%r1485, %r1481, %r215, %p187;
	selp.b32 	%r1486, %r1482, %r214, %p187;
$L__BB24_58:
	ld.shared.v2.u32 	{%r228, %r229}, [_ZN6thrust24THRUST_300001_SM_1000_NS8cuda_cub4core6detail5shmemE+104];
	ld.shared.v2.u32 	{%r230, %r231}, [_ZN6thrust24THRUST_300001_SM_1000_NS8cuda_cub4core6detail5shmemE+112];
	ld.shared.u64 	%rd58, [_ZN6thrust24THRUST_300001_SM_1000_NS8cuda_cub4core6detail5shmemE+120];
	min.s32 	%r1397, %r1485, %r1484;
	min.s32 	%r232, %r1397, %r1483;
	min.s32 	%r1398, %r229, %r230;
	min.s32 	%r233, %r1398, %r231;
	setp.lt.s32 	%p188, %r232, %r233;
	mov.u64 	%rd268, %rd267;
	mov.u32 	%r1487, %r1483;
	mov.u32 	%r1488, %r1484;
	mov.u32 	%r1489, %r1485;
	mov.u32 	%r1490, %r1486;
	@%p188 bra 	$L__BB24_61;
	setp.lt.s32 	%p189, %r233, %r232;
	mov.u64 	%rd268, %rd58;
	mov.u32 	%r1487, %r231;
	mov.u32 	%r1488, %r230;
	mov.u32 	%r1489, %r229;
	mov.u32 	%r1490, %r228;
	@%p189 bra 	$L__BB24_61;
	setp.lt.s64 	%p190, %rd267, %rd58;
	min.s64 	%rd268, %rd267, %rd58;
	selp.b32 	%r1487, %r1483, %r231, %p190;
	selp.b32 	%r1488, %r1484, %r230, %p190;
	selp.b32 	%r1489, %r1485, %r229, %p190;
	selp.b32 	%r1490, %r1486, %r228, %p190;
$L__BB24_61:
	ld.shared.v4.u32 	{%r242, %r243, %r244, %r245}, [_ZN6thrust24THRUST_300001_SM_1000_NS8cuda_cub4core6detail5shmemE+128];
	ld.shared.u64 	%rd61, [_ZN6thrust24THRUST_300001_SM_1000_NS8cuda_cub4core6detail5shmemE+144];
	min.s32 	%r1399, %r1489, %r1488;
	min.s32 	%r246, %r1399, %r1487;
	min.s32 	%r1400, %r243, %r244;
	min.s32 	%r247, %r1400, %r245;
	setp.lt.s32 	%p191, %r246, %r247;
	mov.u64 	%rd269, %rd268;
	mov.u32 	%r1491, %r1487;
	mov.u32 	%r1492, %r1488;
	mov.u32 	%r1493, %r1489;
	mov.u32 	%r1494, %r1490;
	@%p191 bra 	$L__BB24_64;
	setp.lt.s32 	%p192, %r247, %r246;
	mov.u64 	%rd269, %rd61;
	mov.u32 	%r1491, %r245;
	mov.u32 	%r1492, %r244;
	mov.u32 	%r1493, %r243;
	mov.u32 	%r1494, %r242;
	@%p192 bra 	$L__BB24_64;
	setp.lt.s64 	%p193, %rd268, %rd61;
	min.s64 	%rd269, %rd268, %rd61;
	selp.b32 	%r1491, %r1487, %r245, %p193;
	selp.b32 	%r1492, %r1488, %r244, %p193;
	selp.b32 	%r1493, %r1489, %r243, %p193;
	selp.b32 	%r1494, %r1490, %r242, %p193;
$L__BB24_64:
	ld.shared.v2.u32 	{%r256, %r257}, [_ZN6thrust24THRUST_300001_SM_1000_NS8cuda_cub4core6detail5shmemE+152];
	ld.shared.v2.u32 	{%r258, %r259}, [_ZN6thrust24THRUST_300001_SM_1000_NS8cuda_cub4core6detail5shmemE+160];
	ld.shared.u64 	%rd64, [_ZN6thrust24THRUST_300001_SM_1000_NS8cuda_cub4core6detail5shmemE+168];
	min.s32 	%r1401, %r1493, %r1492;
	min.s32 	%r260, %r1401, %r1491;
	min.s32 	%r1402, %r257, %r258;
	min.s32 	%r261, %r1402, %r259;
	setp.lt.s32 	%p194, %r260, %r261;
	mov.u64 	%rd270, %rd269;
	mov.u32 	%r1495, %r1491;
	mov.u32 	%r1496, %r1492;
	mov.u32 	%r1497, %r1493;
	mov.u32 	%r1498, %r1494;
	@%p194 bra 	$L__BB24_67;
	setp.lt.s32 	%p195, %r261, %r260;
	mov.u64 	%rd270, %rd64;
	mov.u32 	%r1495, %r259;
	mov.u32 	%r1496, %r258;
	mov.u32 	%r1497, %r257;
	mov.u32 	%r1498, %r256;
	@%p195 bra 	$L__BB24_67;
	setp.lt.s64 	%p196, %rd269, %rd64;
	min.s64 	%rd270, %rd269, %rd64;
	selp.b32 	%r1495, %r1491, %r259, %p196;
	selp.b32 	%r1496, %r1492, %r258, %p196;
	selp.b32 	%r1497, %r1493, %r257, %p196;
	selp.b32 	%r1498, %r1494, %r256, %p196;
$L__BB24_67:
	ld.shared.v4.u32 	{%r270, %r271, %r272, %r273}, [_ZN6thrust24THRUST_300001_SM_1000_NS8cuda_cub4core6detail5shmemE+176];
	ld.shared.u64 	%rd67, [_ZN6thrust24THRUST_300001_SM_1000_NS8cuda_cub4core6detail5shmemE+192];
	min.s32 	%r1403, %r1497, %r1496;
	min.s32 	%r274, %r1403, %r1495;
	min.s32 	%r1404, %r271, %r272;
	min.s32 	%r275, %r1404, %r273;
	setp.lt.s32 	%p197, %r274, %r275;
	mov.u64 	%rd314, %rd270;
	mov.u32 	%r1659, %r1495;
	mov.u32 	%r1660, %r1496;
	mov.u32 	%r1661, %r1497;
	mov.u32 	%r1662, %r1498;
	@%p197 bra 	$L__BB24_208;
	setp.lt.s32 	%p198, %r275, %r274;
	mov.u64 	%rd314, %rd67;
	mov.u32 	%r1659, %r273;
	mov.u32 	%r1660, %r272;
	mov.u32 	%r1661, %r271;
	mov.u32 	%r1662, %r270;
	@%p198 bra 	$L__BB24_208;
	setp.lt.s64 	%p199, %rd270, %rd67;
	min.s64 	%rd314, %rd270, %rd67;
	selp.b32 	%r1659, %r1495, %r273, %p199;
	selp.b32 	%r1660, %r1496, %r272, %p199;
	selp.b32 	%r1661, %r1497, %r271, %p199;
	selp.b32 	%r1662, %r1498, %r270, %p199;
	bra.uni 	$L__BB24_208;
$L__BB24_70:
	// begin inline asm
	mov.u32 %r1041, %laneid;
	// end inline asm
	and.b32  	%r1072, %r4, 992;
	add.s32 	%r1073, %r1072, 32;
	setp.gt.s32 	%p106, %r1073, %r3;
	not.b32 	%r1074, %r1072;
	add.s32 	%r1075, %r3, %r1074;
	selp.b32 	%r1070, %r1075, 31, %p106;
	mov.b32 	%r1069, 1;
	mov.b32 	%r1071, -1;
	// begin inline asm
	shfl.sync.down.b32 %r1042, %r1450, %r1069, %r1070, %r1071;
	// end inline asm
	// begin inline asm
	shfl.sync.down.b32 %r1047, %r1449, %r1069, %r1070, %r1071;
	// end inline asm
	// begin inline asm
	shfl.sync.down.b32 %r1052, %r1448, %r1069, %r1070, %r1071;
	// end inline asm
	// begin inline asm
	shfl.sync.down.b32 %r1057, %r1447, %r1069, %r1070, %r1071;
	// end inline asm
	mov.b64 	{%r1063, %r1068}, %rd258;
	// begin inline asm
	shfl.sync.down.b32 %r1062, %r1063, %r1069, %r1070, %r1071;
	// end inline asm
	// begin inline asm
	shfl.sync.down.b32 %r1067, %r1068, %r1069, %r1070, %r1071;
	// end inline asm
	mov.b64 	%rd69, {%r1062, %r1067};
	setp.ge.s32 	%p107, %r1041, %r1070;
	mov.u64 	%rd271, %rd258;
	mov.u32 	%r1499, %r1447;
	mov.u32 	%r1500, %r1448;
	mov.u32 	%r1501, %r1449;
	mov.u32 	%r1502, %r1450;
	@%p107 bra 	$L__BB24_74;
	min.s32 	%r1076, %r1449, %r1448;
	min.s32 	%r286, %r1076, %r1447;
	min.s32 	%r1077, %r1047, %r1052;
	min.s32 	%r287, %r1077, %r1057;
	setp.lt.s32 	%p108, %r286, %r287;
	mov.u64 	%rd271, %rd258;
	mov.u32 	%r1499, %r1447;
	mov.u32 	%r1500, %r1448;
	mov.u32 	%r1501, %r1449;
	mov.u32 	%r1502, %r1450;
	@%p108 bra 	$L__BB24_74;
	setp.lt.s32 	%p109, %r287, %r286;
	mov.u64 	%rd271, %rd69;
	mov.u32 	%r1499, %r1057;
	mov.u32 	%r1500, %r1052;
	mov.u32 	%r1501, %r1047;
	mov.u32 	%r1502, %r1042;
	@%p109 bra 	$L__BB24_74;
	setp.lt.s64 	%p110, %rd258, %rd69;
	min.s64 	%rd271, %rd258, %rd69;
	selp.b32 	%r1499, %r1447, %r1057, %p110;
	selp.b32 	%r1500, %r1448, %r1052, %p110;
	selp.b32 	%r1501, %r1449, %r1047, %p110;
	selp.b32 	%r1502, %r1450, %r1042, %p110;
$L__BB24_74:
	mov.b32 	%r1105, 2;
	mov.b32 	%r1107, -1;
	// begin inline asm
	shfl.sync.down.b32 %r1078, %r1502, %r1105, %r1070, %r1107;
	// end inline asm
	// begin inline asm
	shfl.sync.down.b32 %r1083, %r1501, %r1105, %r1070, %r1107;
	// end inline asm
	// begin inline asm
	shfl.sync.down.b32 %r1088, %r1500, %r1105, %r1070, %r1107;
	// end inline asm
	// begin inline asm
	shfl.sync.down.b32 %r1093, %r1499, %r1105, %r1070, %r1107;
	// end inline asm
	mov.b64 	{%r1099, %r1104}, %rd271;
	// begin inline asm
	shfl.sync.down.b32 %r1098, %r1099, %r1105, %r1070, %r1107;
	// end inline asm
	// begin inline asm
	shfl.sync.down.b32 %r1103, %r1104, %r1105, %r1070, %r1107;
	// end inline asm
	mov.b64 	%rd72, {%r1098, %r1103};
	add.s32 	%r1108, %r1041, 2;
	setp.gt.s32 	%p111, %r1108, %r1070;
	mov.u64 	%rd272, %rd271;
	mov.u32 	%r1503, %r1499;
	mov.u32 	%r1504, %r1500;
	mov.u32 	%r1505, %r1501;
	mov.u32 	%r1506, %r1502;
	@%p111 bra 	$L__BB24_78;
	min.s32 	%r1109, %r1501, %r1500;
	min.s32 	%r300, %r1109, %r1499;
	min.s32 	%r1110, %r1083, %r1088;
	min.s32 	%r301, %r1110, %r1093;
	setp.lt.s32 	%p112, %r300, %r301;
	mov.u64 	%rd272, %rd271;
	mov.u32 	%r1503, %r1499;
	mov.u32 	%r1504, %r1500;
	mov.u32 	%r1505, %r1501;
	mov.u32 	%r1506, %r1502;
	@%p112 bra 	$L__BB24_78;
	setp.lt.s32 	%p113, %r301, %r300;
	mov.u64 	%rd272, %rd72;
	mov.u32 	%r1503, %r1093;
	mov.u32 	%r1504, %r1088;
	mov.u32 	%r1505, %r1083;
	mov.u32 	%r1506, %r1078;
	@%p113 bra 	$L__BB24_78;
	setp.lt.s64 	%p114, %rd271, %rd72;
	min.s64 	%rd272, %rd271, %rd72;
	selp.b32 	%r1503, %r1499, %r1093, %p114;
	selp.b32 	%r1504, %r1500, %r1088, %p114;
	selp.b32 	%r1505, %r1501, %r1083, %p114;
	selp.b32 	%r1506, %r1502, %r1078, %p114;
$L__BB24_78:
	mov.b32 	%r1138, 4;
	mov.b32 	%r1140, -1;
	// begin inline asm
	shfl.sync.down.b32 %r1111, %r1506, %r1138, %r1070, %r1140;
	// end inline asm
	// begin inline asm
	shfl.sync.down.b32 %r1116, %r1505, %r1138, %r1070, %r1140;
	// end inline asm
	// begin inline asm
	shfl.sync.down.b32 %r1121, %r1504, %r1138, %r1070, %r1140;
	// end inline asm
	// begin inline asm
	shfl.sync.down.b32 %r1126, %r1503, %r1138, %r1070, %r1140;
	// end inline asm
	mov.b64 	{%r1132, %r1137}, %rd272;
	// begin inline asm
	shfl.sync.down.b32 %r1131, %r1132, %r1138, %r1070, %r1140;
	// end inline asm
	// begin inline asm
	shfl.sync.down.b32 %r1136, %r1137, %r1138, %r1070, %r1140;
	// end inline asm
	mov.b64 	%rd75, {%r1131, %r1136};
	add.s32 	%r1141, %r1041, 4;
	setp.gt.s32 	%p115, %r1141, %r1070;
	mov.u64 	%rd273, %rd272;
	mov.u32 	%r1507, %r1503;
	mov.u32 	%r1508, %r1504;
	mov.u32 	%r1509, %r1505;
	mov.u32 	%r1510, %r1506;
	@%p115 bra 	$L__BB24_82;
	min.s32 	%r1142, %r1505, %r1504;
	min.s32 	%r314, %r1142, %r1503;
	min.s32 	%r1143, %r1116, %r1121;
	min.s32 	%r315, %r1143, %r1126;
	setp.lt.s32 	%p116, %r314, %r315;
	mov.u64 	%rd273, %rd272;
	mov.u32 	%r1507, %r1503;
	mov.u32 	%r1508, %r1504;
	mov.u32 	%r1509, %r1505;
	mov.u32 	%r1510, %r1506;
	@%p116 bra 	$L__BB24_82;
	setp.lt.s32 	%p117, %r315, %r314;
	mov.u64 	%rd273, %rd75;
	mov.u32 	%r1507, %r1126;
	mov.u32 	%r1508, %r1121;
	mov.u32 	%r1509, %r1116;
	mov.u32 	%r1510, %r1111;
	@%p117 bra 	$L__BB24_82;
	setp.lt.s64 	%p118, %rd272, %rd75;
	min.s64 	%rd273, %rd272, %rd75;
	selp.b32 	%r1507, %r1503, %r1126, %p118;
	selp.b32 	%r1508, %r1504, %r1121, %p118;
	selp.b32 	%r1509, %r1505, %r1116, %p118;
	selp.b32 	%r1510, %r1506, %r1111, %p118;
$L__BB24_82:
	mov.b32 	%r1171, 8;
	mov.b32 	%r1173, -1;
	// begin inline asm
	shfl.sync.down.b32 %r1144, %r1510, %r1171, %r1070, %r1173;
	// end inline asm
	// begin inline asm
	shfl.sync.down.b32 %r1149, %r1509, %r1171, %r1070, %r1173;
	// end inline asm
	// begin inline asm
	shfl.sync.down.b32 %r1154, %r1508, %r1171, %r1070, %r1173;
	// end inline asm
	// begin inline asm
	shfl.sync.down.b32 %r1159, %r1507, %r1171, %r1070, %r1173;
	// end inline asm
	mov.b64 	{%r1165, %r1170}, %rd273;
	// begin inline asm
	shfl.sync.down.b32 %r1164, %r1165, %r1171, %r1070, %r1173;
	// end inline asm
	// begin inline asm
	shfl.sync.down.b32 %r1169, %r1170, %r1171, %r1070, %r1173;
	// end inline asm
	mov.b64 	%rd78, {%r1164, %r1169};
	add.s32 	%r1174, %r1041, 8;
	setp.gt.s32 	%p119, %r1174, %r1070;
	mov.u64 	%rd274, %rd273;
	mov.u32 	%r1511, %r1507;
	mov.u32 	%r1512, %r1508;
	mov.u32 	%r1513, %r1509;
	mov.u32 	%r1514, %r1510;
	@%p119 bra 	$L__BB24_86;
	min.s32 	%r1175, %r1509, %r1508;
	min.s32 	%r328, %r1175, %r1507;
	min.s32 	%r1176, %r1149, %r1154;
	min.s32 	%r329, %r1176, %r1159;
	setp.lt.s32 	%p120, %r328, %r329;
	mov.u64 	%rd274, %rd273;
	mov.u32 	%r1511, %r1507;
	mov.u32 	%r1512, %r1508;
	mov.u32 	%r1513, %r1509;
	mov.u32 	%r1514, %r1510;
	@%p120 bra 	$L__BB24_86;
	setp.lt.s32 	%p121, %r329, %r328;
	mov.u64 	%rd274, %rd78;
	mov.u32 	%r1511, %r1159;
	mov.u32 	%r1512, %r1154;
	mov.u32 	%r1513, %r1149;
	mov.u32 	%r1514, %r1144;
	@%p121 bra 	$L__BB24_86;
	setp.lt.s64 	%p122, %rd273, %rd78;
	min.s64 	%rd274, %rd273, %rd78;
	selp.b32 	%r1511, %r1507, %r1159, %p122;
	selp.b32 	%r1512, %r1508, %r1154, %p122;
	selp.b32 	%r1513, %r1509, %r1149, %p122;
	selp.b32 	%r1514, %r1510, %r1144, %p122;
$L__BB24_86:
	mov.b32 	%r1204, 16;
	mov.b32 	%r1206, -1;
	// begin inline asm
	shfl.sync.down.b32 %r1177, %r1514, %r1204, %r1070, %r1206;
	// end inline asm
	// begin inline asm
	shfl.sync.down.b32 %r1182, %r1513, %r1204, %r1070, %r1206;
	// end inline asm
	// begin inline asm
	shfl.sync.down.b32 %r1187, %r1512, %r1204, %r1070, %r1206;
	// end inline asm
	// begin inline asm
	shfl.sync.down.b32 %r1192, %r1511, %r1204, %r1070, %r1206;
	// end inline asm
	mov.b64 	{%r1198, %r1203}, %rd274;
	// begin inline asm
	shfl.sync.down.b32 %r1197, %r1198, %r1204, %r1070, %r1206;
	// end inline asm
	// begin inline asm
	shfl.sync.down.b32 %r1202, %r1203, %r1204, %r1070, %r1206;
	// end inline asm
	mov.b64 	%rd81, {%r1197, %r1202};
	add.s32 	%r1207, %r1041, 16;
	setp.gt.s32 	%p123, %r1207, %r1070;
	mov.u64 	%rd314, %rd274;
	mov.u32 	%r1659, %r1511;
	mov.u32 	%r1660, %r1512;
	mov.u32 	%r1661, %r1513;
	mov.u32 	%r1662, %r1514;
	@%p123 bra 	$L__BB24_90;
	min.s32 	%r1208, %r1513, %r1512;
	min.s32 	%r342, %r1208, %r1511;
	min.s32 	%r1209, %r1182, %r1187;
	min.s32 	%r343, %r1209, %r1192;
	setp.lt.s32 	%p124, %r342, %r343;
	mov.u64 	%rd314, %rd274;
	mov.u32 	%r1659, %r1511;
	mov.u32 	%r1660, %r1512;
	mov.u32 	%r1661, %r1513;
	mov.u32 	%r1662, %r1514;
	@%p124 bra 	$L__BB24_90;
	setp.lt.s32 	%p125, %r343, %r342;
	mov.u64 	%rd314, %rd81;
	mov.u32 	%r1659, %r1192;
	mov.u32 	%r1660, %r1187;
	mov.u32 	%r1661, %r1182;
	mov.u32 	%r1662, %r1177;
	@%p125 bra 	$L__BB24_90;
	setp.lt.s64 	%p126, %rd274, %rd81;
	min.s64 	%rd314, %rd274, %rd81;
	selp.b32 	%r1659, %r1511, %r1192, %p126;
	selp.b32 	%r1660, %r1512, %r1187, %p126;
	selp.b32 	%r1661, %r1513, %r1182, %p126;
	selp.b32 	%r1662, %r1514, %r1177, %p126;
$L__BB24_90:
	setp.ne.s32 	%p127, %r1041, 0;
	@%p127 bra 	$L__BB24_92;
	shr.u32 	%r1210, %r4, 5;
	mov.u32 	%r1211, _ZN6thrust24THRUST_300001_SM_1000_NS8cuda_cub4core6detail5shmemE;
	mad.lo.s32 	%r1212, %r1210, 24, %r1211;
	st.shared.v2.u32 	[%r1212+8], {%r1662, %r1661};
	st.shared.v2.u32 	[%r1212+16], {%r1660, %r1659};
	st.shared.u64 	[%r1212+24], %rd314;
$L__BB24_92:
	bar.sync 	0;
	setp.ne.s32 	%p128, %r4, 0;
	@%p128 bra 	$L__BB24_208;
	setp.lt.s32 	%p129, %r3, 33;
	mov.u32 	%r1519, %r1662;
	mov.u32 	%r1520, %r1661;
	mov.u32 	%r1521, %r1660;
	mov.u32 	%r1522, %r1659;
	mov.u64 	%rd276, %rd314;
	@%p129 bra 	$L__BB24_97;
	ld.shared.v4.u32 	{%r352, %r353, %r354, %r355}, [_ZN6thrust24THRUST_300001_SM_1000_NS8cuda_cub4core6detail5shmemE+32];
	ld.shared.u64 	%rd84, [_ZN6thrust24THRUST_300001_SM_1000_NS8cuda_cub4core6detail5shmemE+48];
	min.s32 	%r1213, %r1661, %r1660;
	min.s32 	%r356, %r1213, %r1659;
	min.s32 	%r1214, %r353, %r354;
	min.s32 	%r357, %r1214, %r355;
	setp.lt.s32 	%p130, %r356, %r357;
	mov.u32 	%r1519, %r1662;
	mov.u32 	%r1520, %r1661;
	mov.u32 	%r1521, %r1660;
	mov.u32 	%r1522, %r1659;
	mov.u64 	%rd276, %rd314;
	@%p130 bra 	$L__BB24_97;
	setp.lt.s32 	%p131, %r357, %r356;
	mov.u32 	%r1519, %r352;
	mov.u32 	%r1520, %r353;
	mov.u32 	%r1521, %r354;
	mov.u32 	%r1522, %r355;
	mov.u64 	%rd276, %rd84;
	@%p131 bra 	$L__BB24_97;
	setp.lt.s64 	%p132, %rd314, %rd84;
	min.s64 	%rd276, %rd314, %rd84;
	selp.b32 	%r1522, %r1659, %r355, %p132;
	selp.b32 	%r1521, %r1660, %r354, %p132;
	selp.b32 	%r1520, %r1661, %r353, %p132;
	selp.b32 	%r1519, %r1662, %r352, %p132;
$L__BB24_97:
	setp.lt.s32 	%p133, %r3, 65;
	mov.u32 	%r1523, %r1519;
	mov.u32 	%r1524, %r1520;
	mov.u32 	%r1525, %r1521;
	mov.u32 	%r1526, %r1522;
	mov.u64 	%rd277, %rd276;
	@%p133 bra 	$L__BB24_101;
	ld.shared.v2.u32 	{%r366, %r367}, [_ZN6thrust24THRUST_300001_SM_1000_NS8cuda_cub4core6detail5shmemE+56];
	ld.shared.v2.u32 	{%r368, %r369}, [_ZN6thrust24THRUST_300001_SM_1000_NS8cuda_cub4core6detail5shmemE+64];
	ld.shared.u64 	%rd87, [_ZN6thrust24THRUST_300001_SM_1000_NS8cuda_cub4core6detail5shmemE+72];
	min.s32 	%r1215, %r1520, %r1521;
	min.s32 	%r370, %r1215, %r1522;
	min.s32 	%r1216, %r367, %r368;
	min.s32 	%r371, %r1216, %r369;
	setp.lt.s32 	%p134, %r370, %r371;
	mov.u32 	%r1523, %r1519;
	mov.u32 	%r1524, %r1520;
	mov.u32 	%r1525, %r1521;
	mov.u32 	%r1526, %r1522;
	mov.u64 	%rd277, %rd276;
	@%p134 bra 	$L__BB24_101;
	setp.lt.s32 	%p135, %r371, %r370;
	mov.u32 	%r1523, %r366;
	mov.u32 	%r1524, %r367;
	mov.u32 	%r1525, %r368;
	mov.u32 	%r1526, %r369;
	mov.u64 	%rd277, %rd87;
	@%p135 bra 	$L__BB24_101;
	setp.lt.s64 	%p136, %rd276, %rd87;
	min.s64 	%rd277, %rd276, %rd87;
	selp.b32 	%r1526, %r1522, %r369, %p136;
	selp.b32 	%r1525, %r1521, %r368, %p136;
	selp.b32 	%r1524, %r1520, %r367, %p136;
	selp.b32 	%r1523, %r1519, %r366, %p136;
$L__BB24_101:
	setp.lt.s32 	%p137, %r3, 97;
	mov.u32 	%r1527, %r1523;
	mov.u32 	%r1528, %r1524;
	mov.u32 	%r1529, %r1525;
	mov.u32 	%r1530, %r1526;
	mov.u64 	%rd278, %rd277;
	@%p137 bra 	$L__BB24_105;
	ld.shared.v4.u32 	{%r380, %r381, %r382, %r383}, [_ZN6thrust24THRUST_300001_SM_1000_NS8cuda_cub4core6detail5shmemE+80];
	ld.shared.u64 	%rd90, [_ZN6thrust24THRUST_300001_SM_1000_NS8cuda_cub4core6detail5shmemE+96];
	min.s32 	%r1217, %r1524, %r1525;
	min.s32 	%r384, %r1217, %r1526;
	min.s32 	%r1218, %r381, %r382;
	min.s32 	%r385, %r1218, %r383;
	setp.lt.s32 	%p138, %r384, %r385;
	mov.u32 	%r1527, %r1523;
	mov.u32 	%r1528, %r1524;
	mov.u32 	%r1529, %r1525;
	mov.u32 	%r1530, %r1526;
	mov.u64 	%rd278, %rd277;
	@%p138 bra 	$L__BB24_105;
	setp.lt.s32 	%p139, %r385, %r384;
	mov.u32 	%r1527, %r380;
	mov.u32 	%r1528, %r381;
	mov.u32 	%r1529, %r382;
	mov.u32 	%r1530, %r383;
	mov.u64 	%rd278, %rd90;
	@%p139 bra 	$L__BB24_105;
	setp.lt.s64 	%p140, %rd277, %rd90;
	min.s64 	%rd278, %rd277, %rd90;
	selp.b32 	%r1530, %r1526, %r383, %p140;
	selp.b32 	%r1529, %r1525, %r382, %p140;
	selp.b32 	%r1528, %r1524, %r381, %p140;
	selp.b32 	%r1527, %r1523, %r380, %p140;
$L__BB24_105:
	setp.lt.s32 	%p141, %r3, 129;
	mov.u32 	%r1531, %r1527;
	mov.u32 	%r1532, %r1528;
	mov.u32 	%r1533, %r1529;
	mov.u32 	%r1534, %r1530;
	mov.u64 	%rd279, %rd278;
	@%p141 bra 	$L__BB24_109;
	ld.shared.v2.u32 	{%r394, %r395}, [_ZN6thrust24THRUST_300001_SM_1000_NS8cuda_cub4core6detail5shmemE+104];
	ld.shared.v2.u32 	{%r396, %r397}, [_ZN6thrust24THRUST_300001_SM_1000_NS8cuda_cub4core6detail5shmemE+112];
	ld.shared.u64 	%rd93, [_ZN6thrust24THRUST_300001_SM_1000_NS8cuda_cub4core6detail5shmemE+120];
	min.s32 	%r1219, %r1528, %r1529;
	min.s32 	%r398, %r1219, %r1530;
	min.s32 	%r1220, %r395, %r396;
	min.s32 	%r399, %r1220, %r397;
	setp.lt.s32 	%p142, %r398, %r399;
	mov.u32 	%r1531, %r1527;
	mov.u32 	%r1532, %r1528;
	mov.u32 	%r1533, %r1529;
	mov.u32 	%r1534, %r1530;
	mov.u64 	%rd279, %rd278;
	@%p142 bra 	$L__BB24_109;
	setp.lt.s32 	%p143, %r399, %r398;
	mov.u32 	%r1531, %r394;
	mov.u32 	%r1532, %r395;
	mov.u32 	%r1533, %r396;
	mov.u32 	%r1534, %r397;
	mov.u64 	%rd279, %rd93;
	@%p143 bra 	$L__BB24_109;
	setp.lt.s64 	%p144, %rd278, %rd93;
	min.s64 	%rd279, %rd278, %rd93;
	selp.b32 	%r1534, %r1530, %r397, %p144;
	selp.b32 	%r1533, %r1529, %r396, %p144;
	selp.b32 	%r1532, %r1528, %r395, %p144;
	selp.b32 	%r1531, %r1527, %r394, %p144;
$L__BB24_109:
	setp.lt.s32 	%p145, %r3, 161;
	mov.u32 	%r1535, %r1531;
	mov.u32 	%r1536, %r1532;
	mov.u32 	%r1537, %r1533;
	mov.u32 	%r1538, %r1534;
	mov.u64 	%rd280, %rd279;
	@%p145 bra 	$L__BB24_113;
	ld.shared.v4.u32 	{%r408, %r409, %r410, %r411}, [_ZN6thrust24THRUST_300001_SM_1000_NS8cuda_cub4core6detail5shmemE+128];
	ld.shared.u64 	%rd96, [_ZN6thrust24THRUST_300001_SM_1000_NS8cuda_cub4core6detail5shmemE+144];
	min.s32 	%r1221, %r1532, %r1533;
	min.s32 	%r412, %r1221, %r1534;
	min.s32 	%r1222, %r409, %r410;
	min.s32 	%r413, %r1222, %r411;
	setp.lt.s32 	%p146, %r412, %r413;
	mov.u32 	%r1535, %r1531;
	mov.u32 	%r1536, %r1532;
	mov.u32 	%r1537, %r1533;
	mov.u32 	%r1538, %r1534;
	mov.u64 	%rd280, %rd279;
	@%p146 bra 	$L__BB24_113;
	setp.lt.s32 	%p147, %r413, %r412;
	mov.u32 	%r1535, %r408;
	mov.u32 	%r1536, %r409;
	mov.u32 	%r1537, %r410;
	mov.u32 	%r1538, %r411;
	mov.u64 	%rd280, %rd96;
	@%p147 bra 	$L__BB24_113;
	setp.lt.s64 	%p148, %rd279, %rd96;
	min.s64 	%rd280, %rd279, %rd96;
	selp.b32 	%r1538, %r1534, %r411, %p148;
	selp.b32 	%r1537, %r1533, %r410, %p148;
	selp.b32 	%r1536, %r1532, %r409, %p148;
	selp.b32 	%r1535, %r1531, %r408, %p148;
$L__BB24_113:
	setp.lt.s32 	%p149, %r3, 193;
	mov.u32 	%r1539, %r1535;
	mov.u32 	%r1540, %r1536;
	mov.u32 	%r1541, %r1537;
	mov.u32 	%r1542, %r1538;
	mov.u64 	%rd281, %rd280;
	@%p149 bra 	$L__BB24_117;
	ld.shared.v2.u32 	{%r422, %r423}, [_ZN6thrust24THRUST_300001_SM_1000_NS8cuda_cub4core6detail5shmemE+152];
	ld.shared.v2.u32 	{%r424, %r425}, [_ZN6thrust24THRUST_300001_SM_1000_NS8cuda_cub4core6detail5shmemE+160];
	ld.shared.u64 	%rd99, [_ZN6thrust24THRUST_300001_SM_1000_NS8cuda_cub4core6detail5shmemE+168];
	min.s32 	%r1223, %r1536, %r1537;
	min.s32 	%r426, %r1223, %r1538;
	min.s32 	%r1224, %r423, %r424;
	min.s32 	%r427, %r1224, %r425;
	setp.lt.s32 	%p150, %r426, %r427;
	mov.u32 	%r1539, %r1535;
	mov.u32 	%r1540, %r1536;
	mov.u32 	%r1541, %r1537;
	mov.u32 	%r1542, %r1538;
	mov.u64 	%rd281, %rd280;
	@%p150 bra 	$L__BB24_117;
	setp.lt.s32 	%p151, %r427, %r426;
	mov.u32 	%r1539, %r422;
	mov.u32 	%r1540, %r423;
	mov.u32 	%r1541, %r424;
	mov.u32 	%r1542, %r425;
	mov.u64 	%rd281, %rd99;
	@%p151 bra 	$L__BB24_117;
	setp.lt.s64 	%p152, %rd280, %rd99;
	min.s64 	%rd281, %rd280, %rd99;
	selp.b32 	%r1542, %r1538, %r425, %p152;
	selp.b32 	%r1541, %r1537, %r424, %p152;
	selp.b32 	%r1540, %r1536, %r423, %p152;
	selp.b32 	%r1539, %r1535, %r422, %p152;
$L__BB24_117:
	setp.lt.s32 	%p153, %r3, 225;
	mov.u64 	%rd314, %rd281;
	mov.u32 	%r1659, %r1542;
	mov.u32 	%r1660, %r1541;
	mov.u32 	%r1661, %r1540;
	mov.u32 	%r1662, %r1539;
	@%p153 bra 	$L__BB24_208;
	ld.shared.v4.u32 	{%r436, %r437, %r438, %r439}, [_ZN6thrust24THRUST_300001_SM_1000_NS8cuda_cub4core6detail5shmemE+176];
	ld.shared.u64 	%rd102, [_ZN6thrust24THRUST_300001_SM_1000_NS8cuda_cub4core6detail5shmemE+192];
	min.s32 	%r1225, %r1540, %r1541;
	min.s32 	%r440, %r1225, %r1542;
	min.s32 	%r1226, %r437, %r438;
	min.s32 	%r441, %r1226, %r439;
	setp.lt.s32 	%p154, %r440, %r441;
	mov.u64 	%rd314, %rd281;
	mov.u32 	%r1659, %r1542;
	mov.u32 	%r1660, %r1541;
	mov.u32 	%r1661, %r1540;
	mov.u32 	%r1662, %r1539;
	@%p154 bra 	$L__BB24_208;
	setp.lt.s32 	%p155, %r441, %r440;
	mov.u64 	%rd314, %rd102;
	mov.u32 	%r1659, %r439;
	mov.u32 	%r1660, %r438;
	mov.u32 	%r1661, %r437;
	mov.u32 	%r1662, %r436;
	@%p155 bra 	$L__BB24_208;
	setp.lt.s64 	%p156, %rd281, %rd102;
	min.s64 	%rd314, %rd281, %rd102;
	selp.b32 	%r1659, %r1542, %r439, %p156;
	selp.b32 	%r1660, %r1541, %r438, %p156;
	selp.b32 	%r1661, %r1540, %r437, %p156;
	selp.b32 	%r1662, %r1539, %r436, %p156;
	bra.uni 	$L__BB24_208;
$L__BB24_121:
	mov.u32 	%r446, %tid.x;
	add.s64 	%rd104, %rd191, %rd4;
	cvt.u64.u32 	%rd105, %r446;
	add.s64 	%rd196, %rd105, %rd4;
	shl.b64 	%rd197, %rd196, 4;
	add.s64 	%rd106, %rd2, %rd197;
	ld.global.u32 	%r1614, [%rd106];
	ld.global.u32 	%r1613, [%rd106+4];
	ld.global.u32 	%r1612, [%rd106+8];
	ld.global.u32 	%r1611, [%rd106+12];
	ld.global.u32 	%r451, [%rd106+4100];
	ld.global.u32 	%r452, [%rd106+4104];
	ld.global.u32 	%r453, [%rd106+4108];
	ld.global.u32 	%r454, [%rd106+8192];
	ld.global.u32 	%r455, [%rd106+8196];
	ld.global.u32 	%r456, [%rd106+8200];
	ld.global.u32 	%r457, [%rd106+8204];
	min.s32 	%r801, %r1613, %r1612;
	min.s32 	%r458, %r801, %r1611;
	min.s32 	%r802, %r451, %r452;
	min.s32 	%r459, %r802, %r453;
	setp.lt.s32 	%p2, %r458, %r459;
	mov.u64 	%rd282, %rd105;
	@%p2 bra 	$L__BB24_123;
	add.s32 	%r803, %r446, 256;
	cvt.u64.u32 	%rd198, %r803;
	ld.global.u32 	%r804, [%rd106+4096];
	setp.lt.s32 	%p3, %r459, %r458;
	selp.b32 	%r1614, %r804, %r1614, %p3;
	selp.b32 	%r1613, %r451, %r1613, %p3;
	selp.b32 	%r1612, %r452, %r1612, %p3;
	selp.b32 	%r1611, %r453, %r1611, %p3;
	selp.b64 	%rd282, %rd198, %rd105, %p3;
$L__BB24_123:
	add.s64 	%rd302, %rd104, %rd282;
	min.s32 	%r805, %r1613, %r1612;
	min.s32 	%r468, %r805, %r1611;
	min.s32 	%r806, %r455, %r456;
	min.s32 	%r469, %r806, %r457;
	setp.lt.s32 	%p4, %r468, %r469;
	@%p4 bra 	$L__BB24_125;
	setp.lt.s32 	%p5, %r469, %r468;
	selp.b32 	%r1614, %r454, %r1614, %p5;
	selp.b32 	%r1613, %r455, %r1613, %p5;
	selp.b32 	%r1612, %r456, %r1612, %p5;
	selp.b32 	%r1611, %r457, %r1611, %p5;
	add.s32 	%r807, %r446, 512;
	cvt.u64.u32 	%rd199, %r807;
	add.s64 	%rd200, %rd104, %rd199;
	selp.b64 	%rd302, %rd200, %rd302, %p5;
$L__BB24_125:
	setp.le.u64 	%p6, %rd193, %rd5;
	@%p6 bra 	$L__BB24_164;
	setp.ne.s32 	%p7, %r446, 0;
	@%p7 bra 	$L__BB24_128;
	atom.global.add.u64 	%rd201, [%rd1+8], 768;
	add.s64 	%rd202, %rd201, %rd5;
	st.shared.u64 	[_ZN6thrust24THRUST_300001_SM_1000_NS8cuda_cub4core6detail5shmemE+224], %rd202;
$L__BB24_128:
	bar.sync 	0;
	ld.shared.u64 	%rd290, [_ZN6thrust24THRUST_300001_SM_1000_NS8cuda_cub4core6detail5shmemE+224];
	add.s64 	%rd203, %rd290, 768;
	setp.gt.s64 	%p8, %rd203, %rd193;
	@%p8 bra 	$L__BB24_141;
$L__BB24_129:
	add.s64 	%rd204, %rd290, %rd105;
	cvta.to.global.u64 	%rd205, %rd190;
	shl.b64 	%rd206, %rd204, 4;
	add.s64 	%rd207, %rd205, %rd206;
	add.s64 	%rd115, %rd204, %rd191;
	ld.global.u32 	%r482, [%rd207];
	ld.global.u32 	%r483, [%rd207+4];
	ld.global.u32 	%r484, [%rd207+8];
	ld.global.u32 	%r485, [%rd207+12];
	add.s64 	%rd116, %rd115, 256;
	ld.global.u32 	%r486, [%rd207+4096];
	ld.global.u32 	%r487, [%rd207+4100];
	ld.global.u32 	%r488, [%rd207+4104];
	ld.global.u32 	%r489, [%rd207+4108];
	add.s64 	%rd117, %rd115, 512;
	ld.global.u32 	%r490, [%rd207+8192];
	ld.global.u32 	%r491, [%rd207+8196];
	ld.global.u32 	%r492, [%rd207+8200];
	ld.global.u32 	%r493, [%rd207+8204];
	min.s32 	%r808, %r1613, %r1612;
	min.s32 	%r494, %r808, %r1611;
	min.s32 	%r809, %r483, %r484;
	min.s32 	%r495, %r809, %r485;
	setp.lt.s32 	%p9, %r494, %r495;
	mov.u32 	%r1555, %r1614;
	mov.u32 	%r1556, %r1613;
	mov.u32 	%r1557, %r1612;
	mov.u32 	%r1558, %r1611;
	mov.u64 	%rd286, %rd302;
	@%p9 bra 	$L__BB24_132;
	setp.lt.s32 	%p10, %r495, %r494;
	mov.u32 	%r1555, %r482;
	mov.u32 	%r1556, %r483;
	mov.u32 	%r1557, %r484;
	mov.u32 	%r1558, %r485;
	mov.u64 	%rd286, %rd115;
	@%p10 bra 	$L__BB24_132;
	setp.lt.s64 	%p11, %rd302, %rd115;
	selp.b32 	%r1555, %r1614, %r482, %p11;
	selp.b32 	%r1556, %r1613, %r483, %p11;
	selp.b32 	%r1557, %r1612, %r484, %p11;
	selp.b32 	%r1558, %r1611, %r485, %p11;
	min.s64 	%rd286, %rd302, %rd115;
$L__BB24_132:
	min.s32 	%r810, %r1556, %r1557;
	min.s32 	%r504, %r810, %r1558;
	min.s32 	%r811, %r487, %r488;
	min.s32 	%r505, %r811, %r489;
	setp.lt.s32 	%p12, %r504, %r505;
	mov.u32 	%r1559, %r1555;
	mov.u32 	%r1560, %r1556;
	mov.u32 	%r1561, %r1557;
	mov.u32 	%r1562, %r1558;
	mov.u64 	%rd287, %rd286;
	@%p12 bra 	$L__BB24_135;
	setp.lt.s32 	%p13, %r505, %r504;
	mov.u32 	%r1559, %r486;
	mov.u32 	%r1560, %r487;
	mov.u32 	%r1561, %r488;
	mov.u32 	%r1562, %r489;
	mov.u64 	%rd287, %rd116;
	@%p13 bra 	$L__BB24_135;
	setp.lt.s64 	%p14, %rd286, %rd116;
	selp.b32 	%r1559, %r1555, %r486, %p14;
	selp.b32 	%r1560, %r1556, %r487, %p14;
	selp.b32 	%r1561, %r1557, %r488, %p14;
	selp.b32 	%r1562, %r1558, %r489, %p14;
	min.s64 	%rd287, %rd286, %rd116;
$L__BB24_135:
	min.s32 	%r812, %r1560, %r1561;
	min.s32 	%r514, %r812, %r1562;
	min.s32 	%r813, %r491, %r492;
	min.s32 	%r515, %r813, %r493;
	setp.lt.s32 	%p15, %r514, %r515;
	mov.u32 	%r1614, %r1559;
	mov.u32 	%r1613, %r1560;
	mov.u32 	%r1612, %r1561;
	mov.u32 	%r1611, %r1562;
	mov.u64 	%rd302, %rd287;
	@%p15 bra 	$L__BB24_138;
	setp.lt.s32 	%p16, %r515, %r514;
	mov.u32 	%r1614, %r490;
	mov.u32 	%r1613, %r491;
	mov.u32 	%r1612, %r492;
	mov.u32 	%r1611, %r493;
	mov.u64 	%rd302, %rd117;
	@%p16 bra 	$L__BB24_138;
	setp.lt.s64 	%p17, %rd287, %rd117;
	selp.b32 	%r1614, %r1559, %r490, %p17;
	selp.b32 	%r1613, %r1560, %r491, %p17;
	selp.b32 	%r1612, %r1561, %r492, %p17;
	selp.b32 	%r1611, %r1562, %r493, %p17;
	min.s64 	%rd302, %rd287, %rd117;
$L__BB24_138:
	setp.ne.s32 	%p18, %r446, 0;
	bar.sync 	0;
	@%p18 bra 	$L__BB24_140;
	atom.global.add.u64 	%rd208, [%rd1+8], 768;
	add.s64 	%rd209, %rd208, %rd5;
	st.shared.u64 	[_ZN6thrust24THRUST_300001_SM_1000_NS8cuda_cub4core6detail5shmemE+224], %rd209;
$L__BB24_140:
	bar.sync 	0;
	ld.shared.u64 	%rd290, [_ZN6thrust24THRUST_300001_SM_1000_NS8cuda_cub4core6detail5shmemE+224];
	add.s64 	%rd210, %rd290, 768;
	setp.le.s64 	%p19, %rd210, %rd193;
	@%p19 bra 	$L__BB24_129;
$L__BB24_141:
	setp.le.s64 	%p20, %rd193, %rd290;
	@%p20 bra 	$L__BB24_164;
	cvt.u32.u64 	%r814, %rd290;
	cvt.u32.u64 	%r815, %rd193;
	sub.s32 	%r528, %r815, %r814;
	setp.ge.s32 	%p21, %r446, %r528;
	@%p21 bra 	$L__BB24_164;
	cvta.to.global.u64 	%rd127, %rd190;
	not.b32 	%r818, %r446;
	add.s32 	%r819, %r818, %r815;
	sub.s32 	%r529, %r819, %r814;
	and.b32  	%r821, %r529, 768;
	setp.eq.s32 	%p22, %r821, 768;
	mov.u32 	%r1581, %r446;
	@%p22 bra 	$L__BB24_149;
	add.s64 	%rd212, %rd290, %rd105;
	add.s64 	%rd292, %rd212, %rd191;
	shr.u32 	%r822, %r529, 8;
	add.s32 	%r823, %r822, 1;
	and.b32  	%r824, %r823, 3;
	neg.s32 	%r1571, %r824;
	shl.b64 	%rd213, %rd212, 4;
	add.s64 	%rd214, %rd213, %rd127;
	add.s64 	%rd291, %rd214, 8;
	mov.u32 	%r1581, %r446;
$L__BB24_145:
	.pragma "nounroll";
	mov.u64 	%rd132, %rd302;
	mov.u32 	%r536, %r1611;
	mov.u32 	%r535, %r1612;
	mov.u32 	%r534, %r1613;
	mov.u32 	%r533, %r1614;
	ld.global.u32 	%r537, [%rd291+-8];
	ld.global.u32 	%r538, [%rd291+-4];
	ld.global.u32 	%r539, [%rd291];
	ld.global.u32 	%r540, [%rd291+4];
	min.s32 	%r825, %r534, %r535;
	min.s32 	%r541, %r825, %r536;
	min.s32 	%r826, %r538, %r539;
	min.s32 	%r542, %r826, %r540;
	setp.lt.s32 	%p23, %r541, %r542;
	@%p23 bra 	$L__BB24_148;
	setp.lt.s32 	%p24, %r542, %r541;
	mov.u32 	%r1614, %r537;
	mov.u32 	%r1613, %r538;
	mov.u32 	%r1612, %r539;
	mov.u32 	%r1611, %r540;
	mov.u64 	%rd302, %rd292;
	@%p24 bra 	$L__BB24_148;
	setp.lt.s64 	%p25, %rd132, %rd292;
	selp.b32 	%r1614, %r533, %r537, %p25;
	selp.b32 	%r1613, %r534, %r538, %p25;
	selp.b32 	%r1612, %r535, %r539, %p25;
	selp.b32 	%r1611, %r536, %r540, %p25;
	min.s64 	%rd302, %rd132, %rd292;
$L__BB24_148:
	add.s32 	%r1581, %r1581, 256;
	add.s64 	%rd292, %rd292, 256;
	add.s32 	%r1571, %r1571, 1;
	setp.ne.s32 	%p26, %r1571, 0;
	add.s64 	%rd291, %rd291, 4096;
	@%p26 bra 	$L__BB24_145;
$L__BB24_149:
	setp.lt.u32 	%p27, %r529, 768;
	@%p27 bra 	$L__BB24_164;
	add.s32 	%r1590, %r1581, 512;
$L__BB24_151:
	mov.u32 	%r563, %r1590;
	add.s32 	%r827, %r563, -512;
	cvt.u64.u32 	%rd215, %r827;
	add.s64 	%rd216, %rd290, %rd215;
	shl.b64 	%rd217, %rd216, 4;
	add.s64 	%rd140, %rd127, %rd217;
	add.s64 	%rd141, %rd216, %rd191;
	ld.global.u32 	%r568, [%rd140];
	ld.global.u32 	%r569, [%rd140+4];
	ld.global.u32 	%r570, [%rd140+8];
	ld.global.u32 	%r571, [%rd140+12];
	min.s32 	%r828, %r1613, %r1612;
	min.s32 	%r572, %r828, %r1611;
	min.s32 	%r829, %r569, %r570;
	min.s32 	%r573, %r829, %r571;
	setp.lt.s32 	%p28, %r572, %r573;
	mov.u32 	%r1595, %r1614;
	mov.u32 	%r1596, %r1613;
	mov.u32 	%r1597, %r1612;
	mov.u32 	%r1598, %r1611;
	mov.u64 	%rd298, %rd302;
	@%p28 bra 	$L__BB24_154;
	setp.lt.s32 	%p29, %r573, %r572;
	mov.u32 	%r1595, %r568;
	mov.u32 	%r1596, %r569;
	mov.u32 	%r1597, %r570;
	mov.u32 	%r1598, %r571;
	mov.u64 	%rd298, %rd141;
	@%p29 bra 	$L__BB24_154;
	setp.lt.s64 	%p30, %rd302, %rd141;
	selp.b32 	%r1595, %r1614, %r568, %p30;
	selp.b32 	%r1596, %r1613, %r569, %p30;
	selp.b32 	%r1597, %r1612, %r570, %p30;
	selp.b32 	%r1598, %r1611, %r571, %p30;
	min.s64 	%rd298, %rd302, %rd141;
$L__BB24_154:
	add.s32 	%r830, %r563, -256;
	cvt.u64.u32 	%rd218, %r830;
	add.s64 	%rd219, %rd290, %rd218;
	add.s64 	%rd144, %rd219, %rd191;
	ld.global.u32 	%r582, [%rd140+4096];
	ld.global.u32 	%r583, [%rd140+4100];
	ld.global.u32 	%r584, [%rd140+4104];
	ld.global.u32 	%r585, [%rd140+4108];
	min.s32 	%r831, %r1596, %r1597;
	min.s32 	%r586, %r831, %r1598;
	min.s32 	%r832, %r583, %r584;
	min.s32 	%r587, %r832, %r585;
	setp.lt.s32 	%p31, %r586, %r587;
	mov.u32 	%r1599, %r1595;
	mov.u32 	%r1600, %r1596;
	mov.u32 	%r1601, %r1597;
	mov.u32 	%r1602, %r1598;
	mov.u64 	%rd299, %rd298;
	@%p31 bra 	$L__BB24_157;
	setp.lt.s32 	%p32, %r587, %r586;
	mov.u32 	%r1599, %r582;
	mov.u32 	%r1600, %r583;
	mov.u32 	%r1601, %r584;
	mov.u32 	%r1602, %r585;
	mov.u64 	%rd299, %rd144;
	@%p32 bra 	$L__BB24_157;
	setp.lt.s64 	%p33, %rd298, %rd144;
	selp.b32 	%r1599, %r1595, %r582, %p33;
	selp.b32 	%r1600, %r1596, %r583, %p33;
	selp.b32 	%r1601, %r1597, %r584, %p33;
	selp.b32 	%r1602, %r1598, %r585, %p33;
	min.s64 	%rd299, %rd298, %rd144;
$L__BB24_157:
	cvt.u64.u32 	%rd220, %r563;
	add.s64 	%rd221, %rd290, %rd220;
	add.s64 	%rd147, %rd221, %rd191;
	ld.global.u32 	%r596, [%rd140+8192];
	ld.global.u32 	%r597, [%rd140+8196];
	ld.global.u32 	%r598, [%rd140+8200];
	ld.global.u32 	%r599, [%rd140+8204];
	min.s32 	%r833, %r1600, %r1601;
	min.s32 	%r600, %r833, %r1602;
	min.s32 	%r834, %r597, %r598;
	min.s32 	%r601, %r834, %r599;
	setp.lt.s32 	%p34, %r600, %r601;
	mov.u32 	%r1603, %r1599;
	mov.u32 	%r1604, %r1600;
	mov.u32 	%r1605, %r1601;
	mov.u32 	%r1606, %r1602;
	mov.u64 	%rd300, %rd299;
	@%p34 bra 	$L__BB24_160;
	setp.lt.s32 	%p35, %r601, %r600;
	mov.u32 	%r1603, %r596;
	mov.u32 	%r1604, %r597;
	mov.u32 	%r1605, %r598;
	mov.u32 	%r1606, %r599;
	mov.u64 	%rd300, %rd147;
	@%p35 bra 	$L__BB24_160;
	setp.lt.s64 	%p36, %rd299, %rd147;
	selp.b32 	%r1603, %r1599, %r596, %p36;
	selp.b32 	%r1604, %r1600, %r597, %p36;
	selp.b32 	%r1605, %r1601, %r598, %p36;
	selp.b32 	%r1606, %r1602, %r599, %p36;
	min.s64 	%rd300, %rd299, %rd147;
$L__BB24_160:
	add.s32 	%r835, %r563, 256;
	cvt.u64.u32 	%rd222, %r835;
	add.s64 	%rd223, %rd290, %rd222;
	add.s64 	%rd150, %rd223, %rd191;
	ld.global.u32 	%r610, [%rd140+12288];
	ld.global.u32 	%r611, [%rd140+12292];
	ld.global.u32 	%r612, [%rd140+12296];
	ld.global.u32 	%r613, [%rd140+12300];
	min.s32 	%r836, %r1604, %r1605;
	min.s32 	%r614, %r836, %r1606;
	min.s32 	%r837, %r611, %r612;
	min.s32 	%r615, %r837, %r613;
	setp.lt.s32 	%p37, %r614, %r615;
	mov.u32 	%r1614, %r1603;
	mov.u32 	%r1613, %r1604;
	mov.u32 	%r1612, %r1605;
	mov.u32 	%r1611, %r1606;
	mov.u64 	%rd302, %rd300;
	@%p37 bra 	$L__BB24_163;
	setp.lt.s32 	%p38, %r615, %r614;
	mov.u32 	%r1614, %r610;
	mov.u32 	%r1613, %r611;
	mov.u32 	%r1612, %r612;
	mov.u32 	%r1611, %r613;
	mov.u64 	%rd302, %rd150;
	@%p38 bra 	$L__BB24_163;
	setp.lt.s64 	%p39, %rd300, %rd150;
	selp.b32 	%r1614, %r1603, %r610, %p39;
	selp.b32 	%r1613, %r1604, %r611, %p39;
	selp.b32 	%r1612, %r1605, %r612, %p39;
	selp.b32 	%r1611, %r1606, %r613, %p39;
	min.s64 	%rd302, %rd300, %rd150;
$L__BB24_163:
	add.s32 	%r1590, %r563, 1024;
	add.s32 	%r838, %r563, 512;
	setp.lt.s32 	%p40, %r838, %r528;
	@%p40 bra 	$L__BB24_151;
$L__BB24_164:
	// begin inline asm
	mov.u32 %r839, %laneid;
	// end inline asm
	mov.b32 	%r867, 1;
	mov.b32 	%r868, 31;
	mov.b32 	%r869, -1;
	// begin inline asm
	shfl.sync.down.b32 %r840, %r1614, %r867, %r868, %r869;
	// end inline asm
	// begin inline asm
	shfl.sync.down.b32 %r845, %r1613, %r867, %r868, %r869;
	// end inline asm
	// begin inline asm
	shfl.sync.down.b32 %r850, %r1612, %r867, %r868, %r869;
	// end inline asm
	// begin inline asm
	shfl.sync.down.b32 %r855, %r1611, %r867, %r868, %r869;
	// end inline asm
	mov.b64 	{%r861, %r866}, %rd302;
	// begin inline asm
	shfl.sync.down.b32 %r860, %r861, %r867, %r868, %r869;
	// end inline asm
	// begin inline asm
	shfl.sync.down.b32 %r865, %r866, %r867, %r868, %r869;
	// end inline asm
	mov.b64 	%rd154, {%r860, %r865};
	setp.gt.s32 	%p41, %r839, 30;
	mov.u32 	%r1615, %r1614;
	mov.u32 	%r1616, %r1613;
	mov.u32 	%r1617, %r1612;
	mov.u32 	%r1618, %r1611;
	mov.u64 	%rd303, %rd302;
	@%p41 bra 	$L__BB24_168;
	min.s32 	%r870, %r1613, %r1612;
	min.s32 	%r634, %r870, %r1611;
	min.s32 	%r871, %r845, %r850;
	min.s32 	%r635, %r871, %r855;
	setp.lt.s32 	%p42, %r634, %r635;
	mov.u32 	%r1615, %r1614;
	mov.u32 	%r1616, %r1613;
	mov.u32 	%r1617, %r1612;
	mov.u32 	%r1618, %r1611;
	mov.u64 	%rd303, %rd302;
	@%p42 bra 	$L__BB24_168;
	setp.lt.s32 	%p43, %r635, %r634;
	mov.u32 	%r1615, %r840;
	mov.u32 	%r1616, %r845;
	mov.u32 	%r1617, %r850;
	mov.u32 	%r1618, %r855;
	mov.u64 	%rd303, %rd154;
	@%p43 bra 	$L__BB24_168;
	setp.lt.s64 	%p44, %rd302, %rd154;
	selp.b32 	%r1615, %r1614, %r840, %p44;
	selp.b32 	%r1616, %r1613, %r845, %p44;
	selp.b32 	%r1617, %r1612, %r850, %p44;
	selp.b32 	%r1618, %r1611, %r855, %p44;
	min.s64 	%rd303, %rd302, %rd154;
$L__BB24_168:
	mov.b32 	%r899, 2;
	mov.b32 	%r900, 31;
	mov.b32 	%r901, -1;
	// begin inline asm
	shfl.sync.down.b32 %r872, %r1615, %r899, %r900, %r901;
	// end inline asm
	// begin inline asm
	shfl.sync.down.b32 %r877, %r1616, %r899, %r900, %r901;
	// end inline asm
	// begin inline asm
	shfl.sync.down.b32 %r882, %r1617, %r899, %r900, %r901;
	// end inline asm
	// begin inline asm
	shfl.sync.down.b32 %r887, %r1618, %r899, %r900, %r901;
	// end inline asm
	mov.b64 	{%r893, %r898}, %rd303;
	// begin inline asm
	shfl.sync.down.b32 %r892, %r893, %r899, %r900, %r901;
	// end inline asm
	// begin inline asm
	shfl.sync.down.b32 %r897, %r898, %r899, %r900, %r901;
	// end inline asm
	mov.b64 	%rd157, {%r892, %r897};
	setp.gt.s32 	%p45, %r839, 29;
	mov.u32 	%r1619, %r1615;
	mov.u32 	%r1620, %r1616;
	mov.u32 	%r1621, %r1617;
	mov.u32 	%r1622, %r1618;
	mov.u64 	%rd304, %rd303;
	@%p45 bra 	$L__BB24_172;
	min.s32 	%r902, %r1616, %r1617;
	min.s32 	%r648, %r902, %r1618;
	min.s32 	%r903, %r877, %r882;
	min.s32 	%r649, %r903, %r887;
	setp.lt.s32 	%p46, %r648, %r649;
	mov.u32 	%r1619, %r1615;
	mov.u32 	%r1620, %r1616;
	mov.u32 	%r1621, %r1617;
	mov.u32 	%r1622, %r1618;
	mov.u64 	%rd304, %rd303;
	@%p46 bra 	$L__BB24_172;
	setp.lt.s32 	%p47, %r649, %r648;
	mov.u32 	%r1619, %r872;
	mov.u32 	%r1620, %r877;
	mov.u32 	%r1621, %r882;
	mov.u32 	%r1622, %r887;
	mov.u64 	%rd304, %rd157;
	@%p47 bra 	$L__BB24_172;
	setp.lt.s64 	%p48, %rd303, %rd157;
	selp.b32 	%r1619, %r1615, %r872, %p48;
	selp.b32 	%r1620, %r1616, %r877, %p48;
	selp.b32 	%r1621, %r1617, %r882, %p48;
	selp.b32 	%r1622, %r1618, %r887, %p48;
	min.s64 	%rd304, %rd303, %rd157;
$L__BB24_172:
	mov.b32 	%r931, 4;
	mov.b32 	%r932, 31;
	mov.b32 	%r933, -1;
	// begin inline asm
	shfl.sync.down.b32 %r904, %r1619, %r931, %r932, %r933;
	// end inline asm
	// begin inline asm
	shfl.sync.down.b32 %r909, %r1620, %r931, %r932, %r933;
	// end inline asm
	// begin inline asm
	shfl.sync.down.b32 %r914, %r1621, %r931, %r932, %r933;
	// end inline asm
	// begin inline asm
	shfl.sync.down.b32 %r919, %r1622, %r931, %r932, %r933;
	// end inline asm
	mov.b64 	{%r925, %r930}, %rd304;
	// begin inline asm
	shfl.sync.down.b32 %r924, %r925, %r931, %r932, %r933;
	// end inline asm
	// begin inline asm
	shfl.sync.down.b32 %r929, %r930, %r931, %r932, %r933;
	// end inline asm
	mov.b64 	%rd160, {%r924, %r929};
	setp.gt.s32 	%p49, %r839, 27;
	mov.u32 	%r1623, %r1619;
	mov.u32 	%r1624, %r1620;
	mov.u32 	%r1625, %r1621;
	mov.u32 	%r1626, %r1622;
	mov.u64 	%rd305, %rd304;
	@%p49 bra 	$L__BB24_176;
	min.s32 	%r934, %r1620, %r1621;
	min.s32 	%r662, %r934, %r1622;
	min.s32 	%r935, %r909, %r914;
	min.s32 	%r663, %r935, %r919;
	setp.lt.s32 	%p50, %r662, %r663;
	mov.u32 	%r1623, %r1619;
	mov.u32 	%r1624, %r1620;
	mov.u32 	%r1625, %r1621;
	mov.u32 	%r1626, %r1622;
	mov.u64 	%rd305, %rd304;
	@%p50 bra 	$L__BB24_176;
	setp.lt.s32 	%p51, %r663, %r662;
	mov.u32 	%r1623, %r904;
	mov.u32 	%r1624, %r909;
	mov.u32 	%r1625, %r914;
	mov.u32 	%r1626, %r919;
	mov.u64 	%rd305, %rd160;
	@%p51 bra 	$L__BB24_176;
	setp.lt.s64 	%p52, %rd304, %rd160;
	selp.b32 	%r1623, %r1619, %r904, %p52;
	selp.b32 	%r1624, %r1620, %r909, %p52;
	selp.b32 	%r1625, %r1621, %r914, %p52;
	selp.b32 	%r1626, %r1622, %r919, %p52;
	min.s64 	%rd305, %rd304, %rd160;
$L__BB24_176:
	mov.b32 	%r963, 8;
	mov.b32 	%r964, 31;
	mov.b32 	%r965, -1;
	// begin inline asm
	shfl.sync.down.b32 %r936, %r1623, %r963, %r964, %r965;
	// end inline asm
	// begin inline asm
	shfl.sync.down.b32 %r941, %r1624, %r963, %r964, %r965;
	// end inline asm
	// begin inline asm
	shfl.sync.down.b32 %r946, %r1625, %r963, %r964, %r965;
	// end inline asm
	// begin inline asm
	shfl.sync.down.b32 %r951, %r1626, %r963, %r964, %r965;
	// end inline asm
	mov.b64 	{%r957, %r962}, %rd305;
	// begin inline asm
	shfl.sync.down.b32 %r956, %r957, %r963, %r964, %r965;
	// end inline asm
	// begin inline asm
	shfl.sync.down.b32 %r961, %r962, %r963, %r964, %r965;
	// end inline asm
	mov.b64 	%rd163, {%r956, %r961};
	setp.gt.s32 	%p53, %r839, 23;
	mov.u32 	%r1627, %r1623;
	mov.u32 	%r1628, %r1624;
	mov.u32 	%r1629, %r1625;
	mov.u32 	%r1630, %r1626;
	mov.u64 	%rd306, %rd305;
	@%p53 bra 	$L__BB24_180;
	min.s32 	%r966, %r1624, %r1625;
	min.s32 	%r676, %r966, %r1626;
	min.s32 	%r967, %r941, %r946;
	min.s32 	%r677, %r967, %r951;
	setp.lt.s32 	%p54, %r676, %r677;
	mov.u32 	%r1627, %r1623;
	mov.u32 	%r1628, %r1624;
	mov.u32 	%r1629, %r1625;
	mov.u32 	%r1630, %r1626;
	mov.u64 	%rd306, %rd305;
	@%p54 bra 	$L__BB24_180;
	setp.lt.s32 	%p55, %r677, %r676;
	mov.u32 	%r1627, %r936;
	mov.u32 	%r1628, %r941;
	mov.u32 	%r1629, %r946;
	mov.u32 	%r1630, %r951;
	mov.u64 	%rd306, %rd163;
	@%p55 bra 	$L__BB24_180;
	setp.lt.s64 	%p56, %rd305, %rd163;
	selp.b32 	%r1627, %r1623, %r936, %p56;
	selp.b32 	%r1628, %r1624, %r941, %p56;
	selp.b32 	%r1629, %r1625, %r946, %p56;
	selp.b32 	%r1630, %r1626, %r951, %p56;
	min.s64 	%rd306, %rd305, %rd163;
$L__BB24_180:
	mov.b32 	%r995, 16;
	mov.b32 	%r996, 31;
	mov.b32 	%r997, -1;
	// begin inline asm
	shfl.sync.down.b32 %r968, %r1627, %r995, %r996, %r997;
	// end inline asm
	// begin inline asm
	shfl.sync.down.b32 %r973, %r1628, %r995, %r996, %r997;
	// end inline asm
	// begin inline asm
	shfl.sync.down.b32 %r978, %r1629, %r995, %r996, %r997;
	// end inline asm
	// begin inline asm
	shfl.sync.down.b32 %r983, %r1630, %r995, %r996, %r997;
	// end inline asm
	mov.b64 	{%r989, %r994}, %rd306;
	// begin inline asm
	shfl.sync.down.b32 %r988, %r989, %r995, %r996, %r997;
	// end inline asm
	// begin inline asm
	shfl.sync.down.b32 %r993, %r994, %r995, %r996, %r997;
	// end inline asm
	mov.b64 	%rd166, {%r988, %r993};
	setp.gt.s32 	%p57, %r839, 15;
	mov.u32 	%r1662, %r1627;
	mov.u32 	%r1661, %r1628;
	mov.u32 	%r1660, %r1629;
	mov.u32 	%r1659, %r1630;
	mov.u64 	%rd314, %rd306;
	@%p57 bra 	$L__BB24_184;
	min.s32 	%r998, %r1628, %r1629;
	min.s32 	%r690, %r998, %r1630;
	min.s32 	%r999, %r973, %r978;
	min.s32 	%r691, %r999, %r983;
	setp.lt.s32 	%p58, %r690, %r691;
	mov.u32 	%r1662, %r1627;
	mov.u32 	%r1661, %r1628;
	mov.u32 	%r1660, %r1629;
	mov.u32 	%r1659, %r1630;
	mov.u64 	%rd314, %rd306;
	@%p58 bra 	$L__BB24_184;
	setp.lt.s32 	%p59, %r691, %r690;
	mov.u32 	%r1662, %r968;
	mov.u32 	%r1661, %r973;
	mov.u32 	%r1660, %r978;
	mov.u32 	%r1659, %r983;
	mov.u64 	%rd314, %rd166;
	@%p59 bra 	$L__BB24_184;
	setp.lt.s64 	%p60, %rd306, %rd166;
	selp.b32 	%r1662, %r1627, %r968, %p60;
	selp.b32 	%r1661, %r1628, %r973, %p60;
	selp.b32 	%r1660, %r1629, %r978, %p60;
	selp.b32 	%r1659, %r1630, %r983, %p60;
	min.s64 	%rd314, %rd306, %rd166;
$L__BB24_184:
	setp.ne.s32 	%p61, %r839, 0;
	@%p61 bra 	$L__BB24_186;
	shr.u32 	%r1000, %r446, 5;
	mov.u32 	%r1001, _ZN6thrust24THRUST_300001_SM_1000_NS8cuda_cub4core6detail5shmemE;
	mad.lo.s32 	%r1002, %r1000, 24, %r1001;
	st.shared.v2.u32 	[%r1002+8], {%r1662, %r1661};
	st.shared.v2.u32 	[%r1002+16], {%r1660, %r1659};
	st.shared.u64 	[%r1002+24], %rd314;
$L__BB24_186:
	bar.sync 	0;
	setp.ne.s32 	%p62, %r446, 0;
	@%p62 bra 	$L__BB24_208;
	ld.shared.v4.u32 	{%r700, %r701, %r702, %r703}, [_ZN6thrust24THRUST_300001_SM_1000_NS8cuda_cub4core6detail5shmemE+32];
	ld.shared.u64 	%rd169, [_ZN6thrust24THRUST_300001_SM_1000_NS8cuda_cub4core6detail5shmemE+48];
	min.s32 	%r1003, %r1661, %r1660;
	min.s32 	%r704, %r1003, %r1659;
	min.s32 	%r1004, %r701, %r702;
	min.s32 	%r705, %r1004, %r703;
	setp.lt.s32 	%p63, %r704, %r705;
	mov.u32 	%r1635, %r1662;
	mov.u32 	%r1636, %r1661;
	mov.u32 	%r1637, %r1660;
	mov.u32 	%r1638, %r1659;
	mov.u64 	%rd308, %rd314;
	@%p63 bra 	$L__BB24_190;
	setp.lt.s32 	%p64, %r705, %r704;
	mov.u32 	%r1635, %r700;
	mov.u32 	%r1636, %r701;
	mov.u32 	%r1637, %r702;
	mov.u32 	%r1638, %r703;
	mov.u64 	%rd308, %rd169;
	@%p64 bra 	$L__BB24_190;
	setp.lt.s64 	%p65, %rd314, %rd169;
	selp.b32 	%r1635, %r1662, %r700, %p65;
	selp.b32 	%r1636, %r1661, %r701, %p65;
	selp.b32 	%r1637, %r1660, %r702, %p65;
	selp.b32 	%r1638, %r1659, %r703, %p65;
	min.s64 	%rd308, %rd314, %rd169;
$L__BB24_190:
	ld.shared.v2.u32 	{%r714, %r715}, [_ZN6thrust24THRUST_300001_SM_1000_NS8cuda_cub4core6detail5shmemE+56];
	ld.shared.v2.u32 	{%r716, %r717}, [_ZN6thrust24THRUST_300001_SM_1000_NS8cuda_cub4core6detail5shmemE+64];
	ld.shared.u64 	%rd172, [_ZN6thrust24THRUST_300001_SM_1000_NS8cuda_cub4core6detail5shmemE+72];
	min.s32 	%r1005, %r1636, %r1637;
	min.s32 	%r718, %r1005, %r1638;
	min.s32 	%r1006, %r715, %r716;
	min.s32 	%r719, %r1006, %r717;
	setp.lt.s32 	%p66, %r718, %r719;
	mov.u32 	%r1639, %r1635;
	mov.u32 	%r1640, %r1636;
	mov.u32 	%r1641, %r1637;
	mov.u32 	%r1642, %r1638;
	mov.u64 	%rd309, %rd308;
	@%p66 bra 	$L__BB24_193;
	setp.lt.s32 	%p67, %r719, %r718;
	mov.u32 	%r1639, %r714;
	mov.u32 	%r1640, %r715;
	mov.u32 	%r1641, %r716;
	mov.u32 	%r1642, %r717;
	mov.u64 	%rd309, %rd172;
	@%p67 bra 	$L__BB24_193;
	setp.lt.s64 	%p68, %rd308, %rd172;
	selp.b32 	%r1639, %r1635, %r714, %p68;
	selp.b32 	%r1640, %r1636, %r715, %p68;
	selp.b32 	%r1641, %r1637, %r716, %p68;
	selp.b32 	%r1642, %r1638, %r717, %p68;
	min.s64 	%rd309, %rd308, %rd172;
$L__BB24_193:
	ld.shared.v4.u32 	{%r728, %r729, %r730, %r731}, [_ZN6thrust24THRUST_300001_SM_1000_NS8cuda_cub4core6detail5shmemE+80];
	ld.shared.u64 	%rd175, [_ZN6thrust24THRUST_300001_SM_1000_NS8cuda_cub4core6detail5shmemE+96];
	min.s32 	%r1007, %r1640, %r1641;
	min.s32 	%r732, %r1007, %r1642;
	min.s32 	%r1008, %r729, %r730;
	min.s32 	%r733, %r1008, %r731;
	setp.lt.s32 	%p69, %r732, %r733;
	mov.u32 	%r1643, %r1639;
	mov.u32 	%r1644, %r1640;
	mov.u32 	%r1645, %r1641;
	mov.u32 	%r1646, %r1642;
	mov.u64 	%rd310, %rd309;
	@%p69 bra 	$L__BB24_196;
	setp.lt.s32 	%p70, %r733, %r732;
	mov.u32 	%r1643, %r728;
	mov.u32 	%r1644, %r729;
	mov.u32 	%r1645, %r730;
	mov.u32 	%r1646, %r731;
	mov.u64 	%rd310, %rd175;
	@%p70 bra 	$L__BB24_196;
	setp.lt.s64 	%p71, %rd309, %rd175;
	selp.b32 	%r1643, %r1639, %r728, %p71;
	selp.b32 	%r1644, %r1640, %r729, %p71;
	selp.b32 	%r1645, %r1641, %r730, %p71;
	selp.b32 	%r1646, %r1642, %r731, %p71;
	min.s64 	%rd310, %rd309, %rd175;
$L__BB24_196:
	ld.shared.v2.u32 	{%r742, %r743}, [_ZN6thrust24THRUST_300001_SM_1000_NS8cuda_cub4core6detail5shmemE+104];
	ld.shared.v2.u32 	{%r744, %r745}, [_ZN6thrust24THRUST_300001_SM_1000_NS8cuda_cub4core6detail5shmemE+112];
	ld.shared.u64 	%rd178, [_ZN6thrust24THRUST_300001_SM_1000_NS8cuda_cub4core6detail5shmemE+120];
	min.s32 	%r1009, %r1644, %r1645;
	min.s32 	%r746, %r1009, %r1646;
	min.s32 	%r1010, %r743, %r744;
	min.s32 	%r747, %r1010, %r745;
	setp.lt.s32 	%p72, %r746, %r747;
	mov.u32 	%r1647, %r1643;
	mov.u32 	%r1648, %r1644;
	mov.u32 	%r1649, %r1645;
	mov.u32 	%r1650, %r1646;
	mov.u64 	%rd311, %rd310;
	@%p72 bra 	$L__BB24_199;
	setp.lt.s32 	%p73, %r747, %r746;
	mov.u32 	%r1647, %r742;
	mov.u32 	%r1648, %r743;
	mov.u32 	%r1649, %r744;
	mov.u32 	%r1650, %r745;
	mov.u64 	%rd311, %rd178;
	@%p73 bra 	$L__BB24_199;
	setp.lt.s64 	%p74, %rd310, %rd178;
	selp.b32 	%r1647, %r1643, %r742, %p74;
	selp.b32 	%r1648, %r1644, %r743, %p74;
	selp.b32 	%r1649, %r1645, %r744, %p74;
	selp.b32 	%r1650, %r1646, %r745, %p74;
	min.s64 	%rd311, %rd310, %rd178;
$L__BB24_199:
	ld.shared.v4.u32 	{%r756, %r757, %r758, %r759}, [_ZN6thrust24THRUST_300001_SM_1000_NS8cuda_cub4core6detail5shmemE+128];
	ld.shared.u64 	%rd181, [_ZN6thrust24THRUST_300001_SM_1000_NS8cuda_cub4core6detail5shmemE+144];
	min.s32 	%r1011, %r1648, %r1649;
	min.s32 	%r760, %r1011, %r1650;
	min.s32 	%r1012, %r757, %r758;
	min.s32 	%r761, %r1012, %r759;
	setp.lt.s32 	%p75, %r760, %r761;
	mov.u32 	%r1651, %r1647;
	mov.u32 	%r1652, %r1648;
	mov.u32 	%r1653, %r1649;
	mov.u32 	%r1654, %r1650;
	mov.u64 	%rd312, %rd311;
	@%p75 bra 	$L__BB24_202;
	setp.lt.s32 	%p76, %r761, %r760;
	mov.u32 	%r1651, %r756;
	mov.u32 	%r1652, %r757;
	mov.u32 	%r1653, %r758;
	mov.u32 	%r1654, %r759;
	mov.u64 	%rd312, %rd181;
	@%p76 bra 	$L__BB24_202;
	setp.lt.s64 	%p77, %rd311, %rd181;
	selp.b32 	%r1651, %r1647, %r756, %p77;
	selp.b32 	%r1652, %r1648, %r757, %p77;
	selp.b32 	%r1653, %r1649, %r758, %p77;
	selp.b32 	%r1654, %r1650, %r759, %p77;
	min.s64 	%rd312, %rd311, %rd181;
$L__BB24_202:
	ld.shared.v2.u32 	{%r770, %r771}, [_ZN6thrust24THRUST_300001_SM_1000_NS8cuda_cub4core6detail5shmemE+152];
	ld.shared.v2.u32 	{%r772, %r773}, [_ZN6thrust24THRUST_300001_SM_1000_NS8cuda_cub4core6detail5shmemE+160];
	ld.shared.u64 	%rd184, [_ZN6thrust24THRUST_300001_SM_1000_NS8cuda_cub4core6detail5shmemE+168];
	min.s32 	%r1013, %r1652, %r1653;
	min.s32 	%r774, %r1013, %r1654;
	min.s32 	%r1014, %r771, %r772;
	min.s32 	%r775, %r1014, %r773;
	setp.lt.s32 	%p78, %r774, %r775;
	mov.u32 	%r1655, %r1651;
	mov.u32 	%r1656, %r1652;
	mov.u32 	%r1657, %r1653;
	mov.u32 	%r1658, %r1654;
	mov.u64 	%rd313, %rd312;
	@%p78 bra 	$L__BB24_205;
	setp.lt.s32 	%p79, %r775, %r774;
	mov.u32 	%r1655, %r770;
	mov.u32 	%r1656, %r771;
	mov.u32 	%r1657, %r772;
	mov.u32 	%r1658, %r773;
	mov.u64 	%rd313, %rd184;
	@%p79 bra 	$L__BB24_205;
	setp.lt.s64 	%p80, %rd312, %rd184;
	selp.b32 	%r1655, %r1651, %r770, %p80;
	selp.b32 	%r1656, %r1652, %r771, %p80;
	selp.b32 	%r1657, %r1653, %r772, %p80;
	selp.b32 	%r1658, %r1654, %r773, %p80;
	min.s64 	%rd313, %rd312, %rd184;
$L__BB24_205:
	ld.shared.v4.u32 	{%r784, %r785, %r786, %r787}, [_ZN6thrust24THRUST_300001_SM_1000_NS8cuda_cub4core6detail5shmemE+176];
	ld.shared.u64 	%rd187, [_ZN6thrust24THRUST_300001_SM_1000_NS8cuda_cub4core6detail5shmemE+192];
	min.s32 	%r1015, %r1656, %r1657;
	min.s32 	%r788, %r1015, %r1658;
	min.s32 	%r1016, %r785, %r786;
	min.s32 	%r789, %r1016, %r787;
	setp.lt.s32 	%p81, %r788, %r789;
	mov.u64 	%rd314, %rd313;
	mov.u32 	%r1659, %r1658;
	mov.u32 	%r1660, %r1657;
	mov.u32 	%r1661, %r1656;
	mov.u32 	%r1662, %r1655;
	@%p81 bra 	$L__BB24_208;
	setp.lt.s32 	%p82, %r789, %r788;
	mov.u64 	%rd314, %rd187;
	mov.u32 	%r1659, %r787;
	mov.u32 	%r1660, %r786;
	mov.u32 	%r1661, %r785;
	mov.u32 	%r1662, %r784;
	@%p82 bra 	$L__BB24_208;
	setp.lt.s64 	%p83, %rd313, %rd187;
	selp.b32 	%r1662, %r1655, %r784, %p83;
	selp.b32 	%r1661, %r1656, %r785, %p83;
	selp.b32 	%r1660, %r1657, %r786, %p83;
	selp.b32 	%r1659, %r1658, %r787, %p83;
	min.s64 	%rd314, %rd313, %rd187;
$L__BB24_208:
	mov.u32 	%r1405, %tid.x;
	setp.ne.s32 	%p200, %r1405, 0;
	@%p200 bra 	$L__BB24_210;
	ld.param.u64 	%rd246, [_ZN6thrust24THRUST_300001_SM_1000_NS8cuda_cub4core6detail13_kernel_agentINS1_8__reduce11ReduceAgentINS0_12zip_iteratorIN4cuda3std3__45tupleIJNS0_6detail15normal_iteratorINS0_10device_ptrINSB_IJiiiiEEEEEEENS0_17counting_iteratorIlNS0_11use_defaultESJ_SJ_EEEEEEEPNSB_IJSF_lEEESN_lNS1_9__extrema9arg_min_fISF_l6lbXYZ2EEEEJSM_SO_lN3cub18CUB_300001_SM_100013GridEvenShareIlEENSV_9GridQueueIyEESS_EEEvDpT0__param_1];
	cvta.to.global.u64 	%rd243, %rd246;
	mul.wide.u32 	%rd244, %r1, 24;
	add.s64 	%rd245, %rd243, %rd244;
	st.global.u32 	[%rd245], %r1662;
	st.global.u32 	[%rd245+4], %r1661;
	st.global.u32 	[%rd245+8], %r1660;
	st.global.u32 	[%rd245+12], %r1659;
	st.global.u64 	[%rd245+16], %rd314;
$L__BB24_210:
	ret;

}
	// .globl	_ZN6thrust24THRUST_300001_SM_1000_NS8cuda_cub4core6detail13_kernel_agentINS1_8__reduce11ReduceAgentIPN4cuda3std3__45tupleIJNSA_IJiiiiEEElEEESD_SC_lNS1_9__extrema9arg_min_fISB_l6lbXYZ2EEEEJSD_SD_iSH_EEEvDpT0_
.visible .entry _ZN6thrust24THRUST_300001_SM_1000_NS8cuda_cub4core6detail13_kernel_agentINS1_8__reduce11ReduceAgentIPN4cuda3std3__45tupleIJNSA_IJiiiiEEElEEESD_SC_lNS1_9__extrema9arg_min_fISB_l6lbXYZ2EEEEJSD_SD_iSH_EEEvDpT0_(
	.param .u64 .ptr .align 1 _ZN6thrust24THRUST_300001_SM_1000_NS8cuda_cub4core6detail13_kernel_agentINS1_8__reduce11ReduceAgentIPN4cuda3std3__45tupleIJNSA_IJiiiiEEElEEESD_SC_lNS1_9__extrema9arg_min_fISB_l6lbXYZ2EEEEJSD_SD_iSH_EEEvDpT0__param_0,
	.param .u64 .ptr .align 1 _ZN6thrust24THRUST_300001_SM_1000_NS8cuda_cub4core6detail13_kernel_agentINS1_8__reduce11ReduceAgentIPN4cuda3std3__45tupleIJNSA_IJiiiiEEElEEESD_SC_lNS1_9__extrema9arg_min_fISB_l6lbXYZ2EEEEJSD_SD_iSH_EEEvDpT0__param_1,
	.param .u32 _ZN6thrust24THRUST_300001_SM_1000_NS8cuda_cub4core6detail13_kernel_agentINS1_8__reduce11ReduceAgentIPN4cuda3std3__45tupleIJNSA_IJiiiiEEElEEESD_SC_lNS1_9__extrema9arg_min_fISB_l6lbXYZ2EEEEJSD_SD_iSH_EEEvDpT0__param_2,
	.param .align 1 .b8 _ZN6thrust24THRUST_300001_SM_1000_NS8cuda_cub4core6detail13_kernel_agentINS1_8__reduce11ReduceAgentIPN4cuda3std3__45tupleIJNSA_IJiiiiEEElEEESD_SC_lNS1_9__extrema9arg_min_fISB_l6lbXYZ2EEEEJSD_SD_iSH_EEEvDpT0__param_3[1]
)
.maxntid 256
{
	.reg .pred 	%p<221>;
	.reg .b32 	%r<1777>;
	.reg .b64 	%rd<457>;

	ld.param.u64 	%rd212, [_ZN6thrust24THRUST_300001_SM_1000_NS8cuda_cub4core6detail13_kernel_agentINS1_8__reduce11ReduceAgentIPN4cuda3std3__45tupleIJNSA_IJiiiiEEElEEESD_SC_lNS1_9__extrema9arg_min_fISB_l6lbXYZ2EEEEJSD_SD_iSH_EEEvDpT0__param_0];
	ld.param.u32 	%r887, [_ZN6thrust24THRUST_300001_SM_1000_NS8cuda_cub4core6detail13_kernel_agentINS1_8__reduce11ReduceAgentIPN4cuda3std3__45tupleIJNSA_IJiiiiEEElEEESD_SC_lNS1_9__extrema9arg_min_fISB_l6lbXYZ2EEEEJSD_SD_iSH_EEEvDpT0__param_2];
	cvt.s64.s32 	%rd1, %r887;
	setp.eq.s32 	%p1, %r887, 0;
	@%p1 bra 	$L__BB25_229;
	setp.gt.s32 	%p2, %r887, 767;
	@%p2 bra 	$L__BB25_121;
	mov.u32 	%r1, %tid.x;
	setp.ge.s32 	%p104, %r1, %r887;
	mov.b32 	%r1529, 0;
	mov.b64 	%rd388, 0;
	mov.u32 	%r1530, %r1529;
	mov.u32 	%r1531, %r1529;
	mov.u32 	%r1532, %r1529;
	mov.u32 	%r1503, %r1;
	@%p104 bra 	$L__BB25_4;
	mul.wide.u32 	%rd342, %r1, 24;
	add.s64 	%rd337, %rd212, %rd342;
	// begin inline asm
	ld.global.nc.u64 %rd336, [%rd337];
	// end inline asm
	mov.b64 	{%r1532, %r1531}, %rd336;
	add.s64 	%rd339, %rd337, 8;
	// begin inline asm
	ld.global.nc.u64 %rd338, [%rd339];
	// end inline asm
	mov.b64 	{%r1530, %r1529}, %rd338;
	add.s64 	%rd341, %rd337, 16;
	// begin inline asm
	ld.global.nc.u64 %rd388, [%rd341];
	// end inline asm
	add.s32 	%r1503, %r1, 256;
$L__BB25_4:
	setp.ge.s32 	%p105, %r1503, %r887;
	@%p105 bra 	$L__BB25_25;
	not.b32 	%r1108, %r1503;
	add.s32 	%r12, %r887, %r1108;
	and.b32  	%r1109, %r12, 768;
	setp.eq.s32 	%p106, %r1109, 768;
	@%p106 bra 	$L__BB25_11;
	mul.wide.u32 	%rd344, %r1503, 24;
	add.s64 	%rd379, %rd212, %rd344;
	shr.u32 	%r1110, %r12, 8;
	add.s32 	%r1111, %r1110, 1;
	and.b32  	%r1112, %r1111, 3;
	neg.s32 	%r1493, %r1112;
$L__BB25_7:
	.pragma "nounroll";
	mov.u64 	%rd6, %rd388;
	mov.u32 	%r19, %r1529;
	mov.u32 	%r18, %r1530;
	mov.u32 	%r17, %r1531;
	mov.u32 	%r16, %r1532;
	// begin inline asm
	ld.global.nc.u64 %rd345, [%rd379];
	// end inline asm
	mov.b64 	{%r20, %r21}, %rd345;
	add.s64 	%rd348, %rd379, 8;
	// begin inline asm
	ld.global.nc.u64 %rd347, [%rd348];
	// end inline asm
	mov.b64 	{%r22, %r23}, %rd347;
	add.s64 	%rd350, %rd379, 16;
	// begin inline asm
	ld.global.nc.u64 %rd349, [%rd350];
	// end inline asm
	min.s32 	%r1113, %r17, %r18;
	min.s32 	%r24, %r1113, %r19;
	min.s32 	%r1114, %r21, %r22;
	min.s32 	%r25, %r1114, %r23;
	setp.lt.s32 	%p107, %r24, %r25;
	@%p107 bra 	$L__BB25_10;
	setp.lt.s32 	%p108, %r25, %r24;
	mov.u64 	%rd388, %rd349;
	mov.u32 	%r1529, %r23;
	mov.u32 	%r1530, %r22;
	mov.u32 	%r1531, %r21;
	mov.u32 	%r1532, %r20;
	@%p108 bra 	$L__BB25_10;
	setp.lt.s64 	%p109, %rd6, %rd349;
	min.s64 	%rd388, %rd6, %rd349;
	selp.b32 	%r1529, %r19, %r23, %p109;
	selp.b32 	%r1530, %r18, %r22, %p109;
	selp.b32 	%r1531, %r17, %r21, %p109;
	selp.b32 	%r1532, %r16, %r20, %p109;
$L__BB25_10:
	add.s32 	%r1503, %r1503, 256;
	add.s64 	%rd379, %rd379, 6144;
	add.s32 	%r1493, %r1493, 1;
	setp.ne.s32 	%p110, %r1493, 0;
	@%p110 bra 	$L__BB25_7;
$L__BB25_11:
	setp.lt.u32 	%p111, %r12, 768;
	@%p111 bra 	$L__BB25_25;
$L__BB25_12:
	mul.wide.s32 	%rd357, %r1503, 24;
	add.s64 	%rd352, %rd212, %rd357;
	// begin inline asm
	ld.global.nc.u64 %rd351, [%rd352];
	// end inline asm
	mov.b64 	{%r50, %r51}, %rd351;
	add.s64 	%rd354, %rd352, 8;
	// begin inline asm
	ld.global.nc.u64 %rd353, [%rd354];
	// end inline asm
	mov.b64 	{%r52, %r53}, %rd353;
	add.s64 	%rd356, %rd352, 16;
	// begin inline asm
	ld.global.nc.u64 %rd355, [%rd356];
	// end inline asm
	min.s32 	%r1115, %r1531, %r1530;
	min.s32 	%r54, %r1115, %r1529;
	min.s32 	%r1116, %r51, %r52;
	min.s32 	%r55, %r1116, %r53;
	setp.lt.s32 	%p112, %r54, %r55;
	mov.u64 	%rd385, %rd388;
	mov.u32 	%r1517, %r1529;
	mov.u32 	%r1518, %r1530;
	mov.u32 	%r1519, %r1531;
	mov.u32 	%r1520, %r1532;
	@%p112 bra 	$L__BB25_15;
	setp.lt.s32 	%p113, %r55, %r54;
	mov.u64 	%rd385, %rd355;
	mov.u32 	%r1517, %r53;
	mov.u32 	%r1518, %r52;
	mov.u32 	%r1519, %r51;
	mov.u32 	%r1520, %r50;
	@%p113 bra 	$L__BB25_15;
	setp.lt.s64 	%p114, %rd388, %rd355;
	min.s64 	%rd385, %rd388, %rd355;
	selp.b32 	%r1517, %r1529, %r53, %p114;
	selp.b32 	%r1518, %r1530, %r52, %p114;
	selp.b32 	%r1519, %r1531, %r51, %p114;
	selp.b32 	%r1520, %r1532, %r50, %p114;
$L__BB25_15:
	add.s64 	%rd359, %rd352, 6144;
	// begin inline asm
	ld.global.nc.u64 %rd358, [%rd359];
	// end inline asm
	mov.b64 	{%r64, %r65}, %rd358;
	add.s64 	%rd361, %rd352, 6152;
	// begin inline asm
	ld.global.nc.u64 %rd360, [%rd361];
	// end inline asm
	mov.b64 	{%r66, %r67}, %rd360;
	add.s64 	%rd363, %rd352, 6160;
	// begin inline asm
	ld.global.nc.u64 %rd362, [%rd363];
	// end inline asm
	min.s32 	%r1117, %r1519, %r1518;
	min.s32 	%r68, %r1117, %r1517;
	min.s32 	%r1118, %r65, %r66;
	min.s32 	%r69, %r1118, %r67;
	setp.lt.s32 	%p115, %r68, %r69;
	mov.u64 	%rd386, %rd385;
	mov.u32 	%r1521, %r1517;
	mov.u32 	%r1522, %r1518;
	mov.u32 	%r1523, %r1519;
	mov.u32 	%r1524, %r1520;
	@%p115 bra 	$L__BB25_18;
	setp.lt.s32 	%p116, %r69, %r68;
	mov.u64 	%rd386, %rd362;
	mov.u32 	%r1521, %r67;
	mov.u32 	%r1522, %r66;
	mov.u32 	%r1523, %r65;
	mov.u32 	%r1524, %r64;
	@%p116 bra 	$L__BB25_18;
	setp.lt.s64 	%p117, %rd385, %rd362;
	min.s64 	%rd386, %rd385, %rd362;
	selp.b32 	%r1521, %r1517, %r67, %p117;
	selp.b32 	%r1522, %r1518, %r66, %p117;
	selp.b32 	%r1523, %r1519, %r65, %p117;
	selp.b32 	%r1524, %r1520, %r64, %p117;
$L__BB25_18:
	add.s64 	%rd365, %rd352, 12288;
	// begin inline asm
	ld.global.nc.u64 %rd364, [%rd365];
	// end inline asm
	mov.b64 	{%r78, %r79}, %rd364;
	add.s64 	%rd367, %rd352, 12296;
	// begin inline asm
	ld.global.nc.u64 %rd366, [%rd367];
	// end inline asm
	mov.b64 	{%r80, %r81}, %rd366;
	add.s64 	%rd369, %rd352, 12304;
	// begin inline asm
	ld.global.nc.u64 %rd368, [%rd369];
	// end inline asm
	min.s32 	%r1119, %r1523, %r1522;
	min.s32 	%r82, %r1119, %r1521;
	min.s32 	%r1120, %r79, %r80;
	min.s32 	%r83, %r1120, %r81;
	setp.lt.s32 	%p118, %r82, %r83;
	mov.u64 	%rd387, %rd386;
	mov.u32 	%r1525, %r1521;
	mov.u32 	%r1526, %r1522;
	mov.u32 	%r1527, %r1523;
	mov.u32 	%r1528, %r1524;
	@%p118 bra 	$L__BB25_21;
	setp.lt.s32 	%p119, %r83, %r82;
	mov.u64 	%rd387, %rd368;
	mov.u32 	%r1525, %r81;
	mov.u32 	%r1526, %r80;
	mov.u32 	%r1527, %r79;
	mov.u32 	%r1528, %r78;
	@%p119 bra 	$L__BB25_21;
	setp.lt.s64 	%p120, %rd386, %rd368;
	min.s64 	%rd387, %rd386, %rd368;
	selp.b32 	%r1525, %r1521, %r81, %p120;
	selp.b32 	%r1526, %r1522, %r80, %p120;
	selp.b32 	%r1527, %r1523, %r79, %p120;
	selp.b32 	%r1528, %r1524, %r78, %p120;
$L__BB25_21:
	add.s64 	%rd371, %rd352, 18432;
	// begin inline asm
	ld.global.nc.u64 %rd370, [%rd371];
	// end inline asm
	mov.b64 	{%r92, %r93}, %rd370;
	add.s64 	%rd373, %rd352, 18440;
	// begin inline asm
	ld.global.nc.u64 %rd372, [%rd373];
	// end inline asm
	mov.b64 	{%r94, %r95}, %rd372;
	add.s64 	%rd375, %rd352, 18448;
	// begin inline asm
	ld.global.nc.u64 %rd374, [%rd375];
	// end inline asm
	min.s32 	%r1121, %r1527, %r1526;
	min.s32 	%r96, %r1121, %r1525;
	min.s32 	%r1122, %r93, %r94;
	min.s32 	%r97, %r1122, %r95;
	setp.lt.s32 	%p121, %r96, %r97;
	mov.u64 	%rd388, %rd387;
	mov.u32 	%r1529, %r1525;
	mov.u32 	%r1530, %r1526;
	mov.u32 	%r1531, %r1527;
	mov.u32 	%r1532, %r1528;
	@%p121 bra 	$L__BB25_24;
	setp.lt.s32 	%p122, %r97, %r96;
	mov.u64 	%rd388, %rd374;
	mov.u32 	%r1529, %r95;
	mov.u32 	%r1530, %r94;
	mov.u32 	%r1531, %r93;
	mov.u32 	%r1532, %r92;
	@%p122 bra 	$L__BB25_24;
	setp.lt.s64 	%p123, %rd387, %rd374;
	min.s64 	%rd388, %rd387, %rd374;
	selp.b32 	%r1529, %r1525, %r95, %p123;
	selp.b32 	%r1530, %r1526, %r94, %p123;
	selp.b32 	%r1531, %r1527, %r93, %p123;
	selp.b32 	%r1532, %r1528, %r92, %p123;
$L__BB25_24:
	add.s32 	%r1503, %r1503, 1024;
	setp.lt.s32 	%p124, %r1503, %r887;
	@%p124 bra 	$L__BB25_12;
$L__BB25_25:
	setp.lt.s32 	%p125, %r887, 256;
	@%p125 bra 	$L__BB25_70;
	// begin inline asm
	mov.u32 %r1309, %laneid;
	// end inline asm
	mov.b32 	%r1337, 1;
	mov.b32 	%r1338, 31;
	mov.b32 	%r1339, -1;
	// begin inline asm
	shfl.sync.down.b32 %r1310, %r1532, %r1337, %r1338, %r1339;
	// end inline asm
	// begin inline asm
	shfl.sync.down.b32 %r1315, %r1531, %r1337, %r1338, %r1339;
	// end inline asm
	// begin inline asm
	shfl.sync.down.b32 %r1320, %r1530, %r1337, %r1338, %r1339;
	// end inline asm
	// begin inline asm
	shfl.sync.down.b32 %r1325, %r1529, %r1337, %r1338, %r1339;
	// end inline asm
	mov.b64 	{%r1331, %r1336}, %rd388;
	// begin inline asm
	shfl.sync.down.b32 %r1330, %r1331, %r1337, %r1338, %r1339;
	// end inline asm
	// begin inline asm
	shfl.sync.down.b32 %r1335, %r1336, %r1337, %r1338, %r1339;
	// end inline asm
	mov.b64 	%rd28, {%r1330, %r1335};
	setp.gt.s32 	%p177, %r1309, 30;
	mov.u64 	%rd390, %rd388;
	mov.u32 	%r1537, %r1529;
	mov.u32 	%r1538, %r1530;
	mov.u32 	%r1539, %r1531;
	mov.u32 	%r1540, %r1532;
	@%p177 bra 	$L__BB25_30;
	min.s32 	%r1340, %r1531, %r1530;
	min.s32 	%r116, %r1340, %r1529;
	min.s32 	%r1341, %r1315, %r1320;
	min.s32 	%r117, %r1341, %r1325;
	setp.lt.s32 	%p178, %r116, %r117;
	mov.u64 	%rd390, %rd388;
	mov.u32 	%r1537, %r1529;
	mov.u32 	%r1538, %r1530;
	mov.u32 	%r1539, %r1531;
	mov.u32 	%r1540, %r1532;
	@%p178 bra 	$L__BB25_30;
	setp.lt.s32 	%p179, %r117, %r116;
	mov.u64 	%rd390, %rd28;
	mov.u32 	%r1537, %r1325;
	mov.u32 	%r1538, %r1320;
	mov.u32 	%r1539, %r1315;
	mov.u32 	%r1540, %r1310;
	@%p179 bra 	$L__BB25_30;
	setp.lt.s64 	%p180, %rd388, %rd28;
	min.s64 	%rd390, %rd388, %rd28;
	selp.b32 	%r1537, %r1529, %r1325, %p180;
	selp.b32 	%r1538, %r1530, %r1320, %p180;
	selp.b32 	%r1539, %r1531, %r1315, %p180;
	selp.b32 	%r1540, %r1532, %r1310, %p180;
$L__BB25_30:
	mov.b32 	%r1369, 2;
	mov.b32 	%r1370, 31;
	mov.b32 	%r1371, -1;
	// begin inline asm
	shfl.sync.down.b32 %r1342, %r1540, %r1369, %r1370, %r1371;
	// end inline asm
	// begin inline asm
	shfl.sync.down.b32 %r1347, %r1539, %r1369, %r1370, %r1371;
	// end inline asm
	// begin inline asm
	shfl.sync.down.b32 %r1352, %r1538, %r1369, %r1370, %r1371;
	// end inline asm
	// begin inline asm
	shfl.sync.down.b32 %r1357, %r1537, %r1369, %r1370, %r1371;
	// end inline asm
	mov.b64 	{%r1363, %r1368}, %rd390;
	// begin inline asm
	shfl.sync.down.b32 %r1362, %r1363, %r1369, %r1370, %r1371;
	// end inline asm
	// begin inline asm
	shfl.sync.down.b32 %r1367, %r1368, %r1369, %r1370, %r1371;
	// end inline asm
	mov.b64 	%rd31, {%r1362, %r1367};
	setp.gt.s32 	%p181, %r1309, 29;
	mov.u64 	%rd391, %rd390;
	mov.u32 	%r1541, %r1537;
	mov.u32 	%r1542, %r1538;
	mov.u32 	%r1543, %r1539;
	mov.u32 	%r1544, %r1540;
	@%p181 bra 	$L__BB25_34;
	min.s32 	%r1372, %r1539, %r1538;
	min.s32 	%r130, %r1372, %r1537;
	min.s32 	%r1373, %r1347, %r1352;
	min.s32 	%r131, %r1373, %r1357;
	setp.lt.s32 	%p182, %r130, %r131;
	mov.u64 	%rd391, %rd390;
	mov.u32 	%r1541, %r1537;
	mov.u32 	%r1542, %r1538;
	mov.u32 	%r1543, %r1539;
	mov.u32 	%r1544, %r1540;
	@%p182 bra 	$L__BB25_34;
	setp.lt.s32 	%p183, %r131, %r130;
	mov.u64 	%rd391, %rd31;
	mov.u32 	%r1541, %r1357;
	mov.u32 	%r1542, %r1352;
	mov.u32 	%r1543, %r1347;
	mov.u32 	%r1544, %r1342;
	@%p183 bra 	$L__BB25_34;
	setp.lt.s64 	%p184, %rd390, %rd31;
	min.s64 	%rd391, %rd390, %rd31;
	selp.b32 	%r1541, %r1537, %r1357, %p184;
	selp.b32 	%r1542, %r1538, %r1352, %p184;
	selp.b32 	%r1543, %r1539, %r1347, %p184;
	selp.b32 	%r1544, %r1540, %r1342, %p184;
$L__BB25_34:
	mov.b32 	%r1401, 4;
	mov.b32 	%r1402, 31;
	mov.b32 	%r1403, -1;
	// begin inline asm
	shfl.sync.down.b32 %r1374, %r1544, %r1401, %r1402, %r1403;
	// end inline asm
	// begin inline asm
	shfl.sync.down.b32 %r1379, %r1543, %r1401, %r1402, %r1403;
	// end inline asm
	// begin inline asm
	shfl.sync.down.b32 %r1384, %r1542, %r1401, %r1402, %r1403;
	// end inline asm
	// begin inline asm
	shfl.sync.down.b32 %r1389, %r1541, %r1401, %r1402, %r1403;
	// end inline asm
	mov.b64 	{%r1395, %r1400}, %rd391;
	// begin inline asm
	shfl.sync.down.b32 %r1394, %r1395, %r1401, %r1402, %r1403;
	// end inline asm
	// begin inline asm
	shfl.sync.down.b32 %r1399, %r1400, %r1401, %r1402, %r1403;
	// end inline asm
	mov.b64 	%rd34, {%r1394, %r1399};
	setp.gt.s32 	%p185, %r1309, 27;
	mov.u64 	%rd392, %rd391;
	mov.u32 	%r1545, %r1541;
	mov.u32 	%r1546, %r1542;
	mov.u32 	%r1547, %r1543;
	mov.u32 	%r1548, %r1544;
	@%p185 bra 	$L__BB25_38;
	min.s32 	%r1404, %r1543, %r1542;
	min.s32 	%r144, %r1404, %r1541;
	min.s32 	%r1405, %r1379, %r1384;
	min.s32 	%r145, %r1405, %r1389;
	setp.lt.s32 	%p186, %r144, %r145;
	mov.u64 	%rd392, %rd391;
	mov.u32 	%r1545, %r1541;
	mov.u32 	%r1546, %r1542;
	mov.u32 	%r1547, %r1543;
	mov.u32 	%r1548, %r1544;
	@%p186 bra 	$L__BB25_38;
	setp.lt.s32 	%p187, %r145, %r144;
	mov.u64 	%rd392, %rd34;
	mov.u32 	%r1545, %r1389;
	mov.u32 	%r1546, %r1384;
	mov.u32 	%r1547, %r1379;
	mov.u32 	%r1548, %r1374;
	@%p187 bra 	$L__BB25_38;
	setp.lt.s64 	%p188, %rd391, %rd34;
	min.s64 	%rd392, %rd391, %rd34;
	selp.b32 	%r1545, %r1541, %r1389, %p188;
	selp.b32 	%r1546, %r1542, %r1384, %p188;
	selp.b32 	%r1547, %r1543, %r1379, %p188;
	selp.b32 	%r1548, %r1544, %r1374, %p188;
$L__BB25_38:
	mov.b32 	%r1433, 8;
	mov.b32 	%r1434, 31;
	mov.b32 	%r1435, -1;
	// begin inline asm
	shfl.sync.down.b32 %r1406, %r1548, %r1433, %r1434, %r1435;
	// end inline asm
	// begin inline asm
	shfl.sync.down.b32 %r1411, %r1547, %r1433, %r1434, %r1435;
	// end inline asm
	// begin inline asm
	shfl.sync.down.b32 %r1416, %r1546, %r1433, %r1434, %r1435;
	// end inline asm
	// begin inline asm
	shfl.sync.down.b32 %r1421, %r1545, %r1433, %r1434, %r1435;
	// end inline asm
	mov.b64 	{%r1427, %r1432}, %rd392;
	// begin inline asm
	shfl.sync.down.b32 %r1426, %r1427, %r1433, %r1434, %r1435;
	// end inline asm
	// begin inline asm
	shfl.sync.down.b32 %r1431, %r1432, %r1433, %r1434, %r1435;
	// end inline asm
	mov.b64 	%rd37, {%r1426, %r1431};
	setp.gt.s32 	%p189, %r1309, 23;
	mov.u64 	%rd393, %rd392;
	mov.u32 	%r1549, %r1545;
	mov.u32 	%r1550, %r1546;
	mov.u32 	%r1551, %r1547;
	mov.u32 	%r1552, %r1548;
	@%p189 bra 	$L__BB25_42;
	min.s32 	%r1436, %r1547, %r1546;
	min.s32 	%r158, %r1436, %r1545;
	min.s32 	%r1437, %r1411, %r1416;
	min.s32 	%r159, %r1437, %r1421;
	setp.lt.s32 	%p190, %r158, %r159;
	mov.u64 	%rd393, %rd392;
	mov.u32 	%r1549, %r1545;
	mov.u32 	%r1550, %r1546;
	mov.u32 	%r1551, %r1547;
	mov.u32 	%r1552, %r1548;
	@%p190 bra 	$L__BB25_42;
	setp.lt.s32 	%p191, %r159, %r158;
	mov.u64 	%rd393, %rd37;
	mov.u32 	%r1549, %r1421;
	mov.u32 	%r1550, %r1416;
	mov.u32 	%r1551, %r1411;
	mov.u32 	%r1552, %r1406;
	@%p191 bra 	$L__BB25_42;
	setp.lt.s64 	%p192, %rd392, %rd37;
	min.s64 	%rd393, %rd392, %rd37;
	selp.b32 	%r1549, %r1545, %r1421, %p192;
	selp.b32 	%r1550, %r1546, %r1416, %p192;
	selp.b32 	%r1551, %r1547, %r1411, %p192;
	selp.b32 	%r1552, %r1548, %r1406, %p192;
$L__BB25_42:
	mov.b32 	%r1465, 16;
	mov.b32 	%r1466, 31;
	mov.b32 	%r1467, -1;
	// begin inline asm
	shfl.sync.down.b32 %r1438, %r1552, %r1465, %r1466, %r1467;
	// end inline asm
	// begin inline asm
	shfl.sync.down.b32 %r1443, %r1551, %r1465, %r1466, %r1467;
	// end inline asm
	// begin inline asm
	shfl.sync.down.b32 %r1448, %r1550, %r1465, %r1466, %r1467;
	// end inline asm
	// begin inline asm
	shfl.sync.down.b32 %r1453, %r1549, %r1465, %r1466, %r1467;
	// end inline asm
	mov.b64 	{%r1459, %r1464}, %rd393;
	// begin inline asm
	shfl.sync.down.b32 %r1458, %r1459, %r1465, %r1466, %r1467;
	// end inline asm
	// begin inline asm
	shfl.sync.down.b32 %r1463, %r1464, %r1465, %r1466, %r1467;
	// end inline asm
	mov.b64 	%rd40, {%r1458, %r1463};
	setp.gt.s32 	%p193, %r1309, 15;
	mov.u64 	%rd456, %rd393;
	mov.u32 	%r1773, %r1549;
	mov.u32 	%r1774, %r1550;
	mov.u32 	%r1775, %r1551;
	mov.u32 	%r1776, %r1552;
	@%p193 bra 	$L__BB25_46;
	min.s32 	%r1468, %r1551, %r1550;
	min.s32 	%r172, %r1468, %r1549;
	min.s32 	%r1469, %r1443, %r1448;
	min.s32 	%r173, %r1469, %r1453;
	setp.lt.s32 	%p194, %r172, %r173;
	mov.u64 	%rd456, %rd393;
	mov.u32 	%r1773, %r1549;
	mov.u32 	%r1774, %r1550;
	mov.u32 	%r1775, %r1551;
	mov.u32 	%r1776, %r1552;
	@%p194 bra 	$L__BB25_46;
	setp.lt.s32 	%p195, %r173, %r172;
	mov.u64 	%rd456, %rd40;
	mov.u32 	%r1773, %r1453;
	mov.u32 	%r1774, %r1448;
	mov.u32 	%r1775, %r1443;
	mov.u32 	%r1776, %r1438;
	@%p195 bra 	$L__BB25_46;
	setp.lt.s64 	%p196, %rd393, %rd40;
	min.s64 	%rd456, %rd393, %rd40;
	selp.b32 	%r1773, %r1549, %r1453, %p196;
	selp.b32 	%r1774, %r1550, %r1448, %p196;
	selp.b32 	%r1775, %r1551, %r1443, %p196;
	selp.b32 	%r1776, %r1552, %r1438, %p196;
$L__BB25_46:
	setp.ne.s32 	%p197, %r1309, 0;
	@%p197 bra 	$L__BB25_48;
	shr.u32 	%r1470, %r1, 5;
	mov.u32 	%r1471, _ZN6thrust24THRUST_300001_SM_1000_NS8cuda_cub4core6detail5shmemE;
	mad.lo.s32 	%r1472, %r1470, 24, %r1471;
	st.shared.v2.u32 	[%r1472+8], {%r1776, %r1775};
	st.shared.v2.u32 	[%r1472+16], {%r1774, %r1773};
	st.shared.u64 	[%r1472+24], %rd456;
$L__BB25_48:
	bar.sync 	0;
	setp.ne.s32 	%p198, %r1, 0;
	@%p198 bra 	$L__BB25_227;
	ld.shared.v4.u32 	{%r182, %r183, %r184, %r185}, [_ZN6thrust24THRUST_300001_SM_1000_NS8cuda_cub4core6detail5shmemE+32];
	ld.shared.u64 	%rd43, [_ZN6thrust24THRUST_300001_SM_1000_NS8cuda_cub4core6detail5shmemE+48];
	min.s32 	%r1473, %r1775, %r1774;
	min.s32 	%r186, %r1473, %r1773;
	min.s32 	%r1474, %r183, %r184;
	min.s32 	%r187, %r1474, %r185;
	setp.lt.s32 	%p199, %r186, %r187;
	mov.u64 	%rd395, %rd456;
	mov.u32 	%r1557, %r1773;
	mov.u32 	%r1558, %r1774;
	mov.u32 	%r1559, %r1775;
	mov.u32 	%r1560, %r1776;
	@%p199 bra 	$L__BB25_52;
	setp.lt.s32 	%p200, %r187, %r186;
	mov.u64 	%rd395, %rd43;
	mov.u32 	%r1557, %r185;
	mov.u32 	%r1558, %r184;
	mov.u32 	%r1559, %r183;
	mov.u32 	%r1560, %r182;
	@%p200 bra 	$L__BB25_52;
	setp.lt.s64 	%p201, %rd456, %rd43;
	min.s64 	%rd395, %rd456, %rd43;
	selp.b32 	%r1557, %r1773, %r185, %p201;
	selp.b32 	%r1558, %r1774, %r184, %p201;
	selp.b32 	%r1559, %r1775, %r183, %p201;
	selp.b32 	%r1560, %r1776, %r182, %p201;
$L__BB25_52:
	ld.shared.v2.u32 	{%r196, %r197}, [_ZN6thrust24THRUST_300001_SM_1000_NS8cuda_cub4core6detail5shmemE+56];
	ld.shared.v2.u32 	{%r198, %r199}, [_ZN6thrust24THRUST_300001_SM_1000_NS8cuda_cub4core6detail5shmemE+64];
	ld.shared.u64 	%rd46, [_ZN6thrust24THRUST_300001_SM_1000_NS8cuda_cub4core6detail5shmemE+72];
	min.s32 	%r1475, %r1559, %r1558;
	min.s32 	%r200, %r1475, %r1557;
	min.s32 	%r1476, %r197, %r198;
	min.s32 	%r201, %r1476, %r199;
	setp.lt.s32 	%p202, %r200, %r201;
	mov.u64 	%rd396, %rd395;
	mov.u32 	%r1561, %r1557;
	mov.u32 	%r1562, %r1558;
	mov.u32 	%r1563, %r1559;
	mov.u32 	%r1564, %r1560;
	@%p202 bra 	$L__BB25_55;
	setp.lt.s32 	%p203, %r201, %r200;
	mov.u64 	%rd396, %rd46;
	mov.u32 	%r1561, %r199;
	mov.u32 	%r1562, %r198;
	mov.u32 	%r1563, %r197;
	mov.u32 	%r1564, %r196;
	@%p203 bra 	$L__BB25_55;
	setp.lt.s64 	%p204, %rd395, %rd46;
	min.s64 	%rd396, %rd395, %rd46;
	selp.b32 	%r1561, %r1557, %r199, %p204;
	selp.b32 	%r1562, %r1558, %r198, %p204;
	selp.b32 	%r1563, %r1559, %r197, %p204;
	selp.b32 	%r1564, %r1560, %r196, %p204;
$L__BB25_55:
	ld.shared.v4.u32 	{%r210, %r211, %r212, %r213}, [_ZN6thrust24THRUST_300001_SM_1000_NS8cuda_cub4core6detail5shmemE+80];
	ld.shared.u64 	%rd49, [_ZN6thrust24THRUST_300001_SM_1000_NS8cuda_cub4core6detail5shmemE+96];
	min.s32 	%r1477, %r1563, %r1562;
	min.s32 	%r214, %r1477, %r1561;
	min.s32 	%r1478, %r211, %r212;
	min.s32 	%r215, %r1478, %r213;
	setp.lt.s32 	%p205, %r214, %r215;
	mov.u64 	%rd397, %rd396;
	mov.u32 	%r1565, %r1561;
	mov.u32 	%r1566, %r1562;
	mov.u32 	%r1567, %r1563;
	mov.u32 	%r1568, %r1564;
	@%p205 bra 	$L__BB25_58;
	setp.lt.s32 	%p206, %r215, %r214;
	mov.u64 	%rd397, %rd49;
	mov.u32 	%r1565, %r213;
	mov.u32 	%r1566, %r212;
	mov.u32 	%r1567, %r211;
	mov.u32 	%r1568, %r210;
	@%p206 bra 	$L__BB25_58;
	setp.lt.s64 	%p207, %rd396, %rd49;
	min.s64 	%rd397, %rd396, %rd49;
	selp.b32 	%r1565, %r1561, %r213, %p207;
	selp.b32 	%r1566, %r1562, %r212, %p207;
	selp.b32 	%r1567, %r1563, %r211, %p207;
	selp.b32 	%r1568, %r1564, %r210, %p207;
$L__BB25_58:
	ld.shared.v2.u32 	{%r224, %r225}, [_ZN6thrust24THRUST_300001_SM_1000_NS8cuda_cub4core6detail5shmemE+104];
	ld.shared.v2.u32 	{%r226, %r227}, [_ZN6thrust24THRUST_300001_SM_1000_NS8cuda_cub4core6detail5shmemE+112];
	ld.shared.u64 	%rd52, [_ZN6thrust24THRUST_300001_SM_1000_NS8cuda_cub4core6detail5shmemE+120];
	min.s32 	%r1479, %r1567, %r1566;
	min.s32 	%r228, %r1479, %r1565;
	min.s32 	%r1480, %r225, %r226;
	min.s32 	%r229, %r1480, %r227;
	setp.lt.s32 	%p208, %r228, %r229;
	mov.u64 	%rd398, %rd397;
	mov.u32 	%r1569, %r1565;
	mov.u32 	%r1570, %r1566;
	mov.u32 	%r1571, %r1567;
	mov.u32 	%r1572, %r1568;
	@%p208 bra 	$L__BB25_61;
	setp.lt.s32 	%p209, %r229, %r228;
	mov.u64 	%rd398, %rd52;
	mov.u32 	%r1569, %r227;
	mov.u32 	%r1570, %r226;
	mov.u32 	%r1571, %r225;
	mov.u32 	%r1572, %r224;
	@%p209 bra 	$L__BB25_61;
	setp.lt.s64 	%p210, %rd397, %rd52;
	min.s64 	%rd398, %rd397, %rd52;
	selp.b32 	%r1569, %r1565, %r227, %p210;
	selp.b32 	%r1570, %r1566, %r226, %p210;
	selp.b32 	%r1571, %r1567, %r225, %p210;
	selp.b32 	%r1572, %r1568, %r224, %p210;
$L__BB25_61:
	ld.shared.v4.u32 	{%r238, %r239, %r240, %r241}, [_ZN6thrust24THRUST_300001_SM_1000_NS8cuda_cub4core6detail5shmemE+128];
	ld.shared.u64 	%rd55, [_ZN6thrust24THRUST_300001_SM_1000_NS8cuda_cub4core6detail5shmemE+144];
	min.s32 	%r1481, %r1571, %r1570;
	min.s32 	%r242, %r1481, %r1569;
	min.s32 	%r1482, %r239, %r240;
	min.s32 	%r243, %r1482, %r241;
	setp.lt.s32 	%p211, %r242, %r243;
	mov.u64 	%rd399, %rd398;
	mov.u32 	%r1573, %r1569;
	mov.u32 	%r1574, %r1570;
	mov.u32 	%r1575, %r1571;
	mov.u32 	%r1576, %r1572;
	@%p211 bra 	$L__BB25_64;
	setp.lt.s32 	%p212, %r243, %r242;
	mov.u64 	%rd399, %rd55;
	mov.u32 	%r1573, %r241;
	mov.u32 	%r1574, %r240;
	mov.u32 	%r1575, %r239;
	mov.u32 	%r1576, %r238;
	@%p212 bra 	$L__BB25_64;
	setp.lt.s64 	%p213, %rd398, %rd55;
	min.s64 	%rd399, %rd398, %rd55;
	selp.b32 	%r1573, %r1569, %r241, %p213;
	selp.b32 	%r1574, %r1570, %r240, %p213;
	selp.b32 	%r1575, %r1571, %r239, %p213;
	selp.b32 	%r1576, %r1572, %r238, %p213;
$L__BB25_64:
	ld.shared.v2.u32 	{%r252, %r253}, [_ZN6thrust24THRUST_300001_SM_1000_NS8cuda_cub4core6detail5shmemE+152];
	ld.shared.v2.u32 	{%r254, %r255}, [_ZN6thrust24THRUST_300001_SM_1000_NS8cuda_cub4core6detail5shmemE+160];
	ld.shared.u64 	%rd58, [_ZN6thrust24THRUST_300001_SM_1000_NS8cuda_cub4core6detail5shmemE+168];
	min.s32 	%r1483, %r1575, %r1574;
	min.s32 	%r256, %r1483, %r1573;
	min.s32 	%r1484, %r253, %r254;
	min.s32 	%r257, %r1484, %r255;
	setp.lt.s32 	%p214, %r256, %r257;
	mov.u64 	%rd400, %rd399;
	mov.u32 	%r1577, %r1573;
	mov.u32 	%r1578, %r1574;
	mov.u32 	%r1579, %r1575;
	mov.u32 	%r1580, %r1576;
	@%p214 bra 	$L__BB25_67;
	setp.lt.s32 	%p215, %r257, %r256;
	mov.u64 	%rd400, %rd58;
	mov.u32 	%r1577, %r255;
	mov.u32 	%r1578, %r254;
	mov.u32 	%r1579, %r253;
	mov.u32 	%r1580, %r252;
	@%p215 bra 	$L__BB25_67;
	setp.lt.s64 	%p216, %rd399, %rd58;
	min.s64 	%rd400, %rd399, %rd58;
	selp.b32 	%r1577, %r1573, %r255, %p216;
	selp.b32 	%r1578, %r1574, %r254, %p216;
	selp.b32 	%r1579, %r1575, %r253, %p216;
	selp.b32 	%r1580, %r1576, %r252, %p216;
$L__BB25_67:
	ld.shared.v4.u32 	{%r266, %r267, %r268, %r269}, [_ZN6thrust24THRUST_300001_SM_1000_NS8cuda_cub4core6detail5shmemE+176];
	ld.shared.u64 	%rd61, [_ZN6thrust24THRUST_300001_SM_1000_NS8cuda_cub4core6detail5shmemE+192];
	min.s32 	%r1485, %r1579, %r1578;
	min.s32 	%r270, %r1485, %r1577;
	min.s32 	%r1486, %r267, %r268;
	min.s32 	%r271, %r1486, %r269;
	setp.lt.s32 	%p217, %r270, %r271;
	mov.u64 	%rd456, %rd400;
	mov.u32 	%r1773, %r1577;
	mov.u32 	%r1774, %r1578;
	mov.u32 	%r1775, %r1579;
	mov.u32 	%r1776, %r1580;
	@%p217 bra 	$L__BB25_227;
	setp.lt.s32 	%p218, %r271, %r270;
	mov.u64 	%rd456, %rd61;
	mov.u32 	%r1773, %r269;
	mov.u32 	%r1774, %r268;
	mov.u32 	%r1775, %r267;
	mov.u32 	%r1776, %r266;
	@%p218 bra 	$L__BB25_227;
	setp.lt.s64 	%p219, %rd400, %rd61;
	min.s64 	%rd456, %rd400, %rd61;
	selp.b32 	%r1773, %r1577, %r269, %p219;
	selp.b32 	%r1774, %r1578, %r268, %p219;
	selp.b32 	%r1775, %r1579, %r267, %p219;
	selp.b32 	%r1776, %r1580, %r266, %p219;
	bra.uni 	$L__BB25_227;
$L__BB25_70:
	// begin inline asm
	mov.u32 %r1123, %laneid;
	// end inline asm
	and.b32  	%r1154, %r1, 992;
	add.s32 	%r1155, %r1154, 32;
	setp.gt.s32 	%p126, %r1155, %r887;
	not.b32 	%r1156, %r1154;
	add.s32 	%r1157, %r887, %r1156;
	selp.b32 	%r1152, %r1157, 31, %p126;
	mov.b32 	%r1151, 1;
	mov.b32 	%r1153, -1;
	// begin inline asm
	shfl.sync.down.b32 %r1124, %r1532, %r1151, %r1152, %r1153;
	// end inline asm
	// begin inline asm
	shfl.sync.down.b32 %r1129, %r1531, %r1151, %r1152, %r1153;
	// end inline asm
	// begin inline asm
	shfl.sync.down.b32 %r1134, %r1530, %r1151, %r1152, %r1153;
	// end inline asm
	// begin inline asm
	shfl.sync.down.b32 %r1139, %r1529, %r1151, %r1152, %r1153;
	// end inline asm
	mov.b64 	{%r1145, %r1150}, %rd388;
	// begin inline asm
	shfl.sync.down.b32 %r1144, %r1145, %r1151, %r1152, %r1153;
	// end inline asm
	// begin inline asm
	shfl.sync.down.b32 %r1149, %r1150, %r1151, %r1152, %r1153;
	// end inline asm
	mov.b64 	%rd63, {%r1144, %r1149};
	setp.ge.s32 	%p127, %r1123, %r1152;
	mov.u64 	%rd401, %rd388;
	mov.u32 	%r1581, %r1529;
	mov.u32 	%r1582, %r1530;
	mov.u32 	%r1583, %r1531;
	mov.u32 	%r1584, %r1532;
	@%p127 bra 	$L__BB25_74;
	min.s32 	%r1158, %r1531, %r1530;
	min.s32 	%r282, %r1158, %r1529;
	min.s32 	%r1159, %r1129, %r1134;
	min.s32 	%r283, %r1159, %r1139;
	setp.lt.s32 	%p128, %r282, %r283;
	mov.u64 	%rd401, %rd388;
	mov.u32 	%r1581, %r1529;
	mov.u32 	%r1582, %r1530;
	mov.u32 	%r1583, %r1531;
	mov.u32 	%r1584, %r1532;
	@%p128 bra 	$L__BB25_74;
	setp.lt.s32 	%p129, %r283, %r282;
	mov.u64 	%rd401, %rd63;
	mov.u32 	%r1581, %r1139;
	mov.u32 	%r1582, %r1134;
	mov.u32 	%r1583, %r1129;
	mov.u32 	%r1584, %r1124;
	@%p129 bra 	$L__BB25_74;
	setp.lt.s64 	%p130, %rd388, %rd63;
	min.s64 	%rd401, %rd388, %rd63;
	selp.b32 	%r1581, %r1529, %r1139, %p130;
	selp.b32 	%r1582, %r1530, %r1134, %p130;
	selp.b32 	%r1583, %r1531, %r1129, %p130;
	selp.b32 	%r1584, %r1532, %r1124, %p130;
$L__BB25_74:
	mov.b32 	%r1187, 2;
	mov.b32 	%r1189, -1;
	// begin inline asm
	shfl.sync.down.b32 %r1160, %r1584, %r1187, %r1152, %r1189;
	// end inline asm
	// begin inline asm
	shfl.sync.down.b32 %r1165, %r1583, %r1187, %r1152, %r1189;
	// end inline asm
	// begin inline asm
	shfl.sync.down.b32 %r1170, %r1582, %r1187, %r1152, %r1189;
	// end inline asm
	// begin inline asm
	shfl.sync.down.b32 %r1175, %r1581, %r1187, %r1152, %r1189;
	// end inline asm
	mov.b64 	{%r1181, %r1186}, %rd401;
	// begin inline asm
	shfl.sync.down.b32 %r1180, %r1181, %r1187, %r1152, %r1189;
	// end inline asm
	// begin inline asm
	shfl.sync.down.b32 %r1185, %r1186, %r1187, %r1152, %r1189;
	// end inline asm
	mov.b64 	%rd66, {%r1180, %r1185};
	add.s32 	%r1190, %r1123, 2;
	setp.gt.s32 	%p131, %r1190, %r1152;
	mov.u64 	%rd402, %rd401;
	mov.u32 	%r1585, %r1581;
	mov.u32 	%r1586, %r1582;
	mov.u32 	%r1587, %r1583;
	mov.u32 	%r1588, %r1584;
	@%p131 bra 	$L__BB25_78;
	min.s32 	%r1191, %r1583, %r1582;
	min.s32 	%r296, %r1191, %r1581;
	min.s32 	%r1192, %r1165, %r1170;
	min.s32 	%r297, %r1192, %r1175;
	setp.lt.s32 	%p132, %r296, %r297;
	mov.u64 	%rd402, %rd401;
	mov.u32 	%r1585, %r1581;
	mov.u32 	%r1586, %r1582;
	mov.u32 	%r1587, %r1583;
	mov.u32 	%r1588, %r1584;
	@%p132 bra 	$L__BB25_78;
	setp.lt.s32 	%p133, %r297, %r296;
	mov.u64 	%rd402, %rd66;
	mov.u32 	%r1585, %r1175;
	mov.u32 	%r1586, %r1170;
	mov.u32 	%r1587, %r1165;
	mov.u32 	%r1588, %r1160;
	@%p133 bra 	$L__BB25_78;
	setp.lt.s64 	%p134, %rd401, %rd66;
	min.s64 	%rd402, %rd401, %rd66;
	selp.b32 	%r1585, %r1581, %r1175, %p134;
	selp.b32 	%r1586, %r1582, %r1170, %p134;
	selp.b32 	%r1587, %r1583, %r1165, %p134;
	selp.b32 	%r1588, %r1584, %r1160, %p134;
$L__BB25_78:
	mov.b32 	%r1220, 4;
	mov.b32 	%r1222, -1;
	// begin inline asm
	shfl.sync.down.b32 %r1193, %r1588, %r1220, %r1152, %r1222;
	// end inline asm
	// begin inline asm
	shfl.sync.down.b32 %r1198, %r1587, %r1220, %r1152, %r1222;
	// end inline asm
	// begin inline asm
	shfl.sync.down.b32 %r1203, %r1586, %r1220, %r1152, %r1222;
	// end inline asm
	// begin inline asm
	shfl.sync.down.b32 %r1208, %r1585, %r1220, %r1152, %r1222;
	// end inline asm
	mov.b64 	{%r1214, %r1219}, %rd402;
	// begin inline asm
	shfl.sync.down.b32 %r1213, %r1214, %r1220, %r1152, %r1222;
	// end inline asm
	// begin inline asm
	shfl.sync.down.b32 %r1218, %r1219, %r1220, %r1152, %r1222;
	// end inline asm
	mov.b64 	%rd69, {%r1213, %r1218};
	add.s32 	%r1223, %r1123, 4;
	setp.gt.s32 	%p135, %r1223, %r1152;
	mov.u64 	%rd403, %rd402;
	mov.u32 	%r1589, %r1585;
	mov.u32 	%r1590, %r1586;
	mov.u32 	%r1591, %r1587;
	mov.u32 	%r1592, %r1588;
	@%p135 bra 	$L__BB25_82;
	min.s32 	%r1224, %r1587, %r1586;
	min.s32 	%r310, %r1224, %r1585;
	min.s32 	%r1225, %r1198, %r1203;
	min.s32 	%r311, %r1225, %r1208;
	setp.lt.s32 	%p136, %r310, %r311;
	mov.u64 	%rd403, %rd402;
	mov.u32 	%r1589, %r1585;
	mov.u32 	%r1590, %r1586;
	mov.u32 	%r1591, %r1587;
	mov.u32 	%r1592, %r1588;
	@%p136 bra 	$L__BB25_82;
	setp.lt.s32 	%p137, %r311, %r310;
	mov.u64 	%rd403, %rd69;
	mov.u32 	%r1589, %r1208;
	mov.u32 	%r1590, %r1203;
	mov.u32 	%r1591, %r1198;
	mov.u32 	%r1592, %r1193;
	@%p137 bra 	$L__BB25_82;
	setp.lt.s64 	%p138, %rd402, %rd69;
	min.s64 	%rd403, %rd402, %rd69;
	selp.b32 	%r1589, %r1585, %r1208, %p138;
	selp.b32 	%r1590, %r1586, %r1203, %p138;
	selp.b32 	%r1591, %r1587, %r1198, %p138;
	selp.b32 	%r1592, %r1588, %r1193, %p138;
$L__BB25_82:
	mov.b32 	%r1253, 8;
	mov.b32 	%r1255, -1;
	// begin inline asm
	shfl.sync.down.b32 %r1226, %r1592, %r1253, %r1152, %r1255;
	// end inline asm
	// begin inline asm
	shfl.sync.down.b32 %r1231, %r1591, %r1253, %r1152, %r1255;
	// end inline asm
	// begin inline asm
	shfl.sync.down.b32 %r1236, %r1590, %r1253, %r1152, %r1255;
	// end inline asm
	// begin inline asm
	shfl.sync.down.b32 %r1241, %r1589, %r1253, %r1152, %r1255;
	// end inline asm
	mov.b64 	{%r1247, %r1252}, %rd403;
	// begin inline asm
	shfl.sync.down.b32 %r1246, %r1247, %r1253, %r1152, %r1255;
	// end inline asm
	// begin inline asm
	shfl.sync.down.b32 %r1251, %r1252, %r1253, %r1152, %r1255;
	// end inline asm
	mov.b64 	%rd72, {%r1246, %r1251};
	add.s32 	%r1256, %r1123, 8;
	setp.gt.s32 	%p139, %r1256, %r1152;
	mov.u64 	%rd404, %rd403;
	mov.u32 	%r1593, %r1589;
	mov.u32 	%r1594, %r1590;
	mov.u32 	%r1595, %r1591;
	mov.u32 	%r1596, %r1592;
	@%p139 bra 	$L__BB25_86;
	min.s32 	%r1257, %r1591, %r1590;
	min.s32 	%r324, %r1257, %r1589;
	min.s32 	%r1258, %r1231, %r1236;
	min.s32 	%r325, %r1258, %r1241;
	setp.lt.s32 	%p140, %r324, %r325;
	mov.u64 	%rd404, %rd403;
	mov.u32 	%r1593, %r1589;
	mov.u32 	%r1594, %r1590;
	mov.u32 	%r1595, %r1591;
	mov.u32 	%r1596, %r1592;
	@%p140 bra 	$L__BB25_86;
	setp.lt.s32 	%p141, %r325, %r324;
	mov.u64 	%rd404, %rd72;
	mov.u32 	%r1593, %r1241;
	mov.u32 	%r1594, %r1236;
	mov.u32 	%r1595, %r1231;
	mov.u32 	%r1596, %r1226;
	@%p141 bra 	$L__BB25_86;
	setp.lt.s64 	%p142, %rd403, %rd72;
	min.s64 	%rd404, %rd403, %rd72;
	selp.b32 	%r1593, %r1589, %r1241, %p142;
	selp.b32 	%r1594, %r1590, %r1236, %p142;
	selp.b32 	%r1595, %r1591, %r1231, %p142;
	selp.b32 	%r1596, %r1592, %r1226, %p142;
$L__BB25_86:
	mov.b32 	%r1286, 16;
	mov.b32 	%r1288, -1;
	// begin inline asm
	shfl.sync.down.b32 %r1259, %r1596, %r1286, %r1152, %r1288;
	// end inline asm
	// begin inline asm
	shfl.sync.down.b32 %r1264, %r1595, %r1286, %r1152, %r1288;
	// end inline asm
	// begin inline asm
	shfl.sync.down.b32 %r1269, %r1594, %r1286, %r1152, %r1288;
	// end inline asm
	// begin inline asm
	shfl.sync.down.b32 %r1274, %r1593, %r1286, %r1152, %r1288;
	// end inline asm
	mov.b64 	{%r1280, %r1285}, %rd404;
	// begin inline asm
	shfl.sync.down.b32 %r1279, %r1280, %r1286, %r1152, %r1288;
	// end inline asm
	// begin inline asm
	shfl.sync.down.b32 %r1284, %r1285, %r1286, %r1152, %r1288;
	// end inline asm
	mov.b64 	%rd75, {%r1279, %r1284};
	add.s32 	%r1289, %r1123, 16;
	setp.gt.s32 	%p143, %r1289, %r1152;
	mov.u64 	%rd456, %rd404;
	mov.u32 	%r1773, %r1593;
	mov.u32 	%r1774, %r1594;
	mov.u32 	%r1775, %r1595;
	mov.u32 	%r1776, %r1596;
	@%p143 bra 	$L__BB25_90;
	min.s32 	%r1290, %r1595, %r1594;
	min.s32 	%r338, %r1290, %r1593;
	min.s32 	%r1291, %r1264, %r1269;
	min.s32 	%r339, %r1291, %r1274;
	setp.lt.s32 	%p144, %r338, %r339;
	mov.u64 	%rd456, %rd404;
	mov.u32 	%r1773, %r1593;
	mov.u32 	%r1774, %r1594;
	mov.u32 	%r1775, %r1595;
	mov.u32 	%r1776, %r1596;
	@%p144 bra 	$L__BB25_90;
	setp.lt.s32 	%p145, %r339, %r338;
	mov.u64 	%rd456, %rd75;
	mov.u32 	%r1773, %r1274;
	mov.u32 	%r1774, %r1269;
	mov.u32 	%r1775, %r1264;
	mov.u32 	%r1776, %r1259;
	@%p145 bra 	$L__BB25_90;
	setp.lt.s64 	%p146, %rd404, %rd75;
	min.s64 	%rd456, %rd404, %rd75;
	selp.b32 	%r1773, %r1593, %r1274, %p146;
	selp.b32 	%r1774, %r1594, %r1269, %p146;
	selp.b32 	%r1775, %r1595, %r1264, %p146;
	selp.b32 	%r1776, %r1596, %r1259, %p146;
$L__BB25_90:
	setp.ne.s32 	%p147, %r1123, 0;
	@%p147 bra 	$L__BB25_92;
	shr.u32 	%r1292, %r1, 5;
	mov.u32 	%r1293, _ZN6thrust24THRUST_300001_SM_1000_NS8cuda_cub4core6detail5shmemE;
	mad.lo.s32 	%r1294, %r1292, 24, %r1293;
	st.shared.v2.u32 	[%r1294+8], {%r1776, %r1775};
	st.shared.v2.u32 	[%r1294+16], {%r1774, %r1773};
	st.shared.u64 	[%r1294+24], %rd456;
$L__BB25_92:
	bar.sync 	0;
	setp.ne.s32 	%p148, %r1, 0;
	@%p148 bra 	$L__BB25_227;
	setp.lt.s32 	%p149, %r887, 33;
	mov.u32 	%r1601, %r1776;
	mov.u32 	%r1602, %r1775;
	mov.u32 	%r1603, %r1774;
	mov.u32 	%r1604, %r1773;
	mov.u64 	%rd406, %rd456;
	@%p149 bra 	$L__BB25_97;
	ld.shared.v4.u32 	{%r348, %r349, %r350, %r351}, [_ZN6thrust24THRUST_300001_SM_1000_NS8cuda_cub4core6detail5shmemE+32];
	ld.shared.u64 	%rd78, [_ZN6thrust24THRUST_300001_SM_1000_NS8cuda_cub4core6detail5shmemE+48];
	min.s32 	%r1295, %r1775, %r1774;
	min.s32 	%r352, %r1295, %r1773;
	min.s32 	%r1296, %r349, %r350;
	min.s32 	%r353, %r1296, %r351;
	setp.lt.s32 	%p150, %r352, %r353;
	mov.u32 	%r1601, %r1776;
	mov.u32 	%r1602, %r1775;
	mov.u32 	%r1603, %r1774;
	mov.u32 	%r1604, %r1773;
	mov.u64 	%rd406, %rd456;
	@%p150 bra 	$L__BB25_97;
	setp.lt.s32 	%p151, %r353, %r352;
	mov.u32 	%r1601, %r348;
	mov.u32 	%r1602, %r349;
	mov.u32 	%r1603, %r350;
	mov.u32 	%r1604, %r351;
	mov.u64 	%rd406, %rd78;
	@%p151 bra 	$L__BB25_97;
	setp.lt.s64 	%p152, %rd456, %rd78;
	min.s64 	%rd406, %rd456, %rd78;
	selp.b32 	%r1604, %r1773, %r351, %p152;
	selp.b32 	%r1603, %r1774, %r350, %p152;
	selp.b32 	%r1602, %r1775, %r349, %p152;
	selp.b32 	%r1601, %r1776, %r348, %p152;
$L__BB25_97:
	setp.lt.s32 	%p153, %r887, 65;
	mov.u32 	%r1605, %r1601;
	mov.u32 	%r1606, %r1602;
	mov.u32 	%r1607, %r1603;
	mov.u32 	%r1608, %r1604;
	mov.u64 	%rd407, %rd406;
	@%p153 bra 	$L__BB25_101;
	ld.shared.v2.u32 	{%r362, %r363}, [_ZN6thrust24THRUST_300001_SM_1000_NS8cuda_cub4core6detail5shmemE+56];
	ld.shared.v2.u32 	{%r364, %r365}, [_ZN6thrust24THRUST_300001_SM_1000_NS8cuda_cub4core6detail5shmemE+64];
	ld.shared.u64 	%rd81, [_ZN6thrust24THRUST_300001_SM_1000_NS8cuda_cub4core6detail5shmemE+72];
	min.s32 	%r1297, %r1602, %r1603;
	min.s32 	%r366, %r1297, %r1604;
	min.s32 	%r1298, %r363, %r364;
	min.s32 	%r367, %r1298, %r365;
	setp.lt.s32 	%p154, %r366, %r367;
	mov.u32 	%r1605, %r1601;
	mov.u32 	%r1606, %r1602;
	mov.u32 	%r1607, %r1603;
	mov.u32 	%r1608, %r1604;
	mov.u64 	%rd407, %rd406;
	@%p154 bra 	$L__BB25_101;
	setp.lt.s32 	%p155, %r367, %r366;
	mov.u32 	%r1605, %r362;
	mov.u32 	%r1606, %r363;
	mov.u32 	%r1607, %r364;
	mov.u32 	%r1608, %r365;
	mov.u64 	%rd407, %rd81;
	@%p155 bra 	$L__BB25_101;
	setp.lt.s64 	%p156, %rd406, %rd81;
	min.s64 	%rd407, %rd406, %rd81;
	selp.b32 	%r1608, %r1604, %r365, %p156;
	selp.b32 	%r1607, %r1603, %r364, %p156;
	selp.b32 	%r1606, %r1602, %r363, %p156;
	selp.b32 	%r1605, %r1601, %r362, %p156;
$L__BB25_101:
	setp.lt.s32 	%p157, %r887, 97;
	mov.u32 	%r1609, %r1605;
	mov.u32 	%r1610, %r1606;
	mov.u32 	%r1611, %r1607;
	mov.u32 	%r1612, %r1608;
	mov.u64 	%rd408, %rd407;
	@%p157 bra 	$L__BB25_105;
	ld.shared.v4.u32 	{%r376, %r377, %r378, %r379}, [_ZN6thrust24THRUST_300001_SM_1000_NS8cuda_cub4core6detail5shmemE+80];
	ld.shared.u64 	%rd84, [_ZN6thrust24THRUST_300001_SM_1000_NS8cuda_cub4core6detail5shmemE+96];
	min.s32 	%r1299, %r1606, %r1607;
	min.s32 	%r380, %r1299, %r1608;
	min.s32 	%r1300, %r377, %r378;
	min.s32 	%r381, %r1300, %r379;
	setp.lt.s32 	%p158, %r380, %r381;
	mov.u32 	%r1609, %r1605;
	mov.u32 	%r1610, %r1606;
	mov.u32 	%r1611, %r1607;
	mov.u32 	%r1612, %r1608;
	mov.u64 	%rd408, %rd407;
	@%p158 bra 	$L__BB25_105;
	setp.lt.s32 	%p159, %r381, %r380;
	mov.u32 	%r1609, %r376;
	mov.u32 	%r1610, %r377;
	mov.u32 	%r1611, %r378;
	mov.u32 	%r1612, %r379;
	mov.u64 	%rd408, %rd84;
	@%p159 bra 	$L__BB25_105;
	setp.lt.s64 	%p160, %rd407, %rd84;
	min.s64 	%rd408, %rd407, %rd84;
	selp.b32 	%r1612, %r1608, %r379, %p160;
	selp.b32 	%r1611, %r1607, %r378, %p160;
	selp.b32 	%r1610, %r1606, %r377, %p160;
	selp.b32 	%r1609, %r1605, %r376, %p160;
$L__BB25_105:
	setp.lt.s32 	%p161, %r887, 129;
	mov.u32 	%r1613, %r1609;
	mov.u32 	%r1614, %r1610;
	mov.u32 	%r1615, %r1611;
	mov.u32 	%r1616, %r1612;
	mov.u64 	%rd409, %rd408;
	@%p161 bra 	$L__BB25_109;
	ld.shared.v2.u32 	{%r390, %r391}, [_ZN6thrust24THRUST_300001_SM_1000_NS8cuda_cub4core6detail5shmemE+104];
	ld.shared.v2.u32 	{%r392, %r393}, [_ZN6thrust24THRUST_300001_SM_1000_NS8cuda_cub4core6detail5shmemE+112];
	ld.shared.u64 	%rd87, [_ZN6thrust24THRUST_300001_SM_1000_NS8cuda_cub4core6detail5shmemE+120];
	min.s32 	%r1301, %r1610, %r1611;
	min.s32 	%r394, %r1301, %r1612;
	min.s32 	%r1302, %r391, %r392;
	min.s32 	%r395, %r1302, %r393;
	setp.lt.s32 	%p162, %r394, %r395;
	mov.u32 	%r1613, %r1609;
	mov.u32 	%r1614, %r1610;
	mov.u32 	%r1615, %r1611;
	mov.u32 	%r1616, %r1612;
	mov.u64 	%rd409, %rd408;
	@%p162 bra 	$L__BB25_109;
	setp.lt.s32 	%p163, %r395, %r394;
	mov.u32 	%r1613, %r390;
	mov.u32 	%r1614, %r391;
	mov.u32 	%r1615, %r392;
	mov.u32 	%r1616, %r393;
	mov.u64 	%rd409, %rd87;
	@%p163 bra 	$L__BB25_109;
	setp.lt.s64 	%p164, %rd408, %rd87;
	min.s64 	%rd409, %rd408, %rd87;
	selp.b32 	%r1616, %r1612, %r393, %p164;
	selp.b32 	%r1615, %r1611, %r392, %p164;
	selp.b32 	%r1614, %r1610, %r391, %p164;
	selp.b32 	%r1613, %r1609, %r390, %p164;
$L__BB25_109:
	setp.lt.s32 	%p165, %r887, 161;
	mov.u32 	%r1617, %r1613;
	mov.u32 	%r1618, %r1614;
	mov.u32 	%r1619, %r1615;
	mov.u32 	%r1620, %r1616;
	mov.u64 	%rd410, %rd409;
	@%p165 bra 	$L__BB25_113;
	ld.shared.v4.u32 	{%r404, %r405, %r406, %r407}, [_ZN6thrust24THRUST_300001_SM_1000_NS8cuda_cub4core6detail5shmemE+128];
	ld.shared.u64 	%rd90, [_ZN6thrust24THRUST_300001_SM_1000_NS8cuda_cub4core6detail5shmemE+144];
	min.s32 	%r1303, %r1614, %r1615;
	min.s32 	%r408, %r1303, %r1616;
	min.s32 	%r1304, %r405, %r406;
	min.s32 	%r409, %r1304, %r407;
	setp.lt.s32 	%p166, %r408, %r409;
	mov.u32 	%r1617, %r1613;
	mov.u32 	%r1618, %r1614;
	mov.u32 	%r1619, %r1615;
	mov.u32 	%r1620, %r1616;
	mov.u64 	%rd410, %rd409;
	@%p166 bra 	$L__BB25_113;
	setp.lt.s32 	%p167, %r409, %r408;
	mov.u32 	%r1617, %r404;
	mov.u32 	%r1618, %r405;
	mov.u32 	%r1619, %r406;
	mov.u32 	%r1620, %r407;
	mov.u64 	%rd410, %rd90;
	@%p167 bra 	$L__BB25_113;
	setp.lt.s64 	%p168, %rd409, %rd90;
	min.s64 	%rd410, %rd409, %rd90;
	selp.b32 	%r1620, %r1616, %r407, %p168;
	selp.b32 	%r1619, %r1615, %r406, %p168;
	selp.b32 	%r1618, %r1614, %r405, %p168;
	selp.b32 	%r1617, %r1613, %r404, %p168;
$L__BB25_113:
	setp.lt.s32 	%p169, %r887, 193;
	mov.u32 	%r1621, %r1617;
	mov.u32 	%r1622, %r1618;
	mov.u32 	%r1623, %r1619;
	mov.u32 	%r1624, %r1620;
	mov.u64 	%rd411, %rd410;
	@%p169 bra 	$L__BB25_117;
	ld.shared.v2.u32 	{%r418, %r419}, [_ZN6thrust24THRUST_300001_SM_1000_NS8cuda_cub4core6detail5shmemE+152];
	ld.shared.v2.u32 	{%r420, %r421}, [_ZN6thrust24THRUST_300001_SM_1000_NS8cuda_cub4core6detail5shmemE+160];
	ld.shared.u64 	%rd93, [_ZN6thrust24THRUST_300001_SM_1000_NS8cuda_cub4core6detail5shmemE+168];
	min.s32 	%r1305, %r1618, %r1619;
	min.s32 	%r422, %r1305, %r1620;
	min.s32 	%r1306, %r419, %r420;
	min.s32 	%r423, %r1306, %r421;
	setp.lt.s32 	%p170, %r422, %r423;
	mov.u32 	%r1621, %r1617;
	mov.u32 	%r1622, %r1618;
	mov.u32 	%r1623, %r1619;
	mov.u32 	%r1624, %r1620;
	mov.u64 	%rd411, %rd410;
	@%p170 bra 	$L__BB25_117;
	setp.lt.s32 	%p171, %r423, %r422;
	mov.u32 	%r1621, %r418;
	mov.u32 	%r1622, %r419;
	mov.u32 	%r1623, %r420;
	mov.u32 	%r1624, %r421;
	mov.u64 	%rd411, %rd93;
	@%p171 bra 	$L__BB25_117;
	setp.lt.s64 	%p172, %rd410, %rd93;
	min.s64 	%rd411, %rd410, %rd93;
	selp.b32 	%r1624, %r1620, %r421, %p172;
	selp.b32 	%r1623, %r1619, %r420, %p172;
	selp.b32 	%r1622, %r1618, %r419, %p172;
	selp.b32 	%r1621, %r1617, %r418, %p172;
$L__BB25_117:
	setp.lt.s32 	%p173, %r887, 225;
	mov.u64 	%rd456, %rd411;
	mov.u32 	%r1773, %r1624;
	mov.u32 	%r1774, %r1623;
	mov.u32 	%r1775, %r1622;
	mov.u32 	%r1776, %r1621;
	@%p173 bra 	$L__BB25_227;
	ld.shared.v4.u32 	{%r432, %r433, %r434, %r435}, [_ZN6thrust24THRUST_300001_SM_1000_NS8cuda_cub4core6detail5shmemE+176];
	ld.shared.u64 	%rd96, [_ZN6thrust24THRUST_300001_SM_1000_NS8cuda_cub4core6detail5shmemE+192];
	min.s32 	%r1307, %r1622, %r1623;
	min.s32 	%r436, %r1307, %r1624;
	min.s32 	%r1308, %r433, %r434;
	min.s32 	%r437, %r1308, %r435;
	setp.lt.s32 	%p174, %r436, %r437;
	mov.u64 	%rd456, %rd411;
	mov.u32 	%r1773, %r1624;
	mov.u32 	%r1774, %r1623;
	mov.u32 	%r1775, %r1622;
	mov.u32 	%r1776, %r1621;
	@%p174 bra 	$L__BB25_227;
	setp.lt.s32 	%p175, %r437, %r436;
	mov.u64 	%rd456, %rd96;
	mov.u32 	%r1773, %r435;
	mov.u32 	%r1774, %r434;
	mov.u32 	%r1775, %r433;
	mov.u32 	%r1776, %r432;
	@%p175 bra 	$L__BB25_227;
	setp.lt.s64 	%p176, %rd411, %rd96;
	min.s64 	%rd456, %rd411, %rd96;
	selp.b32 	%r1773, %r1624, %r435, %p176;
	selp.b32 	%r1774, %r1623, %r434, %p176;
	selp.b32 	%r1775, %r1622, %r433, %p176;
	selp.b32 	%r1776, %r1621, %r432, %p176;
	bra.uni 	$L__BB25_227;
$L__BB25_121:
	mov.u32 	%r442, %tid.x;
	cvt.u64.u32 	%rd98, %r442;
	mul.wide.u32 	%rd232, %r442, 24;
	add.s64 	%rd215, %rd212, %rd232;
	// begin inline asm
	ld.global.nc.u64 %rd214, [%rd215];
	// end inline asm
	mov.b64 	{%r443, %r444}, %rd214;
	add.s64 	%rd217, %rd215, 8;
	// begin inline asm
	ld.global.nc.u64 %rd216, [%rd217];
	// end inline asm
	mov.b64 	{%r445, %r446}, %rd216;
	add.s64 	%rd219, %rd215, 16;
	// begin inline asm
	ld.global.nc.u64 %rd218, [%rd219];
	// end inline asm
	add.s64 	%rd221, %rd215, 6144;
	// begin inline asm
	ld.global.nc.u64 %rd220, [%rd221];
	// end inline asm
	mov.b64 	{%r447, %r448}, %rd220;
	add.s64 	%rd223, %rd215, 6152;
	// begin inline asm
	ld.global.nc.u64 %rd222, [%rd223];
	// end inline asm
	mov.b64 	{%r449, %r450}, %rd222;
	add.s64 	%rd225, %rd215, 6160;
	// begin inline asm
	ld.global.nc.u64 %rd224, [%rd225];
	// end inline asm
	add.s64 	%rd227, %rd215, 12288;
	// begin inline asm
	ld.global.nc.u64 %rd226, [%rd227];
	// end inline asm
	mov.b64 	{%r451, %r452}, %rd226;
	add.s64 	%rd229, %rd215, 12296;
	// begin inline asm
	ld.global.nc.u64 %rd228, [%rd229];
	// end inline asm
	mov.b64 	{%r453, %r454}, %rd228;
	add.s64 	%rd231, %rd215, 12304;
	// begin inline asm
	ld.global.nc.u64 %rd230, [%rd231];
	// end inline asm
	min.s32 	%r888, %r444, %r445;
	min.s32 	%r455, %r888, %r446;
	min.s32 	%r889, %r448, %r449;
	min.s32 	%r456, %r889, %r450;
	setp.lt.s32 	%p3, %r455, %r456;
	mov.u64 	%rd412, %rd218;
	mov.u32 	%r1625, %r446;
	mov.u32 	%r1626, %r445;
	mov.u32 	%r1627, %r444;
	mov.u32 	%r1628, %r443;
	@%p3 bra 	$L__BB25_124;
	setp.lt.s32 	%p4, %r456, %r455;
	mov.u64 	%rd412, %rd224;
	mov.u32 	%r1625, %r450;
	mov.u32 	%r1626, %r449;
	mov.u32 	%r1627, %r448;
	mov.u32 	%r1628, %r447;
	@%p4 bra 	$L__BB25_124;
	setp.lt.s64 	%p5, %rd218, %rd224;
	min.s64 	%rd412, %rd218, %rd224;
	selp.b32 	%r1625, %r446, %r450, %p5;
	selp.b32 	%r1626, %r445, %r449, %p5;
	selp.b32 	%r1627, %r444, %r448, %p5;
	selp.b32 	%r1628, %r443, %r447, %p5;
$L__BB25_124:
	min.s32 	%r890, %r1627, %r1626;
	min.s32 	%r465, %r890, %r1625;
	min.s32 	%r891, %r452, %r453;
	min.s32 	%r466, %r891, %r454;
	setp.lt.s32 	%p6, %r465, %r466;
	mov.u64 	%rd443, %rd412;
	mov.u32 	%r1721, %r1625;
	mov.u32 	%r1722, %r1626;
	mov.u32 	%r1723, %r1627;
	mov.u32 	%r1724, %r1628;
	@%p6 bra 	$L__BB25_127;
	setp.lt.s32 	%p7, %r466, %r465;
	mov.u64 	%rd443, %rd230;
	mov.u32 	%r1721, %r454;
	mov.u32 	%r1722, %r453;
	mov.u32 	%r1723, %r452;
	mov.u32 	%r1724, %r451;
	@%p7 bra 	$L__BB25_127;
	setp.lt.s64 	%p8, %rd412, %rd230;
	min.s64 	%rd443, %rd412, %rd230;
	selp.b32 	%r1721, %r1625, %r454, %p8;
	selp.b32 	%r1722, %r1626, %r453, %p8;
	selp.b32 	%r1723, %r1627, %r452, %p8;
	selp.b32 	%r1724, %r1628, %r451, %p8;
$L__BB25_127:
	setp.lt.u32 	%p9, %r887, 1536;
	mov.b64 	%rd424, 768;
	@%p9 bra 	$L__BB25_160;
	add.s64 	%rd236, %rd1, -1536;
	mul.hi.u64 	%rd237, %rd236, -6148914691236517205;
	shr.u64 	%rd106, %rd237, 9;
	setp.lt.u64 	%p10, %rd236, 768;
	mov.b64 	%rd424, 768;
	@%p10 bra 	$L__BB25_149;
	add.s64 	%rd239, %rd106, 1;
	and.b64  	%rd414, %rd239, 72057594037927934;
	mad.lo.s64 	%rd240, %rd98, 24, %rd212;
	add.s64 	%rd415, %rd240, 49168;
	mov.b64 	%rd424, 768;
$L__BB25_130:
	add.s64 	%rd242, %rd415, -30736;
	// begin inline asm
	ld.global.nc.u64 %rd241, [%rd242];
	// end inline asm
	mov.b64 	{%r479, %r480}, %rd241;
	add.s64 	%rd244, %rd415, -30728;
	// begin inline asm
	ld.global.nc.u64 %rd243, [%rd244];
	// end inline asm
	mov.b64 	{%r481, %r482}, %rd243;
	add.s64 	%rd246, %rd415, -30720;
	// begin inline asm
	ld.global.nc.u64 %rd245, [%rd246];
	// end inline asm
	add.s64 	%rd248, %rd415, -24592;
	// begin inline asm
	ld.global.nc.u64 %rd247, [%rd248];
	// end inline asm
	mov.b64 	{%r483, %r484}, %rd247;
	add.s64 	%rd250, %rd415, -24584;
	// begin inline asm
	ld.global.nc.u64 %rd249, [%rd250];
	// end inline asm
	mov.b64 	{%r485, %r486}, %rd249;
	add.s64 	%rd252, %rd415, -24576;
	// begin inline asm
	ld.global.nc.u64 %rd251, [%rd252];
	// end inline asm
	add.s64 	%rd254, %rd415, -18448;
	// begin inline asm
	ld.global.nc.u64 %rd253, [%rd254];
	// end inline asm
	mov.b64 	{%r487, %r488}, %rd253;
	add.s64 	%rd256, %rd415, -18440;
	// begin inline asm
	ld.global.nc.u64 %rd255, [%rd256];
	// end inline asm
	mov.b64 	{%r489, %r490}, %rd255;
	add.s64 	%rd258, %rd415, -18432;
	// begin inline asm
	ld.global.nc.u64 %rd257, [%rd258];
	// end inline asm
	min.s32 	%r893, %r1723, %r1722;
	min.s32 	%r491, %r893, %r1721;
	min.s32 	%r894, %r480, %r481;
	min.s32 	%r492, %r894, %r482;
	setp.lt.s32 	%p11, %r491, %r492;
	mov.u64 	%rd418, %rd443;
	mov.u32 	%r1637, %r1721;
	mov.u32 	%r1638, %r1722;
	mov.u32 	%r1639, %r1723;
	mov.u32 	%r1640, %r1724;
	@%p11 bra 	$L__BB25_133;
	setp.lt.s32 	%p12, %r492, %r491;
	mov.u64 	%rd418, %rd245;
	mov.u32 	%r1637, %r482;
	mov.u32 	%r1638, %r481;
	mov.u32 	%r1639, %r480;
	mov.u32 	%r1640, %r479;
	@%p12 bra 	$L__BB25_133;
	setp.lt.s64 	%p13, %rd443, %rd245;
	min.s64 	%rd418, %rd443, %rd245;
	selp.b32 	%r1637, %r1721, %r482, %p13;
	selp.b32 	%r1638, %r1722, %r481, %p13;
	selp.b32 	%r1639, %r1723, %r480, %p13;
	selp.b32 	%r1640, %r1724, %r479, %p13;
$L__BB25_133:
	min.s32 	%r895, %r1639, %r1638;
	min.s32 	%r501, %r895, %r1637;
	min.s32 	%r896, %r484, %r485;
	min.s32 	%r502, %r896, %r486;
	setp.lt.s32 	%p14, %r501, %r502;
	mov.u64 	%rd419, %rd418;
	mov.u32 	%r1641, %r1637;
	mov.u32 	%r1642, %r1638;
	mov.u32 	%r1643, %r1639;
	mov.u32 	%r1644, %r1640;
	@%p14 bra 	$L__BB25_136;
	setp.lt.s32 	%p15, %r502, %r501;
	mov.u64 	%rd419, %rd251;
	mov.u32 	%r1641, %r486;
	mov.u32 	%r1642, %r485;
	mov.u32 	%r1643, %r484;
	mov.u32 	%r1644, %r483;
	@%p15 bra 	$L__BB25_136;
	setp.lt.s64 	%p16, %rd418, %rd251;
	min.s64 	%rd419, %rd418, %rd251;
	selp.b32 	%r1641, %r1637, %r486, %p16;
	selp.b32 	%r1642, %r1638, %r485, %p16;
	selp.b32 	%r1643, %r1639, %r484, %p16;
	selp.b32 	%r1644, %r1640, %r483, %p16;
$L__BB25_136:
	min.s32 	%r897, %r1643, %r1642;
	min.s32 	%r511, %r897, %r1641;
	min.s32 	%r898, %r488, %r489;
	min.s32 	%r512, %r898, %r490;
	setp.lt.s32 	%p17, %r511, %r512;
	mov.u64 	%rd420, %rd419;
	mov.u32 	%r1645, %r1641;
	mov.u32 	%r1646, %r1642;
	mov.u32 	%r1647, %r1643;
	mov.u32 	%r1648, %r1644;
	@%p17 bra 	$L__BB25_139;
	setp.lt.s32 	%p18, %r512, %r511;
	mov.u64 	%rd420, %rd257;
	mov.u32 	%r1645, %r490;
	mov.u32 	%r1646, %r489;
	mov.u32 	%r1647, %r488;
	mov.u32 	%r1648, %r487;
	@%p18 bra 	$L__BB25_139;
	setp.lt.s64 	%p19, %rd419, %rd257;
	min.s64 	%rd420, %rd419, %rd257;
	selp.b32 	%r1645, %r1641, %r490, %p19;
	selp.b32 	%r1646, %r1642, %r489, %p19;
	selp.b32 	%r1647, %r1643, %r488, %p19;
	selp.b32 	%r1648, %r1644, %r487, %p19;
$L__BB25_139:
	add.s64 	%rd260, %rd415, -12304;
	// begin inline asm
	ld.global.nc.u64 %rd259, [%rd260];
	// end inline asm
	mov.b64 	{%r521, %r522}, %rd259;
	add.s64 	%rd262, %rd415, -12296;
	// begin inline asm
	ld.global.nc.u64 %rd261, [%rd262];
	// end inline asm
	mov.b64 	{%r523, %r524}, %rd261;
	add.s64 	%rd264, %rd415, -12288;
	// begin inline asm
	ld.global.nc.u64 %rd263, [%rd264];
	// end inline asm
	add.s64 	%rd266, %rd415, -6160;
	// begin inline asm
	ld.global.nc.u64 %rd265, [%rd266];
	// end inline asm
	mov.b64 	{%r525, %r526}, %rd265;
	add.s64 	%rd268, %rd415, -6152;
	// begin inline asm
	ld.global.nc.u64 %rd267, [%rd268];
	// end inline asm
	mov.b64 	{%r527, %r528}, %rd267;
	add.s64 	%rd270, %rd415, -6144;
	// begin inline asm
	ld.global.nc.u64 %rd269, [%rd270];
	// end inline asm
	add.s64 	%rd272, %rd415, -16;
	// begin inline asm
	ld.global.nc.u64 %rd271, [%rd272];
	// end inline asm
	mov.b64 	{%r529, %r530}, %rd271;
	add.s64 	%rd274, %rd415, -8;
	// begin inline asm
	ld.global.nc.u64 %rd273, [%rd274];
	// end inline asm
	mov.b64 	{%r531, %r532}, %rd273;
	// begin inline asm
	ld.global.nc.u64 %rd275, [%rd415];
	// end inline asm
	min.s32 	%r899, %r1647, %r1646;
	min.s32 	%r533, %r899, %r1645;
	min.s32 	%r900, %r522, %r523;
	min.s32 	%r534, %r900, %r524;
	setp.lt.s32 	%p20, %r533, %r534;
	mov.u64 	%rd421, %rd420;
	mov.u32 	%r1649, %r1645;
	mov.u32 	%r1650, %r1646;
	mov.u32 	%r1651, %r1647;
	mov.u32 	%r1652, %r1648;
	@%p20 bra 	$L__BB25_142;
	setp.lt.s32 	%p21, %r534, %r533;
	mov.u64 	%rd421, %rd263;
	mov.u32 	%r1649, %r524;
	mov.u32 	%r1650, %r523;
	mov.u32 	%r1651, %r522;
	mov.u32 	%r1652, %r521;
	@%p21 bra 	$L__BB25_142;
	setp.lt.s64 	%p22, %rd420, %rd263;
	min.s64 	%rd421, %rd420, %rd263;
	selp.b32 	%r1649, %r1645, %r524, %p22;
	selp.b32 	%r1650, %r1646, %r523, %p22;
	selp.b32 	%r1651, %r1647, %r522, %p22;
	selp.b32 	%r1652, %r1648, %r521, %p22;
$L__BB25_142:
	min.s32 	%r901, %r1651, %r1650;
	min.s32 	%r543, %r901, %r1649;
	min.s32 	%r902, %r526, %r527;
	min.s32 	%r544, %r902, %r528;
	setp.lt.s32 	%p23, %r543, %r544;
	mov.u64 	%rd422, %rd421;
	mov.u32 	%r1653, %r1649;
	mov.u32 	%r1654, %r1650;
	mov.u32 	%r1655, %r1651;
	mov.u32 	%r1656, %r1652;
	@%p23 bra 	$L__BB25_145;
	setp.lt.s32 	%p24, %r544, %r543;
	mov.u64 	%rd422, %rd269;
	mov.u32 	%r1653, %r528;
	mov.u32 	%r1654, %r527;
	mov.u32 	%r1655, %r526;
	mov.u32 	%r1656, %r525;
	@%p24 bra 	$L__BB25_145;
	setp.lt.s64 	%p25, %rd421, %rd269;
	min.s64 	%rd422, %rd421, %rd269;
	selp.b32 	%r1653, %r1649, %r528, %p25;
	selp.b32 	%r1654, %r1650, %r527, %p25;
	selp.b32 	%r1655, %r1651, %r526, %p25;
	selp.b32 	%r1656, %r1652, %r525, %p25;
$L__BB25_145:
	min.s32 	%r903, %r1655, %r1654;
	min.s32 	%r553, %r903, %r1653;
	min.s32 	%r904, %r530, %r531;
	min.s32 	%r554, %r904, %r532;
	setp.lt.s32 	%p26, %r553, %r554;
	mov.u64 	%rd443, %rd422;
	mov.u32 	%r1721, %r1653;
	mov.u32 	%r1722, %r1654;
	mov.u32 	%r1723, %r1655;
	mov.u32 	%r1724, %r1656;
	@%p26 bra 	$L__BB25_148;
	setp.lt.s32 	%p27, %r554, %r553;
	mov.u64 	%rd443, %rd275;
	mov.u32 	%r1721, %r532;
	mov.u32 	%r1722, %r531;
	mov.u32 	%r1723, %r530;
	mov.u32 	%r1724, %r529;
	@%p27 bra 	$L__BB25_148;
	setp.lt.s64 	%p28, %rd422, %rd275;
	min.s64 	%rd443, %rd422, %rd275;
	selp.b32 	%r1721, %r1653, %r532, %p28;
	selp.b32 	%r1722, %r1654, %r531, %p28;
	selp.b32 	%r1723, %r1655, %r530, %p28;
	selp.b32 	%r1724, %r1656, %r529, %p28;
$L__BB25_148:
	add.s64 	%rd424, %rd424, 1536;
	add.s64 	%rd415, %rd415, 36864;
	add.s64 	%rd414, %rd414, -2;
	setp.ne.s64 	%p29, %rd414, 0;
	@%p29 bra 	$L__BB25_130;
$L__BB25_149:
	and.b64  	%rd277, %rd106, 1;
	setp.eq.b64 	%p30, %rd277, 1;
	@%p30 bra 	$L__BB25_160;
	mul.wide.u32 	%rd296, %r442, 24;
	add.s64 	%rd297, %rd212, %rd296;
	mad.lo.s64 	%rd279, %rd424, 24, %rd297;
	// begin inline asm
	ld.global.nc.u64 %rd278, [%rd279];
	// end inline asm
	mov.b64 	{%r571, %r572}, %rd278;
	add.s64 	%rd281, %rd279, 8;
	// begin inline asm
	ld.global.nc.u64 %rd280, [%rd281];
	// end inline asm
	mov.b64 	{%r573, %r574}, %rd280;
	add.s64 	%rd283, %rd279, 16;
	// begin inline asm
	ld.global.nc.u64 %rd282, [%rd283];
	// end inline asm
	add.s64 	%rd285, %rd279, 6144;
	// begin inline asm
	ld.global.nc.u64 %rd284, [%rd285];
	// end inline asm
	mov.b64 	{%r575, %r576}, %rd284;
	add.s64 	%rd287, %rd279, 6152;
	// begin inline asm
	ld.global.nc.u64 %rd286, [%rd287];
	// end inline asm
	mov.b64 	{%r577, %r578}, %rd286;
	add.s64 	%rd289, %rd279, 6160;
	// begin inline asm
	ld.global.nc.u64 %rd288, [%rd289];
	// end inline asm
	add.s64 	%rd291, %rd279, 12288;
	// begin inline asm
	ld.global.nc.u64 %rd290, [%rd291];
	// end inline asm
	mov.b64 	{%r579, %r580}, %rd290;
	add.s64 	%rd293, %rd279, 12296;
	// begin inline asm
	ld.global.nc.u64 %rd292, [%rd293];
	// end inline asm
	mov.b64 	{%r581, %r582}, %rd292;
	add.s64 	%rd295, %rd279, 12304;
	// begin inline asm
	ld.global.nc.u64 %rd294, [%rd295];
	// end inline asm
	min.s32 	%r905, %r1723, %r1722;
	min.s32 	%r583, %r905, %r1721;
	min.s32 	%r906, %r572, %r573;
	min.s32 	%r584, %r906, %r574;
	setp.lt.s32 	%p31, %r583, %r584;
	mov.u64 	%rd428, %rd443;
	mov.u32 	%r1669, %r1721;
	mov.u32 	%r1670, %r1722;
	mov.u32 	%r1671, %r1723;
	mov.u32 	%r1672, %r1724;
	@%p31 bra 	$L__BB25_153;
	setp.lt.s32 	%p32, %r584, %r583;
	mov.u64 	%rd428, %rd282;
	mov.u32 	%r1669, %r574;
	mov.u32 	%r1670, %r573;
	mov.u32 	%r1671, %r572;
	mov.u32 	%r1672, %r571;
	@%p32 bra 	$L__BB25_153;
	setp.lt.s64 	%p33, %rd443, %rd282;
	min.s64 	%rd428, %rd443, %rd282;
	selp.b32 	%r1669, %r1721, %r574, %p33;
	selp.b32 	%r1670, %r1722, %r573, %p33;
	selp.b32 	%r1671, %r1723, %r572, %p33;
	selp.b32 	%r1672, %r1724, %r571, %p33;
$L__BB25_153:
	min.s32 	%r907, %r1671, %r1670;
	min.s32 	%r593, %r907, %r1669;
	min.s32 	%r908, %r576, %r577;
	min.s32 	%r594, %r908, %r578;
	setp.lt.s32 	%p34, %r593, %r594;
	mov.u64 	%rd429, %rd428;
	mov.u32 	%r1673, %r1669;
	mov.u32 	%r1674, %r1670;
	mov.u32 	%r1675, %r1671;
	mov.u32 	%r1676, %r1672;
	@%p34 bra 	$L__BB25_156;
	setp.lt.s32 	%p35, %r594, %r593;
	mov.u64 	%rd429, %rd288;
	mov.u32 	%r1673, %r578;
	mov.u32 	%r1674, %r577;
	mov.u32 	%r1675, %r576;
	mov.u32 	%r1676, %r575;
	@%p35 bra 	$L__BB25_156;
	setp.lt.s64 	%p36, %rd428, %rd288;
	min.s64 	%rd429, %rd428, %rd288;
	selp.b32 	%r1673, %r1669, %r578, %p36;
	selp.b32 	%r1674, %r1670, %r577, %p36;
	selp.b32 	%r1675, %r1671, %r576, %p36;
	selp.b32 	%r1676, %r1672, %r575, %p36;
$L__BB25_156:
	min.s32 	%r909, %r1675, %r1674;
	min.s32 	%r603, %r909, %r1673;
	min.s32 	%r910, %r580, %r581;
	min.s32 	%r604, %r910, %r582;
	setp.lt.s32 	%p37, %r603, %r604;
	mov.u64 	%rd443, %rd429;
	mov.u32 	%r1721, %r1673;
	mov.u32 	%r1722, %r1674;
	mov.u32 	%r1723, %r1675;
	mov.u32 	%r1724, %r1676;
	@%p37 bra 	$L__BB25_159;
	setp.lt.s32 	%p38, %r604, %r603;
	mov.u64 	%rd443, %rd294;
	mov.u32 	%r1721, %r582;
	mov.u32 	%r1722, %r581;
	mov.u32 	%r1723, %r580;
	mov.u32 	%r1724, %r579;
	@%p38 bra 	$L__BB25_159;
	setp.lt.s64 	%p39, %rd429, %rd294;
	min.s64 	%rd443, %rd429, %rd294;
	selp.b32 	%r1721, %r1673, %r582, %p39;
	selp.b32 	%r1722, %r1674, %r581, %p39;
	selp.b32 	%r1723, %r1675, %r580, %p39;
	selp.b32 	%r1724, %r1676, %r579, %p39;
$L__BB25_159:
	add.s64 	%rd424, %rd424, 768;
$L__BB25_160:
	cvt.s64.s32 	%rd298, %r887;
	setp.ge.s64 	%p40, %rd424, %rd298;
	@%p40 bra 	$L__BB25_183;
	cvt.u32.u64 	%r617, %rd424;
	sub.s32 	%r618, %r887, %r617;
	setp.ge.s32 	%p41, %r442, %r618;
	@%p41 bra 	$L__BB25_183;
	not.b32 	%r912, %r442;
	add.s32 	%r913, %r887, %r912;
	sub.s32 	%r619, %r913, %r617;
	and.b32  	%r914, %r619, 768;
	setp.eq.s32 	%p42, %r914, 768;
	mov.u32 	%r1695, %r442;
	@%p42 bra 	$L__BB25_168;
	cvt.u64.u32 	%rd300, %r442;
	add.s64 	%rd301, %rd424, %rd300;
	mad.lo.s64 	%rd433, %rd301, 24, %rd212;
	shr.u32 	%r915, %r619, 8;
	add.s32 	%r916, %r915, 1;
	and.b32  	%r917, %r916, 3;
	neg.s32 	%r1685, %r917;
	mov.u32 	%r1695, %r442;
$L__BB25_164:
	.pragma "nounroll";
	mov.u64 	%rd152, %rd443;
	mov.u32 	%r626, %r1721;
	mov.u32 	%r625, %r1722;
	mov.u32 	%r624, %r1723;
	mov.u32 	%r623, %r1724;
	// begin inline asm
	ld.global.nc.u64 %rd302, [%rd433];
	// end inline asm
	mov.b64 	{%r627, %r628}, %rd302;
	add.s64 	%rd305, %rd433, 8;
	// begin inline asm
	ld.global.nc.u64 %rd304, [%rd305];
	// end inline asm
	mov.b64 	{%r629, %r630}, %rd304;
	add.s64 	%rd307, %rd433, 16;
	// begin inline asm
	ld.global.nc.u64 %rd306, [%rd307];
	// end inline asm
	min.s32 	%r918, %r624, %r625;
	min.s32 	%r631, %r918, %r626;
	min.s32 	%r919, %r628, %r629;
	min.s32 	%r632, %r919, %r630;
	setp.lt.s32 	%p43, %r631, %r632;
	@%p43 bra 	$L__BB25_167;
	setp.lt.s32 	%p44, %r632, %r631;
	mov.u64 	%rd443, %rd306;
	mov.u32 	%r1721, %r630;
	mov.u32 	%r1722, %r629;
	mov.u32 	%r1723, %r628;
	mov.u32 	%r1724, %r627;
	@%p44 bra 	$L__BB25_167;
	setp.lt.s64 	%p45, %rd152, %rd306;
	min.s64 	%rd443, %rd152, %rd306;
	selp.b32 	%r1721, %r626, %r630, %p45;
	selp.b32 	%r1722, %r625, %r629, %p45;
	selp.b32 	%r1723, %r624, %r628, %p45;
	selp.b32 	%r1724, %r623, %r627, %p45;
$L__BB25_167:
	add.s32 	%r1695, %r1695, 256;
	add.s64 	%rd433, %rd433, 6144;
	add.s32 	%r1685, %r1685, 1;
	setp.ne.s32 	%p46, %r1685, 0;
	@%p46 bra 	$L__BB25_164;
$L__BB25_168:
	setp.lt.u32 	%p47, %r619, 768;
	@%p47 bra 	$L__BB25_183;
	cvt.u64.u32 	%rd308, %r1695;
	add.s64 	%rd309, %rd424, %rd308;
	mad.lo.s64 	%rd310, %rd309, 24, %rd212;
	add.s64 	%rd438, %rd310, 18448;
$L__BB25_170:
	add.s64 	%rd312, %rd438, -18448;
	// begin inline asm
	ld.global.nc.u64 %rd311, [%rd312];
	// end inline asm
	mov.b64 	{%r657, %r658}, %rd311;
	add.s64 	%rd314, %rd438, -18440;
	// begin inline asm
	ld.global.nc.u64 %rd313, [%rd314];
	// end inline asm
	mov.b64 	{%r659, %r660}, %rd313;
	add.s64 	%rd316, %rd438, -18432;
	// begin inline asm
	ld.global.nc.u64 %rd315, [%rd316];
	// end inline asm
	min.s32 	%r920, %r1723, %r1722;
	min.s32 	%r661, %r920, %r1721;
	min.s32 	%r921, %r658, %r659;
	min.s32 	%r662, %r921, %r660;
	setp.lt.s32 	%p48, %r661, %r662;
	mov.u64 	%rd440, %rd443;
	mov.u32 	%r1709, %r1721;
	mov.u32 	%r1710, %r1722;
	mov.u32 	%r1711, %r1723;
	mov.u32 	%r1712, %r1724;
	@%p48 bra 	$L__BB25_173;
	setp.lt.s32 	%p49, %r662, %r661;
	mov.u64 	%rd440, %rd315;
	mov.u32 	%r1709, %r660;
	mov.u32 	%r1710, %r659;
	mov.u32 	%r1711, %r658;
	mov.u32 	%r1712, %r657;
	@%p49 bra 	$L__BB25_173;
	setp.lt.s64 	%p50, %rd443, %rd315;
	min.s64 	%rd440, %rd443, %rd315;
	selp.b32 	%r1709, %r1721, %r660, %p50;
	selp.b32 	%r1710, %r1722, %r659, %p50;
	selp.b32 	%r1711, %r1723, %r658, %p50;
	selp.b32 	%r1712, %r1724, %r657, %p50;
$L__BB25_173:
	add.s64 	%rd318, %rd438, -12304;
	// begin inline asm
	ld.global.nc.u64 %rd317, [%rd318];
	// end inline asm
	mov.b64 	{%r671, %r672}, %rd317;
	add.s64 	%rd320, %rd438, -12296;
	// begin inline asm
	ld.global.nc.u64 %rd319, [%rd320];
	// end inline asm
	mov.b64 	{%r673, %r674}, %rd319;
	add.s64 	%rd322, %rd438, -12288;
	// begin inline asm
	ld.global.nc.u64 %rd321, [%rd322];
	// end inline asm
	min.s32 	%r922, %r1711, %r1710;
	min.s32 	%r675, %r922, %r1709;
	min.s32 	%r923, %r672, %r673;
	min.s32 	%r676, %r923, %r674;
	setp.lt.s32 	%p51, %r675, %r676;
	mov.u64 	%rd441, %rd440;
	mov.u32 	%r1713, %r1709;
	mov.u32 	%r1714, %r1710;
	mov.u32 	%r1715, %r1711;
	mov.u32 	%r1716, %r1712;
	@%p51 bra 	$L__BB25_176;
	setp.lt.s32 	%p52, %r676, %r675;
	mov.u64 	%rd441, %rd321;
	mov.u32 	%r1713, %r674;
	mov.u32 	%r1714, %r673;
	mov.u32 	%r1715, %r672;
	mov.u32 	%r1716, %r671;
	@%p52 bra 	$L__BB25_176;
	setp.lt.s64 	%p53, %rd440, %rd321;
	min.s64 	%rd441, %rd440, %rd321;
	selp.b32 	%r1713, %r1709, %r674, %p53;
	selp.b32 	%r1714, %r1710, %r673, %p53;
	selp.b32 	%r1715, %r1711, %r672, %p53;
	selp.b32 	%r1716, %r1712, %r671, %p53;
$L__BB25_176:
	add.s64 	%rd324, %rd438, -6160;
	// begin inline asm
	ld.global.nc.u64 %rd323, [%rd324];
	// end inline asm
	mov.b64 	{%r685, %r686}, %rd323;
	add.s64 	%rd326, %rd438, -6152;
	// begin inline asm
	ld.global.nc.u64 %rd325, [%rd326];
	// end inline asm
	mov.b64 	{%r687, %r688}, %rd325;
	add.s64 	%rd328, %rd438, -6144;
	// begin inline asm
	ld.global.nc.u64 %rd327, [%rd328];
	// end inline asm
	min.s32 	%r924, %r1715, %r1714;
	min.s32 	%r689, %r924, %r1713;
	min.s32 	%r925, %r686, %r687;
	min.s32 	%r690, %r925, %r688;
	setp.lt.s32 	%p54, %r689, %r690;
	mov.u64 	%rd442, %rd441;
	mov.u32 	%r1717, %r1713;
	mov.u32 	%r1718, %r1714;
	mov.u32 	%r1719, %r1715;
	mov.u32 	%r1720, %r1716;
	@%p54 bra 	$L__BB25_179;
	setp.lt.s32 	%p55, %r690, %r689;
	mov.u64 	%rd442, %rd327;
	mov.u32 	%r1717, %r688;
	mov.u32 	%r1718, %r687;
	mov.u32 	%r1719, %r686;
	mov.u32 	%r1720, %r685;
	@%p55 bra 	$L__BB25_179;
	setp.lt.s64 	%p56, %rd441, %rd327;
	min.s64 	%rd442, %rd441, %rd327;
	selp.b32 	%r1717, %r1713, %r688, %p56;
	selp.b32 	%r1718, %r1714, %r687, %p56;
	selp.b32 	%r1719, %r1715, %r686, %p56;
	selp.b32 	%r1720, %r1716, %r685, %p56;
$L__BB25_179:
	add.s64 	%rd330, %rd438, -16;
	// begin inline asm
	ld.global.nc.u64 %rd329, [%rd330];
	// end inline asm
	mov.b64 	{%r699, %r700}, %rd329;
	add.s64 	%rd332, %rd438, -8;
	// begin inline asm
	ld.global.nc.u64 %rd331, [%rd332];
	// end inline asm
	mov.b64 	{%r701, %r702}, %rd331;
	// begin inline asm
	ld.global.nc.u64 %rd333, [%rd438];
	// end inline asm
	min.s32 	%r926, %r1719, %r1718;
	min.s32 	%r703, %r926, %r1717;
	min.s32 	%r927, %r700, %r701;
	min.s32 	%r704, %r927, %r702;
	setp.lt.s32 	%p57, %r703, %r704;
	mov.u64 	%rd443, %rd442;
	mov.u32 	%r1721, %r1717;
	mov.u32 	%r1722, %r1718;
	mov.u32 	%r1723, %r1719;
	mov.u32 	%r1724, %r1720;
	@%p57 bra 	$L__BB25_182;
	setp.lt.s32 	%p58, %r704, %r703;
	mov.u64 	%rd443, %rd333;
	mov.u32 	%r1721, %r702;
	mov.u32 	%r1722, %r701;
	mov.u32 	%r1723, %r700;
	mov.u32 	%r1724, %r699;
	@%p58 bra 	$L__BB25_182;
	setp.lt.s64 	%p59, %rd442, %rd333;
	min.s64 	%rd443, %rd442, %rd333;
	selp.b32 	%r1721, %r1717, %r702, %p59;
	selp.b32 	%r1722, %r1718, %r701, %p59;
	selp.b32 	%r1723, %r1719, %r700, %p59;
	selp.b32 	%r1724, %r1720, %r699, %p59;
$L__BB25_182:
	add.s32 	%r1695, %r1695, 1024;
	add.s64 	%rd438, %rd438, 24576;
	setp.lt.s32 	%p60, %r1695, %r618;
	@%p60 bra 	$L__BB25_170;
$L__BB25_183:
	// begin inline asm
	mov.u32 %r928, %laneid;
	// end inline asm
	mov.b32 	%r956, 1;
	mov.b32 	%r957, 31;
	mov.b32 	%r958, -1;
	// begin inline asm
	shfl.sync.down.b32 %r929, %r1724, %r956, %r957, %r958;
	// end inline asm
	// begin inline asm
	shfl.sync.down.b32 %r934, %r1723, %r956, %r957, %r958;
	// end inline asm
	// begin inline asm
	shfl.sync.down.b32 %r939, %r1722, %r956, %r957, %r958;
	// end inline asm
	// begin inline asm
	shfl.sync.down.b32 %r944, %r1721, %r956, %r957, %r958;
	// end inline asm
	mov.b64 	{%r950, %r955}, %rd443;
	// begin inline asm
	shfl.sync.down.b32 %r949, %r950, %r956, %r957, %r958;
	// end inline asm
	// begin inline asm
	shfl.sync.down.b32 %r954, %r955, %r956, %r957, %r958;
	// end inline asm
	mov.b64 	%rd176, {%r949, %r954};
	setp.gt.s32 	%p61, %r928, 30;
	mov.u32 	%r1729, %r1724;
	mov.u32 	%r1730, %r1723;
	mov.u32 	%r1731, %r1722;
	mov.u32 	%r1732, %r1721;
	mov.u64 	%rd445, %rd443;
	@%p61 bra 	$L__BB25_187;
	min.s32 	%r959, %r1723, %r1722;
	min.s32 	%r723, %r959, %r1721;
	min.s32 	%r960, %r934, %r939;
	min.s32 	%r724, %r960, %r944;
	setp.lt.s32 	%p62, %r723, %r724;
	mov.u32 	%r1729, %r1724;
	mov.u32 	%r1730, %r1723;
	mov.u32 	%r1731, %r1722;
	mov.u32 	%r1732, %r1721;
	mov.u64 	%rd445, %rd443;
	@%p62 bra 	$L__BB25_187;
	setp.lt.s32 	%p63, %r724, %r723;
	mov.u32 	%r1729, %r929;
	mov.u32 	%r1730, %r934;
	mov.u32 	%r1731, %r939;
	mov.u32 	%r1732, %r944;
	mov.u64 	%rd445, %rd176;
	@%p63 bra 	$L__BB25_187;
	setp.lt.s64 	%p64, %rd443, %rd176;
	selp.b32 	%r1729, %r1724, %r929, %p64;
	selp.b32 	%r1730, %r1723, %r934, %p64;
	selp.b32 	%r1731, %r1722, %r939, %p64;
	selp.b32 	%r1732, %r1721, %r944, %p64;
	min.s64 	%rd445, %rd443, %rd176;
$L__BB25_187:
	mov.b32 	%r988, 2;
	mov.b32 	%r989, 31;
	mov.b32 	%r990, -1;
	// begin inline asm
	shfl.sync.down.b32 %r961, %r1729, %r988, %r989, %r990;
	// end inline asm
	// begin inline asm
	shfl.sync.down.b32 %r966, %r1730, %r988, %r989, %r990;
	// end inline asm
	// begin inline asm
	shfl.sync.down.b32 %r971, %r1731, %r988, %r989, %r990;
	// end inline asm
	// begin inline asm
	shfl.sync.down.b32 %r976, %r1732, %r988, %r989, %r990;
	// end inline asm
	mov.b64 	{%r982, %r987}, %rd445;
	// begin inline asm
	shfl.sync.down.b32 %r981, %r982, %r988, %r989, %r990;
	// end inline asm
	// begin inline asm
	shfl.sync.down.b32 %r986, %r987, %r988, %r989, %r990;
	// end inline asm
	mov.b64 	%rd179, {%r981, %r986};
	setp.gt.s32 	%p65, %r928, 29;
	mov.u32 	%r1733, %r1729;
	mov.u32 	%r1734, %r1730;
	mov.u32 	%r1735, %r1731;
	mov.u32 	%r1736, %r1732;
	mov.u64 	%rd446, %rd445;
	@%p65 bra 	$L__BB25_191;
	min.s32 	%r991, %r1730, %r1731;
	min.s32 	%r737, %r991, %r1732;
	min.s32 	%r992, %r966, %r971;
	min.s32 	%r738, %r992, %r976;
	setp.lt.s32 	%p66, %r737, %r738;
	mov.u32 	%r1733, %r1729;
	mov.u32 	%r1734, %r1730;
	mov.u32 	%r1735, %r1731;
	mov.u32 	%r1736, %r1732;
	mov.u64 	%rd446, %rd445;
	@%p66 bra 	$L__BB25_191;
	setp.lt.s32 	%p67, %r738, %r737;
	mov.u32 	%r1733, %r961;
	mov.u32 	%r1734, %r966;
	mov.u32 	%r1735, %r971;
	mov.u32 	%r1736, %r976;
	mov.u64 	%rd446, %rd179;
	@%p67 bra 	$L__BB25_191;
	setp.lt.s64 	%p68, %rd445, %rd179;
	selp.b32 	%r1733, %r1729, %r961, %p68;
	selp.b32 	%r1734, %r1730, %r966, %p68;
	selp.b32 	%r1735, %r1731, %r971, %p68;
	selp.b32 	%r1736, %r1732, %r976, %p68;
	min.s64 	%rd446, %rd445, %rd179;
$L__BB25_191:
	mov.b32 	%r1020, 4;
	mov.b32 	%r1021, 31;
	mov.b32 	%r1022, -1;
	// begin inline asm
	shfl.sync.down.b32 %r993, %r1733, %r1020, %r1021, %r1022;
	// end inline asm
	// begin inline asm
	shfl.sync.down.b32 %r998, %r1734, %r1020, %r1021, %r1022;
	// end inline asm
	// begin inline asm
	shfl.sync.down.b32 %r1003, %r1735, %r1020, %r1021, %r1022;
	// end inline asm
	// begin inline asm
	shfl.sync.down.b32 %r1008, %r1736, %r1020, %r1021, %r1022;
	// end inline asm
	mov.b64 	{%r1014, %r1019}, %rd446;
	// begin inline asm
	shfl.sync.down.b32 %r1013, %r1014, %r1020, %r1021, %r1022;
	// end inline asm
	// begin inline asm
	shfl.sync.down.b32 %r1018, %r1019, %r1020, %r1021, %r1022;
	// end inline asm
	mov.b64 	%rd182, {%r1013, %r1018};
	setp.gt.s32 	%p69, %r928, 27;
	mov.u32 	%r1737, %r1733;
	mov.u32 	%r1738, %r1734;
	mov.u32 	%r1739, %r1735;
	mov.u32 	%r1740, %r1736;
	mov.u64 	%rd447, %rd446;
	@%p69 bra 	$L__BB25_195;
	min.s32 	%r1023, %r1734, %r1735;
	min.s32 	%r751, %r1023, %r1736;
	min.s32 	%r1024, %r998, %r1003;
	min.s32 	%r752, %r1024, %r1008;
	setp.lt.s32 	%p70, %r751, %r752;
	mov.u32 	%r1737, %r1733;
	mov.u32 	%r1738, %r1734;
	mov.u32 	%r1739, %r1735;
	mov.u32 	%r1740, %r1736;
	mov.u64 	%rd447, %rd446;
	@%p70 bra 	$L__BB25_195;
	setp.lt.s32 	%p71, %r752, %r751;
	mov.u32 	%r1737, %r993;
	mov.u32 	%r1738, %r998;
	mov.u32 	%r1739, %r1003;
	mov.u32 	%r1740, %r1008;
	mov.u64 	%rd447, %rd182;
	@%p71 bra 	$L__BB25_195;
	setp.lt.s64 	%p72, %rd446, %rd182;
	selp.b32 	%r1737, %r1733, %r993, %p72;
	selp.b32 	%r1738, %r1734, %r998, %p72;
	selp.b32 	%r1739, %r1735, %r1003, %p72;
	selp.b32 	%r1740, %r1736, %r1008, %p72;
	min.s64 	%rd447, %rd446, %rd182;
$L__BB25_195:
	mov.b32 	%r1052, 8;
	mov.b32 	%r1053, 31;
	mov.b32 	%r1054, -1;
	// begin inline asm
	shfl.sync.down.b32 %r1025, %r1737, %r1052, %r1053, %r1054;
	// end inline asm
	// begin inline asm
	shfl.sync.down.b32 %r1030, %r1738, %r1052, %r1053, %r1054;
	// end inline asm
	// begin inline asm
	shfl.sync.down.b32 %r1035, %r1739, %r1052, %r1053, %r1054;
	// end inline asm
	// begin inline asm
	shfl.sync.down.b32 %r1040, %r1740, %r1052, %r1053, %r1054;
	// end inline asm
	mov.b64 	{%r1046, %r1051}, %rd447;
	// begin inline asm
	shfl.sync.down.b32 %r1045, %r1046, %r1052, %r1053, %r1054;
	// end inline asm
	// begin inline asm
	shfl.sync.down.b32 %r1050, %r1051, %r1052, %r1053, %r1054;
	// end inline asm
	mov.b64 	%rd185, {%r1045, %r1050};
	setp.gt.s32 	%p73, %r928, 23;
	mov.u32 	%r1741, %r1737;
	mov.u32 	%r1742, %r1738;
	mov.u32 	%r1743, %r1739;
	mov.u32 	%r1744, %r1740;
	mov.u64 	%rd448, %rd447;
	@%p73 bra 	$L__BB25_199;
	min.s32 	%r1055, %r1738, %r1739;
	min.s32 	%r765, %r1055, %r1740;
	min.s32 	%r1056, %r1030, %r1035;
	min.s32 	%r766, %r1056, %r1040;
	setp.lt.s32 	%p74, %r765, %r766;
	mov.u32 	%r1741, %r1737;
	mov.u32 	%r1742, %r1738;
	mov.u32 	%r1743, %r1739;
	mov.u32 	%r1744, %r1740;
	mov.u64 	%rd448, %rd447;
	@%p74 bra 	$L__BB25_199;
	setp.lt.s32 	%p75, %r766, %r765;
	mov.u32 	%r1741, %r1025;
	mov.u32 	%r1742, %r1030;
	mov.u32 	%r1743, %r1035;
	mov.u32 	%r1744, %r1040;
	mov.u64 	%rd448, %rd185;
	@%p75 bra 	$L__BB25_199;
	setp.lt.s64 	%p76, %rd447, %rd185;
	selp.b32 	%r1741, %r1737, %r1025, %p76;
	selp.b32 	%r1742, %r1738, %r1030, %p76;
	selp.b32 	%r1743, %r1739, %r1035, %p76;
	selp.b32 	%r1744, %r1740, %r1040, %p76;
	min.s64 	%rd448, %rd447, %rd185;
$L__BB25_199:
	mov.b32 	%r1084, 16;
	mov.b32 	%r1085, 31;
	mov.b32 	%r1086, -1;
	// begin inline asm
	shfl.sync.down.b32 %r1057, %r1741, %r1084, %r1085, %r1086;
	// end inline asm
	// begin inline asm
	shfl.sync.down.b32 %r1062, %r1742, %r1084, %r1085, %r1086;
	// end inline asm
	// begin inline asm
	shfl.sync.down.b32 %r1067, %r1743, %r1084, %r1085, %r1086;
	// end inline asm
	// begin inline asm
	shfl.sync.down.b32 %r1072, %r1744, %r1084, %r1085, %r1086;
	// end inline asm
	mov.b64 	{%r1078, %r1083}, %rd448;
	// begin inline asm
	shfl.sync.down.b32 %r1077, %r1078, %r1084, %r1085, %r1086;
	// end inline asm
	// begin inline asm
	shfl.sync.down.b32 %r1082, %r1083, %r1084, %r1085, %r1086;
	// end inline asm
	mov.b64 	%rd188, {%r1077, %r1082};
	setp.gt.s32 	%p77, %r928, 15;
	mov.u32 	%r1776, %r1741;
	mov.u32 	%r1775, %r1742;
	mov.u32 	%r1774, %r1743;
	mov.u32 	%r1773, %r1744;
	mov.u64 	%rd456, %rd448;
	@%p77 bra 	$L__BB25_203;
	min.s32 	%r1087, %r1742, %r1743;
	min.s32 	%r779, %r1087, %r1744;
	min.s32 	%r1088, %r1062, %r1067;
	min.s32 	%r780, %r1088, %r1072;
	setp.lt.s32 	%p78, %r779, %r780;
	mov.u32 	%r1776, %r1741;
	mov.u32 	%r1775, %r1742;
	mov.u32 	%r1774, %r1743;
	mov.u32 	%r1773, %r1744;
	mov.u64 	%rd456, %rd448;
	@%p78 bra 	$L__BB25_203;
	setp.lt.s32 	%p79, %r780, %r779;
	mov.u32 	%r1776, %r1057;
	mov.u32 	%r1775, %r1062;
	mov.u32 	%r1774, %r1067;
	mov.u32 	%r1773, %r1072;
	mov.u64 	%rd456, %rd188;
	@%p79 bra 	$L__BB25_203;
	setp.lt.s64 	%p80, %rd448, %rd188;
	selp.b32 	%r1776, %r1741, %r1057, %p80;
	selp.b32 	%r1775, %r1742, %r1062, %p80;
	selp.b32 	%r1774, %r1743, %r1067, %p80;
	selp.b32 	%r1773, %r1744, %r1072, %p80;
	min.s64 	%rd456, %rd448, %rd188;
$L__BB25_203:
	setp.ne.s32 	%p81, %r928, 0;
	@%p81 bra 	$L__BB25_205;
	shr.u32 	%r1089, %r442, 5;
	mov.u32 	%r1090, _ZN6thrust24THRUST_300001_SM_1000_NS8cuda_cub4core6detail5shmemE;
	mad.lo.s32 	%r1091, %r1089, 24, %r1090;
	st.shared.v2.u32 	[%r1091+8], {%r1776, %r1775};
	st.shared.v2.u32 	[%r1091+16], {%r1774, %r1773};
	st.shared.u64 	[%r1091+24], %rd456;
$L__BB25_205:
	bar.sync 	0;
	setp.ne.s32 	%p82, %r442, 0;
	@%p82 bra 	$L__BB25_227;
	ld.shared.v4.u32 	{%r789, %r790, %r791, %r792}, [_ZN6thrust24THRUST_300001_SM_1000_NS8cuda_cub4core6detail5shmemE+32];
	ld.shared.u64 	%rd191, [_ZN6thrust24THRUST_300001_SM_1000_NS8cuda_cub4core6detail5shmemE+48];
	min.s32 	%r1092, %r1775, %r1774;
	min.s32 	%r793, %r1092, %r1773;
	min.s32 	%r1093, %r790, %r791;
	min.s32 	%r794, %r1093, %r792;
	setp.lt.s32 	%p83, %r793, %r794;
	mov.u32 	%r1749, %r1776;
	mov.u32 	%r1750, %r1775;
	mov.u32 	%r1751, %r1774;
	mov.u32 	%r1752, %r1773;
	mov.u64 	%rd450, %rd456;
	@%p83 bra 	$L__BB25_209;
	setp.lt.s32 	%p84, %r794, %r793;
	mov.u32 	%r1749, %r789;
	mov.u32 	%r1750, %r790;
	mov.u32 	%r1751, %r791;
	mov.u32 	%r1752, %r792;
	mov.u64 	%rd450, %rd191;
	@%p84 bra 	$L__BB25_209;
	setp.lt.s64 	%p85, %rd456, %rd191;
	selp.b32 	%r1749, %r1776, %r789, %p85;
	selp.b32 	%r1750, %r1775, %r790, %p85;
	selp.b32 	%r1751, %r1774, %r791, %p85;
	selp.b32 	%r1752, %r1773, %r792, %p85;
	min.s64 	%rd450, %rd456, %rd191;
$L__BB25_209:
	ld.shared.v2.u32 	{%r803, %r804}, [_ZN6thrust24THRUST_300001_SM_1000_NS8cuda_cub4core6detail5shmemE+56];
	ld.shared.v2.u32 	{%r805, %r806}, [_ZN6thrust24THRUST_300001_SM_1000_NS8cuda_cub4core6detail5shmemE+64];
	ld.shared.u64 	%rd194, [_ZN6thrust24THRUST_300001_SM_1000_NS8cuda_cub4core6detail5shmemE+72];
	min.s32 	%r1094, %r1750, %r1751;
	min.s32 	%r807, %r1094, %r1752;
	min.s32 	%r1095, %r804, %r805;
	min.s32 	%r808, %r1095, %r806;
	setp.lt.s32 	%p86, %r807, %r808;
	mov.u32 	%r1753, %r1749;
	mov.u32 	%r1754, %r1750;
	mov.u32 	%r1755, %r1751;
	mov.u32 	%r1756, %r1752;
	mov.u64 	%rd451, %rd450;
	@%p86 bra 	$L__BB25_212;
	setp.lt.s32 	%p87, %r808, %r807;
	mov.u32 	%r1753, %r803;
	mov.u32 	%r1754, %r804;
	mov.u32 	%r1755, %r805;
	mov.u32 	%r1756, %r806;
	mov.u64 	%rd451, %rd194;
	@%p87 bra 	$L__BB25_212;
	setp.lt.s64 	%p88, %rd450, %rd194;
	selp.b32 	%r1753, %r1749, %r803, %p88;
	selp.b32 	%r1754, %r1750, %r804, %p88;
	selp.b32 	%r1755, %r1751, %r805, %p88;
	selp.b32 	%r1756, %r1752, %r806, %p88;
	min.s64 	%rd451, %rd450, %rd194;
$L__BB25_212:
	ld.shared.v4.u32 	{%r817, %r818, %r819, %r820}, [_ZN6thrust24THRUST_300001_SM_1000_NS8cuda_cub4core6detail5shmemE+80];
	ld.shared.u64 	%rd197, [_ZN6thrust24THRUST_300001_SM_1000_NS8cuda_cub4core6detail5shmemE+96];
	min.s32 	%r1096, %r1754, %r1755;
	min.s32 	%r821, %r1096, %r1756;
	min.s32 	%r1097, %r818, %r819;
	min.s32 	%r822, %r1097, %r820;
	setp.lt.s32 	%p89, %r821, %r822;
	mov.u32 	%r1757, %r1753;
	mov.u32 	%r1758, %r1754;
	mov.u32 	%r1759, %r1755;
	mov.u32 	%r1760, %r1756;
	mov.u64 	%rd452, %rd451;
	@%p89 bra 	$L__BB25_215;
	setp.lt.s32 	%p90, %r822, %r821;
	mov.u32 	%r1757, %r817;
	mov.u32 	%r1758, %r818;
	mov.u32 	%r1759, %r819;
	mov.u32 	%r1760, %r820;
	mov.u64 	%rd452, %rd197;
	@%p90 bra 	$L__BB25_215;
	setp.lt.s64 	%p91, %rd451, %rd197;
	selp.b32 	%r1757, %r1753, %r817, %p91;
	selp.b32 	%r1758, %r1754, %r818, %p91;
	selp.b32 	%r1759, %r1755, %r819, %p91;
	selp.b32 	%r1760, %r1756, %r820, %p91;
	min.s64 	%rd452, %rd451, %rd197;
$L__BB25_215:
	ld.shared.v2.u32 	{%r831, %r832}, [_ZN6thrust24THRUST_300001_SM_1000_NS8cuda_cub4core6detail5shmemE+104];
	ld.shared.v2.u32 	{%r833, %r834}, [_ZN6thrust24THRUST_300001_SM_1000_NS8cuda_cub4core6detail5shmemE+112];
	ld.shared.u64 	%rd200, [_ZN6thrust24THRUST_300001_SM_1000_NS8cuda_cub4core6detail5shmemE+120];
	min.s32 	%r1098, %r1758, %r1759;
	min.s32 	%r835, %r1098, %r1760;
	min.s32 	%r1099, %r832, %r833;
	min.s32 	%r836, %r1099, %r834;
	setp.lt.s32 	%p92, %r835, %r836;
	mov.u32 	%r1761, %r1757;
	mov.u32 	%r1762, %r1758;
	mov.u32 	%r1763, %r1759;
	mov.u32 	%r1764, %r1760;
	mov.u64 	%rd453, %rd452;
	@%p92 bra 	$L__BB25_218;
	setp.lt.s32 	%p93, %r836, %r835;
	mov.u32 	%r1761, %r831;
	mov.u32 	%r1762, %r832;
	mov.u32 	%r1763, %r833;
	mov.u32 	%r1764, %r834;
	mov.u64 	%rd453, %rd200;
	@%p93 bra 	$L__BB25_218;
	setp.lt.s64 	%p94, %rd452, %rd200;
	selp.b32 	%r1761, %r1757, %r831, %p94;
	selp.b32 	%r1762, %r1758, %r832, %p94;
	selp.b32 	%r1763, %r1759, %r833, %p94;
	selp.b32 	%r1764, %r1760, %r834, %p94;
	min.s64 	%rd453, %rd452, %rd200;
$L__BB25_218:
	ld.shared.v4.u32 	{%r845, %r846, %r847, %r848}, [_ZN6thrust24THRUST_300001_SM_1000_NS8cuda_cub4core6detail5shmemE+128];
	ld.shared.u64 	%rd203, [_ZN6thrust24THRUST_300001_SM_1000_NS8cuda_cub4core6detail5shmemE+144];
	min.s32 	%r1100, %r1762, %r1763;
	min.s32 	%r849, %r1100, %r1764;
	min.s32 	%r1101, %r846, %r847;
	min.s32 	%r850, %r1101, %r848;
	setp.lt.s32 	%p95, %r849, %r850;
	mov.u32 	%r1765, %r1761;
	mov.u32 	%r1766, %r1762;
	mov.u32 	%r1767, %r1763;
	mov.u32 	%r1768, %r1764;
	mov.u64 	%rd454, %rd453;
	@%p95 bra 	$L__BB25_221;
	setp.lt.s32 	%p96, %r850, %r849;
	mov.u32 	%r1765, %r845;
	mov.u32 	%r1766, %r846;
	mov.u32 	%r1767, %r847;
	mov.u32 	%r1768, %r848;
	mov.u64 	%rd454, %rd203;
	@%p96 bra 	$L__BB25_221;
	setp.lt.s64 	%p97, %rd453, %rd203;
	selp.b32 	%r1765, %r1761, %r845, %p97;
	selp.b32 	%r1766, %r1762, %r846, %p97;
	selp.b32 	%r1767, %r1763, %r847, %p97;
	selp.b32 	%r1768, %r1764, %r848, %p97;
	min.s64 	%rd454, %rd453, %rd203;
$L__BB25_221:
	ld.shared.v2.u32 	{%r859, %r860}, [_ZN6thrust24THRUST_300001_SM_1000_NS8cuda_cub4core6detail5shmemE+152];
	ld.shared.v2.u32 	{%r861, %r862}, [_ZN6thrust24THRUST_300001_SM_1000_NS8cuda_cub4core6detail5shmemE+160];
	ld.shared.u64 	%rd206, [_ZN6thrust24THRUST_300001_SM_1000_NS8cuda_cub4core6detail5shmemE+168];
	min.s32 	%r1102, %r1766, %r1767;
	min.s32 	%r863, %r1102, %r1768;
	min.s32 	%r1103, %r860, %r861;
	min.s32 	%r864, %r1103, %r862;
	setp.lt.s32 	%p98, %r863, %r864;
	mov.u32 	%r1769, %r1765;
	mov.u32 	%r1770, %r1766;
	mov.u32 	%r1771, %r1767;
	mov.u32 	%r1772, %r1768;
	mov.u64 	%rd455, %rd454;
	@%p98 bra 	$L__BB25_224;
	setp.lt.s32 	%p99, %r864, %r863;
	mov.u32 	%r1769, %r859;
	mov.u32 	%r1770, %r860;
	mov.u32 	%r1771, %r861;
	mov.u32 	%r1772, %r862;
	mov.u64 	%rd455, %rd206;
	@%p99 bra 	$L__BB25_224;
	setp.lt.s64 	%p100, %rd454, %rd206;
	selp.b32 	%r1769, %r1765, %r859, %p100;
	selp.b32 	%r1770, %r1766, %r860, %p100;
	selp.b32 	%r1771, %r1767, %r861, %p100;
	selp.b32 	%r1772, %r1768, %r862, %p100;
	min.s64 	%rd455, %rd454, %rd206;
$L__BB25_224:
	ld.shared.v4.u32 	{%r873, %r874, %r875, %r876}, [_ZN6thrust24THRUST_300001_SM_1000_NS8cuda_cub4core6detail5shmemE+176];
	ld.shared.u64 	%rd209, [_ZN6thrust24THRUST_300001_SM_1000_NS8cuda_cub4core6detail5shmemE+192];
	min.s32 	%r1104, %r1770, %r1771;
	min.s32 	%r877, %r1104, %r1772;
	min.s32 	%r1105, %r874, %r875;
	min.s32 	%r878, %r1105, %r876;
	setp.lt.s32 	%p101, %r877, %r878;
	mov.u64 	%rd456, %rd455;
	mov.u32 	%r1773, %r1772;
	mov.u32 	%r1774, %r1771;
	mov.u32 	%r1775, %r1770;
	mov.u32 	%r1776, %r1769;
	@%p101 bra 	$L__BB25_227;
	setp.lt.s32 	%p102, %r878, %r877;
	mov.u64 	%rd456, %rd209;
	mov.u32 	%r1773, %r876;
	mov.u32 	%r1774, %r875;
	mov.u32 	%r1775, %r874;
	mov.u32 	%r1776, %r873;
	@%p102 bra 	$L__BB25_227;
	setp.lt.s64 	%p103, %rd455, %rd209;
	selp.b32 	%r1776, %r1769, %r873, %p103;
	selp.b32 	%r1775, %r1770, %r874, %p103;
	selp.b32 	%r1774, %r1771, %r875, %p103;
	selp.b32 	%r1773, %r1772, %r876, %p103;
	min.s64 	%rd456, %rd455, %rd209;
$L__BB25_227:
	mov.u32 	%r1487, %tid.x;
	setp.ne.s32 	%p220, %r1487, 0;
	@%p220 bra 	$L__BB25_229;
	ld.param.u64 	%rd377, [_ZN6thrust24THRUST_300001_SM_1000_NS8cuda_cub4core6detail13_kernel_agentINS1_8__reduce11ReduceAgentIPN4cuda3std3__45tupleIJNSA_IJiiiiEEElEEESD_SC_lNS1_9__extrema9arg_min_fISB_l6lbXYZ2EEEEJSD_SD_iSH_EEEvDpT0__param_1];
	cvta.to.global.u64 	%rd376, %rd377;
	st.global.u32 	[%rd376], %r1776;
	st.global.u32 	[%rd376+4], %r1775;
	st.global.u32 	[%rd376+8], %r1774;
	st.global.u32 	[%rd376+12], %r1773;
	st.global.u64 	[%rd376+16], %rd456;
$L__BB25_229:
	ret;

}
	// .globl	_ZN6thrust24THRUST_300001_SM_1000_NS8cuda_cub4core6detail13_kernel_agentINS1_8__reduce11ReduceAgentINS0_12zip_iteratorIN4cuda3std3__45tupleIJNS0_6detail15normal_iteratorINS0_10device_ptrINSB_IJiiiiEEEEEEENS0_17counting_iteratorIlNS0_11use_defaultESJ_SJ_EEEEEEEPNSB_IJSF_lEEESN_iNS1_9__extrema9arg_max_fISF_l6lbXYZ2EEEEJSM_SO_iSS_EEEvDpT0_
.visible .entry _ZN6thrust24THRUST_300001_SM_1000_NS8cuda_cub4core6detail13_kernel_agentINS1_8__reduce11ReduceAgentINS0_12zip_iteratorIN4cuda3std3__45tupleIJNS0_6detail15normal_iteratorINS0_10device_ptrINSB_IJiiiiEEEEEEENS0_17counting_iteratorIlNS0_11use_defaultESJ_SJ_EEEEEEEPNSB_IJSF_lEEESN_iNS1_9__extrema9arg_max_fISF_l6lbXYZ2EEEEJSM_SO_iSS_EEEvDpT0_(
	.param .align 8 .b8 _ZN6thrust24THRUST_300001_SM_1000_NS8cuda_cub4core6detail13_kernel_agentINS1_8__reduce11ReduceAgentINS0_12zip_iteratorIN4cuda3std3__45tupleIJNS0_6detail15normal_iteratorINS0_10device_ptrINSB_IJiiiiEEEEEEENS0_17counting_iteratorIlNS0_11use_defaultESJ_SJ_EEEEEEEPNSB_IJSF_lEEESN_iNS1_9__extrema9arg_max_fISF_l6lbXYZ2EEEEJSM_SO_iSS_EEEvDpT0__param_0[16],
	.param .u64 .ptr .align 1 _ZN6thrust24THRUST_300001_SM_1000_NS8cuda_cub4core6detail13_kernel_agentINS1_8__reduce11ReduceAgentINS0_12zip_iteratorIN4cuda3std3__45tupleIJNS0_6detail15normal_iteratorINS0_10device_ptrINSB_IJiiiiEEEEEEENS0_17counting_iteratorIlNS0_11use_defaultESJ_SJ_EEEEEEEPNSB_IJSF_lEEESN_iNS1_9__extrema9arg_max_fISF_l6lbXYZ2EEEEJSM_SO_iSS_EEEvDpT0__param_1,
	.param .u32 _ZN6thrust24THRUST_300001_SM_1000_NS8cuda_cub4core6detail13_kernel_agentINS1_8__reduce11ReduceAgentINS0_12zip_iteratorIN4cuda3std3__45tupleIJNS0_6detail15normal_iteratorINS0_10device_ptrINSB_IJiiiiEEEEEEENS0_17counting_iteratorIlNS0_11use_defaultESJ_SJ_EEEEEEEPNSB_IJSF_lEEESN_iNS1_9__extrema9arg_max_fISF_l6lbXYZ2EEEEJSM_SO_iSS_EEEvDpT0__param_2,
	.param .align 1 .b8 _ZN6thrust24THRUST_300001_SM_1000_NS8cuda_cub4core6detail13_kernel_agentINS1_8__reduce11ReduceAgentINS0_12zip_iteratorIN4cuda3std3__45tupleIJNS0_6detail15normal_iteratorINS0_10device_ptrINSB_IJiiiiEEEEEEENS0_17counting_iteratorIlNS0_11use_defaultESJ_SJ_EEEEEEEPNSB_IJSF_lEEESN_iNS1_9__extrema9arg_max_fISF_l6lbXYZ2EEEEJSM_SO_iSS_EEEvDpT0__param_3[1]
)
.maxntid 256
{
	.reg .pred 	%p<200>;
	.reg .b32 	%r<1652>;
	.reg .b64 	%rd<310>;

	ld.param.u64 	%rd191, [_ZN6thrust24THRUST_300001_SM_1000_NS8cuda_cub4core6detail13_kernel_agentINS1_8__reduce11ReduceAgentINS0_12zip_iteratorIN4cuda3std3__45tupleIJNS0_6detail15normal_iteratorINS0_10device_ptrINSB_IJiiiiEEEEEEENS0_17counting_iteratorIlNS0_11use_defaultESJ_SJ_EEEEEEEPNSB_IJSF_lEEESN_iNS1_9__extrema9arg_max_fISF_l6lbXYZ2EEEEJSM_SO_iSS_EEEvDpT0__param_0+8];
	ld.param.u64 	%rd190, [_ZN6thrust24THRUST_300001_SM_1000_NS8cuda_cub4core6detail13_kernel_agentINS1_8__reduce11ReduceAgentINS0_12zip_iteratorIN4cuda3std3__45tupleIJNS0_6detail15normal_iteratorINS0_10device_ptrINSB_IJiiiiEEEEEEENS0_17counting_iteratorIlNS0_11use_defaultESJ_SJ_EEEEEEEPNSB_IJSF_lEEESN_iNS1_9__extrema9arg_max_fISF_l6lbXYZ2EEEEJSM_SO_iSS_EEEvDpT0__param_0];
	ld.param.u32 	%r790, [_ZN6thrust24THRUST_300001_SM_1000_NS8cuda_cub4core6detail13_kernel_agentINS1_8__reduce11ReduceAgentINS0_12zip_iteratorIN4cuda3std3__45tupleIJNS0_6detail15normal_iteratorINS0_10device_ptrINSB_IJiiiiEEEEEEENS0_17counting_iteratorIlNS0_11use_defaultESJ_SJ_EEEEEEEPNSB_IJSF_lEEESN_iNS1_9__extrema9arg_max_fISF_l6lbXYZ2EEEEJSM_SO_iSS_EEEvDpT0__param_2];
	setp.eq.s32 	%p1, %r790, 0;
	@%p1 bra 	$L__BB26_203;
	cvta.to.global.u64 	%rd1, %rd190;
	setp.gt.s32 	%p2, %r790, 767;
	@%p2 bra 	$L__BB26_122;
	mov.u32 	%r1, %tid.x;
	setp.ge.s32 	%p83, %r1, %r790;
	mov.b32 	%r1437, 0;
	mov.b64 	%rd253, 0;
	mov.u32 	%r1438, %r1437;
	mov.u32 	%r1439, %r1437;
	mov.u32 	%r1440, %r1437;
	mov.u32 	%r1411, %r1;
	@%p83 bra 	$L__BB26_4;
	cvt.u64.u32 	%rd228, %r1;
	mul.wide.u32 	%rd229, %r1, 16;
	add.s64 	%rd230, %rd1, %rd229;
	add.s64 	%rd253, %rd191, %rd228;
	ld.global.u32 	%r1440, [%rd230];
	ld.global.u32 	%r1439, [%rd230+4];
	ld.global.u32 	%r1438, [%rd230+8];
	ld.global.u32 	%r1437, [%rd230+12];
	add.s32 	%r1411, %r1, 256;
$L__BB26_4:
	setp.ge.s32 	%p84, %r1411, %r790;
	@%p84 bra 	$L__BB26_26;
	not.b32 	%r1012, %r1411;
	add.s32 	%r12, %r790, %r1012;
	and.b32  	%r1013, %r12, 768;
	setp.eq.s32 	%p85, %r1013, 768;
	@%p85 bra 	$L__BB26_11;
	cvt.u64.u32 	%rd232, %r1411;
	add.s64 	%rd244, %rd191, %rd232;
	mul.wide.u32 	%rd233, %r1411, 16;
	add.s64 	%rd234, %rd233, %rd1;
	add.s64 	%rd243, %rd234, 8;
	shr.u32 	%r1014, %r12, 8;
	add.s32 	%r1015, %r1014, 1;
	and.b32  	%r1016, %r1015, 3;
	neg.s32 	%r1401, %r1016;
$L__BB26_7:
	.pragma "nounroll";
	mov.u64 	%rd9, %rd253;
	mov.u32 	%r19, %r1437;
	mov.u32 	%r18, %r1438;
	mov.u32 	%r17, %r1439;
	mov.u32 	%r16, %r1440;
	ld.global.u32 	%r20, [%rd243+-8];
	ld.global.u32 	%r21, [%rd243+-4];
	ld.global.u32 	%r22, [%rd243];
	ld.global.u32 	%r23, [%rd243+4];
	min.s32 	%r1017, %r17, %r18;
	min.s32 	%r24, %r1017, %r19;
	min.s32 	%r1018, %r21, %r22;
	min.s32 	%r25, %r1018, %r23;
	setp.lt.s32 	%p86, %r24, %r25;
	mov.u64 	%rd253, %rd244;
	mov.u32 	%r1437, %r23;
	mov.u32 	%r1438, %r22;
	mov.u32 	%r1439, %r21;
	mov.u32 	%r1440, %r20;
	@%p86 bra 	$L__BB26_10;
	setp.lt.s32 	%p87, %r25, %r24;
	mov.u64 	%rd253, %rd9;
	mov.u32 	%r1437, %r19;
	mov.u32 	%r1438, %r18;
	mov.u32 	%r1439, %r17;
	mov.u32 	%r1440, %r16;
	@%p87 bra 	$L__BB26_10;
	setp.lt.s64 	%p88, %rd9, %rd244;
	min.s64 	%rd253, %rd9, %rd244;
	selp.b32 	%r1437, %r19, %r23, %p88;
	selp.b32 	%r1438, %r18, %r22, %p88;
	selp.b32 	%r1439, %r17, %r21, %p88;
	selp.b32 	%r1440, %r16, %r20, %p88;
$L__BB26_10:
	add.s32 	%r1411, %r1411, 256;
	add.s64 	%rd244, %rd244, 256;
	add.s64 	%rd243, %rd243, 4096;
	add.s32 	%r1401, %r1401, 1;
	setp.ne.s32 	%p89, %r1401, 0;
	@%p89 bra 	$L__BB26_7;
$L__BB26_11:
	setp.lt.u32 	%p90, %r12, 768;
	@%p90 bra 	$L__BB26_26;
	add.s32 	%r1420, %r1411, 512;
$L__BB26_13:
	mov.u32 	%r46, %r1420;
	add.s32 	%r1019, %r46, -512;
	cvt.s64.s32 	%rd235, %r1019;
	mul.wide.s32 	%rd236, %r1019, 16;
	add.s64 	%rd17, %rd1, %rd236;
	add.s64 	%rd18, %rd191, %rd235;
	ld.global.u32 	%r51, [%rd17];
	ld.global.u32 	%r52, [%rd17+4];
	ld.global.u32 	%r53, [%rd17+8];
	ld.global.u32 	%r54, [%rd17+12];
	min.s32 	%r1020, %r1439, %r1438;
	min.s32 	%r55, %r1020, %r1437;
	min.s32 	%r1021, %r52, %r53;
	min.s32 	%r56, %r1021, %r54;
	setp.lt.s32 	%p91, %r55, %r56;
	mov.u64 	%rd250, %rd18;
	mov.u32 	%r1425, %r54;
	mov.u32 	%r1426, %r53;
	mov.u32 	%r1427, %r52;
	mov.u32 	%r1428, %r51;
	@%p91 bra 	$L__BB26_16;
	setp.lt.s32 	%p92, %r56, %r55;
	mov.u64 	%rd250, %rd253;
	mov.u32 	%r1425, %r1437;
	mov.u32 	%r1426, %r1438;
	mov.u32 	%r1427, %r1439;
	mov.u32 	%r1428, %r1440;
	@%p92 bra 	$L__BB26_16;
	setp.lt.s64 	%p93, %rd253, %rd18;
	min.s64 	%rd250, %rd253, %rd18;
	selp.b32 	%r1425, %r1437, %r54, %p93;
	selp.b32 	%r1426, %r1438, %r53, %p93;
	selp.b32 	%r1427, %r1439, %r52, %p93;
	selp.b32 	%r1428, %r1440, %r51, %p93;
$L__BB26_16:
	add.s32 	%r1022, %r46, -256;
	cvt.s64.s32 	%rd237, %r1022;
	add.s64 	%rd21, %rd191, %rd237;
	ld.global.u32 	%r65, [%rd17+4096];
	ld.global.u32 	%r66, [%rd17+4100];
	ld.global.u32 	%r67, [%rd17+4104];
	ld.global.u32 	%r68, [%rd17+4108];
	min.s32 	%r1023, %r1427, %r1426;
	min.s32 	%r69, %r1023, %r1425;
	min.s32 	%r1024, %r66, %r67;
	min.s32 	%r70, %r1024, %r68;
	setp.lt.s32 	%p94, %r69, %r70;
	mov.u64 	%rd251, %rd21;
	mov.u32 	%r1429, %r68;
	mov.u32 	%r1430, %r67;
	mov.u32 	%r1431, %r66;
	mov.u32 	%r1432, %r65;
	@%p94 bra 	$L__BB26_19;
	setp.lt.s32 	%p95, %r70, %r69;
	mov.u64 	%rd251, %rd250;
	mov.u32 	%r1429, %r1425;
	mov.u32 	%r1430, %r1426;
	mov.u32 	%r1431, %r1427;
	mov.u32 	%r1432, %r1428;
	@%p95 bra 	$L__BB26_19;
	setp.lt.s64 	%p96, %rd250, %rd21;
	min.s64 	%rd251, %rd250, %rd21;
	selp.b32 	%r1429, %r1425, %r68, %p96;
	selp.b32 	%r1430, %r1426, %r67, %p96;
	selp.b32 	%r1431, %r1427, %r66, %p96;
	selp.b32 	%r1432, %r1428, %r65, %p96;
$L__BB26_19:
	cvt.s64.s32 	%rd238, %r46;
	add.s64 	%rd24, %rd191, %rd238;
	ld.global.u32 	%r79, [%rd17+8192];
	ld.global.u32 	%r80, [%rd17+8196];
	ld.global.u32 	%r81, [%rd17+8200];
	ld.global.u32 	%r82, [%rd17+8204];
	min.s32 	%r1025, %r1431, %r1430;
	min.s32 	%r83, %r1025, %r1429;
	min.s32 	%r1026, %r80, %r81;
	min.s32 	%r84, %r1026, %r82;
	setp.lt.s32 	%p97, %r83, %r84;
	mov.u64 	%rd252, %rd24;
	mov.u32 	%r1433, %r82;
	mov.u32 	%r1434, %r81;
	mov.u32 	%r1435, %r80;
	mov.u32 	%r1436, %r79;
	@%p97 bra 	$L__BB26_22;
	setp.lt.s32 	%p98, %r84, %r83;
	mov.u64 	%rd252, %rd251;
	mov.u32 	%r1433, %r1429;
	mov.u32 	%r1434, %r1430;
	mov.u32 	%r1435, %r1431;
	mov.u32 	%r1436, %r1432;
	@%p98 bra 	$L__BB26_22;
	setp.lt.s64 	%p99, %rd251, %rd24;
	min.s64 	%rd252, %rd251, %rd24;
	selp.b32 	%r1433, %r1429, %r82, %p99;
	selp.b32 	%r1434, %r1430, %r81, %p99;
	selp.b32 	%r1435, %r1431, %r80, %p99;
	selp.b32 	%r1436, %r1432, %r79, %p99;
$L__BB26_22:
	add.s32 	%r1027, %r46, 256;
	cvt.s64.s32 	%rd239, %r1027;
	add.s64 	%rd27, %rd191, %rd239;
	ld.global.u32 	%r93, [%rd17+12288];
	ld.global.u32 	%r94, [%rd17+12292];
	ld.global.u32 	%r95, [%rd17+12296];
	ld.global.u32 	%r96, [%rd17+12300];
	min.s32 	%r1028, %r1435, %r1434;
	min.s32 	%r97, %r1028, %r1433;
	min.s32 	%r1029, %r94, %r95;
	min.s32 	%r98, %r1029, %r96;
	setp.lt.s32 	%p100, %r97, %r98;
	mov.u64 	%rd253, %rd27;
	mov.u32 	%r1437, %r96;
	mov.u32 	%r1438, %r95;
	mov.u32 	%r1439, %r94;
	mov.u32 	%r1440, %r93;
	@%p100 bra 	$L__BB26_25;
	setp.lt.s32 	%p101, %r98, %r97;
	mov.u64 	%rd253, %rd252;
	mov.u32 	%r1437, %r1433;
	mov.u32 	%r1438, %r1434;
	mov.u32 	%r1439, %r1435;
	mov.u32 	%r1440, %r1436;
	@%p101 bra 	$L__BB26_25;
	setp.lt.s64 	%p102, %rd252, %rd27;
	min.s64 	%rd253, %rd252, %rd27;
	selp.b32 	%r1437, %r1433, %r96, %p102;
	selp.b32 	%r1438, %r1434, %r95, %p102;
	selp.b32 	%r1439, %r1435, %r94, %p102;
	selp.b32 	%r1440, %r1436, %r93, %p102;
$L__BB26_25:
	add.s32 	%r1420, %r46, 1024;
	add.s32 	%r1030, %r46, 512;
	setp.lt.s32 	%p103, %r1030, %r790;
	@%p103 bra 	$L__BB26_13;
$L__BB26_26:
	setp.lt.s32 	%p104, %r790, 256;
	@%p104 bra 	$L__BB26_71;
	// begin inline asm
	mov.u32 %r1217, %laneid;
	// end inline asm
	mov.b32 	%r1245, 1;
	mov.b32 	%r1246, 31;
	mov.b32 	%r1247, -1;
	// begin inline asm
	shfl.sync.down.b32 %r1218, %r1440, %r1245, %r1246, %r1247;
	// end inline asm
	// begin inline asm
	shfl.sync.down.b32 %r1223, %r1439, %r1245, %r1246, %r1247;
	// end inline asm
	// begin inline asm
	shfl.sync.down.b32 %r1228, %r1438, %r1245, %r1246, %r1247;
	// end inline asm
	// begin inline asm
	shfl.sync.down.b32 %r1233, %r1437, %r1245, %r1246, %r1247;
	// end inline asm
	mov.b64 	{%r1239, %r1244}, %rd253;
	// begin inline asm
	shfl.sync.down.b32 %r1238, %r1239, %r1245, %r1246, %r1247;
	// end inline asm
	// begin inline asm
	shfl.sync.down.b32 %r1243, %r1244, %r1245, %r1246, %r1247;
	// end inline asm
	mov.b64 	%rd31, {%r1238, %r1243};
	setp.gt.s32 	%p156, %r1217, 30;
	mov.u64 	%rd255, %rd253;
	mov.u32 	%r1445, %r1437;
	mov.u32 	%r1446, %r1438;
	mov.u32 	%r1447, %r1439;
	mov.u32 	%r1448, %r1440;
	@%p156 bra 	$L__BB26_31;
	min.s32 	%r1248, %r1439, %r1438;
	min.s32 	%r117, %r1248, %r1437;
	min.s32 	%r1249, %r1223, %r1228;
	min.s32 	%r118, %r1249, %r1233;
	setp.lt.s32 	%p157, %r117, %r118;
	mov.u64 	%rd255, %rd31;
	mov.u32 	%r1445, %r1233;
	mov.u32 	%r1446, %r1228;
	mov.u32 	%r1447, %r1223;
	mov.u32 	%r1448, %r1218;
	@%p157 bra 	$L__BB26_31;
	setp.lt.s32 	%p158, %r118, %r117;
	mov.u64 	%rd255, %rd253;
	mov.u32 	%r1445, %r1437;
	mov.u32 	%r1446, %r1438;
	mov.u32 	%r1447, %r1439;
	mov.u32 	%r1448, %r1440;
	@%p158 bra 	$L__BB26_31;
	setp.lt.s64 	%p159, %rd253, %rd31;
	min.s64 	%rd255, %rd253, %rd31;
	selp.b32 	%r1445, %r1437, %r1233, %p159;
	selp.b32 	%r1446, %r1438, %r1228, %p159;
	selp.b32 	%r1447, %r1439, %r1223, %p159;
	selp.b32 	%r1448, %r1440, %r1218, %p159;
$L__BB26_31:
	mov.b32 	%r1277, 2;
	mov.b32 	%r1278, 31;
	mov.b32 	%r1279, -1;
	// begin inline asm
	shfl.sync.down.b32 %r1250, %r1448, %r1277, %r1278, %r1279;
	// end inline asm
	// begin inline asm
	shfl.sync.down.b32 %r1255, %r1447, %r1277, %r1278, %r1279;
	// end inline asm
	// begin inline asm
	shfl.sync.down.b32 %r1260, %r1446, %r1277, %r1278, %r1279;
	// end inline asm
	// begin inline asm
	shfl.sync.down.b32 %r1265, %r1445, %r1277, %r1278, %r1279;
	// end inline asm
	mov.b64 	{%r1271, %r1276}, %rd255;
	// begin inline asm
	shfl.sync.down.b32 %r1270, %r1271, %r1277, %r1278, %r1279;
	// end inline asm
	// begin inline asm
	shfl.sync.down.b32 %r1275, %r1276, %r1277, %r1278, %r1279;
	// end inline asm
	mov.b64 	%rd34, {%r1270, %r1275};
	setp.gt.s32 	%p160, %r1217, 29;
	mov.u64 	%rd256, %rd255;
	mov.u32 	%r1449, %r1445;
	mov.u32 	%r1450, %r1446;
	mov.u32 	%r1451, %r1447;
	mov.u32 	%r1452, %r1448;
	@%p160 bra 	$L__BB26_35;
	min.s32 	%r1280, %r1447, %r1446;
	min.s32 	%r131, %r1280, %r1445;
	min.s32 	%r1281, %r1255, %r1260;
	min.s32 	%r132, %r1281, %r1265;
	setp.lt.s32 	%p161, %r131, %r132;
	mov.u64 	%rd256, %rd34;
	mov.u32 	%r1449, %r1265;
	mov.u32 	%r1450, %r1260;
	mov.u32 	%r1451, %r1255;
	mov.u32 	%r1452, %r1250;
	@%p161 bra 	$L__BB26_35;
	setp.lt.s32 	%p162, %r132, %r131;
	mov.u64 	%rd256, %rd255;
	mov.u32 	%r1449, %r1445;
	mov.u32 	%r1450, %r1446;
	mov.u32 	%r1451, %r1447;
	mov.u32 	%r1452, %r1448;
	@%p162 bra 	$L__BB26_35;
	setp.lt.s64 	%p163, %rd255, %rd34;
	min.s64 	%rd256, %rd255, %rd34;
	selp.b32 	%r1449, %r1445, %r1265, %p163;
	selp.b32 	%r1450, %r1446, %r1260, %p163;
	selp.b32 	%r1451, %r1447, %r1255, %p163;
	selp.b32 	%r1452, %r1448, %r1250, %p163;
$L__BB26_35:
	mov.b32 	%r1309, 4;
	mov.b32 	%r1310, 31;
	mov.b32 	%r1311, -1;
	// begin inline asm
	shfl.sync.down.b32 %r1282, %r1452, %r1309, %r1310, %r1311;
	// end inline asm
	// begin inline asm
	shfl.sync.down.b32 %r1287, %r1451, %r1309, %r1310, %r1311;
	// end inline asm
	// begin inline asm
	shfl.sync.down.b32 %r1292, %r1450, %r1309, %r1310, %r1311;
	// end inline asm
	// begin inline asm
	shfl.sync.down.b32 %r1297, %r1449, %r1309, %r1310, %r1311;
	// end inline asm
	mov.b64 	{%r1303, %r1308}, %rd256;
	// begin inline asm
	shfl.sync.down.b32 %r1302, %r1303, %r1309, %r1310, %r1311;
	// end inline asm
	// begin inline asm
	shfl.sync.down.b32 %r1307, %r1308, %r1309, %r1310, %r1311;
	// end inline asm
	mov.b64 	%rd37, {%r1302, %r1307};
	setp.gt.s32 	%p164, %r1217, 27;
	mov.u64 	%rd257, %rd256;
	mov.u32 	%r1453, %r1449;
	mov.u32 	%r1454, %r1450;
	mov.u32 	%r1455, %r1451;
	mov.u32 	%r1456, %r1452;
	@%p164 bra 	$L__BB26_39;
	min.s32 	%r1312, %r1451, %r1450;
	min.s32 	%r145, %r1312, %r1449;
	min.s32 	%r1313, %r1287, %r1292;
	min.s32 	%r146, %r1313, %r1297;
	setp.lt.s32 	%p165, %r145, %r146;
	mov.u64 	%rd257, %rd37;
	mov.u32 	%r1453, %r1297;
	mov.u32 	%r1454, %r1292;
	mov.u32 	%r1455, %r1287;
	mov.u32 	%r1456, %r1282;
	@%p165 bra 	$L__BB26_39;
	setp.lt.s32 	%p166, %r146, %r145;
	mov.u64 	%rd257, %rd256;
	mov.u32 	%r1453, %r1449;
	mov.u32 	%r1454, %r1450;
	mov.u32 	%r1455, %r1451;
	mov.u32 	%r1456, %r1452;
	@%p166 bra 	$L__BB26_39;
	setp.lt.s64 	%p167, %rd256, %rd37;
	min.s64 	%rd257, %rd256, %rd37;
	selp.b32 	%r1453, %r1449, %r1297, %p167;
	selp.b32 	%r1454, %r1450, %r1292, %p167;
	selp.b32 	%r1455, %r1451, %r1287, %p167;
	selp.b32 	%r1456, %r1452, %r1282, %p167;
$L__BB26_39:
	mov.b32 	%r1341, 8;
	mov.b32 	%r1342, 31;
	mov.b32 	%r1343, -1;
	// begin inline asm
	shfl.sync.down.b32 %r1314, %r1456, %r1341, %r1342, %r1343;
	// end inline asm
	// begin inline asm
	shfl.sync.down.b32 %r1319, %r1455, %r1341, %r1342, %r1343;
	// end inline asm
	// begin inline asm
	shfl.sync.down.b32 %r1324, %r1454, %r1341, %r1342, %r1343;
	// end inline asm
	// begin inline asm
	shfl.sync.down.b32 %r1329, %r1453, %r1341, %r1342, %r1343;
	// end inline asm
	mov.b64 	{%r1335, %r1340}, %rd257;
	// begin inline asm
	shfl.sync.down.b32 %r1334, %r1335, %r1341, %r1342, %r1343;
	// end inline asm
	// begin inline asm
	shfl.sync.down.b32 %r1339, %r1340, %r1341, %r1342, %r1343;
	// end inline asm
	mov.b64 	%rd40, {%r1334, %r1339};
	setp.gt.s32 	%p168, %r1217, 23;
	mov.u64 	%rd258, %rd257;
	mov.u32 	%r1457, %r1453;
	mov.u32 	%r1458, %r1454;
	mov.u32 	%r1459, %r1455;
	mov.u32 	%r1460, %r1456;
	@%p168 bra 	$L__BB26_43;
	min.s32 	%r1344, %r1455, %r1454;
	min.s32 	%r159, %r1344, %r1453;
	min.s32 	%r1345, %r1319, %r1324;
	min.s32 	%r160, %r1345, %r1329;
	setp.lt.s32 	%p169, %r159, %r160;
	mov.u64 	%rd258, %rd40;
	mov.u32 	%r1457, %r1329;
	mov.u32 	%r1458, %r1324;
	mov.u32 	%r1459, %r1319;
	mov.u32 	%r1460, %r1314;
	@%p169 bra 	$L__BB26_43;
	setp.lt.s32 	%p170, %r160, %r159;
	mov.u64 	%rd258, %rd257;
	mov.u32 	%r1457, %r1453;
	mov.u32 	%r1458, %r1454;
	mov.u32 	%r1459, %r1455;
	mov.u32 	%r1460, %r1456;
	@%p170 bra 	$L__BB26_43;
	setp.lt.s64 	%p171, %rd257, %rd40;
	min.s64 	%rd258, %rd257, %rd40;
	selp.b32 	%r1457, %r1453, %r1329, %p171;
	selp.b32 	%r1458, %r1454, %r1324, %p171;
	selp.b32 	%r1459, %r1455, %r1319, %p171;
	selp.b32 	%r1460, %r1456, %r1314, %p171;
$L__BB26_43:
	mov.b32 	%r1373, 16;
	mov.b32 	%r1374, 31;
	mov.b32 	%r1375, -1;
	// begin inline asm
	shfl.sync.down.b32 %r1346, %r1460, %r1373, %r1374, %r1375;
	// end inline asm
	// begin inline asm
	shfl.sync.down.b32 %r1351, %r1459, %r1373, %r1374, %r1375;
	// end inline asm
	// begin inline asm
	shfl.sync.down.b32 %r1356, %r1458, %r1373, %r1374, %r1375;
	// end inline asm
	// begin inline asm
	shfl.sync.down.b32 %r1361, %r1457, %r1373, %r1374, %r1375;
	// end inline asm
	mov.b64 	{%r1367, %r1372}, %rd258;
	// begin inline asm
	shfl.sync.down.b32 %r1366, %r1367, %r1373, %r1374, %r1375;
	// end inline asm
	// begin inline asm
	shfl.sync.down.b32 %r1371, %r1372, %r1373, %r1374, %r1375;
	// end inline asm
	mov.b64 	%rd43, {%r1366, %r1371};
	setp.gt.s32 	%p172, %r1217, 15;
	mov.u64 	%rd309, %rd258;
	mov.u32 	%r1648, %r1457;
	mov.u32 	%r1649, %r1458;
	mov.u32 	%r1650, %r1459;
	mov.u32 	%r1651, %r1460;
	@%p172 bra 	$L__BB26_47;
	min.s32 	%r1376, %r1459, %r1458;
	min.s32 	%r173, %r1376, %r1457;
	min.s32 	%r1377, %r1351, %r1356;
	min.s32 	%r174, %r1377, %r1361;
	setp.lt.s32 	%p173, %r173, %r174;
	mov.u64 	%rd309, %rd43;
	mov.u32 	%r1648, %r1361;
	mov.u32 	%r1649, %r1356;
	mov.u32 	%r1650, %r1351;
	mov.u32 	%r1651, %r1346;
	@%p173 bra 	$L__BB26_47;
	setp.lt.s32 	%p174, %r174, %r173;
	mov.u64 	%rd309, %rd258;
	mov.u32 	%r1648, %r1457;
	mov.u32 	%r1649, %r1458;
	mov.u32 	%r1650, %r1459;
	mov.u32 	%r1651, %r1460;
	@%p174 bra 	$L__BB26_47;
	setp.lt.s64 	%p175, %rd258, %rd43;
	min.s64 	%rd309, %rd258, %rd43;
	selp.b32 	%r1648, %r1457, %r1361, %p175;
	selp.b32 	%r1649, %r1458, %r1356, %p175;
	selp.b32 	%r1650, %r1459, %r1351, %p175;
	selp.b32 	%r1651, %r1460, %r1346, %p175;
$L__BB26_47:
	setp.ne.s32 	%p176, %r1217, 0;
	@%p176 bra 	$L__BB26_49;
	shr.u32 	%r1378, %r1, 5;
	mov.u32 	%r1379, _ZN6thrust24THRUST_300001_SM_1000_NS8cuda_cub4core6detail5shmemE;
	mad.lo.s32 	%r1380, %r1378, 24, %r1379;
	st.shared.v2.u32 	[%r1380+8], {%r1651, %r1650};
	st.shared.v2.u32 	[%r1380+16], {%r1649, %r1648};
	st.shared.u64 	[%r1380+24], %rd309;
$L__BB26_49:
	bar.sync 	0;
	setp.ne.s32 	%p177, %r1, 0;
	@%p177 bra 	$L__BB26_201;
	ld.shared.v4.u32 	{%r183, %r184, %r185, %r186}, [_ZN6thrust24THRUST_300001_SM_1000_NS8cuda_cub4core6detail5shmemE+32];
	ld.shared.u64 	%rd46, [_ZN6thrust24THRUST_300001_SM_1000_NS8cuda_cub4core6detail5shmemE+48];
	min.s32 	%r1381, %r1650, %r1649;
	min.s32 	%r187, %r1381, %r1648;
	min.s32 	%r1382, %r184, %r185;
	min.s32 	%r188, %r1382, %r186;
	setp.lt.s32 	%p178, %r187, %r188;
	mov.u64 	%rd260, %rd46;
	mov.u32 	%r1465, %r186;
	mov.u32 	%r1466, %r185;
	mov.u32 	%r1467, %r184;
	mov.u32 	%r1468, %r183;
	@%p178 bra 	$L__BB26_53;
	setp.lt.s32 	%p179, %r188, %r187;
	mov.u64 	%rd260, %rd309;
	mov.u32 	%r1465, %r1648;
	mov.u32 	%r1466, %r1649;
	mov.u32 	%r1467, %r1650;
	mov.u32 	%r1468, %r1651;
	@%p179 bra 	$L__BB26_53;
	setp.lt.s64 	%p180, %rd309, %rd46;
	min.s64 	%rd260, %rd309, %rd46;
	selp.b32 	%r1465, %r1648, %r186, %p180;
	selp.b32 	%r1466, %r1649, %r185, %p180;
	selp.b32 	%r1467, %r1650, %r184, %p180;
	selp.b32 	%r1468, %r1651, %r183, %p180;
$L__BB26_53:
	ld.shared.v2.u32 	{%r197, %r198}, [_ZN6thrust24THRUST_300001_SM_1000_NS8cuda_cub4core6detail5shmemE+56];
	ld.shared.v2.u32 	{%r199, %r200}, [_ZN6thrust24THRUST_300001_SM_1000_NS8cuda_cub4core6detail5shmemE+64];
	ld.shared.u64 	%rd49, [_ZN6thrust24THRUST_300001_SM_1000_NS8cuda_cub4core6detail5shmemE+72];
	min.s32 	%r1383, %r1467, %r1466;
	min.s32 	%r201, %r1383, %r1465;
	min.s32 	%r1384, %r198, %r199;
	min.s32 	%r202, %r1384, %r200;
	setp.lt.s32 	%p181, %r201, %r202;
	mov.u64 	%rd261, %rd49;
	mov.u32 	%r1469, %r200;
	mov.u32 	%r1470, %r199;
	mov.u32 	%r1471, %r198;
	mov.u32 	%r1472, %r197;
	@%p181 bra 	$L__BB26_56;
	setp.lt.s32 	%p182, %r202, %r201;
	mov.u64 	%rd261, %rd260;
	mov.u32 	%r1469, %r1465;
	mov.u32 	%r1470, %r1466;
	mov.u32 	%r1471, %r1467;
	mov.u32 	%r1472, %r1468;
	@%p182 bra 	$L__BB26_56;
	setp.lt.s64 	%p183, %rd260, %rd49;
	min.s64 	%rd261, %rd260, %rd49;
	selp.b32 	%r1469, %r1465, %r200, %p183;
	selp.b32 	%r1470, %r1466, %r199, %p183;
	selp.b32 	%r1471, %r1467, %r198, %p183;
	selp.b32 	%r1472, %r1468, %r197, %p183;
$L__BB26_56:
	ld.shared.v4.u32 	{%r211, %r212, %r213, %r214}, [_ZN6thrust24THRUST_300001_SM_1000_NS8cuda_cub4core6detail5shmemE+80];
	ld.shared.u64 	%rd52, [_ZN6thrust24THRUST_300001_SM_1000_NS8cuda_cub4core6detail5shmemE+96];
	min.s32 	%r1385, %r1471, %r1470;
	min.s32 	%r215, %r1385, %r1469;
	min.s32 	%r1386, %r212, %r213;
	min.s32 	%r216, %r1386, %r214;
	setp.lt.s32 	%p184, %r215, %r216;
	mov.u64 	%rd262, %rd52;
	mov.u32 	%r1473, %r214;
	mov.u32 	%r1474, %r213;
	mov.u32 	%r1475, %r212;
	mov.u32 	%r1476, %r211;
	@%p184 bra 	$L__BB26_59;
	setp.lt.s32 	%p185, %r216, %r215;
	mov.u64 	%rd262, %rd261;
	mov.u32 	%r1473, %r1469;
	mov.u32 	%r1474, %r1470;
	mov.u32 	%r1475, %r1471;
	mov.u32 	%r1476, %r1472;
	@%p185 bra 	$L__BB26_59;
	setp.lt.s64 	%p186, %rd261, %rd52;
	min.s64 	%rd262, %rd261, %rd52;
	selp.b32 	%r1473, %r1469, %r214, %p186;
	selp.b32 	%r1474, %r1470, %r213, %p186;
	selp.b32 	%r1475, %r1471, %r212, %p186;
	selp.b32 	%r1476, %r1472, %r211, %p186;
$L__BB26_59:
	ld.shared.v2.u32 	{%r225, %r226}, [_ZN6thrust24THRUST_300001_SM_1000_NS8cuda_cub4core6detail5shmemE+104];
	ld.shared.v2.u32 	{%r227, %r228}, [_ZN6thrust24THRUST_300001_SM_1000_NS8cuda_cub4core6detail5shmemE+112];
	ld.shared.u64 	%rd55, [_ZN6thrust24THRUST_300001_SM_1000_NS8cuda_cub4core6detail5shmemE+120];
	min.s32 	%r1387, %r1475, %r1474;
	min.s32 	%r229, %r1387, %r1473;
	min.s32 	%r1388, %r226, %r227;
	min.s32 	%r230, %r1388, %r228;
	setp.lt.s32 	%p187, %r229, %r230;
	mov.u64 	%rd263, %rd55;
	mov.u32 	%r1477, %r228;
	mov.u32 	%r1478, %r227;
	mov.u32 	%r1479, %r226;
	mov.u32 	%r1480, %r225;
	@%p187 bra 	$L__BB26_62;
	setp.lt.s32 	%p188, %r230, %r229;
	mov.u64 	%rd263, %rd262;
	mov.u32 	%r1477, %r1473;
	mov.u32 	%r1478, %r1474;
	mov.u32 	%r1479, %r1475;
	mov.u32 	%r1480, %r1476;
	@%p188 bra 	$L__BB26_62;
	setp.lt.s64 	%p189, %rd262, %rd55;
	min.s64 	%rd263, %rd262, %rd55;
	selp.b32 	%r1477, %r1473, %r228, %p189;
	selp.b32 	%r1478, %r1474, %r227, %p189;
	selp.b32 	%r1479, %r1475, %r226, %p189;
	selp.b32 	%r1480, %r1476, %r225, %p189;
$L__BB26_62:
	ld.shared.v4.u32 	{%r239, %r240, %r241, %r242}, [_ZN6thrust24THRUST_300001_SM_1000_NS8cuda_cub4core6detail5shmemE+128];
	ld.shared.u64 	%rd58, [_ZN6thrust24THRUST_300001_SM_1000_NS8cuda_cub4core6detail5shmemE+144];
	min.s32 	%r1389, %r1479, %r1478;
	min.s32 	%r243, %r1389, %r1477;
	min.s32 	%r1390, %r240, %r241;
	min.s32 	%r244, %r1390, %r242;
	setp.lt.s32 	%p190, %r243, %r244;
	mov.u64 	%rd264, %rd58;
	mov.u32 	%r1481, %r242;
	mov.u32 	%r1482, %r241;
	mov.u32 	%r1483, %r240;
	mov.u32 	%r1484, %r239;
	@%p190 bra 	$L__BB26_65;
	setp.lt.s32 	%p191, %r244, %r243;
	mov.u64 	%rd264, %rd263;
	mov.u32 	%r1481, %r1477;
	mov.u32 	%r1482, %r1478;
	mov.u32 	%r1483, %r1479;
	mov.u32 	%r1484, %r1480;
	@%p191 bra 	$L__BB26_65;
	setp.lt.s64 	%p192, %rd263, %rd58;
	min.s64 	%rd264, %rd263, %rd58;
	selp.b32 	%r1481, %r1477, %r242, %p192;
	selp.b32 	%r1482, %r1478, %r241, %p192;
	selp.b32 	%r1483, %r1479, %r240, %p192;
	selp.b32 	%r1484, %r1480, %r239, %p192;
$L__BB26_65:
	ld.shared.v2.u32 	{%r253, %r254}, [_ZN6thrust24THRUST_300001_SM_1000_NS8cuda_cub4core6detail5shmemE+152];
	ld.shared.v2.u32 	{%r255, %r256}, [_ZN6thrust24THRUST_300001_SM_1000_NS8cuda_cub4core6detail5shmemE+160];
	ld.shared.u64 	%rd61, [_ZN6thrust24THRUST_300001_SM_1000_NS8cuda_cub4core6detail5shmemE+168];
	min.s32 	%r1391, %r1483, %r1482;
	min.s32 	%r257, %r1391, %r1481;
	min.s32 	%r1392, %r254, %r255;
	min.s32 	%r258, %r1392, %r256;
	setp.lt.s32 	%p193, %r257, %r258;
	mov.u64 	%rd265, %rd61;
	mov.u32 	%r1485, %r256;
	mov.u32 	%r1486, %r255;
	mov.u32 	%r1487, %r254;
	mov.u32 	%r1488, %r253;
	@%p193 bra 	$L__BB26_68;
	setp.lt.s32 	%p194, %r258, %r257;
	mov.u64 	%rd265, %rd264;
	mov.u32 	%r1485, %r1481;
	mov.u32 	%r1486, %r1482;
	mov.u32 	%r1487, %r1483;
	mov.u32 	%r1488, %r1484;
	@%p194 bra 	$L__BB26_68;
	setp.lt.s64 	%p195, %rd264, %rd61;
	min.s64 	%rd265, %rd264, %rd61;
	selp.b32 	%r1485, %r1481, %r256, %p195;
	selp.b32 	%r1486, %r1482, %r255, %p195;
	selp.b32 	%r1487, %r1483, %r254, %p195;
	selp.b32 	%r1488, %r1484, %r253, %p195;
$L__BB26_68:
	ld.shared.v4.u32 	{%r267, %r268, %r269, %r270}, [_ZN6thrust24THRUST_300001_SM_1000_NS8cuda_cub4core6detail5shmemE+176];
	ld.shared.u64 	%rd64, [_ZN6thrust24THRUST_300001_SM_1000_NS8cuda_cub4core6detail5shmemE+192];
	min.s32 	%r1393, %r1487, %r1486;
	min.s32 	%r271, %r1393, %r1485;
	min.s32 	%r1394, %r268, %r269;
	min.s32 	%r272, %r1394, %r270;
	setp.lt.s32 	%p196, %r271, %r272;
	mov.u64 	%rd309, %rd64;
	mov.u32 	%r1648, %r270;
	mov.u32 	%r1649, %r269;
	mov.u32 	%r1650, %r268;
	mov.u32 	%r1651, %r267;
	@%p196 bra 	$L__BB26_201;
	setp.lt.s32 	%p197, %r272, %r271;
	mov.u64 	%rd309, %rd265;
	mov.u32 	%r1648, %r1485;
	mov.u32 	%r1649, %r1486;
	mov.u32 	%r1650, %r1487;
	mov.u32 	%r1651, %r1488;
	@%p197 bra 	$L__BB26_201;
	setp.lt.s64 	%p198, %rd265, %rd64;
	min.s64 	%rd309, %rd265, %rd64;
	selp.b32 	%r1648, %r1485, %r270, %p198;
	selp.b32 	%r1649, %r1486, %r269, %p198;
	selp.b32 	%r1650, %r1487, %r268, %p198;
	selp.b32 	%r1651, %r1488, %r267, %p198;
	bra.uni 	$L__BB26_201;
$L__BB26_71:
	// begin inline asm
	mov.u32 %r1031, %laneid;
	// end inline asm
	and.b32  	%r1062, %r1, 992;
	add.s32 	%r1063, %r1062, 32;
	setp.gt.s32 	%p105, %r1063, %r790;
	not.b32 	%r1064, %r1062;
	add.s32 	%r1065, %r790, %r1064;
	selp.b32 	%r1060, %r1065, 31, %p105;
	mov.b32 	%r1059, 1;
	mov.b32 	%r1061, -1;
	// begin inline asm
	shfl.sync.down.b32 %r1032, %r1440, %r1059, %r1060, %r1061;
	// end inline asm
	// begin inline asm
	shfl.sync.down.b32 %r1037, %r1439, %r1059, %r1060, %r1061;
	// end inline asm
	// begin inline asm
	shfl.sync.down.b32 %r1042, %r1438, %r1059, %r1060, %r1061;
	// end inline asm
	// begin inline asm
	shfl.sync.down.b32 %r1047, %r1437, %r1059, %r1060, %r1061;
	// end inline asm
	mov.b64 	{%r1053, %r1058}, %rd253;
	// begin inline asm
	shfl.sync.down.b32 %r1052, %r1053, %r1059, %r1060, %r1061;
	// end inline asm
	// begin inline asm
	shfl.sync.down.b32 %r1057, %r1058, %r1059, %r1060, %r1061;
	// end inline asm
	mov.b64 	%rd66, {%r1052, %r1057};
	setp.ge.s32 	%p106, %r1031, %r1060;
	mov.u64 	%rd266, %rd253;
	mov.u32 	%r1489, %r1437;
	mov.u32 	%r1490, %r1438;
	mov.u32 	%r1491, %r1439;
	mov.u32 	%r1492, %r1440;
	@%p106 bra 	$L__BB26_75;
	min.s32 	%r1066, %r1439, %r1438;
	min.s32 	%r283, %r1066, %r1437;
	min.s32 	%r1067, %r1037, %r1042;
	min.s32 	%r284, %r1067, %r1047;
	setp.lt.s32 	%p107, %r283, %r284;
	mov.u64 	%rd266, %rd66;
	mov.u32 	%r1489, %r1047;
	mov.u32 	%r1490, %r1042;
	mov.u32 	%r1491, %r1037;
	mov.u32 	%r1492, %r1032;
	@%p107 bra 	$L__BB26_75;
	setp.lt.s32 	%p108, %r284, %r283;
	mov.u64 	%rd266, %rd253;
	mov.u32 	%r1489, %r1437;
	mov.u32 	%r1490, %r1438;
	mov.u32 	%r1491, %r1439;
	mov.u32 	%r1492, %r1440;
	@%p108 bra 	$L__BB26_75;
	setp.lt.s64 	%p109, %rd253, %rd66;
	min.s64 	%rd266, %rd253, %rd66;
	selp.b32 	%r1489, %r1437, %r1047, %p109;
	selp.b32 	%r1490, %r1438, %r1042, %p109;
	selp.b32 	%r1491, %r1439, %r1037, %p109;
	selp.b32 	%r1492, %r1440, %r1032, %p109;
$L__BB26_75:
	mov.b32 	%r1095, 2;
	mov.b32 	%r1097, -1;
	// begin inline asm
	shfl.sync.down.b32 %r1068, %r1492, %r1095, %r1060, %r1097;
	// end inline asm
	// begin inline asm
	shfl.sync.down.b32 %r1073, %r1491, %r1095, %r1060, %r1097;
	// end inline asm
	// begin inline asm
	shfl.sync.down.b32 %r1078, %r1490, %r1095, %r1060, %r1097;
	// end inline asm
	// begin inline asm
	shfl.sync.down.b32 %r1083, %r1489, %r1095, %r1060, %r1097;
	// end inline asm
	mov.b64 	{%r1089, %r1094}, %rd266;
	// begin inline asm
	shfl.sync.down.b32 %r1088, %r1089, %r1095, %r1060, %r1097;
	// end inline asm
	// begin inline asm
	shfl.sync.down.b32 %r1093, %r1094, %r1095, %r1060, %r1097;
	// end inline asm
	mov.b64 	%rd69, {%r1088, %r1093};
	add.s32 	%r1098, %r1031, 2;
	setp.gt.s32 	%p110, %r1098, %r1060;
	mov.u64 	%rd267, %rd266;
	mov.u32 	%r1493, %r1489;
	mov.u32 	%r1494, %r1490;
	mov.u32 	%r1495, %r1491;
	mov.u32 	%r1496, %r1492;
	@%p110 bra 	$L__BB26_79;
	min.s32 	%r1099, %r1491, %r1490;
	min.s32 	%r297, %r1099, %r1489;
	min.s32 	%r1100, %r1073, %r1078;
	min.s32 	%r298, %r1100, %r1083;
	setp.lt.s32 	%p111, %r297, %r298;
	mov.u64 	%rd267, %rd69;
	mov.u32 	%r1493, %r1083;
	mov.u32 	%r1494, %r1078;
	mov.u32 	%r1495, %r1073;
	mov.u32 	%r1496, %r1068;
	@%p111 bra 	$L__BB26_79;
	setp.lt.s32 	%p112, %r298, %r297;
	mov.u64 	%rd267, %rd266;
	mov.u32 	%r1493, %r1489;
	mov.u32 	%r1494, %r1490;
	mov.u32 	%r1495, %r1491;
	mov.u32 	%r1496, %r1492;
	@%p112 bra 	$L__BB26_79;
	setp.lt.s64 	%p113, %rd266, %rd69;
	min.s64 	%rd267, %rd266, %rd69;
	selp.b32 	%r1493, %r1489, %r1083, %p113;
	selp.b32 	%r1494, %r1490, %r1078, %p113;
	selp.b32 	%r1495, %r1491, %r1073, %p113;
	selp.b32 	%r1496, %r1492, %r1068, %p113;
$L__BB26_79:
	mov.b32 	%r1128, 4;
	mov.b32 	%r1130, -1;
	// begin inline asm
	shfl.sync.down.b32 %r1101, %r1496, %r1128, %r1060, %r1130;
	// end inline asm
	// begin inline asm
	shfl.sync.down.b32 %r1106, %r1495, %r1128, %r1060, %r1130;
	// end inline asm
	// begin inline asm
	shfl.sync.down.b32 %r1111, %r1494, %r1128, %r1060, %r1130;
	// end inline asm
	// begin inline asm
	shfl.sync.down.b32 %r1116, %r1493, %r1128, %r1060, %r1130;
	// end inline asm
	mov.b64 	{%r1122, %r1127}, %rd267;
	// begin inline asm
	shfl.sync.down.b32 %r1121, %r1122, %r1128, %r1060, %r1130;
	// end inline asm
	// begin inline asm
	shfl.sync.down.b32 %r1126, %r1127, %r1128, %r1060, %r1130;
	// end inline asm
	mov.b64 	%rd72, {%r1121, %r1126};
	add.s32 	%r1131, %r1031, 4;
	setp.gt.s32 	%p114, %r1131, %r1060;
	mov.u64 	%rd268, %rd267;
	mov.u32 	%r1497, %r1493;
	mov.u32 	%r1498, %r1494;
	mov.u32 	%r1499, %r1495;
	mov.u32 	%r1500, %r1496;
	@%p114 bra 	$L__BB26_83;
	min.s32 	%r1132, %r1495, %r1494;
	min.s32 	%r311, %r1132, %r1493;
	min.s32 	%r1133, %r1106, %r1111;
	min.s32 	%r312, %r1133, %r1116;
	setp.lt.s32 	%p115, %r311, %r312;
	mov.u64 	%rd268, %rd72;
	mov.u32 	%r1497, %r1116;
	mov.u32 	%r1498, %r1111;
	mov.u32 	%r1499, %r1106;
	mov.u32 	%r1500, %r1101;
	@%p115 bra 	$L__BB26_83;
	setp.lt.s32 	%p116, %r312, %r311;
	mov.u64 	%rd268, %rd267;
	mov.u32 	%r1497, %r1493;
	mov.u32 	%r1498, %r1494;
	mov.u32 	%r1499, %r1495;
	mov.u32 	%r1500, %r1496;
	@%p116 bra 	$L__BB26_83;
	setp.lt.s64 	%p117, %rd267, %rd72;
	min.s64 	%rd268, %rd267, %rd72;
	selp.b32 	%r1497, %r1493, %r1116, %p117;
	selp.b32 	%r1498, %r1494, %r1111, %p117;
	selp.b32 	%r1499, %r1495, %r1106, %p117;
	selp.b32 	%r1500, %r1496, %r1101, %p117;
$L__BB26_83:
	mov.b32 	%r1161, 8;
	mov.b32 	%r1163, -1;
	// begin inline asm
	shfl.sync.down.b32 %r1134, %r1500, %r1161, %r1060, %r1163;
	// end inline asm
	// begin inline asm
	shfl.sync.down.b32 %r1139, %r1499, %r1161, %r1060, %r1163;
	// end inline asm
	// begin inline asm
	shfl.sync.down.b32 %r1144, %r1498, %r1161, %r1060, %r1163;
	// end inline asm
	// begin inline asm
	shfl.sync.down.b32 %r1149, %r1497, %r1161, %r1060, %r1163;
	// end inline asm
	mov.b64 	{%r1155, %r1160}, %rd268;
	// begin inline asm
	shfl.sync.down.b32 %r1154, %r1155, %r1161, %r1060, %r1163;
	// end inline asm
	// begin inline asm
	shfl.sync.down.b32 %r1159, %r1160, %r1161, %r1060, %r1163;
	// end inline asm
	mov.b64 	%rd75, {%r1154, %r1159};
	add.s32 	%r1164, %r1031, 8;
	setp.gt.s32 	%p118, %r1164, %r1060;
	mov.u64 	%rd269, %rd268;
	mov.u32 	%r1501, %r1497;
	mov.u32 	%r1502, %r1498;
	mov.u32 	%r1503, %r1499;
	mov.u32 	%r1504, %r1500;
	@%p118 bra 	$L__BB26_87;
	min.s32 	%r1165, %r1499, %r1498;
	min.s32 	%r325, %r1165, %r1497;
	min.s32 	%r1166, %r1139, %r1144;
	min.s32 	%r326, %r1166, %r1149;
	setp.lt.s32 	%p119, %r325, %r326;
	mov.u64 	%rd269, %rd75;
	mov.u32 	%r1501, %r1149;
	mov.u32 	%r1502, %r1144;
	mov.u32 	%r1503, %r1139;
	mov.u32 	%r1504, %r1134;
	@%p119 bra 	$L__BB26_87;
	setp.lt.s32 	%p120, %r326, %r325;
	mov.u64 	%rd269, %rd268;
	mov.u32 	%r1501, %r1497;
	mov.u32 	%r1502, %r1498;
	mov.u32 	%r1503, %r1499;
	mov.u32 	%r1504, %r1500;
	@%p120 bra 	$L__BB26_87;
	setp.lt.s64 	%p121, %rd268, %rd75;
	min.s64 	%rd269, %rd268, %rd75;
	selp.b32 	%r1501, %r1497, %r1149, %p121;
	selp.b32 	%r1502, %r1498, %r1144, %p121;
	selp.b32 	%r1503, %r1499, %r1139, %p121;
	selp.b32 	%r1504, %r1500, %r1134, %p121;
$L__BB26_87:
	mov.b32 	%r1194, 16;
	mov.b32 	%r1196, -1;
	// begin inline asm
	shfl.sync.down.b32 %r1167, %r1504, %r1194, %r1060, %r1196;
	// end inline asm
	// begin inline asm
	shfl.sync.down.b32 %r1172, %r1503, %r1194, %r1060, %r1196;
	// end inline asm
	// begin inline asm
	shfl.sync.down.b32 %r1177, %r1502, %r1194, %r1060, %r1196;
	// end inline asm
	// begin inline asm
	shfl.sync.down.b32 %r1182, %r1501, %r1194, %r1060, %r1196;
	// end inline asm
	mov.b64 	{%r1188, %r1193}, %rd269;
	// begin inline asm
	shfl.sync.down.b32 %r1187, %r1188, %r1194, %r1060, %r1196;
	// end inline asm
	// begin inline asm
	shfl.sync.down.b32 %r1192, %r1193, %r1194, %r1060, %r1196;
	// end inline asm
	mov.b64 	%rd78, {%r1187, %r1192};
	add.s32 	%r1197, %r1031, 16;
	setp.gt.s32 	%p122, %r1197, %r1060;
	mov.u64 	%rd309, %rd269;
	mov.u32 	%r1648, %r1501;
	mov.u32 	%r1649, %r1502;
	mov.u32 	%r1650, %r1503;
	mov.u32 	%r1651, %r1504;
	@%p122 bra 	$L__BB26_91;
	min.s32 	%r1198, %r1503, %r1502;
	min.s32 	%r339, %r1198, %r1501;
	min.s32 	%r1199, %r1172, %r1177;
	min.s32 	%r340, %r1199, %r1182;
	setp.lt.s32 	%p123, %r339, %r340;
	mov.u64 	%rd309, %rd78;
	mov.u32 	%r1648, %r1182;
	mov.u32 	%r1649, %r1177;
	mov.u32 	%r1650, %r1172;
	mov.u32 	%r1651, %r1167;
	@%p123 bra 	$L__BB26_91;
	setp.lt.s32 	%p124, %r340, %r339;
	mov.u64 	%rd309, %rd269;
	mov.u32 	%r1648, %r1501;
	mov.u32 	%r1649, %r1502;
	mov.u32 	%r1650, %r1503;
	mov.u32 	%r1651, %r1504;
	@%p124 bra 	$L__BB26_91;
	setp.lt.s64 	%p125, %rd269, %rd78;
	min.s64 	%rd309, %rd269, %rd78;
	selp.b32 	%r1648, %r1501, %r1182, %p125;
	selp.b32 	%r1649, %r1502, %r1177, %p125;
	selp.b32 	%r1650, %r1503, %r1172, %p125;
	selp.b32 	%r1651, %r1504, %r1167, %p125;
$L__BB26_91:
	setp.ne.s32 	%p126, %r1031, 0;
	@%p126 bra 	$L__BB26_93;
	shr.u32 	%r1200, %r1, 5;
	mov.u32 	%r1201, _ZN6thrust24THRUST_300001_SM_1000_NS8cuda_cub4core6detail5shmemE;
	mad.lo.s32 	%r1202, %r1200, 24, %r1201;
	st.shared.v2.u32 	[%r1202+8], {%r1651, %r1650};
	st.shared.v2.u32 	[%r1202+16], {%r1649, %r1648};
	st.shared.u64 	[%r1202+24], %rd309;
$L__BB26_93:
	bar.sync 	0;
	setp.ne.s32 	%p127, %r1, 0;
	@%p127 bra 	$L__BB26_201;
	setp.lt.s32 	%p128, %r790, 33;
	mov.u32 	%r1509, %r1651;
	mov.u32 	%r1510, %r1650;
	mov.u32 	%r1511, %r1649;
	mov.u32 	%r1512, %r1648;
	mov.u64 	%rd271, %rd309;
	@%p128 bra 	$L__BB26_98;
	ld.shared.v4.u32 	{%r349, %r350, %r351, %r352}, [_ZN6thrust24THRUST_300001_SM_1000_NS8cuda_cub4core6detail5shmemE+32];
	ld.shared.u64 	%rd81, [_ZN6thrust24THRUST_300001_SM_1000_NS8cuda_cub4core6detail5shmemE+48];
	min.s32 	%r1203, %r1650, %r1649;
	min.s32 	%r353, %r1203, %r1648;
	min.s32 	%r1204, %r350, %r351;
	min.s32 	%r354, %r1204, %r352;
	setp.lt.s32 	%p129, %r353, %r354;
	mov.u32 	%r1509, %r349;
	mov.u32 	%r1510, %r350;
	mov.u32 	%r1511, %r351;
	mov.u32 	%r1512, %r352;
	mov.u64 	%rd271, %rd81;
	@%p129 bra 	$L__BB26_98;
	setp.lt.s32 	%p130, %r354, %r353;
	mov.u32 	%r1509, %r1651;
	mov.u32 	%r1510, %r1650;
	mov.u32 	%r1511, %r1649;
	mov.u32 	%r1512, %r1648;
	mov.u64 	%rd271, %rd309;
	@%p130 bra 	$L__BB26_98;
	setp.lt.s64 	%p131, %rd309, %rd81;
	min.s64 	%rd271, %rd309, %rd81;
	selp.b32 	%r1512, %r1648, %r352, %p131;
	selp.b32 	%r1511, %r1649, %r351, %p131;
	selp.b32 	%r1510, %r1650, %r350, %p131;
	selp.b32 	%r1509, %r1651, %r349, %p131;
$L__BB26_98:
	setp.lt.s32 	%p132, %r790, 65;
	mov.u32 	%r1513, %r1509;
	mov.u32 	%r1514, %r1510;
	mov.u32 	%r1515, %r1511;
	mov.u32 	%r1516, %r1512;
	mov.u64 	%rd272, %rd271;
	@%p132 bra 	$L__BB26_102;
	ld.shared.v2.u32 	{%r363, %r364}, [_ZN6thrust24THRUST_300001_SM_1000_NS8cuda_cub4core6detail5shmemE+56];
	ld.shared.v2.u32 	{%r365, %r366}, [_ZN6thrust24THRUST_300001_SM_1000_NS8cuda_cub4core6detail5shmemE+64];
	ld.shared.u64 	%rd84, [_ZN6thrust24THRUST_300001_SM_1000_NS8cuda_cub4core6detail5shmemE+72];
	min.s32 	%r1205, %r1510, %r1511;
	min.s32 	%r367, %r1205, %r1512;
	min.s32 	%r1206, %r364, %r365;
	min.s32 	%r368, %r1206, %r366;
	setp.lt.s32 	%p133, %r367, %r368;
	mov.u32 	%r1513, %r363;
	mov.u32 	%r1514, %r364;
	mov.u32 	%r1515, %r365;
	mov.u32 	%r1516, %r366;
	mov.u64 	%rd272, %rd84;
	@%p133 bra 	$L__BB26_102;
	setp.lt.s32 	%p134, %r368, %r367;
	mov.u32 	%r1513, %r1509;
	mov.u32 	%r1514, %r1510;
	mov.u32 	%r1515, %r1511;
	mov.u32 	%r1516, %r1512;
	mov.u64 	%rd272, %rd271;
	@%p134 bra 	$L__BB26_102;
	setp.lt.s64 	%p135, %rd271, %rd84;
	min.s64 	%rd272, %rd271, %rd84;
	selp.b32 	%r1516, %r1512, %r366, %p135;
	selp.b32 	%r1515, %r1511, %r365, %p135;
	selp.b32 	%r1514, %r1510, %r364, %p135;
	selp.b32 	%r1513, %r1509, %r363, %p135;
$L__BB26_102:
	setp.lt.s32 	%p136, %r790, 97;
	mov.u32 	%r1517, %r1513;
	mov.u32 	%r1518, %r1514;
	mov.u32 	%r1519, %r1515;
	mov.u32 	%r1520, %r1516;
	mov.u64 	%rd273, %rd272;
	@%p136 bra 	$L__BB26_106;
	ld.shared.v4.u32 	{%r377, %r378, %r379, %r380}, [_ZN6thrust24THRUST_300001_SM_1000_NS8cuda_cub4core6detail5shmemE+80];
	ld.shared.u64 	%rd87, [_ZN6thrust24THRUST_300001_SM_1000_NS8cuda_cub4core6detail5shmemE+96];
	min.s32 	%r1207, %r1514, %r1515;
	min.s32 	%r381, %r1207, %r1516;
	min.s32 	%r1208, %r378, %r379;
	min.s32 	%r382, %r1208, %r380;
	setp.lt.s32 	%p137, %r381, %r382;
	mov.u32 	%r1517, %r377;
	mov.u32 	%r1518, %r378;
	mov.u32 	%r1519, %r379;
	mov.u32 	%r1520, %r380;
	mov.u64 	%rd273, %rd87;
	@%p137 bra 	$L__BB26_106;
	setp.lt.s32 	%p138, %r382, %r381;
	mov.u32 	%r1517, %r1513;
	mov.u32 	%r1518, %r1514;
	mov.u32 	%r1519, %r1515;
	mov.u32 	%r1520, %r1516;
	mov.u64 	%rd273, %rd272;
	@%p138 bra 	$L__BB26_106;
	setp.lt.s64 	%p139, %rd272, %rd87;
	min.s64 	%rd273, %rd272, %rd87;
	selp.b32 	%r1520, %r1516, %r380, %p139;
	selp.b32 	%r1519, %r1515, %r379, %p139;
	selp.b32 	%r1518, %r1514, %r378, %p139;
	selp.b32 	%r1517, %r1513, %r377, %p139;
$L__BB26_106:
	setp.lt.s32 	%p140, %r790, 129;
	mov.u32 	%r1521, %r1517;
	mov.u32 	%r1522, %r1518;
	mov.u32 	%r1523, %r1519;
	mov.u32 	%r1524, %r1520;
	mov.u64 	%rd274, %rd273;
	@%p140 bra 	$L__BB26_110;
	ld.shared.v2.u32 	{%r391, %r392}, [_ZN6thrust24THRUST_300001_SM_1000_NS8cuda_cub4core6detail5shmemE+104];
	ld.shared.v2.u32 	{%r393, %r394}, [_ZN6thrust24THRUST_300001_SM_1000_NS8cuda_cub4core6detail5shmemE+112];
	ld.shared.u64 	%rd90, [_ZN6thrust24THRUST_300001_SM_1000_NS8cuda_cub4core6detail5shmemE+120];
	min.s32 	%r1209, %r1518, %r1519;
	min.s32 	%r395, %r1209, %r1520;
	min.s32 	%r1210, %r392, %r393;
	min.s32 	%r396, %r1210, %r394;
	setp.lt.s32 	%p141, %r395, %r396;
	mov.u32 	%r1521, %r391;
	mov.u32 	%r1522, %r392;
	mov.u32 	%r1523, %r393;
	mov.u32 	%r1524, %r394;
	mov.u64 	%rd274, %rd90;
	@%p141 bra 	$L__BB26_110;
	setp.lt.s32 	%p142, %r396, %r395;
	mov.u32 	%r1521, %r1517;
	mov.u32 	%r1522, %r1518;
	mov.u32 	%r1523, %r1519;
	mov.u32 	%r1524, %r1520;
	mov.u64 	%rd274, %rd273;
	@%p142 bra 	$L__BB26_110;
	setp.lt.s64 	%p143, %rd273, %rd90;
	min.s64 	%rd274, %rd273, %rd90;
	selp.b32 	%r1524, %r1520, %r394, %p143;
	selp.b32 	%r1523, %r1519, %r393, %p143;
	selp.b32 	%r1522, %r1518, %r392, %p143;
	selp.b32 	%r1521, %r1517, %r391, %p143;
$L__BB26_110:
	setp.lt.s32 	%p144, %r790, 161;
	mov.u32 	%r1525, %r1521;
	mov.u32 	%r1526, %r1522;
	mov.u32 	%r1527, %r1523;
	mov.u32 	%r1528, %r1524;
	mov.u64 	%rd275, %rd274;
	@%p144 bra 	$L__BB26_114;
	ld.shared.v4.u32 	{%r405, %r406, %r407, %r408}, [_ZN6thrust24THRUST_300001_SM_1000_NS8cuda_cub4core6detail5shmemE+128];
	ld.shared.u64 	%rd93, [_ZN6thrust24THRUST_300001_SM_1000_NS8cuda_cub4core6detail5shmemE+144];
	min.s32 	%r1211, %r1522, %r1523;
	min.s32 	%r409, %r1211, %r1524;
	min.s32 	%r1212, %r406, %r407;
	min.s32 	%r410, %r1212, %r408;
	setp.lt.s32 	%p145, %r409, %r410;
	mov.u32 	%r1525, %r405;
	mov.u32 	%r1526, %r406;
	mov.u32 	%r1527, %r407;
	mov.u32 	%r1528, %r408;
	mov.u64 	%rd275, %rd93;
	@%p145 bra 	$L__BB26_114;
	setp.lt.s32 	%p146, %r410, %r409;
	mov.u32 	%r1525, %r1521;
	mov.u32 	%r1526, %r1522;
	mov.u32 	%r1527, %r1523;
	mov.u32 	%r1528, %r1524;
	mov.u64 	%rd275, %rd274;
	@%p146 bra 	$L__BB26_114;
	setp.lt.s64 	%p147, %rd274, %rd93;
	min.s64 	%rd275, %rd274, %rd93;
	selp.b32 	%r1528, %r1524, %r408, %p147;
	selp.b32 	%r1527, %r1523, %r407, %p147;
	selp.b32 	%r1526, %r1522, %r406, %p147;
	selp.b32 	%r1525, %r1521, %r405, %p147;
$L__BB26_114:
	setp.lt.s32 	%p148, %r790, 193;
	mov.u32 	%r1529, %r1525;
	mov.u32 	%r1530, %r1526;
	mov.u32 	%r1531, %r1527;
	mov.u32 	%r1532, %r1528;
	mov.u64 	%rd276, %rd275;
	@%p148 bra 	$L__BB26_118;
	ld.shared.v2.u32 	{%r419, %r420}, [_ZN6thrust24THRUST_300001_SM_1000_NS8cuda_cub4core6detail5shmemE+152];
	ld.shared.v2.u32 	{%r421, %r422}, [_ZN6thrust24THRUST_300001_SM_1000_NS8cuda_cub4core6detail5shmemE+160];
	ld.shared.u64 	%rd96, [_ZN6thrust24THRUST_300001_SM_1000_NS8cuda_cub4core6detail5shmemE+168];
	min.s32 	%r1213, %r1526, %r1527;
	min.s32 	%r423, %r1213, %r1528;
	min.s32 	%r1214, %r420, %r421;
	min.s32 	%r424, %r1214, %r422;
	setp.lt.s32 	%p149, %r423, %r424;
	mov.u32 	%r1529, %r419;
	mov.u32 	%r1530, %r420;
	mov.u32 	%r1531, %r421;
	mov.u32 	%r1532, %r422;
	mov.u64 	%rd276, %rd96;
	@%p149 bra 	$L__BB26_118;
	setp.lt.s32 	%p150, %r424, %r423;
	mov.u32 	%r1529, %r1525;
	mov.u32 	%r1530, %r1526;
	mov.u32 	%r1531, %r1527;
	mov.u32 	%r1532, %r1528;
	mov.u64 	%rd276, %rd275;
	@%p150 bra 	$L__BB26_118;
	setp.lt.s64 	%p151, %rd275, %rd96;
	min.s64 	%rd276, %rd275, %rd96;
	selp.b32 	%r1532, %r1528, %r422, %p151;
	selp.b32 	%r1531, %r1527, %r421, %p151;
	selp.b32 	%r1530, %r1526, %r420, %p151;
	selp.b32 	%r1529, %r1525, %r419, %p151;
$L__BB26_118:
	setp.lt.s32 	%p152, %r790, 225;
	mov.u64 	%rd309, %rd276;
	mov.u32 	%r1648, %r1532;
	mov.u32 	%r1649, %r1531;
	mov.u32 	%r1650, %r1530;
	mov.u32 	%r1651, %r1529;
	@%p152 bra 	$L__BB26_201;
	ld.shared.v4.u32 	{%r433, %r434, %r435, %r436}, [_ZN6thrust24THRUST_300001_SM_1000_NS8cuda_cub4core6detail5shmemE+176];
	ld.shared.u64 	%rd99, [_ZN6thrust24THRUST_300001_SM_1000_NS8cuda_cub4core6detail5shmemE+192];
	min.s32 	%r1215, %r1530, %r1531;
	min.s32 	%r437, %r1215, %r1532;
	min.s32 	%r1216, %r434, %r435;
	min.s32 	%r438, %r1216, %r436;
	setp.lt.s32 	%p153, %r437, %r438;
	mov.u64 	%rd309, %rd99;
	mov.u32 	%r1648, %r436;
	mov.u32 	%r1649, %r435;
	mov.u32 	%r1650, %r434;
	mov.u32 	%r1651, %r433;
	@%p153 bra 	$L__BB26_201;
	setp.lt.s32 	%p154, %r438, %r437;
	mov.u64 	%rd309, %rd276;
	mov.u32 	%r1648, %r1532;
	mov.u32 	%r1649, %r1531;
	mov.u32 	%r1650, %r1530;
	mov.u32 	%r1651, %r1529;
	@%p154 bra 	$L__BB26_201;
	setp.lt.s64 	%p155, %rd276, %rd99;
	min.s64 	%rd309, %rd276, %rd99;
	selp.b32 	%r1648, %r1532, %r436, %p155;
	selp.b32 	%r1649, %r1531, %r435, %p155;
	selp.b32 	%r1650, %r1530, %r434, %p155;
	selp.b32 	%r1651, %r1529, %r433, %p155;
	bra.uni 	$L__BB26_201;
$L__BB26_122:
	mov.u32 	%r443, %tid.x;
	cvt.u64.u32 	%rd277, %r443;
	mul.wide.u32 	%rd193, %r443, 16;
	add.s64 	%rd102, %rd1, %rd193;
	ld.global.u32 	%r444, [%rd102+4];
	ld.global.u32 	%r445, [%rd102+8];
	ld.global.u32 	%r446, [%rd102+12];
	ld.global.u32 	%r1534, [%rd102+4100];
	ld.global.u32 	%r1533, [%rd102+4104];
	ld.global.u32 	%r1536, [%rd102+4108];
	ld.global.u32 	%r450, [%rd102+8192];
	ld.global.u32 	%r451, [%rd102+8196];
	ld.global.u32 	%r452, [%rd102+8200];
	ld.global.u32 	%r453, [%rd102+8204];
	min.s32 	%r791, %r444, %r445;
	min.s32 	%r792, %r791, %r446;
	min.s32 	%r793, %r1534, %r1533;
	min.s32 	%r794, %r793, %r1536;
	setp.ge.s32 	%p3, %r792, %r794;
	@%p3 bra 	$L__BB26_124;
	add.s32 	%r795, %r443, 256;
	cvt.u64.u32 	%rd277, %r795;
	ld.global.u32 	%r1535, [%rd102+4096];
	bra.uni 	$L__BB26_125;
$L__BB26_124:
	ld.global.u32 	%r1535, [%rd102];
	mov.u32 	%r1533, %r445;
	mov.u32 	%r1534, %r444;
	mov.u32 	%r1536, %r446;
$L__BB26_125:
	min.s32 	%r797, %r1534, %r1533;
	min.s32 	%r798, %r797, %r1536;
	min.s32 	%r799, %r451, %r452;
	min.s32 	%r800, %r799, %r453;
	setp.lt.s32 	%p4, %r798, %r800;
	selp.b32 	%r1598, %r452, %r1533, %p4;
	selp.b32 	%r1597, %r451, %r1534, %p4;
	selp.b32 	%r1596, %r450, %r1535, %p4;
	selp.b32 	%r1599, %r453, %r1536, %p4;
	add.s32 	%r801, %r443, 512;
	cvt.u64.u32 	%rd194, %r801;
	selp.b64 	%rd195, %rd194, %rd277, %p4;
	add.s64 	%rd296, %rd191, %rd195;
	setp.lt.u32 	%p5, %r790, 1536;
	mov.b32 	%r1558, 768;
	@%p5 bra 	$L__BB26_134;
	mov.b32 	%r1537, 768;
	cvt.u64.u32 	%rd197, %r443;
	mov.u32 	%r1538, %r1596;
	mov.u32 	%r1539, %r1597;
	mov.u32 	%r1540, %r1598;
	mov.u32 	%r1541, %r1599;
$L__BB26_127:
	cvt.u64.u32 	%rd196, %r1537;
	add.s64 	%rd198, %rd197, %rd196;
	mul.wide.u32 	%rd199, %r1537, 16;
	add.s64 	%rd200, %rd102, %rd199;
	add.s64 	%rd279, %rd198, %rd191;
	ld.global.u32 	%r1542, [%rd200];
	ld.global.u32 	%r1543, [%rd200+4];
	ld.global.u32 	%r1544, [%rd200+8];
	ld.global.u32 	%r1545, [%rd200+12];
	ld.global.u32 	%r1546, [%rd200+4096];
	ld.global.u32 	%r1547, [%rd200+4100];
	ld.global.u32 	%r1548, [%rd200+4104];
	ld.global.u32 	%r1549, [%rd200+4108];
	ld.global.u32 	%r1596, [%rd200+8192];
	ld.global.u32 	%r1597, [%rd200+8196];
	ld.global.u32 	%r1598, [%rd200+8200];
	ld.global.u32 	%r1599, [%rd200+8204];
	min.s32 	%r803, %r1539, %r1540;
	min.s32 	%r481, %r803, %r1541;
	min.s32 	%r804, %r1543, %r1544;
	min.s32 	%r482, %r804, %r1545;
	setp.lt.s32 	%p6, %r481, %r482;
	@%p6 bra 	$L__BB26_129;
	setp.lt.s32 	%p7, %r482, %r481;
	setp.lt.s64 	%p8, %rd296, %rd279;
	or.pred  	%p9, %p7, %p8;
	selp.b32 	%r1542, %r1538, %r1542, %p9;
	selp.b32 	%r1543, %r1539, %r1543, %p9;
	selp.b32 	%r1544, %r1540, %r1544, %p9;
	selp.b32 	%r1545, %r1541, %r1545, %p9;
	selp.b64 	%rd279, %rd296, %rd279, %p9;
$L__BB26_129:
	cvt.u64.u32 	%rd201, %r1537;
	add.s64 	%rd202, %rd197, %rd201;
	add.s64 	%rd203, %rd202, %rd191;
	add.s64 	%rd280, %rd203, 256;
	min.s32 	%r805, %r1543, %r1544;
	min.s32 	%r491, %r805, %r1545;
	min.s32 	%r806, %r1547, %r1548;
	min.s32 	%r492, %r806, %r1549;
	setp.lt.s32 	%p10, %r491, %r492;
	@%p10 bra 	$L__BB26_131;
	setp.lt.s32 	%p11, %r492, %r491;
	add.s64 	%rd208, %rd203, 256;
	setp.lt.s64 	%p12, %rd279, %rd208;
	or.pred  	%p13, %p11, %p12;
	selp.b32 	%r1546, %r1542, %r1546, %p13;
	selp.b32 	%r1547, %r1543, %r1547, %p13;
	selp.b32 	%r1548, %r1544, %r1548, %p13;
	selp.b32 	%r1549, %r1545, %r1549, %p13;
	selp.b64 	%rd280, %rd279, %rd208, %p13;
$L__BB26_131:
	cvt.u64.u32 	%rd209, %r1537;
	add.s64 	%rd210, %rd197, %rd209;
	add.s64 	%rd211, %rd210, %rd191;
	add.s64 	%rd296, %rd211, 512;
	min.s32 	%r807, %r1547, %r1548;
	min.s32 	%r501, %r807, %r1549;
	min.s32 	%r808, %r1597, %r1598;
	min.s32 	%r502, %r808, %r1599;
	setp.lt.s32 	%p14, %r501, %r502;
	@%p14 bra 	$L__BB26_133;
	setp.lt.s32 	%p15, %r502, %r501;
	setp.lt.s64 	%p16, %rd280, %rd296;
	or.pred  	%p17, %p15, %p16;
	selp.b32 	%r1596, %r1546, %r1596, %p17;
	selp.b32 	%r1597, %r1547, %r1597, %p17;
	selp.b32 	%r1598, %r1548, %r1598, %p17;
	selp.b32 	%r1599, %r1549, %r1599, %p17;
	selp.b64 	%rd296, %rd280, %rd296, %p17;
$L__BB26_133:
	add.s32 	%r1558, %r1537, 768;
	add.s32 	%r809, %r1537, 1536;
	setp.le.s32 	%p18, %r809, %r790;
	mov.u32 	%r1537, %r1558;
	mov.u32 	%r1538, %r1596;
	mov.u32 	%r1539, %r1597;
	mov.u32 	%r1540, %r1598;
	mov.u32 	%r1541, %r1599;
	@%p18 bra 	$L__BB26_127;
$L__BB26_134:
	setp.le.s32 	%p19, %r790, %r1558;
	@%p19 bra 	$L__BB26_157;
	sub.s32 	%r517, %r790, %r1558;
	setp.ge.s32 	%p20, %r443, %r517;
	@%p20 bra 	$L__BB26_157;
	cvta.to.global.u64 	%rd120, %rd190;
	not.b32 	%r811, %r443;
	add.s32 	%r812, %r790, %r811;
	sub.s32 	%r518, %r812, %r1558;
	and.b32  	%r813, %r518, 768;
	setp.eq.s32 	%p21, %r813, 768;
	mov.u32 	%r1569, %r443;
	@%p21 bra 	$L__BB26_142;
	add.s32 	%r814, %r443, %r1558;
	cvt.u64.u32 	%rd213, %r814;
	add.s64 	%rd284, %rd191, %rd213;
	mul.wide.u32 	%rd214, %r814, 16;
	add.s64 	%rd215, %rd214, %rd120;
	add.s64 	%rd283, %rd215, 8;
	shr.u32 	%r815, %r518, 8;
	add.s32 	%r816, %r815, 1;
	and.b32  	%r817, %r816, 3;
	neg.s32 	%r1559, %r817;
	mov.u32 	%r1569, %r443;
$L__BB26_138:
	.pragma "nounroll";
	mov.u64 	%rd125, %rd296;
	mov.u32 	%r525, %r1599;
	mov.u32 	%r524, %r1598;
	mov.u32 	%r523, %r1597;
	mov.u32 	%r522, %r1596;
	ld.global.u32 	%r526, [%rd283+-8];
	ld.global.u32 	%r527, [%rd283+-4];
	ld.global.u32 	%r528, [%rd283];
	ld.global.u32 	%r529, [%rd283+4];
	min.s32 	%r818, %r523, %r524;
	min.s32 	%r530, %r818, %r525;
	min.s32 	%r819, %r527, %r528;
	min.s32 	%r531, %r819, %r529;
	setp.lt.s32 	%p22, %r530, %r531;
	mov.u32 	%r1596, %r526;
	mov.u32 	%r1597, %r527;
	mov.u32 	%r1598, %r528;
	mov.u32 	%r1599, %r529;
	mov.u64 	%rd296, %rd284;
	@%p22 bra 	$L__BB26_141;
	setp.lt.s32 	%p23, %r531, %r530;
	mov.u32 	%r1596, %r522;
	mov.u32 	%r1597, %r523;
	mov.u32 	%r1598, %r524;
	mov.u32 	%r1599, %r525;
	mov.u64 	%rd296, %rd125;
	@%p23 bra 	$L__BB26_141;
	setp.lt.s64 	%p24, %rd125, %rd284;
	selp.b32 	%r1596, %r522, %r526, %p24;
	selp.b32 	%r1597, %r523, %r527, %p24;
	selp.b32 	%r1598, %r524, %r528, %p24;
	selp.b32 	%r1599, %r525, %r529, %p24;
	min.s64 	%rd296, %rd125, %rd284;
$L__BB26_141:
	add.s32 	%r1569, %r1569, 256;
	add.s64 	%rd284, %rd284, 256;
	add.s64 	%rd283, %rd283, 4096;
	add.s32 	%r1559, %r1559, 1;
	setp.ne.s32 	%p25, %r1559, 0;
	@%p25 bra 	$L__BB26_138;
$L__BB26_142:
	setp.lt.u32 	%p26, %r518, 768;
	@%p26 bra 	$L__BB26_157;
	add.s32 	%r1579, %r1569, %r1558;
	cvt.u64.u32 	%rd216, %r1579;
	add.s64 	%rd291, %rd191, %rd216;
	mul.wide.u32 	%rd217, %r1579, 16;
	add.s64 	%rd218, %rd217, %rd120;
	add.s64 	%rd290, %rd218, 8;
	add.s32 	%r1578, %r1569, 512;
	cvt.u64.u32 	%rd219, %r1569;
	cvt.u64.u32 	%rd220, %r1558;
	add.s64 	%rd221, %rd219, %rd220;
	shl.b64 	%rd222, %rd221, 4;
	add.s64 	%rd223, %rd222, %rd120;
	add.s64 	%rd289, %rd223, 8192;
$L__BB26_144:
	mov.u32 	%r553, %r1578;
	ld.global.u32 	%r559, [%rd290+-8];
	ld.global.u32 	%r560, [%rd290+-4];
	ld.global.u32 	%r561, [%rd290];
	ld.global.u32 	%r562, [%rd290+4];
	min.s32 	%r820, %r1597, %r1598;
	min.s32 	%r563, %r820, %r1599;
	min.s32 	%r821, %r560, %r561;
	min.s32 	%r564, %r821, %r562;
	setp.lt.s32 	%p27, %r563, %r564;
	mov.u32 	%r1584, %r559;
	mov.u32 	%r1585, %r560;
	mov.u32 	%r1586, %r561;
	mov.u32 	%r1587, %r562;
	mov.u64 	%rd293, %rd291;
	@%p27 bra 	$L__BB26_147;
	setp.lt.s32 	%p28, %r564, %r563;
	mov.u32 	%r1584, %r1596;
	mov.u32 	%r1585, %r1597;
	mov.u32 	%r1586, %r1598;
	mov.u32 	%r1587, %r1599;
	mov.u64 	%rd293, %rd296;
	@%p28 bra 	$L__BB26_147;
	setp.lt.s64 	%p29, %rd296, %rd291;
	selp.b32 	%r1584, %r1596, %r559, %p29;
	selp.b32 	%r1585, %r1597, %r560, %p29;
	selp.b32 	%r1586, %r1598, %r561, %p29;
	selp.b32 	%r1587, %r1599, %r562, %p29;
	min.s64 	%rd293, %rd296, %rd291;
$L__BB26_147:
	add.s32 	%r822, %r1579, 256;
	cvt.u64.u32 	%rd224, %r822;
	add.s64 	%rd141, %rd191, %rd224;
	ld.global.u32 	%r573, [%rd289+-4096];
	ld.global.u32 	%r574, [%rd289+-4092];
	ld.global.u32 	%r575, [%rd289+-4088];
	ld.global.u32 	%r576, [%rd289+-4084];
	min.s32 	%r823, %r1585, %r1586;
	min.s32 	%r577, %r823, %r1587;
	min.s32 	%r824, %r574, %r575;
	min.s32 	%r578, %r824, %r576;
	setp.lt.s32 	%p30, %r577, %r578;
	mov.u32 	%r1588, %r573;
	mov.u32 	%r1589, %r574;
	mov.u32 	%r1590, %r575;
	mov.u32 	%r1591, %r576;
	mov.u64 	%rd294, %rd141;
	@%p30 bra 	$L__BB26_150;
	setp.lt.s32 	%p31, %r578, %r577;
	mov.u32 	%r1588, %r1584;
	mov.u32 	%r1589, %r1585;
	mov.u32 	%r1590, %r1586;
	mov.u32 	%r1591, %r1587;
	mov.u64 	%rd294, %rd293;
	@%p31 bra 	$L__BB26_150;
	setp.lt.s64 	%p32, %rd293, %rd141;
	selp.b32 	%r1588, %r1584, %r573, %p32;
	selp.b32 	%r1589, %r1585, %r574, %p32;
	selp.b32 	%r1590, %r1586, %r575, %p32;
	selp.b32 	%r1591, %r1587, %r576, %p32;
	min.s64 	%rd294, %rd293, %rd141;
$L__BB26_150:
	add.s32 	%r825, %r1579, 512;
	cvt.u64.u32 	%rd225, %r825;
	add.s64 	%rd144, %rd191, %rd225;
	ld.global.u32 	%r587, [%rd289];
	ld.global.u32 	%r588, [%rd289+4];
	ld.global.u32 	%r589, [%rd289+8];
	ld.global.u32 	%r590, [%rd289+12];
	min.s32 	%r826, %r1589, %r1590;
	min.s32 	%r591, %r826, %r1591;
	min.s32 	%r827, %r588, %r589;
	min.s32 	%r592, %r827, %r590;
	setp.lt.s32 	%p33, %r591, %r592;
	mov.u32 	%r1592, %r587;
	mov.u32 	%r1593, %r588;
	mov.u32 	%r1594, %r589;
	mov.u32 	%r1595, %r590;
	mov.u64 	%rd295, %rd144;
	@%p33 bra 	$L__BB26_153;
	setp.lt.s32 	%p34, %r592, %r591;
	mov.u32 	%r1592, %r1588;
	mov.u32 	%r1593, %r1589;
	mov.u32 	%r1594, %r1590;
	mov.u32 	%r1595, %r1591;
	mov.u64 	%rd295, %rd294;
	@%p34 bra 	$L__BB26_153;
	setp.lt.s64 	%p35, %rd294, %rd144;
	selp.b32 	%r1592, %r1588, %r587, %p35;
	selp.b32 	%r1593, %r1589, %r588, %p35;
	selp.b32 	%r1594, %r1590, %r589, %p35;
	selp.b32 	%r1595, %r1591, %r590, %p35;
	min.s64 	%rd295, %rd294, %rd144;
$L__BB26_153:
	add.s32 	%r828, %r1579, 768;
	cvt.u64.u32 	%rd226, %r828;
	add.s64 	%rd147, %rd191, %rd226;
	ld.global.u32 	%r601, [%rd289+4096];
	ld.global.u32 	%r602, [%rd289+4100];
	ld.global.u32 	%r603, [%rd289+4104];
	ld.global.u32 	%r604, [%rd289+4108];
	min.s32 	%r829, %r1593, %r1594;
	min.s32 	%r605, %r829, %r1595;
	min.s32 	%r830, %r602, %r603;
	min.s32 	%r606, %r830, %r604;
	setp.lt.s32 	%p36, %r605, %r606;
	mov.u32 	%r1596, %r601;
	mov.u32 	%r1597, %r602;
	mov.u32 	%r1598, %r603;
	mov.u32 	%r1599, %r604;
	mov.u64 	%rd296, %rd147;
	@%p36 bra 	$L__BB26_156;
	setp.lt.s32 	%p37, %r606, %r605;
	mov.u32 	%r1596, %r1592;
	mov.u32 	%r1597, %r1593;
	mov.u32 	%r1598, %r1594;
	mov.u32 	%r1599, %r1595;
	mov.u64 	%rd296, %rd295;
	@%p37 bra 	$L__BB26_156;
	setp.lt.s64 	%p38, %rd295, %rd147;
	selp.b32 	%r1596, %r1592, %r601, %p38;
	selp.b32 	%r1597, %r1593, %r602, %p38;
	selp.b32 	%r1598, %r1594, %r603, %p38;
	selp.b32 	%r1599, %r1595, %r604, %p38;
	min.s64 	%rd296, %rd295, %rd147;
$L__BB26_156:
	add.s64 	%rd291, %rd291, 1024;
	add.s64 	%rd290, %rd290, 16384;
	add.s32 	%r1579, %r1579, 1024;
	add.s32 	%r1578, %r553, 1024;
	add.s32 	%r831, %r553, 512;
	add.s64 	%rd289, %rd289, 16384;
	setp.lt.s32 	%p39, %r831, %r517;
	@%p39 bra 	$L__BB26_144;
$L__BB26_157:
	// begin inline asm
	mov.u32 %r832, %laneid;
	// end inline asm
	mov.b32 	%r860, 1;
	mov.b32 	%r861, 31;
	mov.b32 	%r862, -1;
	// begin inline asm
	shfl.sync.down.b32 %r833, %r1596, %r860, %r861, %r862;
	// end inline asm
	// begin inline asm
	shfl.sync.down.b32 %r838, %r1597, %r860, %r861, %r862;
	// end inline asm
	// begin inline asm
	shfl.sync.down.b32 %r843, %r1598, %r860, %r861, %r862;
	// end inline asm
	// begin inline asm
	shfl.sync.down.b32 %r848, %r1599, %r860, %r861, %r862;
	// end inline asm
	mov.b64 	{%r854, %r859}, %rd296;
	// begin inline asm
	shfl.sync.down.b32 %r853, %r854, %r860, %r861, %r862;
	// end inline asm
	// begin inline asm
	shfl.sync.down.b32 %r858, %r859, %r860, %r861, %r862;
	// end inline asm
	mov.b64 	%rd154, {%r853, %r858};
	setp.gt.s32 	%p40, %r832, 30;
	mov.u32 	%r1604, %r1596;
	mov.u32 	%r1605, %r1597;
	mov.u32 	%r1606, %r1598;
	mov.u32 	%r1607, %r1599;
	mov.u64 	%rd298, %rd296;
	@%p40 bra 	$L__BB26_161;
	min.s32 	%r863, %r1597, %r1598;
	min.s32 	%r626, %r863, %r1599;
	min.s32 	%r864, %r838, %r843;
	min.s32 	%r627, %r864, %r848;
	setp.lt.s32 	%p41, %r626, %r627;
	mov.u32 	%r1604, %r833;
	mov.u32 	%r1605, %r838;
	mov.u32 	%r1606, %r843;
	mov.u32 	%r1607, %r848;
	mov.u64 	%rd298, %rd154;
	@%p41 bra 	$L__BB26_161;
	setp.lt.s32 	%p42, %r627, %r626;
	mov.u32 	%r1604, %r1596;
	mov.u32 	%r1605, %r1597;
	mov.u32 	%r1606, %r1598;
	mov.u32 	%r1607, %r1599;
	mov.u64 	%rd298, %rd296;
	@%p42 bra 	$L__BB26_161;
	setp.lt.s64 	%p43, %rd296, %rd154;
	selp.b32 	%r1604, %r1596, %r833, %p43;
	selp.b32 	%r1605, %r1597, %r838, %p43;
	selp.b32 	%r1606, %r1598, %r843, %p43;
	selp.b32 	%r1607, %r1599, %r848, %p43;
	min.s64 	%rd298, %rd296, %rd154;
$L__BB26_161:
	mov.b32 	%r892, 2;
	mov.b32 	%r893, 31;
	mov.b32 	%r894, -1;
	// begin inline asm
	shfl.sync.down.b32 %r865, %r1604, %r892, %r893, %r894;
	// end inline asm
	// begin inline asm
	shfl.sync.down.b32 %r870, %r1605, %r892, %r893, %r894;
	// end inline asm
	// begin inline asm
	shfl.sync.down.b32 %r875, %r1606, %r892, %r893, %r894;
	// end inline asm
	// begin inline asm
	shfl.sync.down.b32 %r880, %r1607, %r892, %r893, %r894;
	// end inline asm
	mov.b64 	{%r886, %r891}, %rd298;
	// begin inline asm
	shfl.sync.down.b32 %r885, %r886, %r892, %r893, %r894;
	// end inline asm
	// begin inline asm
	shfl.sync.down.b32 %r890, %r891, %r892, %r893, %r894;
	// end inline asm
	mov.b64 	%rd157, {%r885, %r890};
	setp.gt.s32 	%p44, %r832, 29;
	mov.u32 	%r1608, %r1604;
	mov.u32 	%r1609, %r1605;
	mov.u32 	%r1610, %r1606;
	mov.u32 	%r1611, %r1607;
	mov.u64 	%rd299, %rd298;
	@%p44 bra 	$L__BB26_165;
	min.s32 	%r895, %r1605, %r1606;
	min.s32 	%r640, %r895, %r1607;
	min.s32 	%r896, %r870, %r875;
	min.s32 	%r641, %r896, %r880;
	setp.lt.s32 	%p45, %r640, %r641;
	mov.u32 	%r1608, %r865;
	mov.u32 	%r1609, %r870;
	mov.u32 	%r1610, %r875;
	mov.u32 	%r1611, %r880;
	mov.u64 	%rd299, %rd157;
	@%p45 bra 	$L__BB26_165;
	setp.lt.s32 	%p46, %r641, %r640;
	mov.u32 	%r1608, %r1604;
	mov.u32 	%r1609, %r1605;
	mov.u32 	%r1610, %r1606;
	mov.u32 	%r1611, %r1607;
	mov.u64 	%rd299, %rd298;
	@%p46 bra 	$L__BB26_165;
	setp.lt.s64 	%p47, %rd298, %rd157;
	selp.b32 	%r1608, %r1604, %r865, %p47;
	selp.b32 	%r1609, %r1605, %r870, %p47;
	selp.b32 	%r1610, %r1606, %r875, %p47;
	selp.b32 	%r1611, %r1607, %r880, %p47;
	min.s64 	%rd299, %rd298, %rd157;
$L__BB26_165:
	mov.b32 	%r924, 4;
	mov.b32 	%r925, 31;
	mov.b32 	%r926, -1;
	// begin inline asm
	shfl.sync.down.b32 %r897, %r1608, %r924, %r925, %r926;
	// end inline asm
	// begin inline asm
	shfl.sync.down.b32 %r902, %r1609, %r924, %r925, %r926;
	// end inline asm
	// begin inline asm
	shfl.sync.down.b32 %r907, %r1610, %r924, %r925, %r926;
	// end inline asm
	// begin inline asm
	shfl.sync.down.b32 %r912, %r1611, %r924, %r925, %r926;
	// end inline asm
	mov.b64 	{%r918, %r923}, %rd299;
	// begin inline asm
	shfl.sync.down.b32 %r917, %r918, %r924, %r925, %r926;
	// end inline asm
	// begin inline asm
	shfl.sync.down.b32 %r922, %r923, %r924, %r925, %r926;
	// end inline asm
	mov.b64 	%rd160, {%r917, %r922};
	setp.gt.s32 	%p48, %r832, 27;
	mov.u32 	%r1612, %r1608;
	mov.u32 	%r1613, %r1609;
	mov.u32 	%r1614, %r1610;
	mov.u32 	%r1615, %r1611;
	mov.u64 	%rd300, %rd299;
	@%p48 bra 	$L__BB26_169;
	min.s32 	%r927, %r1609, %r1610;
	min.s32 	%r654, %r927, %r1611;
	min.s32 	%r928, %r902, %r907;
	min.s32 	%r655, %r928, %r912;
	setp.lt.s32 	%p49, %r654, %r655;
	mov.u32 	%r1612, %r897;
	mov.u32 	%r1613, %r902;
	mov.u32 	%r1614, %r907;
	mov.u32 	%r1615, %r912;
	mov.u64 	%rd300, %rd160;
	@%p49 bra 	$L__BB26_169;
	setp.lt.s32 	%p50, %r655, %r654;
	mov.u32 	%r1612, %r1608;
	mov.u32 	%r1613, %r1609;
	mov.u32 	%r1614, %r1610;
	mov.u32 	%r1615, %r1611;
	mov.u64 	%rd300, %rd299;
	@%p50 bra 	$L__BB26_169;
	setp.lt.s64 	%p51, %rd299, %rd160;
	selp.b32 	%r1612, %r1608, %r897, %p51;
	selp.b32 	%r1613, %r1609, %r902, %p51;
	selp.b32 	%r1614, %r1610, %r907, %p51;
	selp.b32 	%r1615, %r1611, %r912, %p51;
	min.s64 	%rd300, %rd299, %rd160;
$L__BB26_169:
	mov.b32 	%r956, 8;
	mov.b32 	%r957, 31;
	mov.b32 	%r958, -1;
	// begin inline asm
	shfl.sync.down.b32 %r929, %r1612, %r956, %r957, %r958;
	// end inline asm
	// begin inline asm
	shfl.sync.down.b32 %r934, %r1613, %r956, %r957, %r958;
	// end inline asm
	// begin inline asm
	shfl.sync.down.b32 %r939, %r1614, %r956, %r957, %r958;
	// end inline asm
	// begin inline asm
	shfl.sync.down.b32 %r944, %r1615, %r956, %r957, %r958;
	// end inline asm
	mov.b64 	{%r950, %r955}, %rd300;
	// begin inline asm
	shfl.sync.down.b32 %r949, %r950, %r956, %r957, %r958;
	// end inline asm
	// begin inline asm
	shfl.sync.down.b32 %r954, %r955, %r956, %r957, %r958;
	// end inline asm
	mov.b64 	%rd163, {%r949, %r954};
	setp.gt.s32 	%p52, %r832, 23;
	mov.u32 	%r1616, %r1612;
	mov.u32 	%r1617, %r1613;
	mov.u32 	%r1618, %r1614;
	mov.u32 	%r1619, %r1615;
	mov.u64 	%rd301, %rd300;
	@%p52 bra 	$L__BB26_173;
	min.s32 	%r959, %r1613, %r1614;
	min.s32 	%r668, %r959, %r1615;
	min.s32 	%r960, %r934, %r939;
	min.s32 	%r669, %r960, %r944;
	setp.lt.s32 	%p53, %r668, %r669;
	mov.u32 	%r1616, %r929;
	mov.u32 	%r1617, %r934;
	mov.u32 	%r1618, %r939;
	mov.u32 	%r1619, %r944;
	mov.u64 	%rd301, %rd163;
	@%p53 bra 	$L__BB26_173;
	setp.lt.s32 	%p54, %r669, %r668;
	mov.u32 	%r1616, %r1612;
	mov.u32 	%r1617, %r1613;
	mov.u32 	%r1618, %r1614;
	mov.u32 	%r1619, %r1615;
	mov.u64 	%rd301, %rd300;
	@%p54 bra 	$L__BB26_173;
	setp.lt.s64 	%p55, %rd300, %rd163;
	selp.b32 	%r1616, %r1612, %r929, %p55;
	selp.b32 	%r1617, %r1613, %r934, %p55;
	selp.b32 	%r1618, %r1614, %r939, %p55;
	selp.b32 	%r1619, %r1615, %r944, %p55;
	min.s64 	%rd301, %rd300, %rd163;
$L__BB26_173:
	mov.b32 	%r988, 16;
	mov.b32 	%r989, 31;
	mov.b32 	%r990, -1;
	// begin inline asm
	shfl.sync.down.b32 %r961, %r1616, %r988, %r989, %r990;
	// end inline asm
	// begin inline asm
	shfl.sync.down.b32 %r966, %r1617, %r988, %r989, %r990;
	// end inline asm
	// begin inline asm
	shfl.sync.down.b32 %r971, %r1618, %r988, %r989, %r990;
	// end inline asm
	// begin inline asm
	shfl.sync.down.b32 %r976, %r1619, %r988, %r989, %r990;
	// end inline asm
	mov.b64 	{%r982, %r987}, %rd301;
	// begin inline asm
	shfl.sync.down.b32 %r981, %r982, %r988, %r989, %r990;
	// end inline asm
	// begin inline asm
	shfl.sync.down.b32 %r986, %r987, %r988, %r989, %r990;
	// end inline asm
	mov.b64 	%rd166, {%r981, %r986};
	setp.gt.s32 	%p56, %r832, 15;
	mov.u32 	%r1651, %r1616;
	mov.u32 	%r1650, %r1617;
	mov.u32 	%r1649, %r1618;
	mov.u32 	%r1648, %r1619;
	mov.u64 	%rd309, %rd301;
	@%p56 bra 	$L__BB26_177;
	min.s32 	%r991, %r1617, %r1618;
	min.s32 	%r682, %r991, %r1619;
	min.s32 	%r992, %r966, %r971;
	min.s32 	%r683, %r992, %r976;
	setp.lt.s32 	%p57, %r682, %r683;
	mov.u32 	%r1651, %r961;
	mov.u32 	%r1650, %r966;
	mov.u32 	%r1649, %r971;
	mov.u32 	%r1648, %r976;
	mov.u64 	%rd309, %rd166;
	@%p57 bra 	$L__BB26_177;
	setp.lt.s32 	%p58, %r683, %r682;
	mov.u32 	%r1651, %r1616;
	mov.u32 	%r1650, %r1617;
	mov.u32 	%r1649, %r1618;
	mov.u32 	%r1648, %r1619;
	mov.u64 	%rd309, %rd301;
	@%p58 bra 	$L__BB26_177;
	setp.lt.s64 	%p59, %rd301, %rd166;
	selp.b32 	%r1651, %r1616, %r961, %p59;
	selp.b32 	%r1650, %r1617, %r966, %p59;
	selp.b32 	%r1649, %r1618, %r971, %p59;
	selp.b32 	%r1648, %r1619, %r976, %p59;
	min.s64 	%rd309, %rd301, %rd166;
$L__BB26_177:
	setp.ne.s32 	%p60, %r832, 0;
	@%p60 bra 	$L__BB26_179;
	shr.u32 	%r993, %r443, 5;
	mov.u32 	%r994, _ZN6thrust24THRUST_300001_SM_1000_NS8cuda_cub4core6detail5shmemE;
	mad.lo.s32 	%r995, %r993, 24, %r994;
	st.shared.v2.u32 	[%r995+8], {%r1651, %r1650};
	st.shared.v2.u32 	[%r995+16], {%r1649, %r1648};
	st.shared.u64 	[%r995+24], %rd309;
$L__BB26_179:
	bar.sync 	0;
	setp.ne.s32 	%p61, %r443, 0;
	@%p61 bra 	$L__BB26_201;
	ld.shared.v4.u32 	{%r692, %r693, %r694, %r695}, [_ZN6thrust24THRUST_300001_SM_1000_NS8cuda_cub4core6detail5shmemE+32];
	ld.shared.u64 	%rd169, [_ZN6thrust24THRUST_300001_SM_1000_NS8cuda_cub4core6detail5shmemE+48];
	min.s32 	%r996, %r1650, %r1649;
	min.s32 	%r696, %r996, %r1648;
	min.s32 	%r997, %r693, %r694;
	min.s32 	%r697, %r997, %r695;
	setp.lt.s32 	%p62, %r696, %r697;
	mov.u32 	%r1624, %r692;
	mov.u32 	%r1625, %r693;
	mov.u32 	%r1626, %r694;
	mov.u32 	%r1627, %r695;
	mov.u64 	%rd303, %rd169;
	@%p62 bra 	$L__BB26_183;
	setp.lt.s32 	%p63, %r697, %r696;
	mov.u32 	%r1624, %r1651;
	mov.u32 	%r1625, %r1650;
	mov.u32 	%r1626, %r1649;
	mov.u32 	%r1627, %r1648;
	mov.u64 	%rd303, %rd309;
	@%p63 bra 	$L__BB26_183;
	setp.lt.s64 	%p64, %rd309, %rd169;
	selp.b32 	%r1624, %r1651, %r692, %p64;
	selp.b32 	%r1625, %r1650, %r693, %p64;
	selp.b32 	%r1626, %r1649, %r694, %p64;
	selp.b32 	%r1627, %r1648, %r695, %p64;
	min.s64 	%rd303, %rd309, %rd169;
$L__BB26_183:
	ld.shared.v2.u32 	{%r706, %r707}, [_ZN6thrust24THRUST_300001_SM_1000_NS8cuda_cub4core6detail5shmemE+56];
	ld.shared.v2.u32 	{%r708, %r709}, [_ZN6thrust24THRUST_300001_SM_1000_NS8cuda_cub4core6detail5shmemE+64];
	ld.shared.u64 	%rd172, [_ZN6thrust24THRUST_300001_SM_1000_NS8cuda_cub4core6detail5shmemE+72];
	min.s32 	%r998, %r1625, %r1626;
	min.s32 	%r710, %r998, %r1627;
	min.s32 	%r999, %r707, %r708;
	min.s32 	%r711, %r999, %r709;
	setp.lt.s32 	%p65, %r710, %r711;
	mov.u32 	%r1628, %r706;
	mov.u32 	%r1629, %r707;
	mov.u32 	%r1630, %r708;
	mov.u32 	%r1631, %r709;
	mov.u64 	%rd304, %rd172;
	@%p65 bra 	$L__BB26_186;
	setp.lt.s32 	%p66, %r711, %r710;
	mov.u32 	%r1628, %r1624;
	mov.u32 	%r1629, %r1625;
	mov.u32 	%r1630, %r1626;
	mov.u32 	%r1631, %r1627;
	mov.u64 	%rd304, %rd303;
	@%p66 bra 	$L__BB26_186;
	setp.lt.s64 	%p67, %rd303, %rd172;
	selp.b32 	%r1628, %r1624, %r706, %p67;
	selp.b32 	%r1629, %r1625, %r707, %p67;
	selp.b32 	%r1630, %r1626, %r708, %p67;
	selp.b32 	%r1631, %r1627, %r709, %p67;
	min.s64 	%rd304, %rd303, %rd172;
$L__BB26_186:
	ld.shared.v4.u32 	{%r720, %r721, %r722, %r723}, [_ZN6thrust24THRUST_300001_SM_1000_NS8cuda_cub4core6detail5shmemE+80];
	ld.shared.u64 	%rd175, [_ZN6thrust24THRUST_300001_SM_1000_NS8cuda_cub4core6detail5shmemE+96];
	min.s32 	%r1000, %r1629, %r1630;
	min.s32 	%r724, %r1000, %r1631;
	min.s32 	%r1001, %r721, %r722;
	min.s32 	%r725, %r1001, %r723;
	setp.lt.s32 	%p68, %r724, %r725;
	mov.u32 	%r1632, %r720;
	mov.u32 	%r1633, %r721;
	mov.u32 	%r1634, %r722;
	mov.u32 	%r1635, %r723;
	mov.u64 	%rd305, %rd175;
	@%p68 bra 	$L__BB26_189;
	setp.lt.s32 	%p69, %r725, %r724;
	mov.u32 	%r1632, %r1628;
	mov.u32 	%r1633, %r1629;
	mov.u32 	%r1634, %r1630;
	mov.u32 	%r1635, %r1631;
	mov.u64 	%rd305, %rd304;
	@%p69 bra 	$L__BB26_189;
	setp.lt.s64 	%p70, %rd304, %rd175;
	selp.b32 	%r1632, %r1628, %r720, %p70;
	selp.b32 	%r1633, %r1629, %r721, %p70;
	selp.b32 	%r1634, %r1630, %r722, %p70;
	selp.b32 	%r1635, %r1631, %r723, %p70;
	min.s64 	%rd305, %rd304, %rd175;
$L__BB26_189:
	ld.shared.v2.u32 	{%r734, %r735}, [_ZN6thrust24THRUST_300001_SM_1000_NS8cuda_cub4core6detail5shmemE+104];
	ld.shared.v2.u32 	{%r736, %r737}, [_ZN6thrust24THRUST_300001_SM_1000_NS8cuda_cub4core6detail5shmemE+112];
	ld.shared.u64 	%rd178, [_ZN6thrust24THRUST_300001_SM_1000_NS8cuda_cub4core6detail5shmemE+120];
	min.s32 	%r1002, %r1633, %r1634;
	min.s32 	%r738, %r1002, %r1635;
	min.s32 	%r1003, %r735, %r736;
	min.s32 	%r739, %r1003, %r737;
	setp.lt.s32 	%p71, %r738, %r739;
	mov.u32 	%r1636, %r734;
	mov.u32 	%r1637, %r735;
	mov.u32 	%r1638, %r736;
	mov.u32 	%r1639, %r737;
	mov.u64 	%rd306, %rd178;
	@%p71 bra 	$L__BB26_192;
	setp.lt.s32 	%p72, %r739, %r738;
	mov.u32 	%r1636, %r1632;
	mov.u32 	%r1637, %r1633;
	mov.u32 	%r1638, %r1634;
	mov.u32 	%r1639, %r1635;
	mov.u64 	%rd306, %rd305;
	@%p72 bra 	$L__BB26_192;
	setp.lt.s64 	%p73, %rd305, %rd178;
	selp.b32 	%r1636, %r1632, %r734, %p73;
	selp.b32 	%r1637, %r1633, %r735, %p73;
	selp.b32 	%r1638, %r1634, %r736, %p73;
	selp.b32 	%r1639, %r1635, %r737, %p73;
	min.s64 	%rd306, %rd305, %rd178;
$L__BB26_192:
	ld.shared.v4.u32 	{%r748, %r749, %r750, %r751}, [_ZN6thrust24THRUST_300001_SM_1000_NS8cuda_cub4core6detail5shmemE+128];
	ld.shared.u64 	%rd181, [_ZN6thrust24THRUST_300001_SM_1000_NS8cuda_cub4core6detail5shmemE+144];
	min.s32 	%r1004, %r1637, %r1638;
	min.s32 	%r752, %r1004, %r1639;
	min.s32 	%r1005, %r749, %r750;
	min.s32 	%r753, %r1005, %r751;
	setp.lt.s32 	%p74, %r752, %r753;
	mov.u32 	%r1640, %r748;
	mov.u32 	%r1641, %r749;
	mov.u32 	%r1642, %r750;
	mov.u32 	%r1643, %r751;
	mov.u64 	%rd307, %rd181;
	@%p74 bra 	$L__BB26_195;
	setp.lt.s32 	%p75, %r753, %r752;
	mov.u32 	%r1640, %r1636;
	mov.u32 	%r1641, %r1637;
	mov.u32 	%r1642, %r1638;
	mov.u32 	%r1643, %r1639;
	mov.u64 	%rd307, %rd306;
	@%p75 bra 	$L__BB26_195;
	setp.lt.s64 	%p76, %rd306, %rd181;
	selp.b32 	%r1640, %r1636, %r748, %p76;
	selp.b32 	%r1641, %r1637, %r749, %p76;
	selp.b32 	%r1642, %r1638, %r750, %p76;
	selp.b32 	%r1643, %r1639, %r751, %p76;
	min.s64 	%rd307, %rd306, %rd181;
$L__BB26_195:
	ld.shared.v2.u32 	{%r762, %r763}, [_ZN6thrust24THRUST_300001_SM_1000_NS8cuda_cub4core6detail5shmemE+152];
	ld.shared.v2.u32 	{%r764, %r765}, [_ZN6thrust24THRUST_300001_SM_1000_NS8cuda_cub4core6detail5shmemE+160];
	ld.shared.u64 	%rd184, [_ZN6thrust24THRUST_300001_SM_1000_NS8cuda_cub4core6detail5shmemE+168];
	min.s32 	%r1006, %r1641, %r1642;
	min.s32 	%r766, %r1006, %r1643;
	min.s32 	%r1007, %r763, %r764;
	min.s32 	%r767, %r1007, %r765;
	setp.lt.s32 	%p77, %r766, %r767;
	mov.u32 	%r1644, %r762;
	mov.u32 	%r1645, %r763;
	mov.u32 	%r1646, %r764;
	mov.u32 	%r1647, %r765;
	mov.u64 	%rd308, %rd184;
	@%p77 bra 	$L__BB26_198;
	setp.lt.s32 	%p78, %r767, %r766;
	mov.u32 	%r1644, %r1640;
	mov.u32 	%r1645, %r1641;
	mov.u32 	%r1646, %r1642;
	mov.u32 	%r1647, %r1643;
	mov.u64 	%rd308, %rd307;
	@%p78 bra 	$L__BB26_198;
	setp.lt.s64 	%p79, %rd307, %rd184;
	selp.b32 	%r1644, %r1640, %r762, %p79;
	selp.b32 	%r1645, %r1641, %r763, %p79;
	selp.b32 	%r1646, %r1642, %r764, %p79;
	selp.b32 	%r1647, %r1643, %r765, %p79;
	min.s64 	%rd308, %rd307, %rd184;
$L__BB26_198:
	ld.shared.v4.u32 	{%r776, %r777, %r778, %r779}, [_ZN6thrust24THRUST_300001_SM_1000_NS8cuda_cub4core6detail5shmemE+176];
	ld.shared.u64 	%rd187, [_ZN6thrust24THRUST_300001_SM_1000_NS8cuda_cub4core6detail5shmemE+192];
	min.s32 	%r1008, %r1645, %r1646;
	min.s32 	%r780, %r1008, %r1647;
	min.s32 	%r1009, %r777, %r778;
	min.s32 	%r781, %r1009, %r779;
	setp.lt.s32 	%p80, %r780, %r781;
	mov.u64 	%rd309, %rd187;
	mov.u32 	%r1648, %r779;
	mov.u32 	%r1649, %r778;
	mov.u32 	%r1650, %r777;
	mov.u32 	%r1651, %r776;
	@%p80 bra 	$L__BB26_201;
	setp.lt.s32 	%p81, %r781, %r780;
	mov.u64 	%rd309, %rd308;
	mov.u32 	%r1648, %r1647;
	mov.u32 	%r1649, %r1646;
	mov.u32 	%r1650, %r1645;
	mov.u32 	%r1651, %r1644;
	@%p81 bra 	$L__BB26_201;
	setp.lt.s64 	%p82, %rd308, %rd187;
	selp.b32 	%r1651, %r1644, %r776, %p82;
	selp.b32 	%r1650, %r1645, %r777, %p82;
	selp.b32 	%r1649, %r1646, %r778, %p82;
	selp.b32 	%r1648, %r1647, %r779, %p82;
	min.s64 	%rd309, %rd308, %rd187;
$L__BB26_201:
	mov.u32 	%r1395, %tid.x;
	setp.ne.s32 	%p199, %r1395, 0;
	@%p199 bra 	$L__BB26_203;
	ld.param.u64 	%rd241, [_ZN6thrust24THRUST_300001_SM_1000_NS8cuda_cub4core6detail13_kernel_agentINS1_8__reduce11ReduceAgentINS0_12zip_iteratorIN4cuda3std3__45tupleIJNS0_6detail15normal_iteratorINS0_10device_ptrINSB_IJiiiiEEEEEEENS0_17counting_iteratorIlNS0_11use_defaultESJ_SJ_EEEEEEEPNSB_IJSF_lEEESN_iNS1_9__extrema9arg_max_fISF_l6lbXYZ2EEEEJSM_SO_iSS_EEEvDpT0__param_1];
	cvta.to.global.u64 	%rd240, %rd241;
	st.global.u32 	[%rd240], %r1651;
	st.global.u32 	[%rd240+4], %r1650;
	st.global.u32 	[%rd240+8], %r1649;
	st.global.u32 	[%rd240+12], %r1648;
	st.global.u64 	[%rd240+16], %rd309;
$L__BB26_203:
	ret;

}
	// .globl	_ZN6thrust24THRUST_300001_SM_1000_NS8cuda_cub4core6detail13_kernel_agentINS1_8__reduce11ReduceAgentINS0_12zip_iteratorIN4cuda3std3__45tupleIJNS0_6detail15normal_iteratorINS0_10device_ptrINSB_IJiiiiEEEEEEENS0_17counting_iteratorIlNS0_11use_defaultESJ_SJ_EEEEEEEPNSB_IJSF_lEEESN_iNS1_9__extrema9arg_max_fISF_l6lbXYZ2EEEEJSM_SO_iN3cub18CUB_300001_SM_100013GridEvenShareIiEENSV_9GridQueueIjEESS_EEEvDpT0_
.visible .entry _ZN6thrust24THRUST_300001_SM_1000_NS8cuda_cub4core6detail13_kernel_agentINS1_8__reduce11ReduceAgentINS0_12zip_iteratorIN4cuda3std3__45tupleIJNS0_6detail15normal_iteratorINS0_10device_ptrINSB_IJiiiiEEEEEEENS0_17counting_iteratorIlNS0_11use_defaultESJ_SJ_EEEEEEEPNSB_IJSF_lEEESN_iNS1_9__extrema9arg_max_fISF_l6lbXYZ2EEEEJSM_SO_iN3cub18CUB_300001_SM_100013GridEvenShareIiEENSV_9GridQueueIjEESS_EEEvDpT0_(
	.param .align 8 .b8 _ZN6thrust24THRUST_300001_SM_1000_NS8cuda_cub4core6detail13_kernel_agentINS1_8__reduce11ReduceAgentINS0_12zip_iteratorIN4cuda3std3__45tupleIJNS0_6detail15normal_iteratorINS0_10device_ptrINSB_IJiiiiEEEEEEENS0_17counting_iteratorIlNS0_11use_defaultESJ_SJ_EEEEEEEPNSB_IJSF_lEEESN_iNS1_9__extrema9arg_max_fISF_l6lbXYZ2EEEEJSM_SO_iN3cub18CUB_300001_SM_100013GridEvenShareIiEENSV_9GridQueueIjEESS_EEEvDpT0__param_0[16],
	.param .u64 .ptr .align 1 _ZN6thrust24THRUST_300001_SM_1000_NS8cuda_cub4core6detail13_kernel_agentINS1_8__reduce11ReduceAgentINS0_12zip_iteratorIN4cuda3std3__45tupleIJNS0_6detail15normal_iteratorINS0_10device_ptrINSB_IJiiiiEEEEEEENS0_17counting_iteratorIlNS0_11use_defaultESJ_SJ_EEEEEEEPNSB_IJSF_lEEESN_iNS1_9__extrema9arg_max_fISF_l6lbXYZ2EEEEJSM_SO_iN3cub18CUB_300001_SM_100013GridEvenShareIiEENSV_9GridQueueIjEESS_EEEvDpT0__param_1,
	.param .u32 _ZN6thrust24THRUST_300001_SM_1000_NS8cuda_cub4core6detail13_kernel_agentINS1_8__reduce11ReduceAgentINS0_12zip_iteratorIN4cuda3std3__45tupleIJNS0_6detail15normal_iteratorINS0_10device_ptrINSB_IJiiiiEEEEEEENS0_17counting_iteratorIlNS0_11use_defaultESJ_SJ_EEEEEEEPNSB_IJSF_lEEESN_iNS1_9__extrema9arg_max_fISF_l6lbXYZ2EEEEJSM_SO_iN3cub18CUB_300001_SM_100013GridEvenShareIiEENSV_9GridQueueIjEESS_EEEvDpT0__param_2,
	.param .align 4 .b8 _ZN6thrust24THRUST_300001_SM_1000_NS8cuda_cub4core6detail13_kernel_agentINS1_8__reduce11ReduceAgentINS0_12zip_iteratorIN4cuda3std3__45tupleIJNS0_6detail15normal_iteratorINS0_10device_ptrINSB_IJiiiiEEEEEEENS0_17counting_iteratorIlNS0_11use_defaultESJ_SJ_EEEEEEEPNSB_IJSF_lEEESN_iNS1_9__extrema9arg_max_fISF_l6lbXYZ2EEEEJSM_SO_iN3cub18CUB_300001_SM_100013GridEvenShareIiEENSV_9GridQueueIjEESS_EEEvDpT0__param_3[40],
	.param .align 8 .b8 _ZN6thrust24THRUST_300001_SM_1000_NS8cuda_cub4core6detail13_kernel_agentINS1_8__reduce11ReduceAgentINS0_12zip_iteratorIN4cuda3std3__45tupleIJNS0_6detail15normal_iteratorINS0_10device_ptrINSB_IJiiiiEEEEEEENS0_17counting_iteratorIlNS0_11use_defaultESJ_SJ_EEEEEEEPNSB_IJSF_lEEESN_iNS1_9__extrema9arg_max_fISF_l6lbXYZ2EEEEJSM_SO_iN3cub18CUB_300001_SM_100013GridEvenShareIiEENSV_9GridQueueIjEESS_EEEvDpT0__param_4[8],
	.param .align 1 .b8 _ZN6thrust24THRUST_300001_SM_1000_NS8cuda_cub4core6detail13_kernel_agentINS1_8__reduce11ReduceAgentINS0_12zip_iteratorIN4cuda3std3__45tupleIJNS0_6detail15normal_iteratorINS0_10device_ptrINSB_IJiiiiEEEEEEENS0_17counting_iteratorIlNS0_11use_defaultESJ_SJ_EEEEEEEPNSB_IJSF_lEEESN_iNS1_9__extrema9arg_max_fISF_l6lbXYZ2EEEEJSM_SO_iN3cub18CUB_300001_SM_100013GridEvenShareIiEENSV_9GridQueueIjEESS_EEEvDpT0__param_5[1]
)
.maxntid 256
{
	.reg .pred 	%p<202>;
	.reg .b32 	%r<1690>;
	.reg .b64 	%rd<294>;

	ld.param.u64 	%rd177, [_ZN6thrust24THRUST_300001_SM_1000_NS8cuda_cub4core6detail13_kernel_agentINS1_8__reduce11ReduceAgentINS0_12zip_iteratorIN4cuda3std3__45tupleIJNS0_6detail15normal_iteratorINS0_10device_ptrINSB_IJiiiiEEEEEEENS0_17counting_iteratorIlNS0_11use_defaultESJ_SJ_EEEEEEEPNSB_IJSF_lEEESN_iNS1_9__extrema9arg_max_fISF_l6lbXYZ2EEEEJSM_SO_iN3cub18CUB_300001_SM_100013GridEvenShareIiEENSV_9GridQueueIjEESS_EEEvDpT0__param_0+8];
	ld.param.u64 	%rd176, [_ZN6thrust24THRUST_300001_SM_1000_NS8cuda_cub4core6detail13_kernel_agentINS1_8__reduce11ReduceAgentINS0_12zip_iteratorIN4cuda3std3__45tupleIJNS0_6detail15normal_iteratorINS0_10device_ptrINSB_IJiiiiEEEEEEENS0_17counting_iteratorIlNS0_11use_defaultESJ_SJ_EEEEEEEPNSB_IJSF_lEEESN_iNS1_9__extrema9arg_max_fISF_l6lbXYZ2EEEEJSM_SO_iN3cub18CUB_300001_SM_100013GridEvenShareIiEENSV_9GridQueueIjEESS_EEEvDpT0__param_0];
	ld.param.u64 	%rd179, [_ZN6thrust24THRUST_300001_SM_1000_NS8cuda_cub4core6detail13_kernel_agentINS1_8__reduce11ReduceAgentINS0_12zip_iteratorIN4cuda3std3__45tupleIJNS0_6detail15normal_iteratorINS0_10device_ptrINSB_IJiiiiEEEEEEENS0_17counting_iteratorIlNS0_11use_defaultESJ_SJ_EEEEEEEPNSB_IJSF_lEEESN_iNS1_9__extrema9arg_max_fISF_l6lbXYZ2EEEEJSM_SO_iN3cub18CUB_300001_SM_100013GridEvenShareIiEENSV_9GridQueueIjEESS_EEEvDpT0__param_4];
	ld.param.u32 	%r820, [_ZN6thrust24THRUST_300001_SM_1000_NS8cuda_cub4core6detail13_kernel_agentINS1_8__reduce11ReduceAgentINS0_12zip_iteratorIN4cuda3std3__45tupleIJNS0_6detail15normal_iteratorINS0_10device_ptrINSB_IJiiiiEEEEEEENS0_17counting_iteratorIlNS0_11use_defaultESJ_SJ_EEEEEEEPNSB_IJSF_lEEESN_iNS1_9__extrema9arg_max_fISF_l6lbXYZ2EEEEJSM_SO_iN3cub18CUB_300001_SM_100013GridEvenShareIiEENSV_9GridQueueIjEESS_EEEvDpT0__param_2];
	cvta.to.global.u64 	%rd1, %rd179;
	cvta.to.global.u64 	%rd2, %rd176;
	mov.u32 	%r1, %ctaid.x;
	mul.lo.s32 	%r2, %r1, 768;
	mov.u32 	%r821, %nctaid.x;
	mul.lo.s32 	%r3, %r821, 768;
	add.s32 	%r822, %r2, 768;
	setp.le.s32 	%p1, %r822, %r820;
	@%p1 bra 	$L__BB27_121;
	sub.s32 	%r4, %r820, %r2;
	mov.u32 	%r5, %tid.x;
	setp.ge.s32 	%p85, %r5, %r4;
	mov.b32 	%r1471, 0;
	mov.b64 	%rd242, 0;
	mov.u32 	%r1472, %r1471;
	mov.u32 	%r1473, %r1471;
	mov.u32 	%r1474, %r1471;
	mov.u32 	%r1441, %r5;
	@%p85 bra 	$L__BB27_3;
	add.s32 	%r1042, %r2, %r5;
	cvt.s64.s32 	%rd215, %r1042;
	mul.wide.s32 	%rd216, %r1042, 16;
	add.s64 	%rd217, %rd2, %rd216;
	add.s64 	%rd242, %rd177, %rd215;
	ld.global.u32 	%r1474, [%rd217];
	ld.global.u32 	%r1473, [%rd217+4];
	ld.global.u32 	%r1472, [%rd217+8];
	ld.global.u32 	%r1471, [%rd217+12];
	add.s32 	%r1441, %r5, 256;
$L__BB27_3:
	setp.ge.s32 	%p86, %r1441, %r4;
	@%p86 bra 	$L__BB27_25;
	not.b32 	%r1044, %r1441;
	add.s32 	%r1045, %r820, %r1044;
	sub.s32 	%r16, %r1045, %r2;
	and.b32  	%r1046, %r16, 768;
	setp.eq.s32 	%p87, %r1046, 768;
	@%p87 bra 	$L__BB27_10;
	add.s32 	%r1431, %r1441, %r2;
	add.s64 	%rd6, %rd2, 8;
	shr.u32 	%r1047, %r16, 8;
	add.s32 	%r1048, %r1047, 1;
	and.b32  	%r1049, %r1048, 3;
	neg.s32 	%r1430, %r1049;
$L__BB27_6:
	.pragma "nounroll";
	mov.u64 	%rd7, %rd242;
	mov.u32 	%r25, %r1471;
	mov.u32 	%r24, %r1472;
	mov.u32 	%r23, %r1473;
	mov.u32 	%r22, %r1474;
	cvt.s64.s32 	%rd219, %r1431;
	add.s64 	%rd8, %rd177, %rd219;
	mul.wide.s32 	%rd220, %r1431, 16;
	add.s64 	%rd221, %rd6, %rd220;
	ld.global.u32 	%r26, [%rd221+-8];
	ld.global.u32 	%r27, [%rd221+-4];
	ld.global.u32 	%r28, [%rd221];
	ld.global.u32 	%r29, [%rd221+4];
	min.s32 	%r1050, %r23, %r24;
	min.s32 	%r30, %r1050, %r25;
	min.s32 	%r1051, %r27, %r28;
	min.s32 	%r31, %r1051, %r29;
	setp.lt.s32 	%p88, %r30, %r31;
	mov.u64 	%rd242, %rd8;
	mov.u32 	%r1471, %r29;
	mov.u32 	%r1472, %r28;
	mov.u32 	%r1473, %r27;
	mov.u32 	%r1474, %r26;
	@%p88 bra 	$L__BB27_9;
	setp.lt.s32 	%p89, %r31, %r30;
	mov.u64 	%rd242, %rd7;
	mov.u32 	%r1471, %r25;
	mov.u32 	%r1472, %r24;
	mov.u32 	%r1473, %r23;
	mov.u32 	%r1474, %r22;
	@%p89 bra 	$L__BB27_9;
	setp.lt.s64 	%p90, %rd7, %rd8;
	min.s64 	%rd242, %rd7, %rd8;
	selp.b32 	%r1471, %r25, %r29, %p90;
	selp.b32 	%r1472, %r24, %r28, %p90;
	selp.b32 	%r1473, %r23, %r27, %p90;
	selp.b32 	%r1474, %r22, %r26, %p90;
$L__BB27_9:
	add.s32 	%r1441, %r1441, 256;
	add.s32 	%r1431, %r1431, 256;
	add.s32 	%r1430, %r1430, 1;
	setp.ne.s32 	%p91, %r1430, 0;
	@%p91 bra 	$L__BB27_6;
$L__BB27_10:
	setp.lt.u32 	%p92, %r16, 768;
	@%p92 bra 	$L__BB27_25;
	add.s32 	%r1450, %r1441, %r2;
	add.s32 	%r1453, %r1450, 256;
	add.s32 	%r1452, %r1450, 512;
	add.s32 	%r1451, %r1450, 768;
$L__BB27_12:
	cvt.s64.s32 	%rd222, %r1453;
	add.s64 	%rd15, %rd177, %rd222;
	cvt.s64.s32 	%rd223, %r1450;
	add.s64 	%rd16, %rd177, %rd223;
	mul.wide.s32 	%rd224, %r1450, 16;
	cvta.to.global.u64 	%rd225, %rd176;
	add.s64 	%rd226, %rd225, %rd224;
	add.s64 	%rd17, %rd226, 8192;
	ld.global.u32 	%r65, [%rd226];
	ld.global.u32 	%r66, [%rd226+4];
	ld.global.u32 	%r67, [%rd226+8];
	ld.global.u32 	%r68, [%rd226+12];
	min.s32 	%r1052, %r1473, %r1472;
	min.s32 	%r69, %r1052, %r1471;
	min.s32 	%r1053, %r66, %r67;
	min.s32 	%r70, %r1053, %r68;
	setp.lt.s32 	%p93, %r69, %r70;
	mov.u64 	%rd239, %rd16;
	mov.u32 	%r1459, %r68;
	mov.u32 	%r1460, %r67;
	mov.u32 	%r1461, %r66;
	mov.u32 	%r1462, %r65;
	@%p93 bra 	$L__BB27_15;
	setp.lt.s32 	%p94, %r70, %r69;
	mov.u64 	%rd239, %rd242;
	mov.u32 	%r1459, %r1471;
	mov.u32 	%r1460, %r1472;
	mov.u32 	%r1461, %r1473;
	mov.u32 	%r1462, %r1474;
	@%p94 bra 	$L__BB27_15;
	setp.lt.s64 	%p95, %rd242, %rd16;
	min.s64 	%rd239, %rd242, %rd16;
	selp.b32 	%r1459, %r1471, %r68, %p95;
	selp.b32 	%r1460, %r1472, %r67, %p95;
	selp.b32 	%r1461, %r1473, %r66, %p95;
	selp.b32 	%r1462, %r1474, %r65, %p95;
$L__BB27_15:
	ld.global.u32 	%r79, [%rd17+-4096];
	ld.global.u32 	%r80, [%rd17+-4092];
	ld.global.u32 	%r81, [%rd17+-4088];
	ld.global.u32 	%r82, [%rd17+-4084];
	min.s32 	%r1054, %r1461, %r1460;
	min.s32 	%r83, %r1054, %r1459;
	min.s32 	%r1055, %r80, %r81;
	min.s32 	%r84, %r1055, %r82;
	setp.lt.s32 	%p96, %r83, %r84;
	mov.u64 	%rd240, %rd15;
	mov.u32 	%r1463, %r82;
	mov.u32 	%r1464, %r81;
	mov.u32 	%r1465, %r80;
	mov.u32 	%r1466, %r79;
	@%p96 bra 	$L__BB27_18;
	setp.lt.s32 	%p97, %r84, %r83;
	mov.u64 	%rd240, %rd239;
	mov.u32 	%r1463, %r1459;
	mov.u32 	%r1464, %r1460;
	mov.u32 	%r1465, %r1461;
	mov.u32 	%r1466, %r1462;
	@%p97 bra 	$L__BB27_18;
	setp.lt.s64 	%p98, %rd239, %rd15;
	min.s64 	%rd240, %rd239, %rd15;
	selp.b32 	%r1463, %r1459, %r82, %p98;
	selp.b32 	%r1464, %r1460, %r81, %p98;
	selp.b32 	%r1465, %r1461, %r80, %p98;
	selp.b32 	%r1466, %r1462, %r79, %p98;
$L__BB27_18:
	cvt.s64.s32 	%rd227, %r1452;
	add.s64 	%rd22, %rd177, %rd227;
	ld.global.u32 	%r93, [%rd17];
	ld.global.u32 	%r94, [%rd17+4];
	ld.global.u32 	%r95, [%rd17+8];
	ld.global.u32 	%r96, [%rd17+12];
	min.s32 	%r1056, %r1465, %r1464;
	min.s32 	%r97, %r1056, %r1463;
	min.s32 	%r1057, %r94, %r95;
	min.s32 	%r98, %r1057, %r96;
	setp.lt.s32 	%p99, %r97, %r98;
	mov.u64 	%rd241, %rd22;
	mov.u32 	%r1467, %r96;
	mov.u32 	%r1468, %r95;
	mov.u32 	%r1469, %r94;
	mov.u32 	%r1470, %r93;
	@%p99 bra 	$L__BB27_21;
	setp.lt.s32 	%p100, %r98, %r97;
	mov.u64 	%rd241, %rd240;
	mov.u32 	%r1467, %r1463;
	mov.u32 	%r1468, %r1464;
	mov.u32 	%r1469, %r1465;
	mov.u32 	%r1470, %r1466;
	@%p100 bra 	$L__BB27_21;
	setp.lt.s64 	%p101, %rd240, %rd22;
	min.s64 	%rd241, %rd240, %rd22;
	selp.b32 	%r1467, %r1463, %r96, %p101;
	selp.b32 	%r1468, %r1464, %r95, %p101;
	selp.b32 	%r1469, %r1465, %r94, %p101;
	selp.b32 	%r1470, %r1466, %r93, %p101;
$L__BB27_21:
	cvt.s64.s32 	%rd228, %r1451;
	add.s64 	%rd25, %rd177, %rd228;
	ld.global.u32 	%r107, [%rd17+4096];
	ld.global.u32 	%r108, [%rd17+4100];
	ld.global.u32 	%r109, [%rd17+4104];
	ld.global.u32 	%r110, [%rd17+4108];
	min.s32 	%r1058, %r1469, %r1468;
	min.s32 	%r111, %r1058, %r1467;
	min.s32 	%r1059, %r108, %r109;
	min.s32 	%r112, %r1059, %r110;
	setp.lt.s32 	%p102, %r111, %r112;
	mov.u64 	%rd242, %rd25;
	mov.u32 	%r1471, %r110;
	mov.u32 	%r1472, %r109;
	mov.u32 	%r1473, %r108;
	mov.u32 	%r1474, %r107;
	@%p102 bra 	$L__BB27_24;
	setp.lt.s32 	%p103, %r112, %r111;
	mov.u64 	%rd242, %rd241;
	mov.u32 	%r1471, %r1467;
	mov.u32 	%r1472, %r1468;
	mov.u32 	%r1473, %r1469;
	mov.u32 	%r1474, %r1470;
	@%p103 bra 	$L__BB27_24;
	setp.lt.s64 	%p104, %rd241, %rd25;
	min.s64 	%rd242, %rd241, %rd25;
	selp.b32 	%r1471, %r1467, %r110, %p104;
	selp.b32 	%r1472, %r1468, %r109, %p104;
	selp.b32 	%r1473, %r1469, %r108, %p104;
	selp.b32 	%r1474, %r1470, %r107, %p104;
$L__BB27_24:
	add.s32 	%r1441, %r1441, 1024;
	add.s32 	%r1453, %r1453, 1024;
	add.s32 	%r1452, %r1452, 1024;
	add.s32 	%r1451, %r1451, 1024;
	add.s32 	%r1450, %r1450, 1024;
	setp.lt.s32 	%p105, %r1441, %r4;
	@%p105 bra 	$L__BB27_12;
$L__BB27_25:
	setp.lt.s32 	%p106, %r4, 256;
	@%p106 bra 	$L__BB27_70;
	// begin inline asm
	mov.u32 %r1246, %laneid;
	// end inline asm
	mov.b32 	%r1274, 1;
	mov.b32 	%r1275, 31;
	mov.b32 	%r1276, -1;
	// begin inline asm
	shfl.sync.down.b32 %r1247, %r1474, %r1274, %r1275, %r1276;
	// end inline asm
	// begin inline asm
	shfl.sync.down.b32 %r1252, %r1473, %r1274, %r1275, %r1276;
	// end inline asm
	// begin inline asm
	shfl.sync.down.b32 %r1257, %r1472, %r1274, %r1275, %r1276;
	// end inline asm
	// begin inline asm
	shfl.sync.down.b32 %r1262, %r1471, %r1274, %r1275, %r1276;
	// end inline asm
	mov.b64 	{%r1268, %r1273}, %rd242;
	// begin inline asm
	shfl.sync.down.b32 %r1267, %r1268, %r1274, %r1275, %r1276;
	// end inline asm
	// begin inline asm
	shfl.sync.down.b32 %r1272, %r1273, %r1274, %r1275, %r1276;
	// end inline asm
	mov.b64 	%rd29, {%r1267, %r1272};
	setp.gt.s32 	%p158, %r1246, 30;
	mov.u64 	%rd244, %rd242;
	mov.u32 	%r1479, %r1471;
	mov.u32 	%r1480, %r1472;
	mov.u32 	%r1481, %r1473;
	mov.u32 	%r1482, %r1474;
	@%p158 bra 	$L__BB27_30;
	min.s32 	%r1277, %r1473, %r1472;
	min.s32 	%r135, %r1277, %r1471;
	min.s32 	%r1278, %r1252, %r1257;
	min.s32 	%r136, %r1278, %r1262;
	setp.lt.s32 	%p159, %r135, %r136;
	mov.u64 	%rd244, %rd29;
	mov.u32 	%r1479, %r1262;
	mov.u32 	%r1480, %r1257;
	mov.u32 	%r1481, %r1252;
	mov.u32 	%r1482, %r1247;
	@%p159 bra 	$L__BB27_30;
	setp.lt.s32 	%p160, %r136, %r135;
	mov.u64 	%rd244, %rd242;
	mov.u32 	%r1479, %r1471;
	mov.u32 	%r1480, %r1472;
	mov.u32 	%r1481, %r1473;
	mov.u32 	%r1482, %r1474;
	@%p160 bra 	$L__BB27_30;
	setp.lt.s64 	%p161, %rd242, %rd29;
	min.s64 	%rd244, %rd242, %rd29;
	selp.b32 	%r1479, %r1471, %r1262, %p161;
	selp.b32 	%r1480, %r1472, %r1257, %p161;
	selp.b32 	%r1481, %r1473, %r1252, %p161;
	selp.b32 	%r1482, %r1474, %r1247, %p161;
$L__BB27_30:
	mov.b32 	%r1306, 2;
	mov.b32 	%r1307, 31;
	mov.b32 	%r1308, -1;
	// begin inline asm
	shfl.sync.down.b32 %r1279, %r1482, %r1306, %r1307, %r1308;
	// end inline asm
	// begin inline asm
	shfl.sync.down.b32 %r1284, %r1481, %r1306, %r1307, %r1308;
	// end inline asm
	// begin inline asm
	shfl.sync.down.b32 %r1289, %r1480, %r1306, %r1307, %r1308;
	// end inline asm
	// begin inline asm
	shfl.sync.down.b32 %r1294, %r1479, %r1306, %r1307, %r1308;
	// end inline asm
	mov.b64 	{%r1300, %r1305}, %rd244;
	// begin inline asm
	shfl.sync.down.b32 %r1299, %r1300, %r1306, %r1307, %r1308;
	// end inline asm
	// begin inline asm
	shfl.sync.down.b32 %r1304, %r1305, %r1306, %r1307, %r1308;
	// end inline asm
	mov.b64 	%rd32, {%r1299, %r1304};
	setp.gt.s32 	%p162, %r1246, 29;
	mov.u64 	%rd245, %rd244;
	mov.u32 	%r1483, %r1479;
	mov.u32 	%r1484, %r1480;
	mov.u32 	%r1485, %r1481;
	mov.u32 	%r1486, %r1482;
	@%p162 bra 	$L__BB27_34;
	min.s32 	%r1309, %r1481, %r1480;
	min.s32 	%r149, %r1309, %r1479;
	min.s32 	%r1310, %r1284, %r1289;
	min.s32 	%r150, %r1310, %r1294;
	setp.lt.s32 	%p163, %r149, %r150;
	mov.u64 	%rd245, %rd32;
	mov.u32 	%r1483, %r1294;
	mov.u32 	%r1484, %r1289;
	mov.u32 	%r1485, %r1284;
	mov.u32 	%r1486, %r1279;
	@%p163 bra 	$L__BB27_34;
	setp.lt.s32 	%p164, %r150, %r149;
	mov.u64 	%rd245, %rd244;
	mov.u32 	%r1483, %r1479;
	mov.u32 	%r1484, %r1480;
	mov.u32 	%r1485, %r1481;
	mov.u32 	%r1486, %r1482;
	@%p164 bra 	$L__BB27_34;
	setp.lt.s64 	%p165, %rd244, %rd32;
	min.s64 	%rd245, %rd244, %rd32;
	selp.b32 	%r1483, %r1479, %r1294, %p165;
	selp.b32 	%r1484, %r1480, %r1289, %p165;
	selp.b32 	%r1485, %r1481, %r1284, %p165;
	selp.b32 	%r1486, %r1482, %r1279, %p165;
$L__BB27_34:
	mov.b32 	%r1338, 4;
	mov.b32 	%r1339, 31;
	mov.b32 	%r1340, -1;
	// begin inline asm
	shfl.sync.down.b32 %r1311, %r1486, %r1338, %r1339, %r1340;
	// end inline asm
	// begin inline asm
	shfl.sync.down.b32 %r1316, %r1485, %r1338, %r1339, %r1340;
	// end inline asm
	// begin inline asm
	shfl.sync.down.b32 %r1321, %r1484, %r1338, %r1339, %r1340;
	// end inline asm
	// begin inline asm
	shfl.sync.down.b32 %r1326, %r1483, %r1338, %r1339, %r1340;
	// end inline asm
	mov.b64 	{%r1332, %r1337}, %rd245;
	// begin inline asm
	shfl.sync.down.b32 %r1331, %r1332, %r1338, %r1339, %r1340;
	// end inline asm
	// begin inline asm
	shfl.sync.down.b32 %r1336, %r1337, %r1338, %r1339, %r1340;
	// end inline asm
	mov.b64 	%rd35, {%r1331, %r1336};
	setp.gt.s32 	%p166, %r1246, 27;
	mov.u64 	%rd246, %rd245;
	mov.u32 	%r1487, %r1483;
	mov.u32 	%r1488, %r1484;
	mov.u32 	%r1489, %r1485;
	mov.u32 	%r1490, %r1486;
	@%p166 bra 	$L__BB27_38;
	min.s32 	%r1341, %r1485, %r1484;
	min.s32 	%r163, %r1341, %r1483;
	min.s32 	%r1342, %r1316, %r1321;
	min.s32 	%r164, %r1342, %r1326;
	setp.lt.s32 	%p167, %r163, %r164;
	mov.u64 	%rd246, %rd35;
	mov.u32 	%r1487, %r1326;
	mov.u32 	%r1488, %r1321;
	mov.u32 	%r1489, %r1316;
	mov.u32 	%r1490, %r1311;
	@%p167 bra 	$L__BB27_38;
	setp.lt.s32 	%p168, %r164, %r163;
	mov.u64 	%rd246, %rd245;
	mov.u32 	%r1487, %r1483;
	mov.u32 	%r1488, %r1484;
	mov.u32 	%r1489, %r1485;
	mov.u32 	%r1490, %r1486;
	@%p168 bra 	$L__BB27_38;
	setp.lt.s64 	%p169, %rd245, %rd35;
	min.s64 	%rd246, %rd245, %rd35;
	selp.b32 	%r1487, %r1483, %r1326, %p169;
	selp.b32 	%r1488, %r1484, %r1321, %p169;
	selp.b32 	%r1489, %r1485, %r1316, %p169;
	selp.b32 	%r1490, %r1486, %r1311, %p169;
$L__BB27_38:
	mov.b32 	%r1370, 8;
	mov.b32 	%r1371, 31;
	mov.b32 	%r1372, -1;
	// begin inline asm
	shfl.sync.down.b32 %r1343, %r1490, %r1370, %r1371, %r1372;
	// end inline asm
	// begin inline asm
	shfl.sync.down.b32 %r1348, %r1489, %r1370, %r1371, %r1372;
	// end inline asm
	// begin inline asm
	shfl.sync.down.b32 %r1353, %r1488, %r1370, %r1371, %r1372;
	// end inline asm
	// begin inline asm
	shfl.sync.down.b32 %r1358, %r1487, %r1370, %r1371, %r1372;
	// end inline asm
	mov.b64 	{%r1364, %r1369}, %rd246;
	// begin inline asm
	shfl.sync.down.b32 %r1363, %r1364, %r1370, %r1371, %r1372;
	// end inline asm
	// begin inline asm
	shfl.sync.down.b32 %r1368, %r1369, %r1370, %r1371, %r1372;
	// end inline asm
	mov.b64 	%rd38, {%r1363, %r1368};
	setp.gt.s32 	%p170, %r1246, 23;
	mov.u64 	%rd247, %rd246;
	mov.u32 	%r1491, %r1487;
	mov.u32 	%r1492, %r1488;
	mov.u32 	%r1493, %r1489;
	mov.u32 	%r1494, %r1490;
	@%p170 bra 	$L__BB27_42;
	min.s32 	%r1373, %r1489, %r1488;
	min.s32 	%r177, %r1373, %r1487;
	min.s32 	%r1374, %r1348, %r1353;
	min.s32 	%r178, %r1374, %r1358;
	setp.lt.s32 	%p171, %r177, %r178;
	mov.u64 	%rd247, %rd38;
	mov.u32 	%r1491, %r1358;
	mov.u32 	%r1492, %r1353;
	mov.u32 	%r1493, %r1348;
	mov.u32 	%r1494, %r1343;
	@%p171 bra 	$L__BB27_42;
	setp.lt.s32 	%p172, %r178, %r177;
	mov.u64 	%rd247, %rd246;
	mov.u32 	%r1491, %r1487;
	mov.u32 	%r1492, %r1488;
	mov.u32 	%r1493, %r1489;
	mov.u32 	%r1494, %r1490;
	@%p172 bra 	$L__BB27_42;
	setp.lt.s64 	%p173, %rd246, %rd38;
	min.s64 	%rd247, %rd246, %rd38;
	selp.b32 	%r1491, %r1487, %r1358, %p173;
	selp.b32 	%r1492, %r1488, %r1353, %p173;
	selp.b32 	%r1493, %r1489, %r1348, %p173;
	selp.b32 	%r1494, %r1490, %r1343, %p173;
$L__BB27_42:
	mov.b32 	%r1402, 16;
	mov.b32 	%r1403, 31;
	mov.b32 	%r1404, -1;
	// begin inline asm
	shfl.sync.down.b32 %r1375, %r1494, %r1402, %r1403, %r1404;
	// end inline asm
	// begin inline asm
	shfl.sync.down.b32 %r1380, %r1493, %r1402, %r1403, %r1404;
	// end inline asm
	// begin inline asm
	shfl.sync.down.b32 %r1385, %r1492, %r1402, %r1403, %r1404;
	// end inline asm
	// begin inline asm
	shfl.sync.down.b32 %r1390, %r1491, %r1402, %r1403, %r1404;
	// end inline asm
	mov.b64 	{%r1396, %r1401}, %rd247;
	// begin inline asm
	shfl.sync.down.b32 %r1395, %r1396, %r1402, %r1403, %r1404;
	// end inline asm
	// begin inline asm
	shfl.sync.down.b32 %r1400, %r1401, %r1402, %r1403, %r1404;
	// end inline asm
	mov.b64 	%rd41, {%r1395, %r1400};
	setp.gt.s32 	%p174, %r1246, 15;
	mov.u64 	%rd293, %rd247;
	mov.u32 	%r1686, %r1491;
	mov.u32 	%r1687, %r1492;
	mov.u32 	%r1688, %r1493;
	mov.u32 	%r1689, %r1494;
	@%p174 bra 	$L__BB27_46;
	min.s32 	%r1405, %r1493, %r1492;
	min.s32 	%r191, %r1405, %r1491;
	min.s32 	%r1406, %r1380, %r1385;
	min.s32 	%r192, %r1406, %r1390;
	setp.lt.s32 	%p175, %r191, %r192;
	mov.u64 	%rd293, %rd41;
	mov.u32 	%r1686, %r1390;
	mov.u32 	%r1687, %r1385;
	mov.u32 	%r1688, %r1380;
	mov.u32 	%r1689, %r1375;
	@%p175 bra 	$L__BB27_46;
	setp.lt.s32 	%p176, %r192, %r191;
	mov.u64 	%rd293, %rd247;
	mov.u32 	%r1686, %r1491;
	mov.u32 	%r1687, %r1492;
	mov.u32 	%r1688, %r1493;
	mov.u32 	%r1689, %r1494;
	@%p176 bra 	$L__BB27_46;
	setp.lt.s64 	%p177, %rd247, %rd41;
	min.s64 	%rd293, %rd247, %rd41;
	selp.b32 	%r1686, %r1491, %r1390, %p177;
	selp.b32 	%r1687, %r1492, %r1385, %p177;
	selp.b32 	%r1688, %r1493, %r1380, %p177;
	selp.b32 	%r1689, %r1494, %r1375, %p177;
$L__BB27_46:
	setp.ne.s32 	%p178, %r1246, 0;
	@%p178 bra 	$L__BB27_48;
	shr.u32 	%r1407, %r5, 5;
	mov.u32 	%r1408, _ZN6thrust24THRUST_300001_SM_1000_NS8cuda_cub4core6detail5shmemE;
	mad.lo.s32 	%r1409, %r1407, 24, %r1408;
	st.shared.v2.u32 	[%r1409+8], {%r1689, %r1688};
	st.shared.v2.u32 	[%r1409+16], {%r1687, %r1686};
	st.shared.u64 	[%r1409+24], %rd293;
$L__BB27_48:
	bar.sync 	0;
	setp.ne.s32 	%p179, %r5, 0;
	@%p179 bra 	$L__BB27_205;
	ld.shared.v4.u32 	{%r201, %r202, %r203, %r204}, [_ZN6thrust24THRUST_300001_SM_1000_NS8cuda_cub4core6detail5shmemE+32];
	ld.shared.u64 	%rd44, [_ZN6thrust24THRUST_300001_SM_1000_NS8cuda_cub4core6detail5shmemE+48];
	min.s32 	%r1410, %r1688, %r1687;
	min.s32 	%r205, %r1410, %r1686;
	min.s32 	%r1411, %r202, %r203;
	min.s32 	%r206, %r1411, %r204;
	setp.lt.s32 	%p180, %r205, %r206;
	mov.u64 	%rd249, %rd44;
	mov.u32 	%r1499, %r204;
	mov.u32 	%r1500, %r203;
	mov.u32 	%r1501, %r202;
	mov.u32 	%r1502, %r201;
	@%p180 bra 	$L__BB27_52;
	setp.lt.s32 	%p181, %r206, %r205;
	mov.u64 	%rd249, %rd293;
	mov.u32 	%r1499, %r1686;
	mov.u32 	%r1500, %r1687;
	mov.u32 	%r1501, %r1688;
	mov.u32 	%r1502, %r1689;
	@%p181 bra 	$L__BB27_52;
	setp.lt.s64 	%p182, %rd293, %rd44;
	min.s64 	%rd249, %rd293, %rd44;
	selp.b32 	%r1499, %r1686, %r204, %p182;
	selp.b32 	%r1500, %r1687, %r203, %p182;
	selp.b32 	%r1501, %r1688, %r202, %p182;
	selp.b32 	%r1502, %r1689, %r201, %p182;
$L__BB27_52:
	ld.shared.v2.u32 	{%r215, %r216}, [_ZN6thrust24THRUST_300001_SM_1000_NS8cuda_cub4core6detail5shmemE+56];
	ld.shared.v2.u32 	{%r217, %r218}, [_ZN6thrust24THRUST_300001_SM_1000_NS8cuda_cub4core6detail5shmemE+64];
	ld.shared.u64 	%rd47, [_ZN6thrust24THRUST_300001_SM_1000_NS8cuda_cub4core6detail5shmemE+72];
	min.s32 	%r1412, %r1501, %r1500;
	min.s32 	%r219, %r1412, %r1499;
	min.s32 	%r1413, %r216, %r217;
	min.s32 	%r220, %r1413, %r218;
	setp.lt.s32 	%p183, %r219, %r220;
	mov.u64 	%rd250, %rd47;
	mov.u32 	%r1503, %r218;
	mov.u32 	%r1504, %r217;
	mov.u32 	%r1505, %r216;
	mov.u32 	%r1506, %r215;
	@%p183 bra 	$L__BB27_55;
	setp.lt.s32 	%p184, %r220, %r219;
	mov.u64 	%rd250, %rd249;
	mov.u32 	%r1503, %r1499;
	mov.u32 	%r1504, %r1500;
	mov.u32 	%r1505, %r1501;
	mov.u32 	%r1506, %r1502;
	@%p184 bra 	$L__BB27_55;
	setp.lt.s64 	%p185, %rd249, %rd47;
	min.s64 	%rd250, %rd249, %rd47;
	selp.b32 	%r1503, %r1499, %r218, %p185;
	selp.b32 	%r1504, %r1500, %r217, %p185;
	selp.b32 	%r1505, %r1501, %r216, %p185;
	selp.b32 	%r1506, %r1502, %r215, %p185;
$L__BB27_55:
	ld.shared.v4.u32 	{%r229, %r230, %r231, %r232}, [_ZN6thrust24THRUST_300001_SM_1000_NS8cuda_cub4core6detail5shmemE+80];
	ld.shared.u64 	%rd50, [_ZN6thrust24THRUST_300001_SM_1000_NS8cuda_cub4core6detail5shmemE+96];
	min.s32 	%r1414, %r1505, %r1504;
	min.s32 	%r233, %r1414, %r1503;
	min.s32 	%r1415, %r230, %r231;
	min.s32 	%r234, %r1415, %r232;
	setp.lt.s32 	%p186, %r233, %r234;
	mov.u64 	%rd251, %rd50;
	mov.u32 	%r1507, %r232;
	mov.u32 	%r1508, %r231;
	mov.u32 	%r1509, %r230;
	mov.u32 	%r1510, %r229;
	@%p186 bra 	$L__BB27_58;
	setp.lt.s32 	%p187, %r234, %r233;
	mov.u64 	%rd251, %rd250;
	mov.u32 	%r1507, %r1503;
	mov.u32 	%r1508, %r1504;
	mov.u32 	%r1509, %r1505;
	mov.u32 	%r1510, %r1506;
	@%p187 bra 	$L__BB27_58;
	setp.lt.s64 	%p188, %rd250, %rd50;
	min.s64 	%rd251, %rd250, %rd50;
	selp.b32 	%r1507, %r1503, %r232, %p188;
	selp.b32 	%r1508, %r1504, %r231, %p188;
	selp.b32 	%r1509, %r1505, %r230, %p188;
	selp.b32 	%r1510, %r1506, %r229, %p188;
$L__BB27_58:
	ld.shared.v2.u32 	{%r243, %r244}, [_ZN6thrust24THRUST_300001_SM_1000_NS8cuda_cub4core6detail5shmemE+104];
	ld.shared.v2.u32 	{%r245, %r246}, [_ZN6thrust24THRUST_300001_SM_1000_NS8cuda_cub4core6detail5shmemE+112];
	ld.shared.u64 	%rd53, [_ZN6thrust24THRUST_300001_SM_1000_NS8cuda_cub4core6detail5shmemE+120];
	min.s32 	%r1416, %r1509, %r1508;
	min.s32 	%r247, %r1416, %r1507;
	min.s32 	%r1417, %r244, %r245;
	min.s32 	%r248, %r1417, %r246;
	setp.lt.s32 	%p189, %r247, %r248;
	mov.u64 	%rd252, %rd53;
	mov.u32 	%r1511, %r246;
	mov.u32 	%r1512, %r245;
	mov.u32 	%r1513, %r244;
	mov.u32 	%r1514, %r243;
	@%p189 bra 	$L__BB27_61;
	setp.lt.s32 	%p190, %r248, %r247;
	mov.u64 	%rd252, %rd251;
	mov.u32 	%r1511, %r1507;
	mov.u32 	%r1512, %r1508;
	mov.u32 	%r1513, %r1509;
	mov.u32 	%r1514, %r1510;
	@%p190 bra 	$L__BB27_61;
	setp.lt.s64 	%p191, %rd251, %rd53;
	min.s64 	%rd252, %rd251, %rd53;
	selp.b32 	%r1511, %r1507, %r246, %p191;
	selp.b32 	%r1512, %r1508, %r245, %p191;
	selp.b32 	%r1513, %r1509, %r244, %p191;
	selp.b32 	%r1514, %r1510, %r243, %p191;
$L__BB27_61:
	ld.shared.v4.u32 	{%r257, %r258, %r259, %r260}, [_ZN6thrust24THRUST_300001_SM_1000_NS8cuda_cub4core6detail5shmemE+128];
	ld.shared.u64 	%rd56, [_ZN6thrust24THRUST_300001_SM_1000_NS8cuda_cub4core6detail5shmemE+144];
	min.s32 	%r1418, %r1513, %r1512;
	min.s32 	%r261, %r1418, %r1511;
	min.s32 	%r1419, %r258, %r259;
	min.s32 	%r262, %r1419, %r260;
	setp.lt.s32 	%p192, %r261, %r262;
	mov.u64 	%rd253, %rd56;
	mov.u32 	%r1515, %r260;
	mov.u32 	%r1516, %r259;
	mov.u32 	%r1517, %r258;
	mov.u32 	%r1518, %r257;
	@%p192 bra 	$L__BB27_64;
	setp.lt.s32 	%p193, %r262, %r261;
	mov.u64 	%rd253, %rd252;
	mov.u32 	%r1515, %r1511;
	mov.u32 	%r1516, %r1512;
	mov.u32 	%r1517, %r1513;
	mov.u32 	%r1518, %r1514;
	@%p193 bra 	$L__BB27_64;
	setp.lt.s64 	%p194, %rd252, %rd56;
	min.s64 	%rd253, %rd252, %rd56;
	selp.b32 	%r1515, %r1511, %r260, %p194;
	selp.b32 	%r1516, %r1512, %r259, %p194;
	selp.b32 	%r1517, %r1513, %r258, %p194;
	selp.b32 	%r1518, %r1514, %r257, %p194;
$L__BB27_64:
	ld.shared.v2.u32 	{%r271, %r272}, [_ZN6thrust24THRUST_300001_SM_1000_NS8cuda_cub4core6detail5shmemE+152];
	ld.shared.v2.u32 	{%r273, %r274}, [_ZN6thrust24THRUST_300001_SM_1000_NS8cuda_cub4core6detail5shmemE+160];
	ld.shared.u64 	%rd59, [_ZN6thrust24THRUST_300001_SM_1000_NS8cuda_cub4core6detail5shmemE+168];
	min.s32 	%r1420, %r1517, %r1516;
	min.s32 	%r275, %r1420, %r1515;
	min.s32 	%r1421, %r272, %r273;
	min.s32 	%r276, %r1421, %r274;
	setp.lt.s32 	%p195, %r275, %r276;
	mov.u64 	%rd254, %rd59;
	mov.u32 	%r1519, %r274;
	mov.u32 	%r1520, %r273;
	mov.u32 	%r1521, %r272;
	mov.u32 	%r1522, %r271;
	@%p195 bra 	$L__BB27_67;
	setp.lt.s32 	%p196, %r276, %r275;
	mov.u64 	%rd254, %rd253;
	mov.u32 	%r1519, %r1515;
	mov.u32 	%r1520, %r1516;
	mov.u32 	%r1521, %r1517;
	mov.u32 	%r1522, %r1518;
	@%p196 bra 	$L__BB27_67;
	setp.lt.s64 	%p197, %rd253, %rd59;
	min.s64 	%rd254, %rd253, %rd59;
	selp.b32 	%r1519, %r1515, %r274, %p197;
	selp.b32 	%r1520, %r1516, %r273, %p197;
	selp.b32 	%r1521, %r1517, %r272, %p197;
	selp.b32 	%r1522, %r1518, %r271, %p197;
$L__BB27_67:
	ld.shared.v4.u32 	{%r285, %r286, %r287, %r288}, [_ZN6thrust24THRUST_300001_SM_1000_NS8cuda_cub4core6detail5shmemE+176];
	ld.shared.u64 	%rd62, [_ZN6thrust24THRUST_300001_SM_1000_NS8cuda_cub4core6detail5shmemE+192];
	min.s32 	%r1422, %r1521, %r1520;
	min.s32 	%r289, %r1422, %r1519;
	min.s32 	%r1423, %r286, %r287;
	min.s32 	%r290, %r1423, %r288;
	setp.lt.s32 	%p198, %r289, %r290;
	mov.u64 	%rd293, %rd62;
	mov.u32 	%r1686, %r288;
	mov.u32 	%r1687, %r287;
	mov.u32 	%r1688, %r286;
	mov.u32 	%r1689, %r285;
	@%p198 bra 	$L__BB27_205;
	setp.lt.s32 	%p199, %r290, %r289;
	mov.u64 	%rd293, %rd254;
	mov.u32 	%r1686, %r1519;
	mov.u32 	%r1687, %r1520;
	mov.u32 	%r1688, %r1521;
	mov.u32 	%r1689, %r1522;
	@%p199 bra 	$L__BB27_205;
	setp.lt.s64 	%p200, %rd254, %rd62;
	min.s64 	%rd293, %rd254, %rd62;
	selp.b32 	%r1686, %r1519, %r288, %p200;
	selp.b32 	%r1687, %r1520, %r287, %p200;
	selp.b32 	%r1688, %r1521, %r286, %p200;
	selp.b32 	%r1689, %r1522, %r285, %p200;
	bra.uni 	$L__BB27_205;
$L__BB27_70:
	// begin inline asm
	mov.u32 %r1060, %laneid;
	// end inline asm
	and.b32  	%r1091, %r5, 992;
	add.s32 	%r1092, %r1091, 32;
	setp.gt.s32 	%p107, %r1092, %r4;
	not.b32 	%r1093, %r1091;
	add.s32 	%r1094, %r4, %r1093;
	selp.b32 	%r1089, %r1094, 31, %p107;
	mov.b32 	%r1088, 1;
	mov.b32 	%r1090, -1;
	// begin inline asm
	shfl.sync.down.b32 %r1061, %r1474, %r1088, %r1089, %r1090;
	// end inline asm
	// begin inline asm
	shfl.sync.down.b32 %r1066, %r1473, %r1088, %r1089, %r1090;
	// end inline asm
	// begin inline asm
	shfl.sync.down.b32 %r1071, %r1472, %r1088, %r1089, %r1090;
	// end inline asm
	// begin inline asm
	shfl.sync.down.b32 %r1076, %r1471, %r1088, %r1089, %r1090;
	// end inline asm
	mov.b64 	{%r1082, %r1087}, %rd242;
	// begin inline asm
	shfl.sync.down.b32 %r1081, %r1082, %r1088, %r1089, %r1090;
	// end inline asm
	// begin inline asm
	shfl.sync.down.b32 %r1086, %r1087, %r1088, %r1089, %r1090;
	// end inline asm
	mov.b64 	%rd64, {%r1081, %r1086};
	setp.ge.s32 	%p108, %r1060, %r1089;
	mov.u64 	%rd255, %rd242;
	mov.u32 	%r1523, %r1471;
	mov.u32 	%r1524, %r1472;
	mov.u32 	%r1525, %r1473;
	mov.u32 	%r1526, %r1474;
	@%p108 bra 	$L__BB27_74;
	min.s32 	%r1095, %r1473, %r1472;
	min.s32 	%r301, %r1095, %r1471;
	min.s32 	%r1096, %r1066, %r1071;
	min.s32 	%r302, %r1096, %r1076;
	setp.lt.s32 	%p109, %r301, %r302;
	mov.u64 	%rd255, %rd64;
	mov.u32 	%r1523, %r1076;
	mov.u32 	%r1524, %r1071;
	mov.u32 	%r1525, %r1066;
	mov.u32 	%r1526, %r1061;
	@%p109 bra 	$L__BB27_74;
	setp.lt.s32 	%p110, %r302, %r301;
	mov.u64 	%rd255, %rd242;
	mov.u32 	%r1523, %r1471;
	mov.u32 	%r1524, %r1472;
	mov.u32 	%r1525, %r1473;
	mov.u32 	%r1526, %r1474;
	@%p110 bra 	$L__BB27_74;
	setp.lt.s64 	%p111, %rd242, %rd64;
	min.s64 	%rd255, %rd242, %rd64;
	selp.b32 	%r1523, %r1471, %r1076, %p111;
	selp.b32 	%r1524, %r1472, %r1071, %p111;
	selp.b32 	%r1525, %r1473, %r1066, %p111;
	selp.b32 	%r1526, %r1474, %r1061, %p111;
$L__BB27_74:
	mov.b32 	%r1124, 2;
	mov.b32 	%r1126, -1;
	// begin inline asm
	shfl.sync.down.b32 %r1097, %r1526, %r1124, %r1089, %r1126;
	// end inline asm
	// begin inline asm
	shfl.sync.down.b32 %r1102, %r1525, %r1124, %r1089, %r1126;
	// end inline asm
	// begin inline asm
	shfl.sync.down.b32 %r1107, %r1524, %r1124, %r1089, %r1126;
	// end inline asm
	// begin inline asm
	shfl.sync.down.b32 %r1112, %r1523, %r1124, %r1089, %r1126;
	// end inline asm
	mov.b64 	{%r1118, %r1123}, %rd255;
	// begin inline asm
	shfl.sync.down.b32 %r1117, %r1118, %r1124, %r1089, %r1126;
	// end inline asm
	// begin inline asm
	shfl.sync.down.b32 %r1122, %r1123, %r1124, %r1089, %r1126;
	// end inline asm
	mov.b64 	%rd67, {%r1117, %r1122};
	add.s32 	%r1127, %r1060, 2;
	setp.gt.s32 	%p112, %r1127, %r1089;
	mov.u64 	%rd256, %rd255;
	mov.u32 	%r1527, %r1523;
	mov.u32 	%r1528, %r1524;
	mov.u32 	%r1529, %r1525;
	mov.u32 	%r1530, %r1526;
	@%p112 bra 	$L__BB27_78;
	min.s32 	%r1128, %r1525, %r1524;
	min.s32 	%r315, %r1128, %r1523;
	min.s32 	%r1129, %r1102, %r1107;
	min.s32 	%r316, %r1129, %r1112;
	setp.lt.s32 	%p113, %r315, %r316;
	mov.u64 	%rd256, %rd67;
	mov.u32 	%r1527, %r1112;
	mov.u32 	%r1528, %r1107;
	mov.u32 	%r1529, %r1102;
	mov.u32 	%r1530, %r1097;
	@%p113 bra 	$L__BB27_78;
	setp.lt.s32 	%p114, %r316, %r315;
	mov.u64 	%rd256, %rd255;
	mov.u32 	%r1527, %r1523;
	mov.u32 	%r1528, %r1524;
	mov.u32 	%r1529, %r1525;
	mov.u32 	%r1530, %r1526;
	@%p114 bra 	$L__BB27_78;
	setp.lt.s64 	%p115, %rd255, %rd67;
	min.s64 	%rd256, %rd255, %rd67;
	selp.b32 	%r1527, %r1523, %r1112, %p115;
	selp.b32 	%r1528, %r1524, %r1107, %p115;
	selp.b32 	%r1529, %r1525, %r1102, %p115;
	selp.b32 	%r1530, %r1526, %r1097, %p115;
$L__BB27_78:
	mov.b32 	%r1157, 4;
	mov.b32 	%r1159, -1;
	// begin inline asm
	shfl.sync.down.b32 %r1130, %r1530, %r1157, %r1089, %r1159;
	// end inline asm
	// begin inline asm
	shfl.sync.down.b32 %r1135, %r1529, %r1157, %r1089, %r1159;
	// end inline asm
	// begin inline asm
	shfl.sync.down.b32 %r1140, %r1528, %r1157, %r1089, %r1159;
	// end inline asm
	// begin inline asm
	shfl.sync.down.b32 %r1145, %r1527, %r1157, %r1089, %r1159;
	// end inline asm
	mov.b64 	{%r1151, %r1156}, %rd256;
	// begin inline asm
	shfl.sync.down.b32 %r1150, %r1151, %r1157, %r1089, %r1159;
	// end inline asm
	// begin inline asm
	shfl.sync.down.b32 %r1155, %r1156, %r1157, %r1089, %r1159;
	// end inline asm
	mov.b64 	%rd70, {%r1150, %r1155};
	add.s32 	%r1160, %r1060, 4;
	setp.gt.s32 	%p116, %r1160, %r1089;
	mov.u64 	%rd257, %rd256;
	mov.u32 	%r1531, %r1527;
	mov.u32 	%r1532, %r1528;
	mov.u32 	%r1533, %r1529;
	mov.u32 	%r1534, %r1530;
	@%p116 bra 	$L__BB27_82;
	min.s32 	%r1161, %r1529, %r1528;
	min.s32 	%r329, %r1161, %r1527;
	min.s32 	%r1162, %r1135, %r1140;
	min.s32 	%r330, %r1162, %r1145;
	setp.lt.s32 	%p117, %r329, %r330;
	mov.u64 	%rd257, %rd70;
	mov.u32 	%r1531, %r1145;
	mov.u32 	%r1532, %r1140;
	mov.u32 	%r1533, %r1135;
	mov.u32 	%r1534, %r1130;
	@%p117 bra 	$L__BB27_82;
	setp.lt.s32 	%p118, %r330, %r329;
	mov.u64 	%rd257, %rd256;
	mov.u32 	%r1531, %r1527;
	mov.u32 	%r1532, %r1528;
	mov.u32 	%r1533, %r1529;
	mov.u32 	%r1534, %r1530;
	@%p118 bra 	$L__BB27_82;
	setp.lt.s64 	%p119, %rd256, %rd70;
	min.s64 	%rd257, %rd256, %rd70;
	selp.b32 	%r1531, %r1527, %r1145, %p119;
	selp.b32 	%r1532, %r1528, %r1140, %p119;
	selp.b32 	%r1533, %r1529, %r1135, %p119;
	selp.b32 	%r1534, %r1530, %r1130, %p119;
$L__BB27_82:
	mov.b32 	%r1190, 8;
	mov.b32 	%r1192, -1;
	// begin inline asm
	shfl.sync.down.b32 %r1163, %r1534, %r1190, %r1089, %r1192;
	// end inline asm
	// begin inline asm
	shfl.sync.down.b32 %r1168, %r1533, %r1190, %r1089, %r1192;
	// end inline asm
	// begin inline asm
	shfl.sync.down.b32 %r1173, %r1532, %r1190, %r1089, %r1192;
	// end inline asm
	// begin inline asm
	shfl.sync.down.b32 %r1178, %r1531, %r1190, %r1089, %r1192;
	// end inline asm
	mov.b64 	{%r1184, %r1189}, %rd257;
	// begin inline asm
	shfl.sync.down.b32 %r1183, %r1184, %r1190, %r1089, %r1192;
	// end inline asm
	// begin inline asm
	shfl.sync.down.b32 %r1188, %r1189, %r1190, %r1089, %r1192;
	// end inline asm
	mov.b64 	%rd73, {%r1183, %r1188};
	add.s32 	%r1193, %r1060, 8;
	setp.gt.s32 	%p120, %r1193, %r1089;
	mov.u64 	%rd258, %rd257;
	mov.u32 	%r1535, %r1531;
	mov.u32 	%r1536, %r1532;
	mov.u32 	%r1537, %r1533;
	mov.u32 	%r1538, %r1534;
	@%p120 bra 	$L__BB27_86;
	min.s32 	%r1194, %r1533, %r1532;
	min.s32 	%r343, %r1194, %r1531;
	min.s32 	%r1195, %r1168, %r1173;
	min.s32 	%r344, %r1195, %r1178;
	setp.lt.s32 	%p121, %r343, %r344;
	mov.u64 	%rd258, %rd73;
	mov.u32 	%r1535, %r1178;
	mov.u32 	%r1536, %r1173;
	mov.u32 	%r1537, %r1168;
	mov.u32 	%r1538, %r1163;
	@%p121 bra 	$L__BB27_86;
	setp.lt.s32 	%p122, %r344, %r343;
	mov.u64 	%rd258, %rd257;
	mov.u32 	%r1535, %r1531;
	mov.u32 	%r1536, %r1532;
	mov.u32 	%r1537, %r1533;
	mov.u32 	%r1538, %r1534;
	@%p122 bra 	$L__BB27_86;
	setp.lt.s64 	%p123, %rd257, %rd73;
	min.s64 	%rd258, %rd257, %rd73;
	selp.b32 	%r1535, %r1531, %r1178, %p123;
	selp.b32 	%r1536, %r1532, %r1173, %p123;
	selp.b32 	%r1537, %r1533, %r1168, %p123;
	selp.b32 	%r1538, %r1534, %r1163, %p123;
$L__BB27_86:
	mov.b32 	%r1223, 16;
	mov.b32 	%r1225, -1;
	// begin inline asm
	shfl.sync.down.b32 %r1196, %r1538, %r1223, %r1089, %r1225;
	// end inline asm
	// begin inline asm
	shfl.sync.down.b32 %r1201, %r1537, %r1223, %r1089, %r1225;
	// end inline asm
	// begin inline asm
	shfl.sync.down.b32 %r1206, %r1536, %r1223, %r1089, %r1225;
	// end inline asm
	// begin inline asm
	shfl.sync.down.b32 %r1211, %r1535, %r1223, %r1089, %r1225;
	// end inline asm
	mov.b64 	{%r1217, %r1222}, %rd258;
	// begin inline asm
	shfl.sync.down.b32 %r1216, %r1217, %r1223, %r1089, %r1225;
	// end inline asm
	// begin inline asm
	shfl.sync.down.b32 %r1221, %r1222, %r1223, %r1089, %r1225;
	// end inline asm
	mov.b64 	%rd76, {%r1216, %r1221};
	add.s32 	%r1226, %r1060, 16;
	setp.gt.s32 	%p124, %r1226, %r1089;
	mov.u64 	%rd293, %rd258;
	mov.u32 	%r1686, %r1535;
	mov.u32 	%r1687, %r1536;
	mov.u32 	%r1688, %r1537;
	mov.u32 	%r1689, %r1538;
	@%p124 bra 	$L__BB27_90;
	min.s32 	%r1227, %r1537, %r1536;
	min.s32 	%r357, %r1227, %r1535;
	min.s32 	%r1228, %r1201, %r1206;
	min.s32 	%r358, %r1228, %r1211;
	setp.lt.s32 	%p125, %r357, %r358;
	mov.u64 	%rd293, %rd76;
	mov.u32 	%r1686, %r1211;
	mov.u32 	%r1687, %r1206;
	mov.u32 	%r1688, %r1201;
	mov.u32 	%r1689, %r1196;
	@%p125 bra 	$L__BB27_90;
	setp.lt.s32 	%p126, %r358, %r357;
	mov.u64 	%rd293, %rd258;
	mov.u32 	%r1686, %r1535;
	mov.u32 	%r1687, %r1536;
	mov.u32 	%r1688, %r1537;
	mov.u32 	%r1689, %r1538;
	@%p126 bra 	$L__BB27_90;
	setp.lt.s64 	%p127, %rd258, %rd76;
	min.s64 	%rd293, %rd258, %rd76;
	selp.b32 	%r1686, %r1535, %r1211, %p127;
	selp.b32 	%r1687, %r1536, %r1206, %p127;
	selp.b32 	%r1688, %r1537, %r1201, %p127;
	selp.b32 	%r1689, %r1538, %r1196, %p127;
$L__BB27_90:
	setp.ne.s32 	%p128, %r1060, 0;
	@%p128 bra 	$L__BB27_92;
	shr.u32 	%r1229, %r5, 5;
	mov.u32 	%r1230, _ZN6thrust24THRUST_300001_SM_1000_NS8cuda_cub4core6detail5shmemE;
	mad.lo.s32 	%r1231, %r1229, 24, %r1230;
	st.shared.v2.u32 	[%r1231+8], {%r1689, %r1688};
	st.shared.v2.u32 	[%r1231+16], {%r1687, %r1686};
	st.shared.u64 	[%r1231+24], %rd293;
$L__BB27_92:
	bar.sync 	0;
	setp.ne.s32 	%p129, %r5, 0;
	@%p129 bra 	$L__BB27_205;
	setp.lt.s32 	%p130, %r4, 33;
	mov.u32 	%r1543, %r1689;
	mov.u32 	%r1544, %r1688;
	mov.u32 	%r1545, %r1687;
	mov.u32 	%r1546, %r1686;
	mov.u64 	%rd260, %rd293;
	@%p130 bra 	$L__BB27_97;
	ld.shared.v4.u32 	{%r367, %r368, %r369, %r370}, [_ZN6thrust24THRUST_300001_SM_1000_NS8cuda_cub4core6detail5shmemE+32];
	ld.shared.u64 	%rd79, [_ZN6thrust24THRUST_300001_SM_1000_NS8cuda_cub4core6detail5shmemE+48];
	min.s32 	%r1232, %r1688, %r1687;
	min.s32 	%r371, %r1232, %r1686;
	min.s32 	%r1233, %r368, %r369;
	min.s32 	%r372, %r1233, %r370;
	setp.lt.s32 	%p131, %r371, %r372;
	mov.u32 	%r1543, %r367;
	mov.u32 	%r1544, %r368;
	mov.u32 	%r1545, %r369;
	mov.u32 	%r1546, %r370;
	mov.u64 	%rd260, %rd79;
	@%p131 bra 	$L__BB27_97;
	setp.lt.s32 	%p132, %r372, %r371;
	mov.u32 	%r1543, %r1689;
	mov.u32 	%r1544, %r1688;
	mov.u32 	%r1545, %r1687;
	mov.u32 	%r1546, %r1686;
	mov.u64 	%rd260, %rd293;
	@%p132 bra 	$L__BB27_97;
	setp.lt.s64 	%p133, %rd293, %rd79;
	min.s64 	%rd260, %rd293, %rd79;
	selp.b32 	%r1546, %r1686, %r370, %p133;
	selp.b32 	%r1545, %r1687, %r369, %p133;
	selp.b32 	%r1544, %r1688, %r368, %p133;
	selp.b32 	%r1543, %r1689, %r367, %p133;
$L__BB27_97:
	setp.lt.s32 	%p134, %r4, 65;
	mov.u32 	%r1547, %r1543;
	mov.u32 	%r1548, %r1544;
	mov.u32 	%r1549, %r1545;
	mov.u32 	%r1550, %r1546;
	mov.u64 	%rd261, %rd260;
	@%p134 bra 	$L__BB27_101;
	ld.shared.v2.u32 	{%r381, %r382}, [_ZN6thrust24THRUST_300001_SM_1000_NS8cuda_cub4core6detail5shmemE+56];
	ld.shared.v2.u32 	{%r383, %r384}, [_ZN6thrust24THRUST_300001_SM_1000_NS8cuda_cub4core6detail5shmemE+64];
	ld.shared.u64 	%rd82, [_ZN6thrust24THRUST_300001_SM_1000_NS8cuda_cub4core6detail5shmemE+72];
	min.s32 	%r1234, %r1544, %r1545;
	min.s32 	%r385, %r1234, %r1546;
	min.s32 	%r1235, %r382, %r383;
	min.s32 	%r386, %r1235, %r384;
	setp.lt.s32 	%p135, %r385, %r386;
	mov.u32 	%r1547, %r381;
	mov.u32 	%r1548, %r382;
	mov.u32 	%r1549, %r383;
	mov.u32 	%r1550, %r384;
	mov.u64 	%rd261, %rd82;
	@%p135 bra 	$L__BB27_101;
	setp.lt.s32 	%p136, %r386, %r385;
	mov.u32 	%r1547, %r1543;
	mov.u32 	%r1548, %r1544;
	mov.u32 	%r1549, %r1545;
	mov.u32 	%r1550, %r1546;
	mov.u64 	%rd261, %rd260;
	@%p136 bra 	$L__BB27_101;
	setp.lt.s64 	%p137, %rd260, %rd82;
	min.s64 	%rd261, %rd260, %rd82;
	selp.b32 	%r1550, %r1546, %r384, %p137;
	selp.b32 	%r1549, %r1545, %r383, %p137;
	selp.b32 	%r1548, %r1544, %r382, %p137;
	selp.b32 	%r1547, %r1543, %r381, %p137;
$L__BB27_101:
	setp.lt.s32 	%p138, %r4, 97;
	mov.u32 	%r1551, %r1547;
	mov.u32 	%r1552, %r1548;
	mov.u32 	%r1553, %r1549;
	mov.u32 	%r1554, %r1550;
	mov.u64 	%rd262, %rd261;
	@%p138 bra 	$L__BB27_105;
	ld.shared.v4.u32 	{%r395, %r396, %r397, %r398}, [_ZN6thrust24THRUST_300001_SM_1000_NS8cuda_cub4core6detail5shmemE+80];
	ld.shared.u64 	%rd85, [_ZN6thrust24THRUST_300001_SM_1000_NS8cuda_cub4core6detail5shmemE+96];
	min.s32 	%r1236, %r1548, %r1549;
	min.s32 	%r399, %r1236, %r1550;
	min.s32 	%r1237, %r396, %r397;
	min.s32 	%r400, %r1237, %r398;
	setp.lt.s32 	%p139, %r399, %r400;
	mov.u32 	%r1551, %r395;
	mov.u32 	%r1552, %r396;
	mov.u32 	%r1553, %r397;
	mov.u32 	%r1554, %r398;
	mov.u64 	%rd262, %rd85;
	@%p139 bra 	$L__BB27_105;
	setp.lt.s32 	%p140, %r400, %r399;
	mov.u32 	%r1551, %r1547;
	mov.u32 	%r1552, %r1548;
	mov.u32 	%r1553, %r1549;
	mov.u32 	%r1554, %r1550;
	mov.u64 	%rd262, %rd261;
	@%p140 bra 	$L__BB27_105;
	setp.lt.s64 	%p141, %rd261, %rd85;
	min.s64 	%rd262, %rd261, %rd85;
	selp.b32 	%r1554, %r1550, %r398, %p141;
	selp.b32 	%r1553, %r1549, %r397, %p141;
	selp.b32 	%r1552, %r1548, %r396, %p141;
	selp.b32 	%r1551, %r1547, %r395, %p141;
$L__BB27_105:
	setp.lt.s32 	%p142, %r4, 129;
	mov.u32 	%r1555, %r1551;
	mov.u32 	%r1556, %r1552;
	mov.u32 	%r1557, %r1553;
	mov.u32 	%r1558, %r1554;
	mov.u64 	%rd263, %rd262;
	@%p142 bra 	$L__BB27_109;
	ld.shared.v2.u32 	{%r409, %r410}, [_ZN6thrust24THRUST_300001_SM_1000_NS8cuda_cub4core6detail5shmemE+104];
	ld.shared.v2.u32 	{%r411, %r412}, [_ZN6thrust24THRUST_300001_SM_1000_NS8cuda_cub4core6detail5shmemE+112];
	ld.shared.u64 	%rd88, [_ZN6thrust24THRUST_300001_SM_1000_NS8cuda_cub4core6detail5shmemE+120];
	min.s32 	%r1238, %r1552, %r1553;
	min.s32 	%r413, %r1238, %r1554;
	min.s32 	%r1239, %r410, %r411;
	min.s32 	%r414, %r1239, %r412;
	setp.lt.s32 	%p143, %r413, %r414;
	mov.u32 	%r1555, %r409;
	mov.u32 	%r1556, %r410;
	mov.u32 	%r1557, %r411;
	mov.u32 	%r1558, %r412;
	mov.u64 	%rd263, %rd88;
	@%p143 bra 	$L__BB27_109;
	setp.lt.s32 	%p144, %r414, %r413;
	mov.u32 	%r1555, %r1551;
	mov.u32 	%r1556, %r1552;
	mov.u32 	%r1557, %r1553;
	mov.u32 	%r1558, %r1554;
	mov.u64 	%rd263, %rd262;
	@%p144 bra 	$L__BB27_109;
	setp.lt.s64 	%p145, %rd262, %rd88;
	min.s64 	%rd263, %rd262, %rd88;
	selp.b32 	%r1558, %r1554, %r412, %p145;
	selp.b32 	%r1557, %r1553, %r411, %p145;
	selp.b32 	%r1556, %r1552, %r410, %p145;
	selp.b32 	%r1555, %r1551, %r409, %p145;
$L__BB27_109:
	setp.lt.s32 	%p146, %r4, 161;
	mov.u32 	%r1559, %r1555;
	mov.u32 	%r1560, %r1556;
	mov.u32 	%r1561, %r1557;
	mov.u32 	%r1562, %r1558;
	mov.u64 	%rd264, %rd263;
	@%p146 bra 	$L__BB27_113;
	ld.shared.v4.u32 	{%r423, %r424, %r425, %r426}, [_ZN6thrust24THRUST_300001_SM_1000_NS8cuda_cub4core6detail5shmemE+128];
	ld.shared.u64 	%rd91, [_ZN6thrust24THRUST_300001_SM_1000_NS8cuda_cub4core6detail5shmemE+144];
	min.s32 	%r1240, %r1556, %r1557;
	min.s32 	%r427, %r1240, %r1558;
	min.s32 	%r1241, %r424, %r425;
	min.s32 	%r428, %r1241, %r426;
	setp.lt.s32 	%p147, %r427, %r428;
	mov.u32 	%r1559, %r423;
	mov.u32 	%r1560, %r424;
	mov.u32 	%r1561, %r425;
	mov.u32 	%r1562, %r426;
	mov.u64 	%rd264, %rd91;
	@%p147 bra 	$L__BB27_113;
	setp.lt.s32 	%p148, %r428, %r427;
	mov.u32 	%r1559, %r1555;
	mov.u32 	%r1560, %r1556;
	mov.u32 	%r1561, %r1557;
	mov.u32 	%r1562, %r1558;
	mov.u64 	%rd264, %rd263;
	@%p148 bra 	$L__BB27_113;
	setp.lt.s64 	%p149, %rd263, %rd91;
	min.s64 	%rd264, %rd263, %rd91;
	selp.b32 	%r1562, %r1558, %r426, %p149;
	selp.b32 	%r1561, %r1557, %r425, %p149;
	selp.b32 	%r1560, %r1556, %r424, %p149;
	selp.b32 	%r1559, %r1555, %r423, %p149;
$L__BB27_113:
	setp.lt.s32 	%p150, %r4, 193;
	mov.u32 	%r1563, %r1559;
	mov.u32 	%r1564, %r1560;
	mov.u32 	%r1565, %r1561;
	mov.u32 	%r1566, %r1562;
	mov.u64 	%rd265, %rd264;
	@%p150 bra 	$L__BB27_117;
	ld.shared.v2.u32 	{%r437, %r438}, [_ZN6thrust24THRUST_300001_SM_1000_NS8cuda_cub4core6detail5shmemE+152];
	ld.shared.v2.u32 	{%r439, %r440}, [_ZN6thrust24THRUST_300001_SM_1000_NS8cuda_cub4core6detail5shmemE+160];
	ld.shared.u64 	%rd94, [_ZN6thrust24THRUST_300001_SM_1000_NS8cuda_cub4core6detail5shmemE+168];
	min.s32 	%r1242, %r1560, %r1561;
	min.s32 	%r441, %r1242, %r1562;
	min.s32 	%r1243, %r438, %r439;
	min.s32 	%r442, %r1243, %r440;
	setp.lt.s32 	%p151, %r441, %r442;
	mov.u32 	%r1563, %r437;
	mov.u32 	%r1564, %r438;
	mov.u32 	%r1565, %r439;
	mov.u32 	%r1566, %r440;
	mov.u64 	%rd265, %rd94;
	@%p151 bra 	$L__BB27_117;
	setp.lt.s32 	%p152, %r442, %r441;
	mov.u32 	%r1563, %r1559;
	mov.u32 	%r1564, %r1560;
	mov.u32 	%r1565, %r1561;
	mov.u32 	%r1566, %r1562;
	mov.u64 	%rd265, %rd264;
	@%p152 bra 	$L__BB27_117;
	setp.lt.s64 	%p153, %rd264, %rd94;
	min.s64 	%rd265, %rd264, %rd94;
	selp.b32 	%r1566, %r1562, %r440, %p153;
	selp.b32 	%r1565, %r1561, %r439, %p153;
	selp.b32 	%r1564, %r1560, %r438, %p153;
	selp.b32 	%r1563, %r1559, %r437, %p153;
$L__BB27_117:
	setp.lt.s32 	%p154, %r4, 225;
	mov.u64 	%rd293, %rd265;
	mov.u32 	%r1686, %r1566;
	mov.u32 	%r1687, %r1565;
	mov.u32 	%r1688, %r1564;
	mov.u32 	%r1689, %r1563;
	@%p154 bra 	$L__BB27_205;
	ld.shared.v4.u32 	{%r451, %r452, %r453, %r454}, [_ZN6thrust24THRUST_300001_SM_1000_NS8cuda_cub4core6detail5shmemE+176];
	ld.shared.u64 	%rd97, [_ZN6thrust24THRUST_300001_SM_1000_NS8cuda_cub4core6detail5shmemE+192];
	min.s32 	%r1244, %r1564, %r1565;
	min.s32 	%r455, %r1244, %r1566;
	min.s32 	%r1245, %r452, %r453;
	min.s32 	%r456, %r1245, %r454;
	setp.lt.s32 	%p155, %r455, %r456;
	mov.u64 	%rd293, %rd97;
	mov.u32 	%r1686, %r454;
	mov.u32 	%r1687, %r453;
	mov.u32 	%r1688, %r452;
	mov.u32 	%r1689, %r451;
	@%p155 bra 	$L__BB27_205;
	setp.lt.s32 	%p156, %r456, %r455;
	mov.u64 	%rd293, %rd265;
	mov.u32 	%r1686, %r1566;
	mov.u32 	%r1687, %r1565;
	mov.u32 	%r1688, %r1564;
	mov.u32 	%r1689, %r1563;
	@%p156 bra 	$L__BB27_205;
	setp.lt.s64 	%p157, %rd265, %rd97;
	min.s64 	%rd293, %rd265, %rd97;
	selp.b32 	%r1686, %r1566, %r454, %p157;
	selp.b32 	%r1687, %r1565, %r453, %p157;
	selp.b32 	%r1688, %r1564, %r452, %p157;
	selp.b32 	%r1689, %r1563, %r451, %p157;
	bra.uni 	$L__BB27_205;
$L__BB27_121:
	mov.u32 	%r461, %tid.x;
	cvt.s64.s32 	%rd99, %r2;
	cvt.u64.u32 	%rd266, %r461;
	add.s64 	%rd180, %rd266, %rd99;
	shl.b64 	%rd181, %rd180, 4;
	add.s64 	%rd101, %rd2, %rd181;
	ld.global.u32 	%r462, [%rd101+4];
	ld.global.u32 	%r463, [%rd101+8];
	ld.global.u32 	%r464, [%rd101+12];
	ld.global.u32 	%r1568, [%rd101+4100];
	ld.global.u32 	%r1569, [%rd101+4104];
	ld.global.u32 	%r1570, [%rd101+4108];
	ld.global.u32 	%r468, [%rd101+8192];
	ld.global.u32 	%r469, [%rd101+8196];
	ld.global.u32 	%r470, [%rd101+8200];
	ld.global.u32 	%r471, [%rd101+8204];
	min.s32 	%r823, %r462, %r463;
	min.s32 	%r824, %r823, %r464;
	min.s32 	%r825, %r1568, %r1569;
	min.s32 	%r826, %r825, %r1570;
	setp.ge.s32 	%p2, %r824, %r826;
	@%p2 bra 	$L__BB27_123;
	add.s32 	%r827, %r461, 256;
	cvt.u64.u32 	%rd266, %r827;
	ld.global.u32 	%r1567, [%rd101+4096];
	bra.uni 	$L__BB27_124;
$L__BB27_123:
	ld.global.u32 	%r1567, [%rd101];
	mov.u32 	%r1568, %r462;
	mov.u32 	%r1569, %r463;
	mov.u32 	%r1570, %r464;
$L__BB27_124:
	min.s32 	%r828, %r1568, %r1569;
	min.s32 	%r829, %r828, %r1570;
	min.s32 	%r830, %r469, %r470;
	min.s32 	%r831, %r830, %r471;
	setp.lt.s32 	%p3, %r829, %r831;
	selp.b32 	%r1641, %r468, %r1567, %p3;
	selp.b32 	%r1640, %r469, %r1568, %p3;
	selp.b32 	%r1639, %r470, %r1569, %p3;
	selp.b32 	%r1638, %r471, %r1570, %p3;
	add.s32 	%r832, %r461, 512;
	cvt.u64.u32 	%rd182, %r832;
	selp.b64 	%rd183, %rd182, %rd266, %p3;
	add.s64 	%rd184, %rd177, %rd99;
	add.s64 	%rd281, %rd184, %rd183;
	setp.le.s32 	%p4, %r820, %r3;
	@%p4 bra 	$L__BB27_161;
	setp.ne.s32 	%p5, %r461, 0;
	@%p5 bra 	$L__BB27_127;
	atom.global.add.u32 	%r833, [%rd1+4], 768;
	add.s32 	%r834, %r833, %r3;
	st.shared.u32 	[_ZN6thrust24THRUST_300001_SM_1000_NS8cuda_cub4core6detail5shmemE+224], %r834;
$L__BB27_127:
	bar.sync 	0;
	ld.shared.u32 	%r1592, [_ZN6thrust24THRUST_300001_SM_1000_NS8cuda_cub4core6detail5shmemE+224];
	add.s32 	%r835, %r1592, 768;
	setp.gt.s32 	%p6, %r835, %r820;
	@%p6 bra 	$L__BB27_138;
	cvt.u64.u32 	%rd186, %r461;
	mov.u32 	%r1572, %r1641;
	mov.u32 	%r1573, %r1640;
	mov.u32 	%r1574, %r1639;
	mov.u32 	%r1575, %r1638;
$L__BB27_129:
	cvt.s64.s32 	%rd185, %r1592;
	add.s64 	%rd187, %rd186, %rd185;
	cvta.to.global.u64 	%rd188, %rd176;
	shl.b64 	%rd189, %rd187, 4;
	add.s64 	%rd190, %rd188, %rd189;
	add.s64 	%rd268, %rd187, %rd177;
	ld.global.u32 	%r1576, [%rd190];
	ld.global.u32 	%r1577, [%rd190+4];
	ld.global.u32 	%r1578, [%rd190+8];
	ld.global.u32 	%r1579, [%rd190+12];
	ld.global.u32 	%r1580, [%rd190+4096];
	ld.global.u32 	%r1581, [%rd190+4100];
	ld.global.u32 	%r1582, [%rd190+4104];
	ld.global.u32 	%r1583, [%rd190+4108];
	ld.global.u32 	%r1641, [%rd190+8192];
	ld.global.u32 	%r1640, [%rd190+8196];
	ld.global.u32 	%r1639, [%rd190+8200];
	ld.global.u32 	%r1638, [%rd190+8204];
	min.s32 	%r836, %r1573, %r1574;
	min.s32 	%r500, %r836, %r1575;
	min.s32 	%r837, %r1577, %r1578;
	min.s32 	%r501, %r837, %r1579;
	setp.lt.s32 	%p7, %r500, %r501;
	@%p7 bra 	$L__BB27_131;
	setp.lt.s32 	%p8, %r501, %r500;
	setp.lt.s64 	%p9, %rd281, %rd268;
	or.pred  	%p10, %p8, %p9;
	selp.b32 	%r1576, %r1572, %r1576, %p10;
	selp.b32 	%r1577, %r1573, %r1577, %p10;
	selp.b32 	%r1578, %r1574, %r1578, %p10;
	selp.b32 	%r1579, %r1575, %r1579, %p10;
	selp.b64 	%rd268, %rd281, %rd268, %p10;
$L__BB27_131:
	cvt.s64.s32 	%rd191, %r1592;
	add.s64 	%rd192, %rd186, %rd191;
	add.s64 	%rd193, %rd192, %rd177;
	add.s64 	%rd269, %rd193, 256;
	min.s32 	%r838, %r1577, %r1578;
	min.s32 	%r510, %r838, %r1579;
	min.s32 	%r839, %r1581, %r1582;
	min.s32 	%r511, %r839, %r1583;
	setp.lt.s32 	%p11, %r510, %r511;
	@%p11 bra 	$L__BB27_133;
	setp.lt.s32 	%p12, %r511, %r510;
	add.s64 	%rd198, %rd193, 256;
	setp.lt.s64 	%p13, %rd268, %rd198;
	or.pred  	%p14, %p12, %p13;
	selp.b32 	%r1580, %r1576, %r1580, %p14;
	selp.b32 	%r1581, %r1577, %r1581, %p14;
	selp.b32 	%r1582, %r1578, %r1582, %p14;
	selp.b32 	%r1583, %r1579, %r1583, %p14;
	selp.b64 	%rd269, %rd268, %rd198, %p14;
$L__BB27_133:
	cvt.s64.s32 	%rd199, %r1592;
	add.s64 	%rd200, %rd186, %rd199;
	add.s64 	%rd201, %rd200, %rd177;
	add.s64 	%rd281, %rd201, 512;
	min.s32 	%r840, %r1581, %r1582;
	min.s32 	%r520, %r840, %r1583;
	min.s32 	%r841, %r1640, %r1639;
	min.s32 	%r521, %r841, %r1638;
	setp.lt.s32 	%p15, %r520, %r521;
	@%p15 bra 	$L__BB27_135;
	setp.lt.s32 	%p16, %r521, %r520;
	setp.lt.s64 	%p17, %rd269, %rd281;
	or.pred  	%p18, %p16, %p17;
	selp.b32 	%r1641, %r1580, %r1641, %p18;
	selp.b32 	%r1640, %r1581, %r1640, %p18;
	selp.b32 	%r1639, %r1582, %r1639, %p18;
	selp.b32 	%r1638, %r1583, %r1638, %p18;
	selp.b64 	%rd281, %rd269, %rd281, %p18;
$L__BB27_135:
	setp.ne.s32 	%p19, %r461, 0;
	bar.sync 	0;
	@%p19 bra 	$L__BB27_137;
	atom.global.add.u32 	%r842, [%rd1+4], 768;
	mov.u32 	%r843, %nctaid.x;
	mad.lo.s32 	%r844, %r843, 768, %r842;
	st.shared.u32 	[_ZN6thrust24THRUST_300001_SM_1000_NS8cuda_cub4core6detail5shmemE+224], %r844;
$L__BB27_137:
	bar.sync 	0;
	ld.shared.u32 	%r1592, [_ZN6thrust24THRUST_300001_SM_1000_NS8cuda_cub4core6detail5shmemE+224];
	add.s32 	%r845, %r1592, 768;
	setp.le.s32 	%p20, %r845, %r820;
	mov.u32 	%r1572, %r1641;
	mov.u32 	%r1573, %r1640;
	mov.u32 	%r1574, %r1639;
	mov.u32 	%r1575, %r1638;
	@%p20 bra 	$L__BB27_129;
$L__BB27_138:
	setp.le.s32 	%p21, %r820, %r1592;
	@%p21 bra 	$L__BB27_161;
	sub.s32 	%r536, %r820, %r1592;
	setp.ge.s32 	%p22, %r461, %r536;
	@%p22 bra 	$L__BB27_161;
	not.b32 	%r847, %r461;
	add.s32 	%r848, %r820, %r847;
	sub.s32 	%r537, %r848, %r1592;
	and.b32  	%r849, %r537, 768;
	setp.eq.s32 	%p23, %r849, 768;
	mov.u32 	%r1604, %r461;
	@%p23 bra 	$L__BB27_146;
	add.s32 	%r1594, %r461, %r1592;
	cvta.to.global.u64 	%rd203, %rd176;
	add.s64 	%rd117, %rd203, 8;
	shr.u32 	%r850, %r537, 8;
	add.s32 	%r851, %r850, 1;
	and.b32  	%r852, %r851, 3;
	neg.s32 	%r1593, %r852;
	mov.u32 	%r1604, %r461;
$L__BB27_142:
	.pragma "nounroll";
	mov.u64 	%rd118, %rd281;
	mov.u32 	%r546, %r1638;
	mov.u32 	%r545, %r1639;
	mov.u32 	%r544, %r1640;
	mov.u32 	%r543, %r1641;
	cvt.s64.s32 	%rd204, %r1594;
	add.s64 	%rd119, %rd177, %rd204;
	mul.wide.s32 	%rd205, %r1594, 16;
	add.s64 	%rd206, %rd117, %rd205;
	ld.global.u32 	%r547, [%rd206+-8];
	ld.global.u32 	%r548, [%rd206+-4];
	ld.global.u32 	%r549, [%rd206];
	ld.global.u32 	%r550, [%rd206+4];
	min.s32 	%r853, %r544, %r545;
	min.s32 	%r551, %r853, %r546;
	min.s32 	%r854, %r548, %r549;
	min.s32 	%r552, %r854, %r550;
	setp.lt.s32 	%p24, %r551, %r552;
	mov.u32 	%r1641, %r547;
	mov.u32 	%r1640, %r548;
	mov.u32 	%r1639, %r549;
	mov.u32 	%r1638, %r550;
	mov.u64 	%rd281, %rd119;
	@%p24 bra 	$L__BB27_145;
	setp.lt.s32 	%p25, %r552, %r551;
	mov.u32 	%r1641, %r543;
	mov.u32 	%r1640, %r544;
	mov.u32 	%r1639, %r545;
	mov.u32 	%r1638, %r546;
	mov.u64 	%rd281, %rd118;
	@%p25 bra 	$L__BB27_145;
	setp.lt.s64 	%p26, %rd118, %rd119;
	selp.b32 	%r1641, %r543, %r547, %p26;
	selp.b32 	%r1640, %r544, %r548, %p26;
	selp.b32 	%r1639, %r545, %r549, %p26;
	selp.b32 	%r1638, %r546, %r550, %p26;
	min.s64 	%rd281, %rd118, %rd119;
$L__BB27_145:
	add.s32 	%r1604, %r1604, 256;
	add.s32 	%r1594, %r1594, 256;
	add.s32 	%r1593, %r1593, 1;
	setp.ne.s32 	%p27, %r1593, 0;
	@%p27 bra 	$L__BB27_142;
$L__BB27_146:
	setp.lt.u32 	%p28, %r537, 768;
	@%p28 bra 	$L__BB27_161;
	add.s32 	%r1613, %r1604, %r1592;
	add.s32 	%r1616, %r1613, 256;
	add.s32 	%r1615, %r1613, 512;
	add.s32 	%r1614, %r1613, 768;
$L__BB27_148:
	cvt.s64.s32 	%rd207, %r1616;
	add.s64 	%rd126, %rd177, %rd207;
	cvt.s64.s32 	%rd208, %r1613;
	add.s64 	%rd127, %rd177, %rd208;
	mul.wide.s32 	%rd209, %r1613, 16;
	cvta.to.global.u64 	%rd210, %rd176;
	add.s64 	%rd211, %rd210, %rd209;
	add.s64 	%rd128, %rd211, 8192;
	ld.global.u32 	%r586, [%rd211];
	ld.global.u32 	%r587, [%rd211+4];
	ld.global.u32 	%r588, [%rd211+8];
	ld.global.u32 	%r589, [%rd211+12];
	min.s32 	%r855, %r1640, %r1639;
	min.s32 	%r590, %r855, %r1638;
	min.s32 	%r856, %r587, %r588;
	min.s32 	%r591, %r856, %r589;
	setp.lt.s32 	%p29, %r590, %r591;
	mov.u32 	%r1622, %r586;
	mov.u32 	%r1623, %r587;
	mov.u32 	%r1624, %r588;
	mov.u32 	%r1625, %r589;
	mov.u64 	%rd277, %rd127;
	@%p29 bra 	$L__BB27_151;
	setp.lt.s32 	%p30, %r591, %r590;
	mov.u32 	%r1622, %r1641;
	mov.u32 	%r1623, %r1640;
	mov.u32 	%r1624, %r1639;
	mov.u32 	%r1625, %r1638;
	mov.u64 	%rd277, %rd281;
	@%p30 bra 	$L__BB27_151;
	setp.lt.s64 	%p31, %rd281, %rd127;
	selp.b32 	%r1622, %r1641, %r586, %p31;
	selp.b32 	%r1623, %r1640, %r587, %p31;
	selp.b32 	%r1624, %r1639, %r588, %p31;
	selp.b32 	%r1625, %r1638, %r589, %p31;
	min.s64 	%rd277, %rd281, %rd127;
$L__BB27_151:
	ld.global.u32 	%r600, [%rd128+-4096];
	ld.global.u32 	%r601, [%rd128+-4092];
	ld.global.u32 	%r602, [%rd128+-4088];
	ld.global.u32 	%r603, [%rd128+-4084];
	min.s32 	%r857, %r1623, %r1624;
	min.s32 	%r604, %r857, %r1625;
	min.s32 	%r858, %r601, %r602;
	min.s32 	%r605, %r858, %r603;
	setp.lt.s32 	%p32, %r604, %r605;
	mov.u32 	%r1626, %r600;
	mov.u32 	%r1627, %r601;
	mov.u32 	%r1628, %r602;
	mov.u32 	%r1629, %r603;
	mov.u64 	%rd278, %rd126;
	@%p32 bra 	$L__BB27_154;
	setp.lt.s32 	%p33, %r605, %r604;
	mov.u32 	%r1626, %r1622;
	mov.u32 	%r1627, %r1623;
	mov.u32 	%r1628, %r1624;
	mov.u32 	%r1629, %r1625;
	mov.u64 	%rd278, %rd277;
	@%p33 bra 	$L__BB27_154;
	setp.lt.s64 	%p34, %rd277, %rd126;
	selp.b32 	%r1626, %r1622, %r600, %p34;
	selp.b32 	%r1627, %r1623, %r601, %p34;
	selp.b32 	%r1628, %r1624, %r602, %p34;
	selp.b32 	%r1629, %r1625, %r603, %p34;
	min.s64 	%rd278, %rd277, %rd126;
$L__BB27_154:
	cvt.s64.s32 	%rd212, %r1615;
	add.s64 	%rd133, %rd177, %rd212;
	ld.global.u32 	%r614, [%rd128];
	ld.global.u32 	%r615, [%rd128+4];
	ld.global.u32 	%r616, [%rd128+8];
	ld.global.u32 	%r617, [%rd128+12];
	min.s32 	%r859, %r1627, %r1628;
	min.s32 	%r618, %r859, %r1629;
	min.s32 	%r860, %r615, %r616;
	min.s32 	%r619, %r860, %r617;
	setp.lt.s32 	%p35, %r618, %r619;
	mov.u32 	%r1630, %r614;
	mov.u32 	%r1631, %r615;
	mov.u32 	%r1632, %r616;
	mov.u32 	%r1633, %r617;
	mov.u64 	%rd279, %rd133;
	@%p35 bra 	$L__BB27_157;
	setp.lt.s32 	%p36, %r619, %r618;
	mov.u32 	%r1630, %r1626;
	mov.u32 	%r1631, %r1627;
	mov.u32 	%r1632, %r1628;
	mov.u32 	%r1633, %r1629;
	mov.u64 	%rd279, %rd278;
	@%p36 bra 	$L__BB27_157;
	setp.lt.s64 	%p37, %rd278, %rd133;
	selp.b32 	%r1630, %r1626, %r614, %p37;
	selp.b32 	%r1631, %r1627, %r615, %p37;
	selp.b32 	%r1632, %r1628, %r616, %p37;
	selp.b32 	%r1633, %r1629, %r617, %p37;
	min.s64 	%rd279, %rd278, %rd133;
$L__BB27_157:
	cvt.s64.s32 	%rd213, %r1614;
	add.s64 	%rd136, %rd177, %rd213;
	ld.global.u32 	%r628, [%rd128+4096];
	ld.global.u32 	%r629, [%rd128+4100];
	ld.global.u32 	%r630, [%rd128+4104];
	ld.global.u32 	%r631, [%rd128+4108];
	min.s32 	%r861, %r1631, %r1632;
	min.s32 	%r632, %r861, %r1633;
	min.s32 	%r862, %r629, %r630;
	min.s32 	%r633, %r862, %r631;
	setp.lt.s32 	%p38, %r632, %r633;
	mov.u32 	%r1641, %r628;
	mov.u32 	%r1640, %r629;
	mov.u32 	%r1639, %r630;
	mov.u32 	%r1638, %r631;
	mov.u64 	%rd281, %rd136;
	@%p38 bra 	$L__BB27_160;
	setp.lt.s32 	%p39, %r633, %r632;
	mov.u32 	%r1641, %r1630;
	mov.u32 	%r1640, %r1631;
	mov.u32 	%r1639, %r1632;
	mov.u32 	%r1638, %r1633;
	mov.u64 	%rd281, %rd279;
	@%p39 bra 	$L__BB27_160;
	setp.lt.s64 	%p40, %rd279, %rd136;
	selp.b32 	%r1641, %r1630, %r628, %p40;
	selp.b32 	%r1640, %r1631, %r629, %p40;
	selp.b32 	%r1639, %r1632, %r630, %p40;
	selp.b32 	%r1638, %r1633, %r631, %p40;
	min.s64 	%rd281, %rd279, %rd136;
$L__BB27_160:
	add.s32 	%r1604, %r1604, 1024;
	add.s32 	%r1616, %r1616, 1024;
	add.s32 	%r1615, %r1615, 1024;
	add.s32 	%r1614, %r1614, 1024;
	add.s32 	%r1613, %r1613, 1024;
	setp.lt.s32 	%p41, %r1604, %r536;
	@%p41 bra 	$L__BB27_148;
$L__BB27_161:
	// begin inline asm
	mov.u32 %r863, %laneid;
	// end inline asm
	mov.b32 	%r891, 1;
	mov.b32 	%r892, 31;
	mov.b32 	%r893, -1;
	// begin inline asm
	shfl.sync.down.b32 %r864, %r1641, %r891, %r892, %r893;
	// end inline asm
	// begin inline asm
	shfl.sync.down.b32 %r869, %r1640, %r891, %r892, %r893;
	// end inline asm
	// begin inline asm
	shfl.sync.down.b32 %r874, %r1639, %r891, %r892, %r893;
	// end inline asm
	// begin inline asm
	shfl.sync.down.b32 %r879, %r1638, %r891, %r892, %r893;
	// end inline asm
	mov.b64 	{%r885, %r890}, %rd281;
	// begin inline asm
	shfl.sync.down.b32 %r884, %r885, %r891, %r892, %r893;
	// end inline asm
	// begin inline asm
	shfl.sync.down.b32 %r889, %r890, %r891, %r892, %r893;
	// end inline asm
	mov.b64 	%rd140, {%r884, %r889};
	setp.gt.s32 	%p42, %r863, 30;
	mov.u32 	%r1642, %r1641;
	mov.u32 	%r1643, %r1640;
	mov.u32 	%r1644, %r1639;
	mov.u32 	%r1645, %r1638;
	mov.u64 	%rd282, %rd281;
	@%p42 bra 	$L__BB27_165;
	min.s32 	%r894, %r1640, %r1639;
	min.s32 	%r656, %r894, %r1638;
	min.s32 	%r895, %r869, %r874;
	min.s32 	%r657, %r895, %r879;
	setp.lt.s32 	%p43, %r656, %r657;
	mov.u32 	%r1642, %r864;
	mov.u32 	%r1643, %r869;
	mov.u32 	%r1644, %r874;
	mov.u32 	%r1645, %r879;
	mov.u64 	%rd282, %rd140;
	@%p43 bra 	$L__BB27_165;
	setp.lt.s32 	%p44, %r657, %r656;
	mov.u32 	%r1642, %r1641;
	mov.u32 	%r1643, %r1640;
	mov.u32 	%r1644, %r1639;
	mov.u32 	%r1645, %r1638;
	mov.u64 	%rd282, %rd281;
	@%p44 bra 	$L__BB27_165;
	setp.lt.s64 	%p45, %rd281, %rd140;
	selp.b32 	%r1642, %r1641, %r864, %p45;
	selp.b32 	%r1643, %r1640, %r869, %p45;
	selp.b32 	%r1644, %r1639, %r874, %p45;
	selp.b32 	%r1645, %r1638, %r879, %p45;
	min.s64 	%rd282, %rd281, %rd140;
$L__BB27_165:
	mov.b32 	%r923, 2;
	mov.b32 	%r924, 31;
	mov.b32 	%r925, -1;
	// begin inline asm
	shfl.sync.down.b32 %r896, %r1642, %r923, %r924, %r925;
	// end inline asm
	// begin inline asm
	shfl.sync.down.b32 %r901, %r1643, %r923, %r924, %r925;
	// end inline asm
	// begin inline asm
	shfl.sync.down.b32 %r906, %r1644, %r923, %r924, %r925;
	// end inline asm
	// begin inline asm
	shfl.sync.down.b32 %r911, %r1645, %r923, %r924, %r925;
	// end inline asm
	mov.b64 	{%r917, %r922}, %rd282;
	// begin inline asm
	shfl.sync.down.b32 %r916, %r917, %r923, %r924, %r925;
	// end inline asm
	// begin inline asm
	shfl.sync.down.b32 %r921, %r922, %r923, %r924, %r925;
	// end inline asm
	mov.b64 	%rd143, {%r916, %r921};
	setp.gt.s32 	%p46, %r863, 29;
	mov.u32 	%r1646, %r1642;
	mov.u32 	%r1647, %r1643;
	mov.u32 	%r1648, %r1644;
	mov.u32 	%r1649, %r1645;
	mov.u64 	%rd283, %rd282;
	@%p46 bra 	$L__BB27_169;
	min.s32 	%r926, %r1643, %r1644;
	min.s32 	%r670, %r926, %r1645;
	min.s32 	%r927, %r901, %r906;
	min.s32 	%r671, %r927, %r911;
	setp.lt.s32 	%p47, %r670, %r671;
	mov.u32 	%r1646, %r896;
	mov.u32 	%r1647, %r901;
	mov.u32 	%r1648, %r906;
	mov.u32 	%r1649, %r911;
	mov.u64 	%rd283, %rd143;
	@%p47 bra 	$L__BB27_169;
	setp.lt.s32 	%p48, %r671, %r670;
	mov.u32 	%r1646, %r1642;
	mov.u32 	%r1647, %r1643;
	mov.u32 	%r1648, %r1644;
	mov.u32 	%r1649, %r1645;
	mov.u64 	%rd283, %rd282;
	@%p48 bra 	$L__BB27_169;
	setp.lt.s64 	%p49, %rd282, %rd143;
	selp.b32 	%r1646, %r1642, %r896, %p49;
	selp.b32 	%r1647, %r1643, %r901, %p49;
	selp.b32 	%r1648, %r1644, %r906, %p49;
	selp.b32 	%r1649, %r1645, %r911, %p49;
	min.s64 	%rd283, %rd282, %rd143;
$L__BB27_169:
	mov.b32 	%r955, 4;
	mov.b32 	%r956, 31;
	mov.b32 	%r957, -1;
	// begin inline asm
	shfl.sync.down.b32 %r928, %r1646, %r955, %r956, %r957;
	// end inline asm
	// begin inline asm
	shfl.sync.down.b32 %r933, %r1647, %r955, %r956, %r957;
	// end inline asm
	// begin inline asm
	shfl.sync.down.b32 %r938, %r1648, %r955, %r956, %r957;
	// end inline asm
	// begin inline asm
	shfl.sync.down.b32 %r943, %r1649, %r955, %r956, %r957;
	// end inline asm
	mov.b64 	{%r949, %r954}, %rd283;
	// begin inline asm
	shfl.sync.down.b32 %r948, %r949, %r955, %r956, %r957;
	// end inline asm
	// begin inline asm
	shfl.sync.down.b32 %r953, %r954, %r955, %r956, %r957;
	// end inline asm
	mov.b64 	%rd146, {%r948, %r953};
	setp.gt.s32 	%p50, %r863, 27;
	mov.u32 	%r1650, %r1646;
	mov.u32 	%r1651, %r1647;
	mov.u32 	%r1652, %r1648;
	mov.u32 	%r1653, %r1649;
	mov.u64 	%rd284, %rd283;
	@%p50 bra 	$L__BB27_173;
	min.s32 	%r958, %r1647, %r1648;
	min.s32 	%r684, %r958, %r1649;
	min.s32 	%r959, %r933, %r938;
	min.s32 	%r685, %r959, %r943;
	setp.lt.s32 	%p51, %r684, %r685;
	mov.u32 	%r1650, %r928;
	mov.u32 	%r1651, %r933;
	mov.u32 	%r1652, %r938;
	mov.u32 	%r1653, %r943;
	mov.u64 	%rd284, %rd146;
	@%p51 bra 	$L__BB27_173;
	setp.lt.s32 	%p52, %r685, %r684;
	mov.u32 	%r1650, %r1646;
	mov.u32 	%r1651, %r1647;
	mov.u32 	%r1652, %r1648;
	mov.u32 	%r1653, %r1649;
	mov.u64 	%rd284, %rd283;
	@%p52 bra 	$L__BB27_173;
	setp.lt.s64 	%p53, %rd283, %rd146;
	selp.b32 	%r1650, %r1646, %r928, %p53;
	selp.b32 	%r1651, %r1647, %r933, %p53;
	selp.b32 	%r1652, %r1648, %r938, %p53;
	selp.b32 	%r1653, %r1649, %r943, %p53;
	min.s64 	%rd284, %rd283, %rd146;
$L__BB27_173:
	mov.b32 	%r987, 8;
	mov.b32 	%r988, 31;
	mov.b32 	%r989, -1;
	// begin inline asm
	shfl.sync.down.b32 %r960, %r1650, %r987, %r988, %r989;
	// end inline asm
	// begin inline asm
	shfl.sync.down.b32 %r965, %r1651, %r987, %r988, %r989;
	// end inline asm
	// begin inline asm
	shfl.sync.down.b32 %r970, %r1652, %r987, %r988, %r989;
	// end inline asm
	// begin inline asm
	shfl.sync.down.b32 %r975, %r1653, %r987, %r988, %r989;
	// end inline asm
	mov.b64 	{%r981, %r986}, %rd284;
	// begin inline asm
	shfl.sync.down.b32 %r980, %r981, %r987, %r988, %r989;
	// end inline asm
	// begin inline asm
	shfl.sync.down.b32 %r985, %r986, %r987, %r988, %r989;
	// end inline asm
	mov.b64 	%rd149, {%r980, %r985};
	setp.gt.s32 	%p54, %r863, 23;
	mov.u32 	%r1654, %r1650;
	mov.u32 	%r1655, %r1651;
	mov.u32 	%r1656, %r1652;
	mov.u32 	%r1657, %r1653;
	mov.u64 	%rd285, %rd284;
	@%p54 bra 	$L__BB27_177;
	min.s32 	%r990, %r1651, %r1652;
	min.s32 	%r698, %r990, %r1653;
	min.s32 	%r991, %r965, %r970;
	min.s32 	%r699, %r991, %r975;
	setp.lt.s32 	%p55, %r698, %r699;
	mov.u32 	%r1654, %r960;
	mov.u32 	%r1655, %r965;
	mov.u32 	%r1656, %r970;
	mov.u32 	%r1657, %r975;
	mov.u64 	%rd285, %rd149;
	@%p55 bra 	$L__BB27_177;
	setp.lt.s32 	%p56, %r699, %r698;
	mov.u32 	%r1654, %r1650;
	mov.u32 	%r1655, %r1651;
	mov.u32 	%r1656, %r1652;
	mov.u32 	%r1657, %r1653;
	mov.u64 	%rd285, %rd284;
	@%p56 bra 	$L__BB27_177;
	setp.lt.s64 	%p57, %rd284, %rd149;
	selp.b32 	%r1654, %r1650, %r960, %p57;
	selp.b32 	%r1655, %r1651, %r965, %p57;
	selp.b32 	%r1656, %r1652, %r970, %p57;
	selp.b32 	%r1657, %r1653, %r975, %p57;
	min.s64 	%rd285, %rd284, %rd149;
$L__BB27_177:
	mov.b32 	%r1019, 16;
	mov.b32 	%r1020, 31;
	mov.b32 	%r1021, -1;
	// begin inline asm
	shfl.sync.down.b32 %r992, %r1654, %r1019, %r1020, %r1021;
	// end inline asm
	// begin inline asm
	shfl.sync.down.b32 %r997, %r1655, %r1019, %r1020, %r1021;
	// end inline asm
	// begin inline asm
	shfl.sync.down.b32 %r1002, %r1656, %r1019, %r1020, %r1021;
	// end inline asm
	// begin inline asm
	shfl.sync.down.b32 %r1007, %r1657, %r1019, %r1020, %r1021;
	// end inline asm
	mov.b64 	{%r1013, %r1018}, %rd285;
	// begin inline asm
	shfl.sync.down.b32 %r1012, %r1013, %r1019, %r1020, %r1021;
	// end inline asm
	// begin inline asm
	shfl.sync.down.b32 %r1017, %r1018, %r1019, %r1020, %r1021;
	// end inline asm
	mov.b64 	%rd152, {%r1012, %r1017};
	setp.gt.s32 	%p58, %r863, 15;
	mov.u32 	%r1689, %r1654;
	mov.u32 	%r1688, %r1655;
	mov.u32 	%r1687, %r1656;
	mov.u32 	%r1686, %r1657;
	mov.u64 	%rd293, %rd285;
	@%p58 bra 	$L__BB27_181;
	min.s32 	%r1022, %r1655, %r1656;
	min.s32 	%r712, %r1022, %r1657;
	min.s32 	%r1023, %r997, %r1002;
	min.s32 	%r713, %r1023, %r1007;
	setp.lt.s32 	%p59, %r712, %r713;
	mov.u32 	%r1689, %r992;
	mov.u32 	%r1688, %r997;
	mov.u32 	%r1687, %r1002;
	mov.u32 	%r1686, %r1007;
	mov.u64 	%rd293, %rd152;
	@%p59 bra 	$L__BB27_181;
	setp.lt.s32 	%p60, %r713, %r712;
	mov.u32 	%r1689, %r1654;
	mov.u32 	%r1688, %r1655;
	mov.u32 	%r1687, %r1656;
	mov.u32 	%r1686, %r1657;
	mov.u64 	%rd293, %rd285;
	@%p60 bra 	$L__BB27_181;
	setp.lt.s64 	%p61, %rd285, %rd152;
	selp.b32 	%r1689, %r1654, %r992, %p61;
	selp.b32 	%r1688, %r1655, %r997, %p61;
	selp.b32 	%r1687, %r1656, %r1002, %p61;
	selp.b32 	%r1686, %r1657, %r1007, %p61;
	min.s64 	%rd293, %rd285, %rd152;
$L__BB27_181:
	setp.ne.s32 	%p62, %r863, 0;
	@%p62 bra 	$L__BB27_183;
	shr.u32 	%r1024, %r461, 5;
	mov.u32 	%r1025, _ZN6thrust24THRUST_300001_SM_1000_NS8cuda_cub4core6detail5shmemE;
	mad.lo.s32 	%r1026, %r1024, 24, %r1025;
	st.shared.v2.u32 	[%r1026+8], {%r1689, %r1688};
	st.shared.v2.u32 	[%r1026+16], {%r1687, %r1686};
	st.shared.u64 	[%r1026+24], %rd293;
$L__BB27_183:
	bar.sync 	0;
	setp.ne.s32 	%p63, %r461, 0;
	@%p63 bra 	$L__BB27_205;
	ld.shared.v4.u32 	{%r722, %r723, %r724, %r725}, [_ZN6thrust24THRUST_300001_SM_1000_NS8cuda_cub4core6detail5shmemE+32];
	ld.shared.u64 	%rd155, [_ZN6thrust24THRUST_300001_SM_1000_NS8cuda_cub4core6detail5shmemE+48];
	min.s32 	%r1027, %r1688, %r1687;
	min.s32 	%r726, %r1027, %r1686;
	min.s32 	%r1028, %r723, %r724;
	min.s32 	%r727, %r1028, %r725;
	setp.lt.s32 	%p64, %r726, %r727;
	mov.u32 	%r1662, %r722;
	mov.u32 	%r1663, %r723;
	mov.u32 	%r1664, %r724;
	mov.u32 	%r1665, %r725;
	mov.u64 	%rd287, %rd155;
	@%p64 bra 	$L__BB27_187;
	setp.lt.s32 	%p65, %r727, %r726;
	mov.u32 	%r1662, %r1689;
	mov.u32 	%r1663, %r1688;
	mov.u32 	%r1664, %r1687;
	mov.u32 	%r1665, %r1686;
	mov.u64 	%rd287, %rd293;
	@%p65 bra 	$L__BB27_187;
	setp.lt.s64 	%p66, %rd293, %rd155;
	selp.b32 	%r1662, %r1689, %r722, %p66;
	selp.b32 	%r1663, %r1688, %r723, %p66;
	selp.b32 	%r1664, %r1687, %r724, %p66;
	selp.b32 	%r1665, %r1686, %r725, %p66;
	min.s64 	%rd287, %rd293, %rd155;
$L__BB27_187:
	ld.shared.v2.u32 	{%r736, %r737}, [_ZN6thrust24THRUST_300001_SM_1000_NS8cuda_cub4core6detail5shmemE+56];
	ld.shared.v2.u32 	{%r738, %r739}, [_ZN6thrust24THRUST_300001_SM_1000_NS8cuda_cub4core6detail5shmemE+64];
	ld.shared.u64 	%rd158, [_ZN6thrust24THRUST_300001_SM_1000_NS8cuda_cub4core6detail5shmemE+72];
	min.s32 	%r1029, %r1663, %r1664;
	min.s32 	%r740, %r1029, %r1665;
	min.s32 	%r1030, %r737, %r738;
	min.s32 	%r741, %r1030, %r739;
	setp.lt.s32 	%p67, %r740, %r741;
	mov.u32 	%r1666, %r736;
	mov.u32 	%r1667, %r737;
	mov.u32 	%r1668, %r738;
	mov.u32 	%r1669, %r739;
	mov.u64 	%rd288, %rd158;
	@%p67 bra 	$L__BB27_190;
	setp.lt.s32 	%p68, %r741, %r740;
	mov.u32 	%r1666, %r1662;
	mov.u32 	%r1667, %r1663;
	mov.u32 	%r1668, %r1664;
	mov.u32 	%r1669, %r1665;
	mov.u64 	%rd288, %rd287;
	@%p68 bra 	$L__BB27_190;
	setp.lt.s64 	%p69, %rd287, %rd158;
	selp.b32 	%r1666, %r1662, %r736, %p69;
	selp.b32 	%r1667, %r1663, %r737, %p69;
	selp.b32 	%r1668, %r1664, %r738, %p69;
	selp.b32 	%r1669, %r1665, %r739, %p69;
	min.s64 	%rd288, %rd287, %rd158;
$L__BB27_190:
	ld.shared.v4.u32 	{%r750, %r751, %r752, %r753}, [_ZN6thrust24THRUST_300001_SM_1000_NS8cuda_cub4core6detail5shmemE+80];
	ld.shared.u64 	%rd161, [_ZN6thrust24THRUST_300001_SM_1000_NS8cuda_cub4core6detail5shmemE+96];
	min.s32 	%r1031, %r1667, %r1668;
	min.s32 	%r754, %r1031, %r1669;
	min.s32 	%r1032, %r751, %r752;
	min.s32 	%r755, %r1032, %r753;
	setp.lt.s32 	%p70, %r754, %r755;
	mov.u32 	%r1670, %r750;
	mov.u32 	%r1671, %r751;
	mov.u32 	%r1672, %r752;
	mov.u32 	%r1673, %r753;
	mov.u64 	%rd289, %rd161;
	@%p70 bra 	$L__BB27_193;
	setp.lt.s32 	%p71, %r755, %r754;
	mov.u32 	%r1670, %r1666;
	mov.u32 	%r1671, %r1667;
	mov.u32 	%r1672, %r1668;
	mov.u32 	%r1673, %r1669;
	mov.u64 	%rd289, %rd288;
	@%p71 bra 	$L__BB27_193;
	setp.lt.s64 	%p72, %rd288, %rd161;
	selp.b32 	%r1670, %r1666, %r750, %p72;
	selp.b32 	%r1671, %r1667, %r751, %p72;
	selp.b32 	%r1672, %r1668, %r752, %p72;
	selp.b32 	%r1673, %r1669, %r753, %p72;
	min.s64 	%rd289, %rd288, %rd161;
$L__BB27_193:
	ld.shared.v2.u32 	{%r764, %r765}, [_ZN6thrust24THRUST_300001_SM_1000_NS8cuda_cub4core6detail5shmemE+104];
	ld.shared.v2.u32 	{%r766, %r767}, [_ZN6thrust24THRUST_300001_SM_1000_NS8cuda_cub4core6detail5shmemE+112];
	ld.shared.u64 	%rd164, [_ZN6thrust24THRUST_300001_SM_1000_NS8cuda_cub4core6detail5shmemE+120];
	min.s32 	%r1033, %r1671, %r1672;
	min.s32 	%r768, %r1033, %r1673;
	min.s32 	%r1034, %r765, %r766;
	min.s32 	%r769, %r1034, %r767;
	setp.lt.s32 	%p73, %r768, %r769;
	mov.u32 	%r1674, %r764;
	mov.u32 	%r1675, %r765;
	mov.u32 	%r1676, %r766;
	mov.u32 	%r1677, %r767;
	mov.u64 	%rd290, %rd164;
	@%p73 bra 	$L__BB27_196;
	setp.lt.s32 	%p74, %r769, %r768;
	mov.u32 	%r1674, %r1670;
	mov.u32 	%r1675, %r1671;
	mov.u32 	%r1676, %r1672;
	mov.u32 	%r1677, %r1673;
	mov.u64 	%rd290, %rd289;
	@%p74 bra 	$L__BB27_196;
	setp.lt.s64 	%p75, %rd289, %rd164;
	selp.b32 	%r1674, %r1670, %r764, %p75;
	selp.b32 	%r1675, %r1671, %r765, %p75;
	selp.b32 	%r1676, %r1672, %r766, %p75;
	selp.b32 	%r1677, %r1673, %r767, %p75;
	min.s64 	%rd290, %rd289, %rd164;
$L__BB27_196:
	ld.shared.v4.u32 	{%r778, %r779, %r780, %r781}, [_ZN6thrust24THRUST_300001_SM_1000_NS8cuda_cub4core6detail5shmemE+128];
	ld.shared.u64 	%rd167, [_ZN6thrust24THRUST_300001_SM_1000_NS8cuda_cub4core6detail5shmemE+144];
	min.s32 	%r1035, %r1675, %r1676;
	min.s32 	%r782, %r1035, %r1677;
	min.s32 	%r1036, %r779, %r780;
	min.s32 	%r783, %r1036, %r781;
	setp.lt.s32 	%p76, %r782, %r783;
	mov.u32 	%r1678, %r778;
	mov.u32 	%r1679, %r779;
	mov.u32 	%r1680, %r780;
	mov.u32 	%r1681, %r781;
	mov.u64 	%rd291, %rd167;
	@%p76 bra 	$L__BB27_199;
	setp.lt.s32 	%p77, %r783, %r782;
	mov.u32 	%r1678, %r1674;
	mov.u32 	%r1679, %r1675;
	mov.u32 	%r1680, %r1676;
	mov.u32 	%r1681, %r1677;
	mov.u64 	%rd291, %rd290;
	@%p77 bra 	$L__BB27_199;
	setp.lt.s64 	%p78, %rd290, %rd167;
	selp.b32 	%r1678, %r1674, %r778, %p78;
	selp.b32 	%r1679, %r1675, %r779, %p78;
	selp.b32 	%r1680, %r1676, %r780, %p78;
	selp.b32 	%r1681, %r1677, %r781, %p78;
	min.s64 	%rd291, %rd290, %rd167;
$L__BB27_199:
	ld.shared.v2.u32 	{%r792, %r793}, [_ZN6thrust24THRUST_300001_SM_1000_NS8cuda_cub4core6detail5shmemE+152];
	ld.shared.v2.u32 	{%r794, %r795}, [_ZN6thrust24THRUST_300001_SM_1000_NS8cuda_cub4core6detail5shmemE+160];
	ld.shared.u64 	%rd170, [_ZN6thrust24THRUST_300001_SM_1000_NS8cuda_cub4core6detail5shmemE+168];
	min.s32 	%r1037, %r1679, %r1680;
	min.s32 	%r796, %r1037, %r1681;
	min.s32 	%r1038, %r793, %r794;
	min.s32 	%r797, %r1038, %r795;
	setp.lt.s32 	%p79, %r796, %r797;
	mov.u32 	%r1682, %r792;
	mov.u32 	%r1683, %r793;
	mov.u32 	%r1684, %r794;
	mov.u32 	%r1685, %r795;
	mov.u64 	%rd292, %rd170;
	@%p79 bra 	$L__BB27_202;
	setp.lt.s32 	%p80, %r797, %r796;
	mov.u32 	%r1682, %r1678;
	mov.u32 	%r1683, %r1679;
	mov.u32 	%r1684, %r1680;
	mov.u32 	%r1685, %r1681;
	mov.u64 	%rd292, %rd291;
	@%p80 bra 	$L__BB27_202;
	setp.lt.s64 	%p81, %rd291, %rd170;
	selp.b32 	%r1682, %r1678, %r792, %p81;
	selp.b32 	%r1683, %r1679, %r793, %p81;
	selp.b32 	%r1684, %r1680, %r794, %p81;
	selp.b32 	%r1685, %r1681, %r795, %p81;
	min.s64 	%rd292, %rd291, %rd170;
$L__BB27_202:
	ld.shared.v4.u32 	{%r806, %r807, %r808, %r809}, [_ZN6thrust24THRUST_300001_SM_1000_NS8cuda_cub4core6detail5shmemE+176];
	ld.shared.u64 	%rd173, [_ZN6thrust24THRUST_300001_SM_1000_NS8cuda_cub4core6detail5shmemE+192];
	min.s32 	%r1039, %r1683, %r1684;
	min.s32 	%r810, %r1039, %r1685;
	min.s32 	%r1040, %r807, %r808;
	min.s32 	%r811, %r1040, %r809;
	setp.lt.s32 	%p82, %r810, %r811;
	mov.u64 	%rd293, %rd173;
	mov.u32 	%r1686, %r809;
	mov.u32 	%r1687, %r808;
	mov.u32 	%r1688, %r807;
	mov.u32 	%r1689, %r806;
	@%p82 bra 	$L__BB27_205;
	setp.lt.s32 	%p83, %r811, %r810;
	mov.u64 	%rd293, %rd292;
	mov.u32 	%r1686, %r1685;
	mov.u32 	%r1687, %r1684;
	mov.u32 	%r1688, %r1683;
	mov.u32 	%r1689, %r1682;
	@%p83 bra 	$L__BB27_205;
	setp.lt.s64 	%p84, %rd292, %rd173;
	selp.b32 	%r1689, %r1682, %r806, %p84;
	selp.b32 	%r1688, %r1683, %r807, %p84;
	selp.b32 	%r1687, %r1684, %r808, %p84;
	selp.b32 	%r1686, %r1685, %r809, %p84;
	min.s64 	%rd293, %rd292, %rd173;
$L__BB27_205:
	mov.u32 	%r1424, %tid.x;
	setp.ne.s32 	%p201, %r1424, 0;
	@%p201 bra 	$L__BB27_207;
	ld.param.u64 	%rd232, [_ZN6thrust24THRUST_300001_SM_1000_NS8cuda_cub4core6detail13_kernel_agentINS1_8__reduce11ReduceAgentINS0_12zip_iteratorIN4cuda3std3__45tupleIJNS0_6detail15normal_iteratorINS0_10device_ptrINSB_IJiiiiEEEEEEENS0_17counting_iteratorIlNS0_11use_defaultESJ_SJ_EEEEEEEPNSB_IJSF_lEEESN_iNS1_9__extrema9arg_max_fISF_l6lbXYZ2EEEEJSM_SO_iN3cub18CUB_300001_SM_100013GridEvenShareIiEENSV_9GridQueueIjEESS_EEEvDpT0__param_1];
	cvta.to.global.u64 	%rd229, %rd232;
	mul.wide.u32 	%rd230, %r1, 24;
	add.s64 	%rd231, %rd229, %rd230;
	st.global.u32 	[%rd231], %r1689;
	st.global.u32 	[%rd231+4], %r1688;
	st.global.u32 	[%rd231+8], %r1687;
	st.global.u32 	[%rd231+12], %r1686;
	st.global.u64 	[%rd231+16], %rd293;
$L__BB27_207:
	ret;

}
	// .globl	_ZN6thrust24THRUST_300001_SM_1000_NS8cuda_cub4core6detail13_kernel_agentINS1_8__reduce11ReduceAgentIPN4cuda3std3__45tupleIJNSA_IJiiiiEEElEEESD_SC_iNS1_9__extrema9arg_max_fISB_l6lbXYZ2EEEEJSD_SD_iSH_EEEvDpT0_
.visible .entry _ZN6thrust24THRUST_300001_SM_1000_NS8cuda_cub4core6detail13_kernel_agentINS1_8__reduce11ReduceAgentIPN4cuda3std3__45tupleIJNSA_IJiiiiEEElEEESD_SC_iNS1_9__extrema9arg_max_fISB_l6lbXYZ2EEEEJSD_SD_iSH_EEEvDpT0_(
	.param .u64 .ptr .align 1 _ZN6thrust24THRUST_300001_SM_1000_NS8cuda_cub4core6detail13_kernel_agentINS1_8__reduce11ReduceAgentIPN4cuda3std3__45tupleIJNSA_IJiiiiEEElEEESD_SC_iNS1_9__extrema9arg_max_fISB_l6lbXYZ2EEEEJSD_SD_iSH_EEEvDpT0__param_0,
	.param .u64 .ptr .align 1 _ZN6thrust24THRUST_300001_SM_1000_NS8cuda_cub4core6detail13_kernel_agentINS1_8__reduce11ReduceAgentIPN4cuda3std3__45tupleIJNSA_IJiiiiEEElEEESD_SC_iNS1_9__extrema9arg_max_fISB_l6lbXYZ2EEEEJSD_SD_iSH_EEEvDpT0__param_1,
	.param .u32 _ZN6thrust24THRUST_300001_SM_1000_NS8cuda_cub4core6detail13_kernel_agentINS1_8__reduce11ReduceAgentIPN4cuda3std3__45tupleIJNSA_IJiiiiEEElEEESD_SC_iNS1_9__extrema9arg_max_fISB_l6lbXYZ2EEEEJSD_SD_iSH_EEEvDpT0__param_2,
	.param .align 1 .b8 _ZN6thrust24THRUST_300001_SM_1000_NS8cuda_cub4core6detail13_kernel_agentINS1_8__reduce11ReduceAgentIPN4cuda3std3__45tupleIJNSA_IJiiiiEEElEEESD_SC_iNS1_9__extrema9arg_max_fISB_l6lbXYZ2EEEEJSD_SD_iSH_EEEvDpT0__param_3[1]
)
.maxntid 256
{
	.reg .pred 	%p<206>;
	.reg .b32 	%r<1656>;
	.reg .b64 	%rd<358>;

	ld.param.u64 	%rd174, [_ZN6thrust24THRUST_300001_SM_1000_NS8cuda_cub4core6detail13_kernel_agentINS1_8__reduce11ReduceAgentIPN4cuda3std3__45tupleIJNSA_IJiiiiEEElEEESD_SC_iNS1_9__extrema9arg_max_fISB_l6lbXYZ2EEEEJSD_SD_iSH_EEEvDpT0__param_0];
	ld.param.u32 	%r803, [_ZN6thrust24THRUST_300001_SM_1000_NS8cuda_cub4core6detail13_kernel_agentINS1_8__reduce11ReduceAgentIPN4cuda3std3__45tupleIJNSA_IJiiiiEEElEEESD_SC_iNS1_9__extrema9arg_max_fISB_l6lbXYZ2EEEEJSD_SD_iSH_EEEvDpT0__param_2];
	setp.eq.s32 	%p1, %r803, 0;
	@%p1 bra 	$L__BB28_203;
	setp.gt.s32 	%p2, %r803, 767;
	@%p2 bra 	$L__BB28_121;
	mov.u32 	%r1, %tid.x;
	setp.ge.s32 	%p89, %r1, %r803;
	mov.b32 	%r1436, 0;
	mov.b64 	%rd304, 0;
	mov.u32 	%r1437, %r1436;
	mov.u32 	%r1438, %r1436;
	mov.u32 	%r1439, %r1436;
	mov.u32 	%r1410, %r1;
	@%p89 bra 	$L__BB28_4;
	mul.wide.u32 	%rd258, %r1, 24;
	add.s64 	%rd253, %rd174, %rd258;
	// begin inline asm
	ld.global.nc.u64 %rd252, [%rd253];
	// end inline asm
	mov.b64 	{%r1439, %r1438}, %rd252;
	add.s64 	%rd255, %rd253, 8;
	// begin inline asm
	ld.global.nc.u64 %rd254, [%rd255];
	// end inline asm
	mov.b64 	{%r1437, %r1436}, %rd254;
	add.s64 	%rd257, %rd253, 16;
	// begin inline asm
	ld.global.nc.u64 %rd304, [%rd257];
	// end inline asm
	add.s32 	%r1410, %r1, 256;
$L__BB28_4:
	setp.ge.s32 	%p90, %r1410, %r803;
	@%p90 bra 	$L__BB28_25;
	not.b32 	%r1015, %r1410;
	add.s32 	%r12, %r803, %r1015;
	and.b32  	%r1016, %r12, 768;
	setp.eq.s32 	%p91, %r1016, 768;
	@%p91 bra 	$L__BB28_11;
	mul.wide.u32 	%rd260, %r1410, 24;
	add.s64 	%rd295, %rd174, %rd260;
	shr.u32 	%r1017, %r12, 8;
	add.s32 	%r1018, %r1017, 1;
	and.b32  	%r1019, %r1018, 3;
	neg.s32 	%r1400, %r1019;
$L__BB28_7:
	.pragma "nounroll";
	mov.u64 	%rd5, %rd304;
	mov.u32 	%r19, %r1436;
	mov.u32 	%r18, %r1437;
	mov.u32 	%r17, %r1438;
	mov.u32 	%r16, %r1439;
	// begin inline asm
	ld.global.nc.u64 %rd261, [%rd295];
	// end inline asm
	mov.b64 	{%r20, %r21}, %rd261;
	add.s64 	%rd264, %rd295, 8;
	// begin inline asm
	ld.global.nc.u64 %rd263, [%rd264];
	// end inline asm
	mov.b64 	{%r22, %r23}, %rd263;
	add.s64 	%rd266, %rd295, 16;
	// begin inline asm
	ld.global.nc.u64 %rd265, [%rd266];
	// end inline asm
	min.s32 	%r1020, %r17, %r18;
	min.s32 	%r24, %r1020, %r19;
	min.s32 	%r1021, %r21, %r22;
	min.s32 	%r25, %r1021, %r23;
	setp.lt.s32 	%p92, %r24, %r25;
	mov.u64 	%rd304, %rd265;
	mov.u32 	%r1436, %r23;
	mov.u32 	%r1437, %r22;
	mov.u32 	%r1438, %r21;
	mov.u32 	%r1439, %r20;
	@%p92 bra 	$L__BB28_10;
	setp.lt.s32 	%p93, %r25, %r24;
	mov.u64 	%rd304, %rd5;
	mov.u32 	%r1436, %r19;
	mov.u32 	%r1437, %r18;
	mov.u32 	%r1438, %r17;
	mov.u32 	%r1439, %r16;
	@%p93 bra 	$L__BB28_10;
	setp.lt.s64 	%p94, %rd5, %rd265;
	min.s64 	%rd304, %rd5, %rd265;
	selp.b32 	%r1436, %r19, %r23, %p94;
	selp.b32 	%r1437, %r18, %r22, %p94;
	selp.b32 	%r1438, %r17, %r21, %p94;
	selp.b32 	%r1439, %r16, %r20, %p94;
$L__BB28_10:
	add.s32 	%r1410, %r1410, 256;
	add.s64 	%rd295, %rd295, 6144;
	add.s32 	%r1400, %r1400, 1;
	setp.ne.s32 	%p95, %r1400, 0;
	@%p95 bra 	$L__BB28_7;
$L__BB28_11:
	setp.lt.u32 	%p96, %r12, 768;
	@%p96 bra 	$L__BB28_25;
$L__BB28_12:
	mul.wide.s32 	%rd273, %r1410, 24;
	add.s64 	%rd268, %rd174, %rd273;
	// begin inline asm
	ld.global.nc.u64 %rd267, [%rd268];
	// end inline asm
	mov.b64 	{%r50, %r51}, %rd267;
	add.s64 	%rd270, %rd268, 8;
	// begin inline asm
	ld.global.nc.u64 %rd269, [%rd270];
	// end inline asm
	mov.b64 	{%r52, %r53}, %rd269;
	add.s64 	%rd272, %rd268, 16;
	// begin inline asm
	ld.global.nc.u64 %rd271, [%rd272];
	// end inline asm
	min.s32 	%r1022, %r1438, %r1437;
	min.s32 	%r54, %r1022, %r1436;
	min.s32 	%r1023, %r51, %r52;
	min.s32 	%r55, %r1023, %r53;
	setp.lt.s32 	%p97, %r54, %r55;
	mov.u64 	%rd301, %rd271;
	mov.u32 	%r1424, %r53;
	mov.u32 	%r1425, %r52;
	mov.u32 	%r1426, %r51;
	mov.u32 	%r1427, %r50;
	@%p97 bra 	$L__BB28_15;
	setp.lt.s32 	%p98, %r55, %r54;
	mov.u64 	%rd301, %rd304;
	mov.u32 	%r1424, %r1436;
	mov.u32 	%r1425, %r1437;
	mov.u32 	%r1426, %r1438;
	mov.u32 	%r1427, %r1439;
	@%p98 bra 	$L__BB28_15;
	setp.lt.s64 	%p99, %rd304, %rd271;
	min.s64 	%rd301, %rd304, %rd271;
	selp.b32 	%r1424, %r1436, %r53, %p99;
	selp.b32 	%r1425, %r1437, %r52, %p99;
	selp.b32 	%r1426, %r1438, %r51, %p99;
	selp.b32 	%r1427, %r1439, %r50, %p99;
$L__BB28_15:
	add.s64 	%rd275, %rd268, 6144;
	// begin inline asm
	ld.global.nc.u64 %rd274, [%rd275];
	// end inline asm
	mov.b64 	{%r64, %r65}, %rd274;
	add.s64 	%rd277, %rd268, 6152;
	// begin inline asm
	ld.global.nc.u64 %rd276, [%rd277];
	// end inline asm
	mov.b64 	{%r66, %r67}, %rd276;
	add.s64 	%rd279, %rd268, 6160;
	// begin inline asm
	ld.global.nc.u64 %rd278, [%rd279];
	// end inline asm
	min.s32 	%r1024, %r1426, %r1425;
	min.s32 	%r68, %r1024, %r1424;
	min.s32 	%r1025, %r65, %r66;
	min.s32 	%r69, %r1025, %r67;
	setp.lt.s32 	%p100, %r68, %r69;
	mov.u64 	%rd302, %rd278;
	mov.u32 	%r1428, %r67;
	mov.u32 	%r1429, %r66;
	mov.u32 	%r1430, %r65;
	mov.u32 	%r1431, %r64;
	@%p100 bra 	$L__BB28_18;
	setp.lt.s32 	%p101, %r69, %r68;
	mov.u64 	%rd302, %rd301;
	mov.u32 	%r1428, %r1424;
	mov.u32 	%r1429, %r1425;
	mov.u32 	%r1430, %r1426;
	mov.u32 	%r1431, %r1427;
	@%p101 bra 	$L__BB28_18;
	setp.lt.s64 	%p102, %rd301, %rd278;
	min.s64 	%rd302, %rd301, %rd278;
	selp.b32 	%r1428, %r1424, %r67, %p102;
	selp.b32 	%r1429, %r1425, %r66, %p102;
	selp.b32 	%r1430, %r1426, %r65, %p102;
	selp.b32 	%r1431, %r1427, %r64, %p102;
$L__BB28_18:
	add.s64 	%rd281, %rd268, 12288;
	// begin inline asm
	ld.global.nc.u64 %rd280, [%rd281];
	// end inline asm
	mov.b64 	{%r78, %r79}, %rd280;
	add.s64 	%rd283, %rd268, 12296;
	// begin inline asm
	ld.global.nc.u64 %rd282, [%rd283];
	// end inline asm
	mov.b64 	{%r80, %r81}, %rd282;
	add.s64 	%rd285, %rd268, 12304;
	// begin inline asm
	ld.global.nc.u64 %rd284, [%rd285];
	// end inline asm
	min.s32 	%r1026, %r1430, %r1429;
	min.s32 	%r82, %r1026, %r1428;
	min.s32 	%r1027, %r79, %r80;
	min.s32 	%r83, %r1027, %r81;
	setp.lt.s32 	%p103, %r82, %r83;
	mov.u64 	%rd303, %rd284;
	mov.u32 	%r1432, %r81;
	mov.u32 	%r1433, %r80;
	mov.u32 	%r1434, %r79;
	mov.u32 	%r1435, %r78;
	@%p103 bra 	$L__BB28_21;
	setp.lt.s32 	%p104, %r83, %r82;
	mov.u64 	%rd303, %rd302;
	mov.u32 	%r1432, %r1428;
	mov.u32 	%r1433, %r1429;
	mov.u32 	%r1434, %r1430;
	mov.u32 	%r1435, %r1431;
	@%p104 bra 	$L__BB28_21;
	setp.lt.s64 	%p105, %rd302, %rd284;
	min.s64 	%rd303, %rd302, %rd284;
	selp.b32 	%r1432, %r1428, %r81, %p105;
	selp.b32 	%r1433, %r1429, %r80, %p105;
	selp.b32 	%r1434, %r1430, %r79, %p105;
	selp.b32 	%r1435, %r1431, %r78, %p105;
$L__BB28_21:
	add.s64 	%rd287, %rd268, 18432;
	// begin inline asm
	ld.global.nc.u64 %rd286, [%rd287];
	// end inline asm
	mov.b64 	{%r92, %r93}, %rd286;
	add.s64 	%rd289, %rd268, 18440;
	// begin inline asm
	ld.global.nc.u64 %rd288, [%rd289];
	// end inline asm
	mov.b64 	{%r94, %r95}, %rd288;
	add.s64 	%rd291, %rd268, 18448;
	// begin inline asm
	ld.global.nc.u64 %rd290, [%rd291];
	// end inline asm
	min.s32 	%r1028, %r1434, %r1433;
	min.s32 	%r96, %r1028, %r1432;
	min.s32 	%r1029, %r93, %r94;
	min.s32 	%r97, %r1029, %r95;
	setp.lt.s32 	%p106, %r96, %r97;
	mov.u64 	%rd304, %rd290;
	mov.u32 	%r1436, %r95;
	mov.u32 	%r1437, %r94;
	mov.u32 	%r1438, %r93;
	mov.u32 	%r1439, %r92;
	@%p106 bra 	$L__BB28_24;
	setp.lt.s32 	%p107, %r97, %r96;
	mov.u64 	%rd304, %rd303;
	mov.u32 	%r1436, %r1432;
	mov.u32 	%r1437, %r1433;
	mov.u32 	%r1438, %r1434;
	mov.u32 	%r1439, %r1435;
	@%p107 bra 	$L__BB28_24;
	setp.lt.s64 	%p108, %rd303, %rd290;
	min.s64 	%rd304, %rd303, %rd290;
	selp.b32 	%r1436, %r1432, %r95, %p108;
	selp.b32 	%r1437, %r1433, %r94, %p108;
	selp.b32 	%r1438, %r1434, %r93, %p108;
	selp.b32 	%r1439, %r1435, %r92, %p108;
$L__BB28_24:
	add.s32 	%r1410, %r1410, 1024;
	setp.lt.s32 	%p109, %r1410, %r803;
	@%p109 bra 	$L__BB28_12;
$L__BB28_25:
	setp.lt.s32 	%p110, %r803, 256;
	@%p110 bra 	$L__BB28_70;
	// begin inline asm
	mov.u32 %r1216, %laneid;
	// end inline asm
	mov.b32 	%r1244, 1;
	mov.b32 	%r1245, 31;
	mov.b32 	%r1246, -1;
	// begin inline asm
	shfl.sync.down.b32 %r1217, %r1439, %r1244, %r1245, %r1246;
	// end inline asm
	// begin inline asm
	shfl.sync.down.b32 %r1222, %r1438, %r1244, %r1245, %r1246;
	// end inline asm
	// begin inline asm
	shfl.sync.down.b32 %r1227, %r1437, %r1244, %r1245, %r1246;
	// end inline asm
	// begin inline asm
	shfl.sync.down.b32 %r1232, %r1436, %r1244, %r1245, %r1246;
	// end inline asm
	mov.b64 	{%r1238, %r1243}, %rd304;
	// begin inline asm
	shfl.sync.down.b32 %r1237, %r1238, %r1244, %r1245, %r1246;
	// end inline asm
	// begin inline asm
	shfl.sync.down.b32 %r1242, %r1243, %r1244, %r1245, %r1246;
	// end inline asm
	mov.b64 	%rd27, {%r1237, %r1242};
	setp.gt.s32 	%p162, %r1216, 30;
	mov.u64 	%rd306, %rd304;
	mov.u32 	%r1444, %r1436;
	mov.u32 	%r1445, %r1437;
	mov.u32 	%r1446, %r1438;
	mov.u32 	%r1447, %r1439;
	@%p162 bra 	$L__BB28_30;
	min.s32 	%r1247, %r1438, %r1437;
	min.s32 	%r116, %r1247, %r1436;
	min.s32 	%r1248, %r1222, %r1227;
	min.s32 	%r117, %r1248, %r1232;
	setp.lt.s32 	%p163, %r116, %r117;
	mov.u64 	%rd306, %rd27;
	mov.u32 	%r1444, %r1232;
	mov.u32 	%r1445, %r1227;
	mov.u32 	%r1446, %r1222;
	mov.u32 	%r1447, %r1217;
	@%p163 bra 	$L__BB28_30;
	setp.lt.s32 	%p164, %r117, %r116;
	mov.u64 	%rd306, %rd304;
	mov.u32 	%r1444, %r1436;
	mov.u32 	%r1445, %r1437;
	mov.u32 	%r1446, %r1438;
	mov.u32 	%r1447, %r1439;
	@%p164 bra 	$L__BB28_30;
	setp.lt.s64 	%p165, %rd304, %rd27;
	min.s64 	%rd306, %rd304, %rd27;
	selp.b32 	%r1444, %r1436, %r1232, %p165;
	selp.b32 	%r1445, %r1437, %r1227, %p165;
	selp.b32 	%r1446, %r1438, %r1222, %p165;
	selp.b32 	%r1447, %r1439, %r1217, %p165;
$L__BB28_30:
	mov.b32 	%r1276, 2;
	mov.b32 	%r1277, 31;
	mov.b32 	%r1278, -1;
	// begin inline asm
	shfl.sync.down.b32 %r1249, %r1447, %r1276, %r1277, %r1278;
	// end inline asm
	// begin inline asm
	shfl.sync.down.b32 %r1254, %r1446, %r1276, %r1277, %r1278;
	// end inline asm
	// begin inline asm
	shfl.sync.down.b32 %r1259, %r1445, %r1276, %r1277, %r1278;
	// end inline asm
	// begin inline asm
	shfl.sync.down.b32 %r1264, %r1444, %r1276, %r1277, %r1278;
	// end inline asm
	mov.b64 	{%r1270, %r1275}, %rd306;
	// begin inline asm
	shfl.sync.down.b32 %r1269, %r1270, %r1276, %r1277, %r1278;
	// end inline asm
	// begin inline asm
	shfl.sync.down.b32 %r1274, %r1275, %r1276, %r1277, %r1278;
	// end inline asm
	mov.b64 	%rd30, {%r1269, %r1274};
	setp.gt.s32 	%p166, %r1216, 29;
	mov.u64 	%rd307, %rd306;
	mov.u32 	%r1448, %r1444;
	mov.u32 	%r1449, %r1445;
	mov.u32 	%r1450, %r1446;
	mov.u32 	%r1451, %r1447;
	@%p166 bra 	$L__BB28_34;
	min.s32 	%r1279, %r1446, %r1445;
	min.s32 	%r130, %r1279, %r1444;
	min.s32 	%r1280, %r1254, %r1259;
	min.s32 	%r131, %r1280, %r1264;
	setp.lt.s32 	%p167, %r130, %r131;
	mov.u64 	%rd307, %rd30;
	mov.u32 	%r1448, %r1264;
	mov.u32 	%r1449, %r1259;
	mov.u32 	%r1450, %r1254;
	mov.u32 	%r1451, %r1249;
	@%p167 bra 	$L__BB28_34;
	setp.lt.s32 	%p168, %r131, %r130;
	mov.u64 	%rd307, %rd306;
	mov.u32 	%r1448, %r1444;
	mov.u32 	%r1449, %r1445;
	mov.u32 	%r1450, %r1446;
	mov.u32 	%r1451, %r1447;
	@%p168 bra 	$L__BB28_34;
	setp.lt.s64 	%p169, %rd306, %rd30;
	min.s64 	%rd307, %rd306, %rd30;
	selp.b32 	%r1448, %r1444, %r1264, %p169;
	selp.b32 	%r1449, %r1445, %r1259, %p169;
	selp.b32 	%r1450, %r1446, %r1254, %p169;
	selp.b32 	%r1451, %r1447, %r1249, %p169;
$L__BB28_34:
	mov.b32 	%r1308, 4;
	mov.b32 	%r1309, 31;
	mov.b32 	%r1310, -1;
	// begin inline asm
	shfl.sync.down.b32 %r1281, %r1451, %r1308, %r1309, %r1310;
	// end inline asm
	// begin inline asm
	shfl.sync.down.b32 %r1286, %r1450, %r1308, %r1309, %r1310;
	// end inline asm
	// begin inline asm
	shfl.sync.down.b32 %r1291, %r1449, %r1308, %r1309, %r1310;
	// end inline asm
	// begin inline asm
	shfl.sync.down.b32 %r1296, %r1448, %r1308, %r1309, %r1310;
	// end inline asm
	mov.b64 	{%r1302, %r1307}, %rd307;
	// begin inline asm
	shfl.sync.down.b32 %r1301, %r1302, %r1308, %r1309, %r1310;
	// end inline asm
	// begin inline asm
	shfl.sync.down.b32 %r1306, %r1307, %r1308, %r1309, %r1310;
	// end inline asm
	mov.b64 	%rd33, {%r1301, %r1306};
	setp.gt.s32 	%p170, %r1216, 27;
	mov.u64 	%rd308, %rd307;
	mov.u32 	%r1452, %r1448;
	mov.u32 	%r1453, %r1449;
	mov.u32 	%r1454, %r1450;
	mov.u32 	%r1455, %r1451;
	@%p170 bra 	$L__BB28_38;
	min.s32 	%r1311, %r1450, %r1449;
	min.s32 	%r144, %r1311, %r1448;
	min.s32 	%r1312, %r1286, %r1291;
	min.s32 	%r145, %r1312, %r1296;
	setp.lt.s32 	%p171, %r144, %r145;
	mov.u64 	%rd308, %rd33;
	mov.u32 	%r1452, %r1296;
	mov.u32 	%r1453, %r1291;
	mov.u32 	%r1454, %r1286;
	mov.u32 	%r1455, %r1281;
	@%p171 bra 	$L__BB28_38;
	setp.lt.s32 	%p172, %r145, %r144;
	mov.u64 	%rd308, %rd307;
	mov.u32 	%r1452, %r1448;
	mov.u32 	%r1453, %r1449;
	mov.u32 	%r1454, %r1450;
	mov.u32 	%r1455, %r1451;
	@%p172 bra 	$L__BB28_38;
	setp.lt.s64 	%p173, %rd307, %rd33;
	min.s64 	%rd308, %rd307, %rd33;
	selp.b32 	%r1452, %r1448, %r1296, %p173;
	selp.b32 	%r1453, %r1449, %r1291, %p173;
	selp.b32 	%r1454, %r1450, %r1286, %p173;
	selp.b32 	%r1455, %r1451, %r1281, %p173;
$L__BB28_38:
	mov.b32 	%r1340, 8;
	mov.b32 	%r1341, 31;
	mov.b32 	%r1342, -1;
	// begin inline asm
	shfl.sync.down.b32 %r1313, %r1455, %r1340, %r1341, %r1342;
	// end inline asm
	// begin inline asm
	shfl.sync.down.b32 %r1318, %r1454, %r1340, %r1341, %r1342;
	// end inline asm
	// begin inline asm
	shfl.sync.down.b32 %r1323, %r1453, %r1340, %r1341, %r1342;
	// end inline asm
	// begin inline asm
	shfl.sync.down.b32 %r1328, %r1452, %r1340, %r1341, %r1342;
	// end inline asm
	mov.b64 	{%r1334, %r1339}, %rd308;
	// begin inline asm
	shfl.sync.down.b32 %r1333, %r1334, %r1340, %r1341, %r1342;
	// end inline asm
	// begin inline asm
	shfl.sync.down.b32 %r1338, %r1339, %r1340, %r1341, %r1342;
	// end inline asm
	mov.b64 	%rd36, {%r1333, %r1338};
	setp.gt.s32 	%p174, %r1216, 23;
	mov.u64 	%rd309, %rd308;
	mov.u32 	%r1456, %r1452;
	mov.u32 	%r1457, %r1453;
	mov.u32 	%r1458, %r1454;
	mov.u32 	%r1459, %r1455;
	@%p174 bra 	$L__BB28_42;
	min.s32 	%r1343, %r1454, %r1453;
	min.s32 	%r158, %r1343, %r1452;
	min.s32 	%r1344, %r1318, %r1323;
	min.s32 	%r159, %r1344, %r1328;
	setp.lt.s32 	%p175, %r158, %r159;
	mov.u64 	%rd309, %rd36;
	mov.u32 	%r1456, %r1328;
	mov.u32 	%r1457, %r1323;
	mov.u32 	%r1458, %r1318;
	mov.u32 	%r1459, %r1313;
	@%p175 bra 	$L__BB28_42;
	setp.lt.s32 	%p176, %r159, %r158;
	mov.u64 	%rd309, %rd308;
	mov.u32 	%r1456, %r1452;
	mov.u32 	%r1457, %r1453;
	mov.u32 	%r1458, %r1454;
	mov.u32 	%r1459, %r1455;
	@%p176 bra 	$L__BB28_42;
	setp.lt.s64 	%p177, %rd308, %rd36;
	min.s64 	%rd309, %rd308, %rd36;
	selp.b32 	%r1456, %r1452, %r1328, %p177;
	selp.b32 	%r1457, %r1453, %r1323, %p177;
	selp.b32 	%r1458, %r1454, %r1318, %p177;
	selp.b32 	%r1459, %r1455, %r1313, %p177;
$L__BB28_42:
	mov.b32 	%r1372, 16;
	mov.b32 	%r1373, 31;
	mov.b32 	%r1374, -1;
	// begin inline asm
	shfl.sync.down.b32 %r1345, %r1459, %r1372, %r1373, %r1374;
	// end inline asm
	// begin inline asm
	shfl.sync.down.b32 %r1350, %r1458, %r1372, %r1373, %r1374;
	// end inline asm
	// begin inline asm
	shfl.sync.down.b32 %r1355, %r1457, %r1372, %r1373, %r1374;
	// end inline asm
	// begin inline asm
	shfl.sync.down.b32 %r1360, %r1456, %r1372, %r1373, %r1374;
	// end inline asm
	mov.b64 	{%r1366, %r1371}, %rd309;
	// begin inline asm
	shfl.sync.down.b32 %r1365, %r1366, %r1372, %r1373, %r1374;
	// end inline asm
	// begin inline asm
	shfl.sync.down.b32 %r1370, %r1371, %r1372, %r1373, %r1374;
	// end inline asm
	mov.b64 	%rd39, {%r1365, %r1370};
	setp.gt.s32 	%p178, %r1216, 15;
	mov.u64 	%rd357, %rd309;
	mov.u32 	%r1652, %r1456;
	mov.u32 	%r1653, %r1457;
	mov.u32 	%r1654, %r1458;
	mov.u32 	%r1655, %r1459;
	@%p178 bra 	$L__BB28_46;
	min.s32 	%r1375, %r1458, %r1457;
	min.s32 	%r172, %r1375, %r1456;
	min.s32 	%r1376, %r1350, %r1355;
	min.s32 	%r173, %r1376, %r1360;
	setp.lt.s32 	%p179, %r172, %r173;
	mov.u64 	%rd357, %rd39;
	mov.u32 	%r1652, %r1360;
	mov.u32 	%r1653, %r1355;
	mov.u32 	%r1654, %r1350;
	mov.u32 	%r1655, %r1345;
	@%p179 bra 	$L__BB28_46;
	setp.lt.s32 	%p180, %r173, %r172;
	mov.u64 	%rd357, %rd309;
	mov.u32 	%r1652, %r1456;
	mov.u32 	%r1653, %r1457;
	mov.u32 	%r1654, %r1458;
	mov.u32 	%r1655, %r1459;
	@%p180 bra 	$L__BB28_46;
	setp.lt.s64 	%p181, %rd309, %rd39;
	min.s64 	%rd357, %rd309, %rd39;
	selp.b32 	%r1652, %r1456, %r1360, %p181;
	selp.b32 	%r1653, %r1457, %r1355, %p181;
	selp.b32 	%r1654, %r1458, %r1350, %p181;
	selp.b32 	%r1655, %r1459, %r1345, %p181;
$L__BB28_46:
	setp.ne.s32 	%p182, %r1216, 0;
	@%p182 bra 	$L__BB28_48;
	shr.u32 	%r1377, %r1, 5;
	mov.u32 	%r1378, _ZN6thrust24THRUST_300001_SM_1000_NS8cuda_cub4core6detail5shmemE;
	mad.lo.s32 	%r1379, %r1377, 24, %r1378;
	st.shared.v2.u32 	[%r1379+8], {%r1655, %r1654};
	st.shared.v2.u32 	[%r1379+16], {%r1653, %r1652};
	st.shared.u64 	[%r1379+24], %rd357;
$L__BB28_48:
	bar.sync 	0;
	setp.ne.s32 	%p183, %r1, 0;
	@%p183 bra 	$L__BB28_201;
	ld.shared.v4.u32 	{%r182, %r183, %r184, %r185}, [_ZN6thrust24THRUST_300001_SM_1000_NS8cuda_cub4core6detail5shmemE+32];
	ld.shared.u64 	%rd42, [_ZN6thrust24THRUST_300001_SM_1000_NS8cuda_cub4core6detail5shmemE+48];
	min.s32 	%r1380, %r1654, %r1653;
	min.s32 	%r186, %r1380, %r1652;
	min.s32 	%r1381, %r183, %r184;
	min.s32 	%r187, %r1381, %r185;
	setp.lt.s32 	%p184, %r186, %r187;
	mov.u64 	%rd311, %rd42;
	mov.u32 	%r1464, %r185;
	mov.u32 	%r1465, %r184;
	mov.u32 	%r1466, %r183;
	mov.u32 	%r1467, %r182;
	@%p184 bra 	$L__BB28_52;
	setp.lt.s32 	%p185, %r187, %r186;
	mov.u64 	%rd311, %rd357;
	mov.u32 	%r1464, %r1652;
	mov.u32 	%r1465, %r1653;
	mov.u32 	%r1466, %r1654;
	mov.u32 	%r1467, %r1655;
	@%p185 bra 	$L__BB28_52;
	setp.lt.s64 	%p186, %rd357, %rd42;
	min.s64 	%rd311, %rd357, %rd42;
	selp.b32 	%r1464, %r1652, %r185, %p186;
	selp.b32 	%r1465, %r1653, %r184, %p186;
	selp.b32 	%r1466, %r1654, %r183, %p186;
	selp.b32 	%r1467, %r1655, %r182, %p186;
$L__BB28_52:
	ld.shared.v2.u32 	{%r196, %r197}, [_ZN6thrust24THRUST_300001_SM_1000_NS8cuda_cub4core6detail5shmemE+56];
	ld.shared.v2.u32 	{%r198, %r199}, [_ZN6thrust24THRUST_300001_SM_1000_NS8cuda_cub4core6detail5shmemE+64];
	ld.shared.u64 	%rd45, [_ZN6thrust24THRUST_300001_SM_1000_NS8cuda_cub4core6detail5shmemE+72];
	min.s32 	%r1382, %r1466, %r1465;
	min.s32 	%r200, %r1382, %r1464;
	min.s32 	%r1383, %r197, %r198;
	min.s32 	%r201, %r1383, %r199;
	setp.lt.s32 	%p187, %r200, %r201;
	mov.u64 	%rd312, %rd45;
	mov.u32 	%r1468, %r199;
	mov.u32 	%r1469, %r198;
	mov.u32 	%r1470, %r197;
	mov.u32 	%r1471, %r196;
	@%p187 bra 	$L__BB28_55;
	setp.lt.s32 	%p188, %r201, %r200;
	mov.u64 	%rd312, %rd311;
	mov.u32 	%r1468, %r1464;
	mov.u32 	%r1469, %r1465;
	mov.u32 	%r1470, %r1466;
	mov.u32 	%r1471, %r1467;
	@%p188 bra 	$L__BB28_55;
	setp.lt.s64 	%p189, %rd311, %rd45;
	min.s64 	%rd312, %rd311, %rd45;
	selp.b32 	%r1468, %r1464, %r199, %p189;
	selp.b32 	%r1469, %r1465, %r198, %p189;
	selp.b32 	%r1470, %r1466, %r197, %p189;
	selp.b32 	%r1471, %r1467, %r196, %p189;
$L__BB28_55:
	ld.shared.v4.u32 	{%r210, %r211, %r212, %r213}, [_ZN6thrust24THRUST_300001_SM_1000_NS8cuda_cub4core6detail5shmemE+80];
	ld.shared.u64 	%rd48, [_ZN6thrust24THRUST_300001_SM_1000_NS8cuda_cub4core6detail5shmemE+96];
	min.s32 	%r1384, %r1470, %r1469;
	min.s32 	%r214, %r1384, %r1468;
	min.s32 	%r1385, %r211, %r212;
	min.s32 	%r215, %r1385, %r213;
	setp.lt.s32 	%p190, %r214, %r215;
	mov.u64 	%rd313, %rd48;
	mov.u32 	%r1472, %r213;
	mov.u32 	%r1473, %r212;
	mov.u32 	%r1474, %r211;
	mov.u32 	%r1475, %r210;
	@%p190 bra 	$L__BB28_58;
	setp.lt.s32 	%p191, %r215, %r214;
	mov.u64 	%rd313, %rd312;
	mov.u32 	%r1472, %r1468;
	mov.u32 	%r1473, %r1469;
	mov.u32 	%r1474, %r1470;
	mov.u32 	%r1475, %r1471;
	@%p191 bra 	$L__BB28_58;
	setp.lt.s64 	%p192, %rd312, %rd48;
	min.s64 	%rd313, %rd312, %rd48;
	selp.b32 	%r1472, %r1468, %r213, %p192;
	selp.b32 	%r1473, %r1469, %r212, %p192;
	selp.b32 	%r1474, %r1470, %r211, %p192;
	selp.b32 	%r1475, %r1471, %r210, %p192;
$L__BB28_58:
	ld.shared.v2.u32 	{%r224, %r225}, [_ZN6thrust24THRUST_300001_SM_1000_NS8cuda_cub4core6detail5shmemE+104];
	ld.shared.v2.u32 	{%r226, %r227}, [_ZN6thrust24THRUST_300001_SM_1000_NS8cuda_cub4core6detail5shmemE+112];
	ld.shared.u64 	%rd51, [_ZN6thrust24THRUST_300001_SM_1000_NS8cuda_cub4core6detail5shmemE+120];
	min.s32 	%r1386, %r1474, %r1473;
	min.s32 	%r228, %r1386, %r1472;
	min.s32 	%r1387, %r225, %r226;
	min.s32 	%r229, %r1387, %r227;
	setp.lt.s32 	%p193, %r228, %r229;
	mov.u64 	%rd314, %rd51;
	mov.u32 	%r1476, %r227;
	mov.u32 	%r1477, %r226;
	mov.u32 	%r1478, %r225;
	mov.u32 	%r1479, %r224;
	@%p193 bra 	$L__BB28_61;
	setp.lt.s32 	%p194, %r229, %r228;
	mov.u64 	%rd314, %rd313;
	mov.u32 	%r1476, %r1472;
	mov.u32 	%r1477, %r1473;
	mov.u32 	%r1478, %r1474;
	mov.u32 	%r1479, %r1475;
	@%p194 bra 	$L__BB28_61;
	setp.lt.s64 	%p195, %rd313, %rd51;
	min.s64 	%rd314, %rd313, %rd51;
	selp.b32 	%r1476, %r1472, %r227, %p195;
	selp.b32 	%r1477, %r1473, %r226, %p195;
	selp.b32 	%r1478, %r1474, %r225, %p195;
	selp.b32 	%r1479, %r1475, %r224, %p195;
$L__BB28_61:
	ld.shared.v4.u32 	{%r238, %r239, %r240, %r241}, [_ZN6thrust24THRUST_300001_SM_1000_NS8cuda_cub4core6detail5shmemE+128];
	ld.shared.u64 	%rd54, [_ZN6thrust24THRUST_300001_SM_1000_NS8cuda_cub4core6detail5shmemE+144];
	min.s32 	%r1388, %r1478, %r1477;
	min.s32 	%r242, %r1388, %r1476;
	min.s32 	%r1389, %r239, %r240;
	min.s32 	%r243, %r1389, %r241;
	setp.lt.s32 	%p196, %r242, %r243;
	mov.u64 	%rd315, %rd54;
	mov.u32 	%r1480, %r241;
	mov.u32 	%r1481, %r240;
	mov.u32 	%r1482, %r239;
	mov.u32 	%r1483, %r238;
	@%p196 bra 	$L__BB28_64;
	setp.lt.s32 	%p197, %r243, %r242;
	mov.u64 	%rd315, %rd314;
	mov.u32 	%r1480, %r1476;
	mov.u32 	%r1481, %r1477;
	mov.u32 	%r1482, %r1478;
	mov.u32 	%r1483, %r1479;
	@%p197 bra 	$L__BB28_64;
	setp.lt.s64 	%p198, %rd314, %rd54;
	min.s64 	%rd315, %rd314, %rd54;
	selp.b32 	%r1480, %r1476, %r241, %p198;
	selp.b32 	%r1481, %r1477, %r240, %p198;
	selp.b32 	%r1482, %r1478, %r239, %p198;
	selp.b32 	%r1483, %r1479, %r238, %p198;
$L__BB28_64:
	ld.shared.v2.u32 	{%r252, %r253}, [_ZN6thrust24THRUST_300001_SM_1000_NS8cuda_cub4core6detail5shmemE+152];
	ld.shared.v2.u32 	{%r254, %r255}, [_ZN6thrust24THRUST_300001_SM_1000_NS8cuda_cub4core6detail5shmemE+160];
	ld.shared.u64 	%rd57, [_ZN6thrust24THRUST_300001_SM_1000_NS8cuda_cub4core6detail5shmemE+168];
	min.s32 	%r1390, %r1482, %r1481;
	min.s32 	%r256, %r1390, %r1480;
	min.s32 	%r1391, %r253, %r254;
	min.s32 	%r257, %r1391, %r255;
	setp.lt.s32 	%p199, %r256, %r257;
	mov.u64 	%rd316, %rd57;
	mov.u32 	%r1484, %r255;
	mov.u32 	%r1485, %r254;
	mov.u32 	%r1486, %r253;
	mov.u32 	%r1487, %r252;
	@%p199 bra 	$L__BB28_67;
	setp.lt.s32 	%p200, %r257, %r256;
	mov.u64 	%rd316, %rd315;
	mov.u32 	%r1484, %r1480;
	mov.u32 	%r1485, %r1481;
	mov.u32 	%r1486, %r1482;
	mov.u32 	%r1487, %r1483;
	@%p200 bra 	$L__BB28_67;
	setp.lt.s64 	%p201, %rd315, %rd57;
	min.s64 	%rd316, %rd315, %rd57;
	selp.b32 	%r1484, %r1480, %r255, %p201;
	selp.b32 	%r1485, %r1481, %r254, %p201;
	selp.b32 	%r1486, %r1482, %r253, %p201;
	selp.b32 	%r1487, %r1483, %r252, %p201;
$L__BB28_67:
	ld.shared.v4.u32 	{%r266, %r267, %r268, %r269}, [_ZN6thrust24THRUST_300001_SM_1000_NS8cuda_cub4core6detail5shmemE+176];
	ld.shared.u64 	%rd60, [_ZN6thrust24THRUST_300001_SM_1000_NS8cuda_cub4core6detail5shmemE+192];
	min.s32 	%r1392, %r1486, %r1485;
	min.s32 	%r270, %r1392, %r1484;
	min.s32 	%r1393, %r267, %r268;
	min.s32 	%r271, %r1393, %r269;
	setp.lt.s32 	%p202, %r270, %r271;
	mov.u64 	%rd357, %rd60;
	mov.u32 	%r1652, %r269;
	mov.u32 	%r1653, %r268;
	mov.u32 	%r1654, %r267;
	mov.u32 	%r1655, %r266;
	@%p202 bra 	$L__BB28_201;
	setp.lt.s32 	%p203, %r271, %r270;
	mov.u64 	%rd357, %rd316;
	mov.u32 	%r1652, %r1484;
	mov.u32 	%r1653, %r1485;
	mov.u32 	%r1654, %r1486;
	mov.u32 	%r1655, %r1487;
	@%p203 bra 	$L__BB28_201;
	setp.lt.s64 	%p204, %rd316, %rd60;
	min.s64 	%rd357, %rd316, %rd60;
	selp.b32 	%r1652, %r1484, %r269, %p204;
	selp.b32 	%r1653, %r1485, %r268, %p204;
	selp.b32 	%r1654, %r1486, %r267, %p204;
	selp.b32 	%r1655, %r1487, %r266, %p204;
	bra.uni 	$L__BB28_201;
$L__BB28_70:
	// begin inline asm
	mov.u32 %r1030, %laneid;
	// end inline asm
	and.b32  	%r1061, %r1, 992;
	add.s32 	%r1062, %r1061, 32;
	setp.gt.s32 	%p111, %r1062, %r803;
	not.b32 	%r1063, %r1061;
	add.s32 	%r1064, %r803, %r1063;
	selp.b32 	%r1059, %r1064, 31, %p111;
	mov.b32 	%r1058, 1;
	mov.b32 	%r1060, -1;
	// begin inline asm
	shfl.sync.down.b32 %r1031, %r1439, %r1058, %r1059, %r1060;
	// end inline asm
	// begin inline asm
	shfl.sync.down.b32 %r1036, %r1438, %r1058, %r1059, %r1060;
	// end inline asm
	// begin inline asm
	shfl.sync.down.b32 %r1041, %r1437, %r1058, %r1059, %r1060;
	// end inline asm
	// begin inline asm
	shfl.sync.down.b32 %r1046, %r1436, %r1058, %r1059, %r1060;
	// end inline asm
	mov.b64 	{%r1052, %r1057}, %rd304;
	// begin inline asm
	shfl.sync.down.b32 %r1051, %r1052, %r1058, %r1059, %r1060;
	// end inline asm
	// begin inline asm
	shfl.sync.down.b32 %r1056, %r1057, %r1058, %r1059, %r1060;
	// end inline asm
	mov.b64 	%rd62, {%r1051, %r1056};
	setp.ge.s32 	%p112, %r1030, %r1059;
	mov.u64 	%rd317, %rd304;
	mov.u32 	%r1488, %r1436;
	mov.u32 	%r1489, %r1437;
	mov.u32 	%r1490, %r1438;
	mov.u32 	%r1491, %r1439;
	@%p112 bra 	$L__BB28_74;
	min.s32 	%r1065, %r1438, %r1437;
	min.s32 	%r282, %r1065, %r1436;
	min.s32 	%r1066, %r1036, %r1041;
	min.s32 	%r283, %r1066, %r1046;
	setp.lt.s32 	%p113, %r282, %r283;
	mov.u64 	%rd317, %rd62;
	mov.u32 	%r1488, %r1046;
	mov.u32 	%r1489, %r1041;
	mov.u32 	%r1490, %r1036;
	mov.u32 	%r1491, %r1031;
	@%p113 bra 	$L__BB28_74;
	setp.lt.s32 	%p114, %r283, %r282;
	mov.u64 	%rd317, %rd304;
	mov.u32 	%r1488, %r1436;
	mov.u32 	%r1489, %r1437;
	mov.u32 	%r1490, %r1438;
	mov.u32 	%r1491, %r1439;
	@%p114 bra 	$L__BB28_74;
	setp.lt.s64 	%p115, %rd304, %rd62;
	min.s64 	%rd317, %rd304, %rd62;
	selp.b32 	%r1488, %r1436, %r1046, %p115;
	selp.b32 	%r1489, %r1437, %r1041, %p115;
	selp.b32 	%r1490, %r1438, %r1036, %p115;
	selp.b32 	%r1491, %r1439, %r1031, %p115;
$L__BB28_74:
	mov.b32 	%r1094, 2;
	mov.b32 	%r1096, -1;
	// begin inline asm
	shfl.sync.down.b32 %r1067, %r1491, %r1094, %r1059, %r1096;
	// end inline asm
	// begin inline asm
	shfl.sync.down.b32 %r1072, %r1490, %r1094, %r1059, %r1096;
	// end inline asm
	// begin inline asm
	shfl.sync.down.b32 %r1077, %r1489, %r1094, %r1059, %r1096;
	// end inline asm
	// begin inline asm
	shfl.sync.down.b32 %r1082, %r1488, %r1094, %r1059, %r1096;
	// end inline asm
	mov.b64 	{%r1088, %r1093}, %rd317;
	// begin inline asm
	shfl.sync.down.b32 %r1087, %r1088, %r1094, %r1059, %r1096;
	// end inline asm
	// begin inline asm
	shfl.sync.down.b32 %r1092, %r1093, %r1094, %r1059, %r1096;
	// end inline asm
	mov.b64 	%rd65, {%r1087, %r1092};
	add.s32 	%r1097, %r1030, 2;
	setp.gt.s32 	%p116, %r1097, %r1059;
	mov.u64 	%rd318, %rd317;
	mov.u32 	%r1492, %r1488;
	mov.u32 	%r1493, %r1489;
	mov.u32 	%r1494, %r1490;
	mov.u32 	%r1495, %r1491;
	@%p116 bra 	$L__BB28_78;
	min.s32 	%r1098, %r1490, %r1489;
	min.s32 	%r296, %r1098, %r1488;
	min.s32 	%r1099, %r1072, %r1077;
	min.s32 	%r297, %r1099, %r1082;
	setp.lt.s32 	%p117, %r296, %r297;
	mov.u64 	%rd318, %rd65;
	mov.u32 	%r1492, %r1082;
	mov.u32 	%r1493, %r1077;
	mov.u32 	%r1494, %r1072;
	mov.u32 	%r1495, %r1067;
	@%p117 bra 	$L__BB28_78;
	setp.lt.s32 	%p118, %r297, %r296;
	mov.u64 	%rd318, %rd317;
	mov.u32 	%r1492, %r1488;
	mov.u32 	%r1493, %r1489;
	mov.u32 	%r1494, %r1490;
	mov.u32 	%r1495, %r1491;
	@%p118 bra 	$L__BB28_78;
	setp.lt.s64 	%p119, %rd317, %rd65;
	min.s64 	%rd318, %rd317, %rd65;
	selp.b32 	%r1492, %r1488, %r1082, %p119;
	selp.b32 	%r1493, %r1489, %r1077, %p119;
	selp.b32 	%r1494, %r1490, %r1072, %p119;
	selp.b32 	%r1495, %r1491, %r1067, %p119;
$L__BB28_78:
	mov.b32 	%r1127, 4;
	mov.b32 	%r1129, -1;
	// begin inline asm
	shfl.sync.down.b32 %r1100, %r1495, %r1127, %r1059, %r1129;
	// end inline asm
	// begin inline asm
	shfl.sync.down.b32 %r1105, %r1494, %r1127, %r1059, %r1129;
	// end inline asm
	// begin inline asm
	shfl.sync.down.b32 %r1110, %r1493, %r1127, %r1059, %r1129;
	// end inline asm
	// begin inline asm
	shfl.sync.down.b32 %r1115, %r1492, %r1127, %r1059, %r1129;
	// end inline asm
	mov.b64 	{%r1121, %r1126}, %rd318;
	// begin inline asm
	shfl.sync.down.b32 %r1120, %r1121, %r1127, %r1059, %r1129;
	// end inline asm
	// begin inline asm
	shfl.sync.down.b32 %r1125, %r1126, %r1127, %r1059, %r1129;
	// end inline asm
	mov.b64 	%rd68, {%r1120, %r1125};
	add.s32 	%r1130, %r1030, 4;
	setp.gt.s32 	%p120, %r1130, %r1059;
	mov.u64 	%rd319, %rd318;
	mov.u32 	%r1496, %r1492;
	mov.u32 	%r1497, %r1493;
	mov.u32 	%r1498, %r1494;
	mov.u32 	%r1499, %r1495;
	@%p120 bra 	$L__BB28_82;
	min.s32 	%r1131, %r1494, %r1493;
	min.s32 	%r310, %r1131, %r1492;
	min.s32 	%r1132, %r1105, %r1110;
	min.s32 	%r311, %r1132, %r1115;
	setp.lt.s32 	%p121, %r310, %r311;
	mov.u64 	%rd319, %rd68;
	mov.u32 	%r1496, %r1115;
	mov.u32 	%r1497, %r1110;
	mov.u32 	%r1498, %r1105;
	mov.u32 	%r1499, %r1100;
	@%p121 bra 	$L__BB28_82;
	setp.lt.s32 	%p122, %r311, %r310;
	mov.u64 	%rd319, %rd318;
	mov.u32 	%r1496, %r1492;
	mov.u32 	%r1497, %r1493;
	mov.u32 	%r1498, %r1494;
	mov.u32 	%r1499, %r1495;
	@%p122 bra 	$L__BB28_82;
	setp.lt.s64 	%p123, %rd318, %rd68;
	min.s64 	%rd319, %rd318, %rd68;
	selp.b32 	%r1496, %r1492, %r1115, %p123;
	selp.b32 	%r1497, %r1493, %r1110, %p123;
	selp.b32 	%r1498, %r1494, %r1105, %p123;
	selp.b32 	%r1499, %r1495, %r1100, %p123;
$L__BB28_82:
	mov.b32 	%r1160, 8;
	mov.b32 	%r1162, -1;
	// begin inline asm
	shfl.sync.down.b32 %r1133, %r1499, %r1160, %r1059, %r1162;
	// end inline asm
	// begin inline asm
	shfl.sync.down.b32 %r1138, %r1498, %r1160, %r1059, %r1162;
	// end inline asm
	// begin inline asm
	shfl.sync.down.b32 %r1143, %r1497, %r1160, %r1059, %r1162;
	// end inline asm
	// begin inline asm
	shfl.sync.down.b32 %r1148, %r1496, %r1160, %r1059, %r1162;
	// end inline asm
	mov.b64 	{%r1154, %r1159}, %rd319;
	// begin inline asm
	shfl.sync.down.b32 %r1153, %r1154, %r1160, %r1059, %r1162;
	// end inline asm
	// begin inline asm
	shfl.sync.down.b32 %r1158, %r1159, %r1160, %r1059, %r1162;
	// end inline asm
	mov.b64 	%rd71, {%r1153, %r1158};
	add.s32 	%r1163, %r1030, 8;
	setp.gt.s32 	%p124, %r1163, %r1059;
	mov.u64 	%rd320, %rd319;
	mov.u32 	%r1500, %r1496;
	mov.u32 	%r1501, %r1497;
	mov.u32 	%r1502, %r1498;
	mov.u32 	%r1503, %r1499;
	@%p124 bra 	$L__BB28_86;
	min.s32 	%r1164, %r1498, %r1497;
	min.s32 	%r324, %r1164, %r1496;
	min.s32 	%r1165, %r1138, %r1143;
	min.s32 	%r325, %r1165, %r1148;
	setp.lt.s32 	%p125, %r324, %r325;
	mov.u64 	%rd320, %rd71;
	mov.u32 	%r1500, %r1148;
	mov.u32 	%r1501, %r1143;
	mov.u32 	%r1502, %r1138;
	mov.u32 	%r1503, %r1133;
	@%p125 bra 	$L__BB28_86;
	setp.lt.s32 	%p126, %r325, %r324;
	mov.u64 	%rd320, %rd319;
	mov.u32 	%r1500, %r1496;
	mov.u32 	%r1501, %r1497;
	mov.u32 	%r1502, %r1498;
	mov.u32 	%r1503, %r1499;
	@%p126 bra 	$L__BB28_86;
	setp.lt.s64 	%p127, %rd319, %rd71;
	min.s64 	%rd320, %rd319, %rd71;
	selp.b32 	%r1500, %r1496, %r1148, %p127;
	selp.b32 	%r1501, %r1497, %r1143, %p127;
	selp.b32 	%r1502, %r1498, %r1138, %p127;
	selp.b32 	%r1503, %r1499, %r1133, %p127;
$L__BB28_86:
	mov.b32 	%r1193, 16;
	mov.b32 	%r1195, -1;
	// begin inline asm
	shfl.sync.down.b32 %r1166, %r1503, %r1193, %r1059, %r1195;
	// end inline asm
	// begin inline asm
	shfl.sync.down.b32 %r1171, %r1502, %r1193, %r1059, %r1195;
	// end inline asm
	// begin inline asm
	shfl.sync.down.b32 %r1176, %r1501, %r1193, %r1059, %r1195;
	// end inline asm
	// begin inline asm
	shfl.sync.down.b32 %r1181, %r1500, %r1193, %r1059, %r1195;
	// end inline asm
	mov.b64 	{%r1187, %r1192}, %rd320;
	// begin inline asm
	shfl.sync.down.b32 %r1186, %r1187, %r1193, %r1059, %r1195;
	// end inline asm
	// begin inline asm
	shfl.sync.down.b32 %r1191, %r1192, %r1193, %r1059, %r1195;
	// end inline asm
	mov.b64 	%rd74, {%r1186, %r1191};
	add.s32 	%r1196, %r1030, 16;
	setp.gt.s32 	%p128, %r1196, %r1059;
	mov.u64 	%rd357, %rd320;
	mov.u32 	%r1652, %r1500;
	mov.u32 	%r1653, %r1501;
	mov.u32 	%r1654, %r1502;
	mov.u32 	%r1655, %r1503;
	@%p128 bra 	$L__BB28_90;
	min.s32 	%r1197, %r1502, %r1501;
	min.s32 	%r338, %r1197, %r1500;
	min.s32 	%r1198, %r1171, %r1176;
	min.s32 	%r339, %r1198, %r1181;
	setp.lt.s32 	%p129, %r338, %r339;
	mov.u64 	%rd357, %rd74;
	mov.u32 	%r1652, %r1181;
	mov.u32 	%r1653, %r1176;
	mov.u32 	%r1654, %r1171;
	mov.u32 	%r1655, %r1166;
	@%p129 bra 	$L__BB28_90;
	setp.lt.s32 	%p130, %r339, %r338;
	mov.u64 	%rd357, %rd320;
	mov.u32 	%r1652, %r1500;
	mov.u32 	%r1653, %r1501;
	mov.u32 	%r1654, %r1502;
	mov.u32 	%r1655, %r1503;
	@%p130 bra 	$L__BB28_90;
	setp.lt.s64 	%p131, %rd320, %rd74;
	min.s64 	%rd357, %rd320, %rd74;
	selp.b32 	%r1652, %r1500, %r1181, %p131;
	selp.b32 	%r1653, %r1501, %r1176, %p131;
	selp.b32 	%r1654, %r1502, %r1171, %p131;
	selp.b32 	%r1655, %r1503, %r1166, %p131;
$L__BB28_90:
	setp.ne.s32 	%p132, %r1030, 0;
	@%p132 bra 	$L__BB28_92;
	shr.u32 	%r1199, %r1, 5;
	mov.u32 	%r1200, _ZN6thrust24THRUST_300001_SM_1000_NS8cuda_cub4core6detail5shmemE;
	mad.lo.s32 	%r1201, %r1199, 24, %r1200;
	st.shared.v2.u32 	[%r1201+8], {%r1655, %r1654};
	st.shared.v2.u32 	[%r1201+16], {%r1653, %r1652};
	st.shared.u64 	[%r1201+24], %rd357;
$L__BB28_92:
	bar.sync 	0;
	setp.ne.s32 	%p133, %r1, 0;
	@%p133 bra 	$L__BB28_201;
	setp.lt.s32 	%p134, %r803, 33;
	mov.u32 	%r1508, %r1655;
	mov.u32 	%r1509, %r1654;
	mov.u32 	%r1510, %r1653;
	mov.u32 	%r1511, %r1652;
	mov.u64 	%rd322, %rd357;
	@%p134 bra 	$L__BB28_97;
	ld.shared.v4.u32 	{%r348, %r349, %r350, %r351}, [_ZN6thrust24THRUST_300001_SM_1000_NS8cuda_cub4core6detail5shmemE+32];
	ld.shared.u64 	%rd77, [_ZN6thrust24THRUST_300001_SM_1000_NS8cuda_cub4core6detail5shmemE+48];
	min.s32 	%r1202, %r1654, %r1653;
	min.s32 	%r352, %r1202, %r1652;
	min.s32 	%r1203, %r349, %r350;
	min.s32 	%r353, %r1203, %r351;
	setp.lt.s32 	%p135, %r352, %r353;
	mov.u32 	%r1508, %r348;
	mov.u32 	%r1509, %r349;
	mov.u32 	%r1510, %r350;
	mov.u32 	%r1511, %r351;
	mov.u64 	%rd322, %rd77;
	@%p135 bra 	$L__BB28_97;
	setp.lt.s32 	%p136, %r353, %r352;
	mov.u32 	%r1508, %r1655;
	mov.u32 	%r1509, %r1654;
	mov.u32 	%r1510, %r1653;
	mov.u32 	%r1511, %r1652;
	mov.u64 	%rd322, %rd357;
	@%p136 bra 	$L__BB28_97;
	setp.lt.s64 	%p137, %rd357, %rd77;
	min.s64 	%rd322, %rd357, %rd77;
	selp.b32 	%r1511, %r1652, %r351, %p137;
	selp.b32 	%r1510, %r1653, %r350, %p137;
	selp.b32 	%r1509, %r1654, %r349, %p137;
	selp.b32 	%r1508, %r1655, %r348, %p137;
$L__BB28_97:
	setp.lt.s32 	%p138, %r803, 65;
	mov.u32 	%r1512, %r1508;
	mov.u32 	%r1513, %r1509;
	mov.u32 	%r1514, %r1510;
	mov.u32 	%r1515, %r1511;
	mov.u64 	%rd323, %rd322;
	@%p138 bra 	$L__BB28_101;
	ld.shared.v2.u32 	{%r362, %r363}, [_ZN6thrust24THRUST_300001_SM_1000_NS8cuda_cub4core6detail5shmemE+56];
	ld.shared.v2.u32 	{%r364, %r365}, [_ZN6thrust24THRUST_300001_SM_1000_NS8cuda_cub4core6detail5shmemE+64];
	ld.shared.u64 	%rd80, [_ZN6thrust24THRUST_300001_SM_1000_NS8cuda_cub4core6detail5shmemE+72];
	min.s32 	%r1204, %r1509, %r1510;
	min.s32 	%r366, %r1204, %r1511;
	min.s32 	%r1205, %r363, %r364;
	min.s32 	%r367, %r1205, %r365;
	setp.lt.s32 	%p139, %r366, %r367;
	mov.u32 	%r1512, %r362;
	mov.u32 	%r1513, %r363;
	mov.u32 	%r1514, %r364;
	mov.u32 	%r1515, %r365;
	mov.u64 	%rd323, %rd80;
	@%p139 bra 	$L__BB28_101;
	setp.lt.s32 	%p140, %r367, %r366;
	mov.u32 	%r1512, %r1508;
	mov.u32 	%r1513, %r1509;
	mov.u32 	%r1514, %r1510;
	mov.u32 	%r1515, %r1511;
	mov.u64 	%rd323, %rd322;
	@%p140 bra 	$L__BB28_101;
	setp.lt.s64 	%p141, %rd322, %rd80;
	min.s64 	%rd323, %rd322, %rd80;
	selp.b32 	%r1515, %r1511, %r365, %p141;
	selp.b32 	%r1514, %r1510, %r364, %p141;
	selp.b32 	%r1513, %r1509, %r363, %p141;
	selp.b32 	%r1512, %r1508, %r362, %p141;
$L__BB28_101:
	setp.lt.s32 	%p142, %r803, 97;
	mov.u32 	%r1516, %r1512;
	mov.u32 	%r1517, %r1513;
	mov.u32 	%r1518, %r1514;
	mov.u32 	%r1519, %r1515;
	mov.u64 	%rd324, %rd323;
	@%p142 bra 	$L__BB28_105;
	ld.shared.v4.u32 	{%r376, %r377, %r378, %r379}, [_ZN6thrust24THRUST_300001_SM_1000_NS8cuda_cub4core6detail5shmemE+80];
	ld.shared.u64 	%rd83, [_ZN6thrust24THRUST_300001_SM_1000_NS8cuda_cub4core6detail5shmemE+96];
	min.s32 	%r1206, %r1513, %r1514;
	min.s32 	%r380, %r1206, %r1515;
	min.s32 	%r1207, %r377, %r378;
	min.s32 	%r381, %r1207, %r379;
	setp.lt.s32 	%p143, %r380, %r381;
	mov.u32 	%r1516, %r376;
	mov.u32 	%r1517, %r377;
	mov.u32 	%r1518, %r378;
	mov.u32 	%r1519, %r379;
	mov.u64 	%rd324, %rd83;
	@%p143 bra 	$L__BB28_105;
	setp.lt.s32 	%p144, %r381, %r380;
	mov.u32 	%r1516, %r1512;
	mov.u32 	%r1517, %r1513;
	mov.u32 	%r1518, %r1514;
	mov.u32 	%r1519, %r1515;
	mov.u64 	%rd324, %rd323;
	@%p144 bra 	$L__BB28_105;
	setp.lt.s64 	%p145, %rd323, %rd83;
	min.s64 	%rd324, %rd323, %rd83;
	selp.b32 	%r1519, %r1515, %r379, %p145;
	selp.b32 	%r1518, %r1514, %r378, %p145;
	selp.b32 	%r1517, %r1513, %r377, %p145;
	selp.b32 	%r1516, %r1512, %r376, %p145;
$L__BB28_105:
	setp.lt.s32 	%p146, %r803, 129;
	mov.u32 	%r1520, %r1516;
	mov.u32 	%r1521, %r1517;
	mov.u32 	%r1522, %r1518;
	mov.u32 	%r1523, %r1519;
	mov.u64 	%rd325, %rd324;
	@%p146 bra 	$L__BB28_109;
	ld.shared.v2.u32 	{%r390, %r391}, [_ZN6thrust24THRUST_300001_SM_1000_NS8cuda_cub4core6detail5shmemE+104];
	ld.shared.v2.u32 	{%r392, %r393}, [_ZN6thrust24THRUST_300001_SM_1000_NS8cuda_cub4core6detail5shmemE+112];
	ld.shared.u64 	%rd86, [_ZN6thrust24THRUST_300001_SM_1000_NS8cuda_cub4core6detail5shmemE+120];
	min.s32 	%r1208, %r1517, %r1518;
	min.s32 	%r394, %r1208, %r1519;
	min.s32 	%r1209, %r391, %r392;
	min.s32 	%r395, %r1209, %r393;
	setp.lt.s32 	%p147, %r394, %r395;
	mov.u32 	%r1520, %r390;
	mov.u32 	%r1521, %r391;
	mov.u32 	%r1522, %r392;
	mov.u32 	%r1523, %r393;
	mov.u64 	%rd325, %rd86;
	@%p147 bra 	$L__BB28_109;
	setp.lt.s32 	%p148, %r395, %r394;
	mov.u32 	%r1520, %r1516;
	mov.u32 	%r1521, %r1517;
	mov.u32 	%r1522, %r1518;
	mov.u32 	%r1523, %r1519;
	mov.u64 	%rd325, %rd324;
	@%p148 bra 	$L__BB28_109;
	setp.lt.s64 	%p149, %rd324, %rd86;
	min.s64 	%rd325, %rd324, %rd86;
	selp.b32 	%r1523, %r1519, %r393, %p149;
	selp.b32 	%r1522, %r1518, %r392, %p149;
	selp.b32 	%r1521, %r1517, %r391, %p149;
	selp.b32 	%r1520, %r1516, %r390, %p149;
$L__BB28_109:
	setp.lt.s32 	%p150, %r803, 161;
	mov.u32 	%r1524, %r1520;
	mov.u32 	%r1525, %r1521;
	mov.u32 	%r1526, %r1522;
	mov.u32 	%r1527, %r1523;
	mov.u64 	%rd326, %rd325;
	@%p150 bra 	$L__BB28_113;
	ld.shared.v4.u32 	{%r404, %r405, %r406, %r407}, [_ZN6thrust24THRUST_300001_SM_1000_NS8cuda_cub4core6detail5shmemE+128];
	ld.shared.u64 	%rd89, [_ZN6thrust24THRUST_300001_SM_1000_NS8cuda_cub4core6detail5shmemE+144];
	min.s32 	%r1210, %r1521, %r1522;
	min.s32 	%r408, %r1210, %r1523;
	min.s32 	%r1211, %r405, %r406;
	min.s32 	%r409, %r1211, %r407;
	setp.lt.s32 	%p151, %r408, %r409;
	mov.u32 	%r1524, %r404;
	mov.u32 	%r1525, %r405;
	mov.u32 	%r1526, %r406;
	mov.u32 	%r1527, %r407;
	mov.u64 	%rd326, %rd89;
	@%p151 bra 	$L__BB28_113;
	setp.lt.s32 	%p152, %r409, %r408;
	mov.u32 	%r1524, %r1520;
	mov.u32 	%r1525, %r1521;
	mov.u32 	%r1526, %r1522;
	mov.u32 	%r1527, %r1523;
	mov.u64 	%rd326, %rd325;
	@%p152 bra 	$L__BB28_113;
	setp.lt.s64 	%p153, %rd325, %rd89;
	min.s64 	%rd326, %rd325, %rd89;
	selp.b32 	%r1527, %r1523, %r407, %p153;
	selp.b32 	%r1526, %r1522, %r406, %p153;
	selp.b32 	%r1525, %r1521, %r405, %p153;
	selp.b32 	%r1524, %r1520, %r404, %p153;
$L__BB28_113:
	setp.lt.s32 	%p154, %r803, 193;
	mov.u32 	%r1528, %r1524;
	mov.u32 	%r1529, %r1525;
	mov.u32 	%r1530, %r1526;
	mov.u32 	%r1531, %r1527;
	mov.u64 	%rd327, %rd326;
	@%p154 bra 	$L__BB28_117;
	ld.shared.v2.u32 	{%r418, %r419}, [_ZN6thrust24THRUST_300001_SM_1000_NS8cuda_cub4core6detail5shmemE+152];
	ld.shared.v2.u32 	{%r420, %r421}, [_ZN6thrust24THRUST_300001_SM_1000_NS8cuda_cub4core6detail5shmemE+160];
	ld.shared.u64 	%rd92, [_ZN6thrust24THRUST_300001_SM_1000_NS8cuda_cub4core6detail5shmemE+168];
	min.s32 	%r1212, %r1525, %r1526;
	min.s32 	%r422, %r1212, %r1527;
	min.s32 	%r1213, %r419, %r420;
	min.s32 	%r423, %r1213, %r421;
	setp.lt.s32 	%p155, %r422, %r423;
	mov.u32 	%r1528, %r418;
	mov.u32 	%r1529, %r419;
	mov.u32 	%r1530, %r420;
	mov.u32 	%r1531, %r421;
	mov.u64 	%rd327, %rd92;
	@%p155 bra 	$L__BB28_117;
	setp.lt.s32 	%p156, %r423, %r422;
	mov.u32 	%r1528, %r1524;
	mov.u32 	%r1529, %r1525;
	mov.u32 	%r1530, %r1526;
	mov.u32 	%r1531, %r1527;
	mov.u64 	%rd327, %rd326;
	@%p156 bra 	$L__BB28_117;
	setp.lt.s64 	%p157, %rd326, %rd92;
	min.s64 	%rd327, %rd326, %rd92;
	selp.b32 	%r1531, %r1527, %r421, %p157;
	selp.b32 	%r1530, %r1526, %r420, %p157;
	selp.b32 	%r1529, %r1525, %r419, %p157;
	selp.b32 	%r1528, %r1524, %r418, %p157;
$L__BB28_117:
	setp.lt.s32 	%p158, %r803, 225;
	mov.u64 	%rd357, %rd327;
	mov.u32 	%r1652, %r1531;
	mov.u32 	%r1653, %r1530;
	mov.u32 	%r1654, %r1529;
	mov.u32 	%r1655, %r1528;
	@%p158 bra 	$L__BB28_201;
	ld.shared.v4.u32 	{%r432, %r433, %r434, %r435}, [_ZN6thrust24THRUST_300001_SM_1000_NS8cuda_cub4core6detail5shmemE+176];
	ld.shared.u64 	%rd95, [_ZN6thrust24THRUST_300001_SM_1000_NS8cuda_cub4core6detail5shmemE+192];
	min.s32 	%r1214, %r1529, %r1530;
	min.s32 	%r436, %r1214, %r1531;
	min.s32 	%r1215, %r433, %r434;
	min.s32 	%r437, %r1215, %r435;
	setp.lt.s32 	%p159, %r436, %r437;
	mov.u64 	%rd357, %rd95;
	mov.u32 	%r1652, %r435;
	mov.u32 	%r1653, %r434;
	mov.u32 	%r1654, %r433;
	mov.u32 	%r1655, %r432;
	@%p159 bra 	$L__BB28_201;
	setp.lt.s32 	%p160, %r437, %r436;
	mov.u64 	%rd357, %rd327;
	mov.u32 	%r1652, %r1531;
	mov.u32 	%r1653, %r1530;
	mov.u32 	%r1654, %r1529;
	mov.u32 	%r1655, %r1528;
	@%p160 bra 	$L__BB28_201;
	setp.lt.s64 	%p161, %rd327, %rd95;
	min.s64 	%rd357, %rd327, %rd95;
	selp.b32 	%r1652, %r1531, %r435, %p161;
	selp.b32 	%r1653, %r1530, %r434, %p161;
	selp.b32 	%r1654, %r1529, %r433, %p161;
	selp.b32 	%r1655, %r1528, %r432, %p161;
	bra.uni 	$L__BB28_201;
$L__BB28_121:
	mov.u32 	%r442, %tid.x;
	mul.wide.u32 	%rd194, %r442, 24;
	add.s64 	%rd177, %rd174, %rd194;
	// begin inline asm
	ld.global.nc.u64 %rd176, [%rd177];
	// end inline asm
	mov.b64 	{%r443, %r444}, %rd176;
	add.s64 	%rd179, %rd177, 8;
	// begin inline asm
	ld.global.nc.u64 %rd178, [%rd179];
	// end inline asm
	mov.b64 	{%r445, %r446}, %rd178;
	add.s64 	%rd181, %rd177, 16;
	// begin inline asm
	ld.global.nc.u64 %rd180, [%rd181];
	// end inline asm
	add.s64 	%rd183, %rd177, 6144;
	// begin inline asm
	ld.global.nc.u64 %rd182, [%rd183];
	// end inline asm
	mov.b64 	{%r1535, %r1534}, %rd182;
	add.s64 	%rd185, %rd177, 6152;
	// begin inline asm
	ld.global.nc.u64 %rd184, [%rd185];
	// end inline asm
	mov.b64 	{%r1533, %r1532}, %rd184;
	add.s64 	%rd187, %rd177, 6160;
	// begin inline asm
	ld.global.nc.u64 %rd328, [%rd187];
	// end inline asm
	add.s64 	%rd189, %rd177, 12288;
	// begin inline asm
	ld.global.nc.u64 %rd188, [%rd189];
	// end inline asm
	mov.b64 	{%r1603, %r1602}, %rd188;
	add.s64 	%rd191, %rd177, 12296;
	// begin inline asm
	ld.global.nc.u64 %rd190, [%rd191];
	// end inline asm
	mov.b64 	{%r1601, %r1600}, %rd190;
	add.s64 	%rd193, %rd177, 12304;
	// begin inline asm
	ld.global.nc.u64 %rd344, [%rd193];
	// end inline asm
	min.s32 	%r804, %r444, %r445;
	min.s32 	%r455, %r804, %r446;
	min.s32 	%r805, %r1534, %r1533;
	min.s32 	%r456, %r805, %r1532;
	setp.lt.s32 	%p3, %r455, %r456;
	@%p3 bra 	$L__BB28_123;
	setp.lt.s32 	%p4, %r456, %r455;
	setp.lt.s64 	%p5, %rd180, %rd328;
	or.pred  	%p6, %p4, %p5;
	selp.b64 	%rd328, %rd180, %rd328, %p6;
	selp.b32 	%r1532, %r446, %r1532, %p6;
	selp.b32 	%r1533, %r445, %r1533, %p6;
	selp.b32 	%r1534, %r444, %r1534, %p6;
	selp.b32 	%r1535, %r443, %r1535, %p6;
$L__BB28_123:
	min.s32 	%r806, %r1534, %r1533;
	min.s32 	%r465, %r806, %r1532;
	min.s32 	%r807, %r1602, %r1601;
	min.s32 	%r466, %r807, %r1600;
	setp.lt.s32 	%p7, %r465, %r466;
	@%p7 bra 	$L__BB28_125;
	setp.lt.s32 	%p8, %r466, %r465;
	setp.lt.s64 	%p9, %rd328, %rd344;
	or.pred  	%p10, %p8, %p9;
	selp.b64 	%rd344, %rd328, %rd344, %p10;
	selp.b32 	%r1600, %r1532, %r1600, %p10;
	selp.b32 	%r1601, %r1533, %r1601, %p10;
	selp.b32 	%r1602, %r1534, %r1602, %p10;
	selp.b32 	%r1603, %r1535, %r1603, %p10;
$L__BB28_125:
	setp.lt.u32 	%p11, %r803, 1536;
	mov.b32 	%r1561, 768;
	@%p11 bra 	$L__BB28_134;
	mov.b32 	%r1540, 768;
	mov.u32 	%r1541, %r1603;
	mov.u32 	%r1542, %r1602;
	mov.u32 	%r1543, %r1601;
	mov.u32 	%r1544, %r1600;
	mov.u64 	%rd330, %rd344;
$L__BB28_127:
	add.s32 	%r810, %r1540, %r442;
	mul.wide.u32 	%rd213, %r810, 24;
	add.s64 	%rd196, %rd174, %rd213;
	// begin inline asm
	ld.global.nc.u64 %rd195, [%rd196];
	// end inline asm
	mov.b64 	{%r1548, %r1547}, %rd195;
	add.s64 	%rd198, %rd196, 8;
	// begin inline asm
	ld.global.nc.u64 %rd197, [%rd198];
	// end inline asm
	mov.b64 	{%r1546, %r1545}, %rd197;
	add.s64 	%rd200, %rd196, 16;
	// begin inline asm
	ld.global.nc.u64 %rd331, [%rd200];
	// end inline asm
	add.s64 	%rd202, %rd196, 6144;
	// begin inline asm
	ld.global.nc.u64 %rd201, [%rd202];
	// end inline asm
	mov.b64 	{%r1552, %r1551}, %rd201;
	add.s64 	%rd204, %rd196, 6152;
	// begin inline asm
	ld.global.nc.u64 %rd203, [%rd204];
	// end inline asm
	mov.b64 	{%r1550, %r1549}, %rd203;
	add.s64 	%rd206, %rd196, 6160;
	// begin inline asm
	ld.global.nc.u64 %rd332, [%rd206];
	// end inline asm
	add.s64 	%rd208, %rd196, 12288;
	// begin inline asm
	ld.global.nc.u64 %rd207, [%rd208];
	// end inline asm
	mov.b64 	{%r1603, %r1602}, %rd207;
	add.s64 	%rd210, %rd196, 12296;
	// begin inline asm
	ld.global.nc.u64 %rd209, [%rd210];
	// end inline asm
	mov.b64 	{%r1601, %r1600}, %rd209;
	add.s64 	%rd212, %rd196, 12304;
	// begin inline asm
	ld.global.nc.u64 %rd344, [%rd212];
	// end inline asm
	min.s32 	%r811, %r1542, %r1543;
	min.s32 	%r492, %r811, %r1544;
	min.s32 	%r812, %r1547, %r1546;
	min.s32 	%r493, %r812, %r1545;
	setp.lt.s32 	%p12, %r492, %r493;
	@%p12 bra 	$L__BB28_129;
	setp.lt.s32 	%p13, %r493, %r492;
	setp.lt.s64 	%p14, %rd330, %rd331;
	or.pred  	%p15, %p13, %p14;
	selp.b64 	%rd331, %rd330, %rd331, %p15;
	selp.b32 	%r1545, %r1544, %r1545, %p15;
	selp.b32 	%r1546, %r1543, %r1546, %p15;
	selp.b32 	%r1547, %r1542, %r1547, %p15;
	selp.b32 	%r1548, %r1541, %r1548, %p15;
$L__BB28_129:
	min.s32 	%r813, %r1547, %r1546;
	min.s32 	%r502, %r813, %r1545;
	min.s32 	%r814, %r1551, %r1550;
	min.s32 	%r503, %r814, %r1549;
	setp.lt.s32 	%p16, %r502, %r503;
	@%p16 bra 	$L__BB28_131;
	setp.lt.s32 	%p17, %r503, %r502;
	setp.lt.s64 	%p18, %rd331, %rd332;
	or.pred  	%p19, %p17, %p18;
	selp.b64 	%rd332, %rd331, %rd332, %p19;
	selp.b32 	%r1549, %r1545, %r1549, %p19;
	selp.b32 	%r1550, %r1546, %r1550, %p19;
	selp.b32 	%r1551, %r1547, %r1551, %p19;
	selp.b32 	%r1552, %r1548, %r1552, %p19;
$L__BB28_131:
	min.s32 	%r815, %r1551, %r1550;
	min.s32 	%r512, %r815, %r1549;
	min.s32 	%r816, %r1602, %r1601;
	min.s32 	%r513, %r816, %r1600;
	setp.lt.s32 	%p20, %r512, %r513;
	@%p20 bra 	$L__BB28_133;
	setp.lt.s32 	%p21, %r513, %r512;
	setp.lt.s64 	%p22, %rd332, %rd344;
	or.pred  	%p23, %p21, %p22;
	selp.b64 	%rd344, %rd332, %rd344, %p23;
	selp.b32 	%r1600, %r1549, %r1600, %p23;
	selp.b32 	%r1601, %r1550, %r1601, %p23;
	selp.b32 	%r1602, %r1551, %r1602, %p23;
	selp.b32 	%r1603, %r1552, %r1603, %p23;
$L__BB28_133:
	add.s32 	%r1561, %r1540, 768;
	add.s32 	%r817, %r1540, 1536;
	setp.le.s32 	%p24, %r817, %r803;
	mov.u32 	%r1540, %r1561;
	mov.u32 	%r1541, %r1603;
	mov.u32 	%r1542, %r1602;
	mov.u32 	%r1543, %r1601;
	mov.u32 	%r1544, %r1600;
	mov.u64 	%rd330, %rd344;
	@%p24 bra 	$L__BB28_127;
$L__BB28_134:
	setp.le.s32 	%p25, %r803, %r1561;
	@%p25 bra 	$L__BB28_157;
	sub.s32 	%r528, %r803, %r1561;
	setp.ge.s32 	%p26, %r442, %r528;
	@%p26 bra 	$L__BB28_157;
	not.b32 	%r819, %r442;
	add.s32 	%r820, %r803, %r819;
	sub.s32 	%r529, %r820, %r1561;
	and.b32  	%r821, %r529, 768;
	setp.eq.s32 	%p27, %r821, 768;
	mov.u32 	%r1573, %r442;
	@%p27 bra 	$L__BB28_142;
	add.s32 	%r1563, %r442, %r1561;
	shr.u32 	%r822, %r529, 8;
	add.s32 	%r823, %r822, 1;
	and.b32  	%r824, %r823, 3;
	neg.s32 	%r1562, %r824;
	mov.u32 	%r1573, %r442;
$L__BB28_138:
	.pragma "nounroll";
	mov.u64 	%rd115, %rd344;
	mov.u32 	%r538, %r1600;
	mov.u32 	%r537, %r1601;
	mov.u32 	%r536, %r1602;
	mov.u32 	%r535, %r1603;
	mul.wide.u32 	%rd221, %r1563, 24;
	add.s64 	%rd216, %rd174, %rd221;
	// begin inline asm
	ld.global.nc.u64 %rd215, [%rd216];
	// end inline asm
	mov.b64 	{%r539, %r540}, %rd215;
	add.s64 	%rd218, %rd216, 8;
	// begin inline asm
	ld.global.nc.u64 %rd217, [%rd218];
	// end inline asm
	mov.b64 	{%r541, %r542}, %rd217;
	add.s64 	%rd220, %rd216, 16;
	// begin inline asm
	ld.global.nc.u64 %rd219, [%rd220];
	// end inline asm
	min.s32 	%r825, %r536, %r537;
	min.s32 	%r543, %r825, %r538;
	min.s32 	%r826, %r540, %r541;
	min.s32 	%r544, %r826, %r542;
	setp.lt.s32 	%p28, %r543, %r544;
	mov.u64 	%rd344, %rd219;
	mov.u32 	%r1600, %r542;
	mov.u32 	%r1601, %r541;
	mov.u32 	%r1602, %r540;
	mov.u32 	%r1603, %r539;
	@%p28 bra 	$L__BB28_141;
	setp.lt.s32 	%p29, %r544, %r543;
	mov.u64 	%rd344, %rd115;
	mov.u32 	%r1600, %r538;
	mov.u32 	%r1601, %r537;
	mov.u32 	%r1602, %r536;
	mov.u32 	%r1603, %r535;
	@%p29 bra 	$L__BB28_141;
	setp.lt.s64 	%p30, %rd115, %rd219;
	min.s64 	%rd344, %rd115, %rd219;
	selp.b32 	%r1600, %r538, %r542, %p30;
	selp.b32 	%r1601, %r537, %r541, %p30;
	selp.b32 	%r1602, %r536, %r540, %p30;
	selp.b32 	%r1603, %r535, %r539, %p30;
$L__BB28_141:
	add.s32 	%r1573, %r1573, 256;
	add.s32 	%r1563, %r1563, 256;
	add.s32 	%r1562, %r1562, 1;
	setp.ne.s32 	%p31, %r1562, 0;
	@%p31 bra 	$L__BB28_138;
$L__BB28_142:
	setp.lt.u32 	%p32, %r529, 768;
	@%p32 bra 	$L__BB28_157;
	cvt.u64.u32 	%rd222, %r1573;
	cvt.u64.u32 	%rd223, %r1561;
	add.s64 	%rd224, %rd222, %rd223;
	mad.lo.s64 	%rd225, %rd224, 24, %rd174;
	add.s64 	%rd339, %rd225, 18448;
	add.s32 	%r1582, %r1573, %r1561;
$L__BB28_144:
	mul.wide.u32 	%rd232, %r1582, 24;
	add.s64 	%rd227, %rd174, %rd232;
	// begin inline asm
	ld.global.nc.u64 %rd226, [%rd227];
	// end inline asm
	mov.b64 	{%r572, %r573}, %rd226;
	add.s64 	%rd229, %rd227, 8;
	// begin inline asm
	ld.global.nc.u64 %rd228, [%rd229];
	// end inline asm
	mov.b64 	{%r574, %r575}, %rd228;
	add.s64 	%rd231, %rd227, 16;
	// begin inline asm
	ld.global.nc.u64 %rd230, [%rd231];
	// end inline asm
	min.s32 	%r827, %r1602, %r1601;
	min.s32 	%r576, %r827, %r1600;
	min.s32 	%r828, %r573, %r574;
	min.s32 	%r577, %r828, %r575;
	setp.lt.s32 	%p33, %r576, %r577;
	mov.u64 	%rd341, %rd230;
	mov.u32 	%r1588, %r575;
	mov.u32 	%r1589, %r574;
	mov.u32 	%r1590, %r573;
	mov.u32 	%r1591, %r572;
	@%p33 bra 	$L__BB28_147;
	setp.lt.s32 	%p34, %r577, %r576;
	mov.u64 	%rd341, %rd344;
	mov.u32 	%r1588, %r1600;
	mov.u32 	%r1589, %r1601;
	mov.u32 	%r1590, %r1602;
	mov.u32 	%r1591, %r1603;
	@%p34 bra 	$L__BB28_147;
	setp.lt.s64 	%p35, %rd344, %rd230;
	min.s64 	%rd341, %rd344, %rd230;
	selp.b32 	%r1588, %r1600, %r575, %p35;
	selp.b32 	%r1589, %r1601, %r574, %p35;
	selp.b32 	%r1590, %r1602, %r573, %p35;
	selp.b32 	%r1591, %r1603, %r572, %p35;
$L__BB28_147:
	add.s64 	%rd234, %rd339, -12304;
	// begin inline asm
	ld.global.nc.u64 %rd233, [%rd234];
	// end inline asm
	mov.b64 	{%r586, %r587}, %rd233;
	add.s64 	%rd236, %rd339, -12296;
	// begin inline asm
	ld.global.nc.u64 %rd235, [%rd236];
	// end inline asm
	mov.b64 	{%r588, %r589}, %rd235;
	add.s64 	%rd238, %rd339, -12288;
	// begin inline asm
	ld.global.nc.u64 %rd237, [%rd238];
	// end inline asm
	min.s32 	%r829, %r1590, %r1589;
	min.s32 	%r590, %r829, %r1588;
	min.s32 	%r830, %r587, %r588;
	min.s32 	%r591, %r830, %r589;
	setp.lt.s32 	%p36, %r590, %r591;
	mov.u64 	%rd342, %rd237;
	mov.u32 	%r1592, %r589;
	mov.u32 	%r1593, %r588;
	mov.u32 	%r1594, %r587;
	mov.u32 	%r1595, %r586;
	@%p36 bra 	$L__BB28_150;
	setp.lt.s32 	%p37, %r591, %r590;
	mov.u64 	%rd342, %rd341;
	mov.u32 	%r1592, %r1588;
	mov.u32 	%r1593, %r1589;
	mov.u32 	%r1594, %r1590;
	mov.u32 	%r1595, %r1591;
	@%p37 bra 	$L__BB28_150;
	setp.lt.s64 	%p38, %rd341, %rd237;
	min.s64 	%rd342, %rd341, %rd237;
	selp.b32 	%r1592, %r1588, %r589, %p38;
	selp.b32 	%r1593, %r1589, %r588, %p38;
	selp.b32 	%r1594, %r1590, %r587, %p38;
	selp.b32 	%r1595, %r1591, %r586, %p38;
$L__BB28_150:
	add.s64 	%rd240, %rd339, -6160;
	// begin inline asm
	ld.global.nc.u64 %rd239, [%rd240];
	// end inline asm
	mov.b64 	{%r600, %r601}, %rd239;
	add.s64 	%rd242, %rd339, -6152;
	// begin inline asm
	ld.global.nc.u64 %rd241, [%rd242];
	// end inline asm
	mov.b64 	{%r602, %r603}, %rd241;
	add.s64 	%rd244, %rd339, -6144;
	// begin inline asm
	ld.global.nc.u64 %rd243, [%rd244];
	// end inline asm
	min.s32 	%r831, %r1594, %r1593;
	min.s32 	%r604, %r831, %r1592;
	min.s32 	%r832, %r601, %r602;
	min.s32 	%r605, %r832, %r603;
	setp.lt.s32 	%p39, %r604, %r605;
	mov.u64 	%rd343, %rd243;
	mov.u32 	%r1596, %r603;
	mov.u32 	%r1597, %r602;
	mov.u32 	%r1598, %r601;
	mov.u32 	%r1599, %r600;
	@%p39 bra 	$L__BB28_153;
	setp.lt.s32 	%p40, %r605, %r604;
	mov.u64 	%rd343, %rd342;
	mov.u32 	%r1596, %r1592;
	mov.u32 	%r1597, %r1593;
	mov.u32 	%r1598, %r1594;
	mov.u32 	%r1599, %r1595;
	@%p40 bra 	$L__BB28_153;
	setp.lt.s64 	%p41, %rd342, %rd243;
	min.s64 	%rd343, %rd342, %rd243;
	selp.b32 	%r1596, %r1592, %r603, %p41;
	selp.b32 	%r1597, %r1593, %r602, %p41;
	selp.b32 	%r1598, %r1594, %r601, %p41;
	selp.b32 	%r1599, %r1595, %r600, %p41;
$L__BB28_153:
	add.s64 	%rd246, %rd339, -16;
	// begin inline asm
	ld.global.nc.u64 %rd245, [%rd246];
	// end inline asm
	mov.b64 	{%r614, %r615}, %rd245;
	add.s64 	%rd248, %rd339, -8;
	// begin inline asm
	ld.global.nc.u64 %rd247, [%rd248];
	// end inline asm
	mov.b64 	{%r616, %r617}, %rd247;
	// begin inline asm
	ld.global.nc.u64 %rd249, [%rd339];
	// end inline asm
	min.s32 	%r833, %r1598, %r1597;
	min.s32 	%r618, %r833, %r1596;
	min.s32 	%r834, %r615, %r616;
	min.s32 	%r619, %r834, %r617;
	setp.lt.s32 	%p42, %r618, %r619;
	mov.u64 	%rd344, %rd249;
	mov.u32 	%r1600, %r617;
	mov.u32 	%r1601, %r616;
	mov.u32 	%r1602, %r615;
	mov.u32 	%r1603, %r614;
	@%p42 bra 	$L__BB28_156;
	setp.lt.s32 	%p43, %r619, %r618;
	mov.u64 	%rd344, %rd343;
	mov.u32 	%r1600, %r1596;
	mov.u32 	%r1601, %r1597;
	mov.u32 	%r1602, %r1598;
	mov.u32 	%r1603, %r1599;
	@%p43 bra 	$L__BB28_156;
	setp.lt.s64 	%p44, %rd343, %rd249;
	min.s64 	%rd344, %rd343, %rd249;
	selp.b32 	%r1600, %r1596, %r617, %p44;
	selp.b32 	%r1601, %r1597, %r616, %p44;
	selp.b32 	%r1602, %r1598, %r615, %p44;
	selp.b32 	%r1603, %r1599, %r614, %p44;
$L__BB28_156:
	add.s32 	%r1573, %r1573, 1024;
	add.s64 	%rd339, %rd339, 24576;
	add.s32 	%r1582, %r1582, 1024;
	setp.lt.s32 	%p45, %r1573, %r528;
	@%p45 bra 	$L__BB28_144;
$L__BB28_157:
	// begin inline asm
	mov.u32 %r835, %laneid;
	// end inline asm
	mov.b32 	%r863, 1;
	mov.b32 	%r864, 31;
	mov.b32 	%r865, -1;
	// begin inline asm
	shfl.sync.down.b32 %r836, %r1603, %r863, %r864, %r865;
	// end inline asm
	// begin inline asm
	shfl.sync.down.b32 %r841, %r1602, %r863, %r864, %r865;
	// end inline asm
	// begin inline asm
	shfl.sync.down.b32 %r846, %r1601, %r863, %r864, %r865;
	// end inline asm
	// begin inline asm
	shfl.sync.down.b32 %r851, %r1600, %r863, %r864, %r865;
	// end inline asm
	mov.b64 	{%r857, %r862}, %rd344;
	// begin inline asm
	shfl.sync.down.b32 %r856, %r857, %r863, %r864, %r865;
	// end inline asm
	// begin inline asm
	shfl.sync.down.b32 %r861, %r862, %r863, %r864, %r865;
	// end inline asm
	mov.b64 	%rd138, {%r856, %r861};
	setp.gt.s32 	%p46, %r835, 30;
	mov.u32 	%r1608, %r1603;
	mov.u32 	%r1609, %r1602;
	mov.u32 	%r1610, %r1601;
	mov.u32 	%r1611, %r1600;
	mov.u64 	%rd346, %rd344;
	@%p46 bra 	$L__BB28_161;
	min.s32 	%r866, %r1602, %r1601;
	min.s32 	%r639, %r866, %r1600;
	min.s32 	%r867, %r841, %r846;
	min.s32 	%r640, %r867, %r851;
	setp.lt.s32 	%p47, %r639, %r640;
	mov.u32 	%r1608, %r836;
	mov.u32 	%r1609, %r841;
	mov.u32 	%r1610, %r846;
	mov.u32 	%r1611, %r851;
	mov.u64 	%rd346, %rd138;
	@%p47 bra 	$L__BB28_161;
	setp.lt.s32 	%p48, %r640, %r639;
	mov.u32 	%r1608, %r1603;
	mov.u32 	%r1609, %r1602;
	mov.u32 	%r1610, %r1601;
	mov.u32 	%r1611, %r1600;
	mov.u64 	%rd346, %rd344;
	@%p48 bra 	$L__BB28_161;
	setp.lt.s64 	%p49, %rd344, %rd138;
	selp.b32 	%r1608, %r1603, %r836, %p49;
	selp.b32 	%r1609, %r1602, %r841, %p49;
	selp.b32 	%r1610, %r1601, %r846, %p49;
	selp.b32 	%r1611, %r1600, %r851, %p49;
	min.s64 	%rd346, %rd344, %rd138;
$L__BB28_161:
	mov.b32 	%r895, 2;
	mov.b32 	%r896, 31;
	mov.b32 	%r897, -1;
	// begin inline asm
	shfl.sync.down.b32 %r868, %r1608, %r895, %r896, %r897;
	// end inline asm
	// begin inline asm
	shfl.sync.down.b32 %r873, %r1609, %r895, %r896, %r897;
	// end inline asm
	// begin inline asm
	shfl.sync.down.b32 %r878, %r1610, %r895, %r896, %r897;
	// end inline asm
	// begin inline asm
	shfl.sync.down.b32 %r883, %r1611, %r895, %r896, %r897;
	// end inline asm
	mov.b64 	{%r889, %r894}, %rd346;
	// begin inline asm
	shfl.sync.down.b32 %r888, %r889, %r895, %r896, %r897;
	// end inline asm
	// begin inline asm
	shfl.sync.down.b32 %r893, %r894, %r895, %r896, %r897;
	// end inline asm
	mov.b64 	%rd141, {%r888, %r893};
	setp.gt.s32 	%p50, %r835, 29;
	mov.u32 	%r1612, %r1608;
	mov.u32 	%r1613, %r1609;
	mov.u32 	%r1614, %r1610;
	mov.u32 	%r1615, %r1611;
	mov.u64 	%rd347, %rd346;
	@%p50 bra 	$L__BB28_165;
	min.s32 	%r898, %r1609, %r1610;
	min.s32 	%r653, %r898, %r1611;
	min.s32 	%r899, %r873, %r878;
	min.s32 	%r654, %r899, %r883;
	setp.lt.s32 	%p51, %r653, %r654;
	mov.u32 	%r1612, %r868;
	mov.u32 	%r1613, %r873;
	mov.u32 	%r1614, %r878;
	mov.u32 	%r1615, %r883;
	mov.u64 	%rd347, %rd141;
	@%p51 bra 	$L__BB28_165;
	setp.lt.s32 	%p52, %r654, %r653;
	mov.u32 	%r1612, %r1608;
	mov.u32 	%r1613, %r1609;
	mov.u32 	%r1614, %r1610;
	mov.u32 	%r1615, %r1611;
	mov.u64 	%rd347, %rd346;
	@%p52 bra 	$L__BB28_165;
	setp.lt.s64 	%p53, %rd346, %rd141;
	selp.b32 	%r1612, %r1608, %r868, %p53;
	selp.b32 	%r1613, %r1609, %r873, %p53;
	selp.b32 	%r1614, %r1610, %r878, %p53;
	selp.b32 	%r1615, %r1611, %r883, %p53;
	min.s64 	%rd347, %rd346, %rd141;
$L__BB28_165:
	mov.b32 	%r927, 4;
	mov.b32 	%r928, 31;
	mov.b32 	%r929, -1;
	// begin inline asm
	shfl.sync.down.b32 %r900, %r1612, %r927, %r928, %r929;
	// end inline asm
	// begin inline asm
	shfl.sync.down.b32 %r905, %r1613, %r927, %r928, %r929;
	// end inline asm
	// begin inline asm
	shfl.sync.down.b32 %r910, %r1614, %r927, %r928, %r929;
	// end inline asm
	// begin inline asm
	shfl.sync.down.b32 %r915, %r1615, %r927, %r928, %r929;
	// end inline asm
	mov.b64 	{%r921, %r926}, %rd347;
	// begin inline asm
	shfl.sync.down.b32 %r920, %r921, %r927, %r928, %r929;
	// end inline asm
	// begin inline asm
	shfl.sync.down.b32 %r925, %r926, %r927, %r928, %r929;
	// end inline asm
	mov.b64 	%rd144, {%r920, %r925};
	setp.gt.s32 	%p54, %r835, 27;
	mov.u32 	%r1616, %r1612;
	mov.u32 	%r1617, %r1613;
	mov.u32 	%r1618, %r1614;
	mov.u32 	%r1619, %r1615;
	mov.u64 	%rd348, %rd347;
	@%p54 bra 	$L__BB28_169;
	min.s32 	%r930, %r1613, %r1614;
	min.s32 	%r667, %r930, %r1615;
	min.s32 	%r931, %r905, %r910;
	min.s32 	%r668, %r931, %r915;
	setp.lt.s32 	%p55, %r667, %r668;
	mov.u32 	%r1616, %r900;
	mov.u32 	%r1617, %r905;
	mov.u32 	%r1618, %r910;
	mov.u32 	%r1619, %r915;
	mov.u64 	%rd348, %rd144;
	@%p55 bra 	$L__BB28_169;
	setp.lt.s32 	%p56, %r668, %r667;
	mov.u32 	%r1616, %r1612;
	mov.u32 	%r1617, %r1613;
	mov.u32 	%r1618, %r1614;
	mov.u32 	%r1619, %r1615;
	mov.u64 	%rd348, %rd347;
	@%p56 bra 	$L__BB28_169;
	setp.lt.s64 	%p57, %rd347, %rd144;
	selp.b32 	%r1616, %r1612, %r900, %p57;
	selp.b32 	%r1617, %r1613, %r905, %p57;
	selp.b32 	%r1618, %r1614, %r910, %p57;
	selp.b32 	%r1619, %r1615, %r915, %p57;
	min.s64 	%rd348, %rd347, %rd144;
$L__BB28_169:
	mov.b32 	%r959, 8;
	mov.b32 	%r960, 31;
	mov.b32 	%r961, -1;
	// begin inline asm
	shfl.sync.down.b32 %r932, %r1616, %r959, %r960, %r961;
	// end inline asm
	// begin inline asm
	shfl.sync.down.b32 %r937, %r1617, %r959, %r960, %r961;
	// end inline asm
	// begin inline asm
	shfl.sync.down.b32 %r942, %r1618, %r959, %r960, %r961;
	// end inline asm
	// begin inline asm
	shfl.sync.down.b32 %r947, %r1619, %r959, %r960, %r961;
	// end inline asm
	mov.b64 	{%r953, %r958}, %rd348;
	// begin inline asm
	shfl.sync.down.b32 %r952, %r953, %r959, %r960, %r961;
	// end inline asm
	// begin inline asm
	shfl.sync.down.b32 %r957, %r958, %r959, %r960, %r961;
	// end inline asm
	mov.b64 	%rd147, {%r952, %r957};
	setp.gt.s32 	%p58, %r835, 23;
	mov.u32 	%r1620, %r1616;
	mov.u32 	%r1621, %r1617;
	mov.u32 	%r1622, %r1618;
	mov.u32 	%r1623, %r1619;
	mov.u64 	%rd349, %rd348;
	@%p58 bra 	$L__BB28_173;
	min.s32 	%r962, %r1617, %r1618;
	min.s32 	%r681, %r962, %r1619;
	min.s32 	%r963, %r937, %r942;
	min.s32 	%r682, %r963, %r947;
	setp.lt.s32 	%p59, %r681, %r682;
	mov.u32 	%r1620, %r932;
	mov.u32 	%r1621, %r937;
	mov.u32 	%r1622, %r942;
	mov.u32 	%r1623, %r947;
	mov.u64 	%rd349, %rd147;
	@%p59 bra 	$L__BB28_173;
	setp.lt.s32 	%p60, %r682, %r681;
	mov.u32 	%r1620, %r1616;
	mov.u32 	%r1621, %r1617;
	mov.u32 	%r1622, %r1618;
	mov.u32 	%r1623, %r1619;
	mov.u64 	%rd349, %rd348;
	@%p60 bra 	$L__BB28_173;
	setp.lt.s64 	%p61, %rd348, %rd147;
	selp.b32 	%r1620, %r1616, %r932, %p61;
	selp.b32 	%r1621, %r1617, %r937, %p61;
	selp.b32 	%r1622, %r1618, %r942, %p61;
	selp.b32 	%r1623, %r1619, %r947, %p61;
	min.s64 	%rd349, %rd348, %rd147;
$L__BB28_173:
	mov.b32 	%r991, 16;
	mov.b32 	%r992, 31;
	mov.b32 	%r993, -1;
	// begin inline asm
	shfl.sync.down.b32 %r964, %r1620, %r991, %r992, %r993;
	// end inline asm
	// begin inline asm
	shfl.sync.down.b32 %r969, %r1621, %r991, %r992, %r993;
	// end inline asm
	// begin inline asm
	shfl.sync.down.b32 %r974, %r1622, %r991, %r992, %r993;
	// end inline asm
	// begin inline asm
	shfl.sync.down.b32 %r979, %r1623, %r991, %r992, %r993;
	// end inline asm
	mov.b64 	{%r985, %r990}, %rd349;
	// begin inline asm
	shfl.sync.down.b32 %r984, %r985, %r991, %r992, %r993;
	// end inline asm
	// begin inline asm
	shfl.sync.down.b32 %r989, %r990, %r991, %r992, %r993;
	// end inline asm
	mov.b64 	%rd150, {%r984, %r989};
	setp.gt.s32 	%p62, %r835, 15;
	mov.u32 	%r1655, %r1620;
	mov.u32 	%r1654, %r1621;
	mov.u32 	%r1653, %r1622;
	mov.u32 	%r1652, %r1623;
	mov.u64 	%rd357, %rd349;
	@%p62 bra 	$L__BB28_177;
	min.s32 	%r994, %r1621, %r1622;
	min.s32 	%r695, %r994, %r1623;
	min.s32 	%r995, %r969, %r974;
	min.s32 	%r696, %r995, %r979;
	setp.lt.s32 	%p63, %r695, %r696;
	mov.u32 	%r1655, %r964;
	mov.u32 	%r1654, %r969;
	mov.u32 	%r1653, %r974;
	mov.u32 	%r1652, %r979;
	mov.u64 	%rd357, %rd150;
	@%p63 bra 	$L__BB28_177;
	setp.lt.s32 	%p64, %r696, %r695;
	mov.u32 	%r1655, %r1620;
	mov.u32 	%r1654, %r1621;
	mov.u32 	%r1653, %r1622;
	mov.u32 	%r1652, %r1623;
	mov.u64 	%rd357, %rd349;
	@%p64 bra 	$L__BB28_177;
	setp.lt.s64 	%p65, %rd349, %rd150;
	selp.b32 	%r1655, %r1620, %r964, %p65;
	selp.b32 	%r1654, %r1621, %r969, %p65;
	selp.b32 	%r1653, %r1622, %r974, %p65;
	selp.b32 	%r1652, %r1623, %r979, %p65;
	min.s64 	%rd357, %rd349, %rd150;
$L__BB28_177:
	setp.ne.s32 	%p66, %r835, 0;
	@%p66 bra 	$L__BB28_179;
	shr.u32 	%r996, %r442, 5;
	mov.u32 	%r997, _ZN6thrust24THRUST_300001_SM_1000_NS8cuda_cub4core6detail5shmemE;
	mad.lo.s32 	%r998, %r996, 24, %r997;
	st.shared.v2.u32 	[%r998+8], {%r1655, %r1654};
	st.shared.v2.u32 	[%r998+16], {%r1653, %r1652};
	st.shared.u64 	[%r998+24], %rd357;
$L__BB28_179:
	bar.sync 	0;
	setp.ne.s32 	%p67, %r442, 0;
	@%p67 bra 	$L__BB28_201;
	ld.shared.v4.u32 	{%r705, %r706, %r707, %r708}, [_ZN6thrust24THRUST_300001_SM_1000_NS8cuda_cub4core6detail5shmemE+32];
	ld.shared.u64 	%rd153, [_ZN6thrust24THRUST_300001_SM_1000_NS8cuda_cub4core6detail5shmemE+48];
	min.s32 	%r999, %r1654, %r1653;
	min.s32 	%r709, %r999, %r1652;
	min.s32 	%r1000, %r706, %r707;
	min.s32 	%r710, %r1000, %r708;
	setp.lt.s32 	%p68, %r709, %r710;
	mov.u32 	%r1628, %r705;
	mov.u32 	%r1629, %r706;
	mov.u32 	%r1630, %r707;
	mov.u32 	%r1631, %r708;
	mov.u64 	%rd351, %rd153;
	@%p68 bra 	$L__BB28_183;
	setp.lt.s32 	%p69, %r710, %r709;
	mov.u32 	%r1628, %r1655;
	mov.u32 	%r1629, %r1654;
	mov.u32 	%r1630, %r1653;
	mov.u32 	%r1631, %r1652;
	mov.u64 	%rd351, %rd357;
	@%p69 bra 	$L__BB28_183;
	setp.lt.s64 	%p70, %rd357, %rd153;
	selp.b32 	%r1628, %r1655, %r705, %p70;
	selp.b32 	%r1629, %r1654, %r706, %p70;
	selp.b32 	%r1630, %r1653, %r707, %p70;
	selp.b32 	%r1631, %r1652, %r708, %p70;
	min.s64 	%rd351, %rd357, %rd153;
$L__BB28_183:
	ld.shared.v2.u32 	{%r719, %r720}, [_ZN6thrust24THRUST_300001_SM_1000_NS8cuda_cub4core6detail5shmemE+56];
	ld.shared.v2.u32 	{%r721, %r722}, [_ZN6thrust24THRUST_300001_SM_1000_NS8cuda_cub4core6detail5shmemE+64];
	ld.shared.u64 	%rd156, [_ZN6thrust24THRUST_300001_SM_1000_NS8cuda_cub4core6detail5shmemE+72];
	min.s32 	%r1001, %r1629, %r1630;
	min.s32 	%r723, %r1001, %r1631;
	min.s32 	%r1002, %r720, %r721;
	min.s32 	%r724, %r1002, %r722;
	setp.lt.s32 	%p71, %r723, %r724;
	mov.u32 	%r1632, %r719;
	mov.u32 	%r1633, %r720;
	mov.u32 	%r1634, %r721;
	mov.u32 	%r1635, %r722;
	mov.u64 	%rd352, %rd156;
	@%p71 bra 	$L__BB28_186;
	setp.lt.s32 	%p72, %r724, %r723;
	mov.u32 	%r1632, %r1628;
	mov.u32 	%r1633, %r1629;
	mov.u32 	%r1634, %r1630;
	mov.u32 	%r1635, %r1631;
	mov.u64 	%rd352, %rd351;
	@%p72 bra 	$L__BB28_186;
	setp.lt.s64 	%p73, %rd351, %rd156;
	selp.b32 	%r1632, %r1628, %r719, %p73;
	selp.b32 	%r1633, %r1629, %r720, %p73;
	selp.b32 	%r1634, %r1630, %r721, %p73;
	selp.b32 	%r1635, %r1631, %r722, %p73;
	min.s64 	%rd352, %rd351, %rd156;
$L__BB28_186:
	ld.shared.v4.u32 	{%r733, %r734, %r735, %r736}, [_ZN6thrust24THRUST_300001_SM_1000_NS8cuda_cub4core6detail5shmemE+80];
	ld.shared.u64 	%rd159, [_ZN6thrust24THRUST_300001_SM_1000_NS8cuda_cub4core6detail5shmemE+96];
	min.s32 	%r1003, %r1633, %r1634;
	min.s32 	%r737, %r1003, %r1635;
	min.s32 	%r1004, %r734, %r735;
	min.s32 	%r738, %r1004, %r736;
	setp.lt.s32 	%p74, %r737, %r738;
	mov.u32 	%r1636, %r733;
	mov.u32 	%r1637, %r734;
	mov.u32 	%r1638, %r735;
	mov.u32 	%r1639, %r736;
	mov.u64 	%rd353, %rd159;
	@%p74 bra 	$L__BB28_189;
	setp.lt.s32 	%p75, %r738, %r737;
	mov.u32 	%r1636, %r1632;
	mov.u32 	%r1637, %r1633;
	mov.u32 	%r1638, %r1634;
	mov.u32 	%r1639, %r1635;
	mov.u64 	%rd353, %rd352;
	@%p75 bra 	$L__BB28_189;
	setp.lt.s64 	%p76, %rd352, %rd159;
	selp.b32 	%r1636, %r1632, %r733, %p76;
	selp.b32 	%r1637, %r1633, %r734, %p76;
	selp.b32 	%r1638, %r1634, %r735, %p76;
	selp.b32 	%r1639, %r1635, %r736, %p76;
	min.s64 	%rd353, %rd352, %rd159;
$L__BB28_189:
	ld.shared.v2.u32 	{%r747, %r748}, [_ZN6thrust24THRUST_300001_SM_1000_NS8cuda_cub4core6detail5shmemE+104];
	ld.shared.v2.u32 	{%r749, %r750}, [_ZN6thrust24THRUST_300001_SM_1000_NS8cuda_cub4core6detail5shmemE+112];
	ld.shared.u64 	%rd162, [_ZN6thrust24THRUST_300001_SM_1000_NS8cuda_cub4core6detail5shmemE+120];
	min.s32 	%r1005, %r1637, %r1638;
	min.s32 	%r751, %r1005, %r1639;
	min.s32 	%r1006, %r748, %r749;
	min.s32 	%r752, %r1006, %r750;
	setp.lt.s32 	%p77, %r751, %r752;
	mov.u32 	%r1640, %r747;
	mov.u32 	%r1641, %r748;
	mov.u32 	%r1642, %r749;
	mov.u32 	%r1643, %r750;
	mov.u64 	%rd354, %rd162;
	@%p77 bra 	$L__BB28_192;
	setp.lt.s32 	%p78, %r752, %r751;
	mov.u32 	%r1640, %r1636;
	mov.u32 	%r1641, %r1637;
	mov.u32 	%r1642, %r1638;
	mov.u32 	%r1643, %r1639;
	mov.u64 	%rd354, %rd353;
	@%p78 bra 	$L__BB28_192;
	setp.lt.s64 	%p79, %rd353, %rd162;
	selp.b32 	%r1640, %r1636, %r747, %p79;
	selp.b32 	%r1641, %r1637, %r748, %p79;
	selp.b32 	%r1642, %r1638, %r749, %p79;
	selp.b32 	%r1643, %r1639, %r750, %p79;
	min.s64 	%rd354, %rd353, %rd162;
$L__BB28_192:
	ld.shared.v4.u32 	{%r761, %r762, %r763, %r764}, [_ZN6thrust24THRUST_300001_SM_1000_NS8cuda_cub4core6detail5shmemE+128];
	ld.shared.u64 	%rd165, [_ZN6thrust24THRUST_300001_SM_1000_NS8cuda_cub4core6detail5shmemE+144];
	min.s32 	%r1007, %r1641, %r1642;
	min.s32 	%r765, %r1007, %r1643;
	min.s32 	%r1008, %r762, %r763;
	min.s32 	%r766, %r1008, %r764;
	setp.lt.s32 	%p80, %r765, %r766;
	mov.u32 	%r1644, %r761;
	mov.u32 	%r1645, %r762;
	mov.u32 	%r1646, %r763;
	mov.u32 	%r1647, %r764;
	mov.u64 	%rd355, %rd165;
	@%p80 bra 	$L__BB28_195;
	setp.lt.s32 	%p81, %r766, %r765;
	mov.u32 	%r1644, %r1640;
	mov.u32 	%r1645, %r1641;
	mov.u32 	%r1646, %r1642;
	mov.u32 	%r1647, %r1643;
	mov.u64 	%rd355, %rd354;
	@%p81 bra 	$L__BB28_195;
	setp.lt.s64 	%p82, %rd354, %rd165;
	selp.b32 	%r1644, %r1640, %r761, %p82;
	selp.b32 	%r1645, %r1641, %r762, %p82;
	selp.b32 	%r1646, %r1642, %r763, %p82;
	selp.b32 	%r1647, %r1643, %r764, %p82;
	min.s64 	%rd355, %rd354, %rd165;
$L__BB28_195:
	ld.shared.v2.u32 	{%r775, %r776}, [_ZN6thrust24THRUST_300001_SM_1000_NS8cuda_cub4core6detail5shmemE+152];
	ld.shared.v2.u32 	{%r777, %r778}, [_ZN6thrust24THRUST_300001_SM_1000_NS8cuda_cub4core6detail5shmemE+160];
	ld.shared.u64 	%rd168, [_ZN6thrust24THRUST_300001_SM_1000_NS8cuda_cub4core6detail5shmemE+168];
	min.s32 	%r1009, %r1645, %r1646;
	min.s32 	%r779, %r1009, %r1647;
	min.s32 	%r1010, %r776, %r777;
	min.s32 	%r780, %r1010, %r778;
	setp.lt.s32 	%p83, %r779, %r780;
	mov.u32 	%r1648, %r775;
	mov.u32 	%r1649, %r776;
	mov.u32 	%r1650, %r777;
	mov.u32 	%r1651, %r778;
	mov.u64 	%rd356, %rd168;
	@%p83 bra 	$L__BB28_198;
	setp.lt.s32 	%p84, %r780, %r779;
	mov.u32 	%r1648, %r1644;
	mov.u32 	%r1649, %r1645;
	mov.u32 	%r1650, %r1646;
	mov.u32 	%r1651, %r1647;
	mov.u64 	%rd356, %rd355;
	@%p84 bra 	$L__BB28_198;
	setp.lt.s64 	%p85, %rd355, %rd168;
	selp.b32 	%r1648, %r1644, %r775, %p85;
	selp.b32 	%r1649, %r1645, %r776, %p85;
	selp.b32 	%r1650, %r1646, %r777, %p85;
	selp.b32 	%r1651, %r1647, %r778, %p85;
	min.s64 	%rd356, %rd355, %rd168;
$L__BB28_198:
	ld.shared.v4.u32 	{%r789, %r790, %r791, %r792}, [_ZN6thrust24THRUST_300001_SM_1000_NS8cuda_cub4core6detail5shmemE+176];
	ld.shared.u64 	%rd171, [_ZN6thrust24THRUST_300001_SM_1000_NS8cuda_cub4core6detail5shmemE+192];
	min.s32 	%r1011, %r1649, %r1650;
	min.s32 	%r793, %r1011, %r1651;
	min.s32 	%r1012, %r790, %r791;
	min.s32 	%r794, %r1012, %r792;
	setp.lt.s32 	%p86, %r793, %r794;
	mov.u64 	%rd357, %rd171;
	mov.u32 	%r1652, %r792;
	mov.u32 	%r1653, %r791;
	mov.u32 	%r1654, %r790;
	mov.u32 	%r1655, %r789;
	@%p86 bra 	$L__BB28_201;
	setp.lt.s32 	%p87, %r794, %r793;
	mov.u64 	%rd357, %rd356;
	mov.u32 	%r1652, %r1651;
	mov.u32 	%r1653, %r1650;
	mov.u32 	%r1654, %r1649;
	mov.u32 	%r1655, %r1648;
	@%p87 bra 	$L__BB28_201;
	setp.lt.s64 	%p88, %rd356, %rd171;
	selp.b32 	%r1655, %r1648, %r789, %p88;
	selp.b32 	%r1654, %r1649, %r790, %p88;
	selp.b32 	%r1653, %r1650, %r791, %p88;
	selp.b32 	%r1652, %r1651, %r792, %p88;
	min.s64 	%rd357, %rd356, %rd171;
$L__BB28_201:
	mov.u32 	%r1394, %tid.x;
	setp.ne.s32 	%p205, %r1394, 0;
	@%p205 bra 	$L__BB28_203;
	ld.param.u64 	%rd293, [_ZN6thrust24THRUST_300001_SM_1000_NS8cuda_cub4core6detail13_kernel_agentINS1_8__reduce11ReduceAgentIPN4cuda3std3__45tupleIJNSA_IJiiiiEEElEEESD_SC_iNS1_9__extrema9arg_max_fISB_l6lbXYZ2EEEEJSD_SD_iSH_EEEvDpT0__param_1];
	cvta.to.global.u64 	%rd292, %rd293;
	st.global.u32 	[%rd292], %r1655;
	st.global.u32 	[%rd292+4], %r1654;
	st.global.u32 	[%rd292+8], %r1653;
	st.global.u32 	[%rd292+12], %r1652;
	st.global.u64 	[%rd292+16], %rd357;
$L__BB28_203:
	ret;

}
	// .globl	_ZN6thrust24THRUST_300001_SM_1000_NS8cuda_cub4core6detail13_kernel_agentINS1_8__reduce11ReduceAgentINS0_12zip_iteratorIN4cuda3std3__45tupleIJNS0_6detail15normal_iteratorINS0_10device_ptrINSB_IJiiiiEEEEEEENS0_17counting_iteratorIlNS0_11use_defaultESJ_SJ_EEEEEEEPNSB_IJSF_lEEESN_lNS1_9__extrema9arg_max_fISF_l6lbXYZ2EEEEJSM_SO_lSS_EEEvDpT0_
.visible .entry _ZN6thrust24THRUST_300001_SM_1000_NS8cuda_cub4core6detail13_kernel_agentINS1_8__reduce11ReduceAgentINS0_12zip_iteratorIN4cuda3std3__45tupleIJNS0_6detail15normal_iteratorINS0_10device_ptrINSB_IJiiiiEEEEEEENS0_17counting_iteratorIlNS0_11use_defaultESJ_SJ_EEEEEEEPNSB_IJSF_lEEESN_lNS1_9__extrema9arg_max_fISF_l6lbXYZ2EEEEJSM_SO_lSS_EEEvDpT0_(
	.param .align 8 .b8 _ZN6thrust24THRUST_300001_SM_1000_NS8cuda_cub4core6detail13_kernel_agentINS1_8__reduce11ReduceAgentINS0_12zip_iteratorIN4cuda3std3__45tupleIJNS0_6detail15normal_iteratorINS0_10device_ptrINSB_IJiiiiEEEEEEENS0_17counting_iteratorIlNS0_11use_defaultESJ_SJ_EEEEEEEPNSB_IJSF_lEEESN_lNS1_9__extrema9arg_max_fISF_l6lbXYZ2EEEEJSM_SO_lSS_EEEvDpT0__param_0[16],
	.param .u64 .ptr .align 1 _ZN6thrust24THRUST_300001_SM_1000_NS8cuda_cub4core6detail13_kernel_agentINS1_8__reduce11ReduceAgentINS0_12zip_iteratorIN4cuda3std3__45tupleIJNS0_6detail15normal_iteratorINS0_10device_ptrINSB_IJiiiiEEEEEEENS0_17counting_iteratorIlNS0_11use_defaultESJ_SJ_EEEEEEEPNSB_IJSF_lEEESN_lNS1_9__extrema9arg_max_fISF_l6lbXYZ2EEEEJSM_SO_lSS_EEEvDpT0__param_1,
	.param .u64 _ZN6thrust24THRUST_300001_SM_1000_NS8cuda_cub4core6detail13_kernel_agentINS1_8__reduce11ReduceAgentINS0_12zip_iteratorIN4cuda3std3__45tupleIJNS0_6detail15normal_iteratorINS0_10device_ptrINSB_IJiiiiEEEEEEENS0_17counting_iteratorIlNS0_11use_defaultESJ_SJ_EEEEEEEPNSB_IJSF_lEEESN_lNS1_9__extrema9arg_max_fISF_l6lbXYZ2EEEEJSM_SO_lSS_EEEvDpT0__param_2,
	.param .align 1 .b8 _ZN6thrust24THRUST_300001_SM_1000_NS8cuda_cub4core6detail13_kernel_agentINS1_8__reduce11ReduceAgentINS0_12zip_iteratorIN4cuda3std3__45tupleIJNS0_6detail15normal_iteratorINS0_10device_ptrINSB_IJiiiiEEEEEEENS0_17counting_iteratorIlNS0_11use_defaultESJ_SJ_EEEEEEEPNSB_IJSF_lEEESN_lNS1_9__extrema9arg_max_fISF_l6lbXYZ2EEEEJSM_SO_lSS_EEEvDpT0__param_3[1]
)
.maxntid 256
{
	.reg .pred 	%p<200>;
	.reg .b32 	%r<1643>;
	.reg .b64 	%rd<290>;

	ld.param.u64 	%rd183, [_ZN6thrust24THRUST_300001_SM_1000_NS8cuda_cub4core6detail13_kernel_agentINS1_8__reduce11ReduceAgentINS0_12zip_iteratorIN4cuda3std3__45tupleIJNS0_6detail15normal_iteratorINS0_10device_ptrINSB_IJiiiiEEEEEEENS0_17counting_iteratorIlNS0_11use_defaultESJ_SJ_EEEEEEEPNSB_IJSF_lEEESN_lNS1_9__extrema9arg_max_fISF_l6lbXYZ2EEEEJSM_SO_lSS_EEEvDpT0__param_0+8];
	ld.param.u64 	%rd182, [_ZN6thrust24THRUST_300001_SM_1000_NS8cuda_cub4core6detail13_kernel_agentINS1_8__reduce11ReduceAgentINS0_12zip_iteratorIN4cuda3std3__45tupleIJNS0_6detail15normal_iteratorINS0_10device_ptrINSB_IJiiiiEEEEEEENS0_17counting_iteratorIlNS0_11use_defaultESJ_SJ_EEEEEEEPNSB_IJSF_lEEESN_lNS1_9__extrema9arg_max_fISF_l6lbXYZ2EEEEJSM_SO_lSS_EEEvDpT0__param_0];
	ld.param.u64 	%rd185, [_ZN6thrust24THRUST_300001_SM_1000_NS8cuda_cub4core6detail13_kernel_agentINS1_8__reduce11ReduceAgentINS0_12zip_iteratorIN4cuda3std3__45tupleIJNS0_6detail15normal_iteratorINS0_10device_ptrINSB_IJiiiiEEEEEEENS0_17counting_iteratorIlNS0_11use_defaultESJ_SJ_EEEEEEEPNSB_IJSF_lEEESN_lNS1_9__extrema9arg_max_fISF_l6lbXYZ2EEEEJSM_SO_lSS_EEEvDpT0__param_2];
	setp.eq.s64 	%p1, %rd185, 0;
	@%p1 bra 	$L__BB29_203;
	cvta.to.global.u64 	%rd1, %rd182;
	setp.gt.s64 	%p2, %rd185, 767;
	@%p2 bra 	$L__BB29_122;
	cvt.u32.u64 	%r1, %rd185;
	mov.u32 	%r2, %tid.x;
	setp.ge.s32 	%p83, %r2, %r1;
	mov.b32 	%r1431, 0;
	mov.b64 	%rd234, 0;
	mov.u32 	%r1432, %r1431;
	mov.u32 	%r1433, %r1431;
	mov.u32 	%r1434, %r1431;
	mov.u32 	%r1405, %r2;
	@%p83 bra 	$L__BB29_4;
	cvt.u64.u32 	%rd209, %r2;
	mul.wide.u32 	%rd210, %r2, 16;
	add.s64 	%rd211, %rd1, %rd210;
	add.s64 	%rd234, %rd183, %rd209;
	ld.global.u32 	%r1434, [%rd211];
	ld.global.u32 	%r1433, [%rd211+4];
	ld.global.u32 	%r1432, [%rd211+8];
	ld.global.u32 	%r1431, [%rd211+12];
	add.s32 	%r1405, %r2, 256;
$L__BB29_4:
	setp.ge.s32 	%p84, %r1405, %r1;
	@%p84 bra 	$L__BB29_26;
	not.b32 	%r1006, %r1405;
	add.s32 	%r13, %r1006, %r1;
	and.b32  	%r1007, %r13, 768;
	setp.eq.s32 	%p85, %r1007, 768;
	@%p85 bra 	$L__BB29_11;
	cvt.u64.u32 	%rd213, %r1405;
	add.s64 	%rd225, %rd183, %rd213;
	mul.wide.u32 	%rd214, %r1405, 16;
	add.s64 	%rd215, %rd214, %rd1;
	add.s64 	%rd224, %rd215, 8;
	shr.u32 	%r1008, %r13, 8;
	add.s32 	%r1009, %r1008, 1;
	and.b32  	%r1010, %r1009, 3;
	neg.s32 	%r1395, %r1010;
$L__BB29_7:
	.pragma "nounroll";
	mov.u64 	%rd9, %rd234;
	mov.u32 	%r20, %r1431;
	mov.u32 	%r19, %r1432;
	mov.u32 	%r18, %r1433;
	mov.u32 	%r17, %r1434;
	ld.global.u32 	%r21, [%rd224+-8];
	ld.global.u32 	%r22, [%rd224+-4];
	ld.global.u32 	%r23, [%rd224];
	ld.global.u32 	%r24, [%rd224+4];
	min.s32 	%r1011, %r18, %r19;
	min.s32 	%r25, %r1011, %r20;
	min.s32 	%r1012, %r22, %r23;
	min.s32 	%r26, %r1012, %r24;
	setp.lt.s32 	%p86, %r25, %r26;
	mov.u64 	%rd234, %rd225;
	mov.u32 	%r1431, %r24;
	mov.u32 	%r1432, %r23;
	mov.u32 	%r1433, %r22;
	mov.u32 	%r1434, %r21;
	@%p86 bra 	$L__BB29_10;
	setp.lt.s32 	%p87, %r26, %r25;
	mov.u64 	%rd234, %rd9;
	mov.u32 	%r1431, %r20;
	mov.u32 	%r1432, %r19;
	mov.u32 	%r1433, %r18;
	mov.u32 	%r1434, %r17;
	@%p87 bra 	$L__BB29_10;
	setp.lt.s64 	%p88, %rd9, %rd225;
	min.s64 	%rd234, %rd9, %rd225;
	selp.b32 	%r1431, %r20, %r24, %p88;
	selp.b32 	%r1432, %r19, %r23, %p88;
	selp.b32 	%r1433, %r18, %r22, %p88;
	selp.b32 	%r1434, %r17, %r21, %p88;
$L__BB29_10:
	add.s32 	%r1405, %r1405, 256;
	add.s64 	%rd225, %rd225, 256;
	add.s64 	%rd224, %rd224, 4096;
	add.s32 	%r1395, %r1395, 1;
	setp.ne.s32 	%p89, %r1395, 0;
	@%p89 bra 	$L__BB29_7;
$L__BB29_11:
	setp.lt.u32 	%p90, %r13, 768;
	@%p90 bra 	$L__BB29_26;
	add.s32 	%r1414, %r1405, 512;
$L__BB29_13:
	mov.u32 	%r47, %r1414;
	add.s32 	%r1013, %r47, -512;
	cvt.s64.s32 	%rd216, %r1013;
	mul.wide.s32 	%rd217, %r1013, 16;
	add.s64 	%rd17, %rd1, %rd217;
	add.s64 	%rd18, %rd183, %rd216;
	ld.global.u32 	%r52, [%rd17];
	ld.global.u32 	%r53, [%rd17+4];
	ld.global.u32 	%r54, [%rd17+8];
	ld.global.u32 	%r55, [%rd17+12];
	min.s32 	%r1014, %r1433, %r1432;
	min.s32 	%r56, %r1014, %r1431;
	min.s32 	%r1015, %r53, %r54;
	min.s32 	%r57, %r1015, %r55;
	setp.lt.s32 	%p91, %r56, %r57;
	mov.u64 	%rd231, %rd18;
	mov.u32 	%r1419, %r55;
	mov.u32 	%r1420, %r54;
	mov.u32 	%r1421, %r53;
	mov.u32 	%r1422, %r52;
	@%p91 bra 	$L__BB29_16;
	setp.lt.s32 	%p92, %r57, %r56;
	mov.u64 	%rd231, %rd234;
	mov.u32 	%r1419, %r1431;
	mov.u32 	%r1420, %r1432;
	mov.u32 	%r1421, %r1433;
	mov.u32 	%r1422, %r1434;
	@%p92 bra 	$L__BB29_16;
	setp.lt.s64 	%p93, %rd234, %rd18;
	min.s64 	%rd231, %rd234, %rd18;
	selp.b32 	%r1419, %r1431, %r55, %p93;
	selp.b32 	%r1420, %r1432, %r54, %p93;
	selp.b32 	%r1421, %r1433, %r53, %p93;
	selp.b32 	%r1422, %r1434, %r52, %p93;
$L__BB29_16:
	add.s32 	%r1016, %r47, -256;
	cvt.s64.s32 	%rd218, %r1016;
	add.s64 	%rd21, %rd183, %rd218;
	ld.global.u32 	%r66, [%rd17+4096];
	ld.global.u32 	%r67, [%rd17+4100];
	ld.global.u32 	%r68, [%rd17+4104];
	ld.global.u32 	%r69, [%rd17+4108];
	min.s32 	%r1017, %r1421, %r1420;
	min.s32 	%r70, %r1017, %r1419;
	min.s32 	%r1018, %r67, %r68;
	min.s32 	%r71, %r1018, %r69;
	setp.lt.s32 	%p94, %r70, %r71;
	mov.u64 	%rd232, %rd21;
	mov.u32 	%r1423, %r69;
	mov.u32 	%r1424, %r68;
	mov.u32 	%r1425, %r67;
	mov.u32 	%r1426, %r66;
	@%p94 bra 	$L__BB29_19;
	setp.lt.s32 	%p95, %r71, %r70;
	mov.u64 	%rd232, %rd231;
	mov.u32 	%r1423, %r1419;
	mov.u32 	%r1424, %r1420;
	mov.u32 	%r1425, %r1421;
	mov.u32 	%r1426, %r1422;
	@%p95 bra 	$L__BB29_19;
	setp.lt.s64 	%p96, %rd231, %rd21;
	min.s64 	%rd232, %rd231, %rd21;
	selp.b32 	%r1423, %r1419, %r69, %p96;
	selp.b32 	%r1424, %r1420, %r68, %p96;
	selp.b32 	%r1425, %r1421, %r67, %p96;
	selp.b32 	%r1426, %r1422, %r66, %p96;
$L__BB29_19:
	cvt.s64.s32 	%rd219, %r47;
	add.s64 	%rd24, %rd183, %rd219;
	ld.global.u32 	%r80, [%rd17+8192];
	ld.global.u32 	%r81, [%rd17+8196];
	ld.global.u32 	%r82, [%rd17+8200];
	ld.global.u32 	%r83, [%rd17+8204];
	min.s32 	%r1019, %r1425, %r1424;
	min.s32 	%r84, %r1019, %r1423;
	min.s32 	%r1020, %r81, %r82;
	min.s32 	%r85, %r1020, %r83;
	setp.lt.s32 	%p97, %r84, %r85;
	mov.u64 	%rd233, %rd24;
	mov.u32 	%r1427, %r83;
	mov.u32 	%r1428, %r82;
	mov.u32 	%r1429, %r81;
	mov.u32 	%r1430, %r80;
	@%p97 bra 	$L__BB29_22;
	setp.lt.s32 	%p98, %r85, %r84;
	mov.u64 	%rd233, %rd232;
	mov.u32 	%r1427, %r1423;
	mov.u32 	%r1428, %r1424;
	mov.u32 	%r1429, %r1425;
	mov.u32 	%r1430, %r1426;
	@%p98 bra 	$L__BB29_22;
	setp.lt.s64 	%p99, %rd232, %rd24;
	min.s64 	%rd233, %rd232, %rd24;
	selp.b32 	%r1427, %r1423, %r83, %p99;
	selp.b32 	%r1428, %r1424, %r82, %p99;
	selp.b32 	%r1429, %r1425, %r81, %p99;
	selp.b32 	%r1430, %r1426, %r80, %p99;
$L__BB29_22:
	add.s32 	%r1021, %r47, 256;
	cvt.s64.s32 	%rd220, %r1021;
	add.s64 	%rd27, %rd183, %rd220;
	ld.global.u32 	%r94, [%rd17+12288];
	ld.global.u32 	%r95, [%rd17+12292];
	ld.global.u32 	%r96, [%rd17+12296];
	ld.global.u32 	%r97, [%rd17+12300];
	min.s32 	%r1022, %r1429, %r1428;
	min.s32 	%r98, %r1022, %r1427;
	min.s32 	%r1023, %r95, %r96;
	min.s32 	%r99, %r1023, %r97;
	setp.lt.s32 	%p100, %r98, %r99;
	mov.u64 	%rd234, %rd27;
	mov.u32 	%r1431, %r97;
	mov.u32 	%r1432, %r96;
	mov.u32 	%r1433, %r95;
	mov.u32 	%r1434, %r94;
	@%p100 bra 	$L__BB29_25;
	setp.lt.s32 	%p101, %r99, %r98;
	mov.u64 	%rd234, %rd233;
	mov.u32 	%r1431, %r1427;
	mov.u32 	%r1432, %r1428;
	mov.u32 	%r1433, %r1429;
	mov.u32 	%r1434, %r1430;
	@%p101 bra 	$L__BB29_25;
	setp.lt.s64 	%p102, %rd233, %rd27;
	min.s64 	%rd234, %rd233, %rd27;
	selp.b32 	%r1431, %r1427, %r97, %p102;
	selp.b32 	%r1432, %r1428, %r96, %p102;
	selp.b32 	%r1433, %r1429, %r95, %p102;
	selp.b32 	%r1434, %r1430, %r94, %p102;
$L__BB29_25:
	add.s32 	%r1414, %r47, 1024;
	add.s32 	%r1024, %r47, 512;
	setp.lt.s32 	%p103, %r1024, %r1;
	@%p103 bra 	$L__BB29_13;
$L__BB29_26:
	setp.lt.s32 	%p104, %r1, 256;
	@%p104 bra 	$L__BB29_71;
	// begin inline asm
	mov.u32 %r1211, %laneid;
	// end inline asm
	mov.b32 	%r1239, 1;
	mov.b32 	%r1240, 31;
	mov.b32 	%r1241, -1;
	// begin inline asm
	shfl.sync.down.b32 %r1212, %r1434, %r1239, %r1240, %r1241;
	// end inline asm
	// begin inline asm
	shfl.sync.down.b32 %r1217, %r1433, %r1239, %r1240, %r1241;
	// end inline asm
	// begin inline asm
	shfl.sync.down.b32 %r1222, %r1432, %r1239, %r1240, %r1241;
	// end inline asm
	// begin inline asm
	shfl.sync.down.b32 %r1227, %r1431, %r1239, %r1240, %r1241;
	// end inline asm
	mov.b64 	{%r1233, %r1238}, %rd234;
	// begin inline asm
	shfl.sync.down.b32 %r1232, %r1233, %r1239, %r1240, %r1241;
	// end inline asm
	// begin inline asm
	shfl.sync.down.b32 %r1237, %r1238, %r1239, %r1240, %r1241;
	// end inline asm
	mov.b64 	%rd31, {%r1232, %r1237};
	setp.gt.s32 	%p156, %r1211, 30;
	mov.u64 	%rd236, %rd234;
	mov.u32 	%r1439, %r1431;
	mov.u32 	%r1440, %r1432;
	mov.u32 	%r1441, %r1433;
	mov.u32 	%r1442, %r1434;
	@%p156 bra 	$L__BB29_31;
	min.s32 	%r1242, %r1433, %r1432;
	min.s32 	%r118, %r1242, %r1431;
	min.s32 	%r1243, %r1217, %r1222;
	min.s32 	%r119, %r1243, %r1227;
	setp.lt.s32 	%p157, %r118, %r119;
	mov.u64 	%rd236, %rd31;
	mov.u32 	%r1439, %r1227;
	mov.u32 	%r1440, %r1222;
	mov.u32 	%r1441, %r1217;
	mov.u32 	%r1442, %r1212;
	@%p157 bra 	$L__BB29_31;
	setp.lt.s32 	%p158, %r119, %r118;
	mov.u64 	%rd236, %rd234;
	mov.u32 	%r1439, %r1431;
	mov.u32 	%r1440, %r1432;
	mov.u32 	%r1441, %r1433;
	mov.u32 	%r1442, %r1434;
	@%p158 bra 	$L__BB29_31;
	setp.lt.s64 	%p159, %rd234, %rd31;
	min.s64 	%rd236, %rd234, %rd31;
	selp.b32 	%r1439, %r1431, %r1227, %p159;
	selp.b32 	%r1440, %r1432, %r1222, %p159;
	selp.b32 	%r1441, %r1433, %r1217, %p159;
	selp.b32 	%r1442, %r1434, %r1212, %p159;
$L__BB29_31:
	mov.b32 	%r1271, 2;
	mov.b32 	%r1272, 31;
	mov.b32 	%r1273, -1;
	// begin inline asm
	shfl.sync.down.b32 %r1244, %r1442, %r1271, %r1272, %r1273;
	// end inline asm
	// begin inline asm
	shfl.sync.down.b32 %r1249, %r1441, %r1271, %r1272, %r1273;
	// end inline asm
	// begin inline asm
	shfl.sync.down.b32 %r1254, %r1440, %r1271, %r1272, %r1273;
	// end inline asm
	// begin inline asm
	shfl.sync.down.b32 %r1259, %r1439, %r1271, %r1272, %r1273;
	// end inline asm
	mov.b64 	{%r1265, %r1270}, %rd236;
	// begin inline asm
	shfl.sync.down.b32 %r1264, %r1265, %r1271, %r1272, %r1273;
	// end inline asm
	// begin inline asm
	shfl.sync.down.b32 %r1269, %r1270, %r1271, %r1272, %r1273;
	// end inline asm
	mov.b64 	%rd34, {%r1264, %r1269};
	setp.gt.s32 	%p160, %r1211, 29;
	mov.u64 	%rd237, %rd236;
	mov.u32 	%r1443, %r1439;
	mov.u32 	%r1444, %r1440;
	mov.u32 	%r1445, %r1441;
	mov.u32 	%r1446, %r1442;
	@%p160 bra 	$L__BB29_35;
	min.s32 	%r1274, %r1441, %r1440;
	min.s32 	%r132, %r1274, %r1439;
	min.s32 	%r1275, %r1249, %r1254;
	min.s32 	%r133, %r1275, %r1259;
	setp.lt.s32 	%p161, %r132, %r133;
	mov.u64 	%rd237, %rd34;
	mov.u32 	%r1443, %r1259;
	mov.u32 	%r1444, %r1254;
	mov.u32 	%r1445, %r1249;
	mov.u32 	%r1446, %r1244;
	@%p161 bra 	$L__BB29_35;
	setp.lt.s32 	%p162, %r133, %r132;
	mov.u64 	%rd237, %rd236;
	mov.u32 	%r1443, %r1439;
	mov.u32 	%r1444, %r1440;
	mov.u32 	%r1445, %r1441;
	mov.u32 	%r1446, %r1442;
	@%p162 bra 	$L__BB29_35;
	setp.lt.s64 	%p163, %rd236, %rd34;
	min.s64 	%rd237, %rd236, %rd34;
	selp.b32 	%r1443, %r1439, %r1259, %p163;
	selp.b32 	%r1444, %r1440, %r1254, %p163;
	selp.b32 	%r1445, %r1441, %r1249, %p163;
	selp.b32 	%r1446, %r1442, %r1244, %p163;
$L__BB29_35:
	mov.b32 	%r1303, 4;
	mov.b32 	%r1304, 31;
	mov.b32 	%r1305, -1;
	// begin inline asm
	shfl.sync.down.b32 %r1276, %r1446, %r1303, %r1304, %r1305;
	// end inline asm
	// begin inline asm
	shfl.sync.down.b32 %r1281, %r1445, %r1303, %r1304, %r1305;
	// end inline asm
	// begin inline asm
	shfl.sync.down.b32 %r1286, %r1444, %r1303, %r1304, %r1305;
	// end inline asm
	// begin inline asm
	shfl.sync.down.b32 %r1291, %r1443, %r1303, %r1304, %r1305;
	// end inline asm
	mov.b64 	{%r1297, %r1302}, %rd237;
	// begin inline asm
	shfl.sync.down.b32 %r1296, %r1297, %r1303, %r1304, %r1305;
	// end inline asm
	// begin inline asm
	shfl.sync.down.b32 %r1301, %r1302, %r1303, %r1304, %r1305;
	// end inline asm
	mov.b64 	%rd37, {%r1296, %r1301};
	setp.gt.s32 	%p164, %r1211, 27;
	mov.u64 	%rd238, %rd237;
	mov.u32 	%r1447, %r1443;
	mov.u32 	%r1448, %r1444;
	mov.u32 	%r1449, %r1445;
	mov.u32 	%r1450, %r1446;
	@%p164 bra 	$L__BB29_39;
	min.s32 	%r1306, %r1445, %r1444;
	min.s32 	%r146, %r1306, %r1443;
	min.s32 	%r1307, %r1281, %r1286;
	min.s32 	%r147, %r1307, %r1291;
	setp.lt.s32 	%p165, %r146, %r147;
	mov.u64 	%rd238, %rd37;
	mov.u32 	%r1447, %r1291;
	mov.u32 	%r1448, %r1286;
	mov.u32 	%r1449, %r1281;
	mov.u32 	%r1450, %r1276;
	@%p165 bra 	$L__BB29_39;
	setp.lt.s32 	%p166, %r147, %r146;
	mov.u64 	%rd238, %rd237;
	mov.u32 	%r1447, %r1443;
	mov.u32 	%r1448, %r1444;
	mov.u32 	%r1449, %r1445;
	mov.u32 	%r1450, %r1446;
	@%p166 bra 	$L__BB29_39;
	setp.lt.s64 	%p167, %rd237, %rd37;
	min.s64 	%rd238, %rd237, %rd37;
	selp.b32 	%r1447, %r1443, %r1291, %p167;
	selp.b32 	%r1448, %r1444, %r1286, %p167;
	selp.b32 	%r1449, %r1445, %r1281, %p167;
	selp.b32 	%r1450, %r1446, %r1276, %p167;
$L__BB29_39:
	mov.b32 	%r1335, 8;
	mov.b32 	%r1336, 31;
	mov.b32 	%r1337, -1;
	// begin inline asm
	shfl.sync.down.b32 %r1308, %r1450, %r1335, %r1336, %r1337;
	// end inline asm
	// begin inline asm
	shfl.sync.down.b32 %r1313, %r1449, %r1335, %r1336, %r1337;
	// end inline asm
	// begin inline asm
	shfl.sync.down.b32 %r1318, %r1448, %r1335, %r1336, %r1337;
	// end inline asm
	// begin inline asm
	shfl.sync.down.b32 %r1323, %r1447, %r1335, %r1336, %r1337;
	// end inline asm
	mov.b64 	{%r1329, %r1334}, %rd238;
	// begin inline asm
	shfl.sync.down.b32 %r1328, %r1329, %r1335, %r1336, %r1337;
	// end inline asm
	// begin inline asm
	shfl.sync.down.b32 %r1333, %r1334, %r1335, %r1336, %r1337;
	// end inline asm
	mov.b64 	%rd40, {%r1328, %r1333};
	setp.gt.s32 	%p168, %r1211, 23;
	mov.u64 	%rd239, %rd238;
	mov.u32 	%r1451, %r1447;
	mov.u32 	%r1452, %r1448;
	mov.u32 	%r1453, %r1449;
	mov.u32 	%r1454, %r1450;
	@%p168 bra 	$L__BB29_43;
	min.s32 	%r1338, %r1449, %r1448;
	min.s32 	%r160, %r1338, %r1447;
	min.s32 	%r1339, %r1313, %r1318;
	min.s32 	%r161, %r1339, %r1323;
	setp.lt.s32 	%p169, %r160, %r161;
	mov.u64 	%rd239, %rd40;
	mov.u32 	%r1451, %r1323;
	mov.u32 	%r1452, %r1318;
	mov.u32 	%r1453, %r1313;
	mov.u32 	%r1454, %r1308;
	@%p169 bra 	$L__BB29_43;
	setp.lt.s32 	%p170, %r161, %r160;
	mov.u64 	%rd239, %rd238;
	mov.u32 	%r1451, %r1447;
	mov.u32 	%r1452, %r1448;
	mov.u32 	%r1453, %r1449;
	mov.u32 	%r1454, %r1450;
	@%p170 bra 	$L__BB29_43;
	setp.lt.s64 	%p171, %rd238, %rd40;
	min.s64 	%rd239, %rd238, %rd40;
	selp.b32 	%r1451, %r1447, %r1323, %p171;
	selp.b32 	%r1452, %r1448, %r1318, %p171;
	selp.b32 	%r1453, %r1449, %r1313, %p171;
	selp.b32 	%r1454, %r1450, %r1308, %p171;
$L__BB29_43:
	mov.b32 	%r1367, 16;
	mov.b32 	%r1368, 31;
	mov.b32 	%r1369, -1;
	// begin inline asm
	shfl.sync.down.b32 %r1340, %r1454, %r1367, %r1368, %r1369;
	// end inline asm
	// begin inline asm
	shfl.sync.down.b32 %r1345, %r1453, %r1367, %r1368, %r1369;
	// end inline asm
	// begin inline asm
	shfl.sync.down.b32 %r1350, %r1452, %r1367, %r1368, %r1369;
	// end inline asm
	// begin inline asm
	shfl.sync.down.b32 %r1355, %r1451, %r1367, %r1368, %r1369;
	// end inline asm
	mov.b64 	{%r1361, %r1366}, %rd239;
	// begin inline asm
	shfl.sync.down.b32 %r1360, %r1361, %r1367, %r1368, %r1369;
	// end inline asm
	// begin inline asm
	shfl.sync.down.b32 %r1365, %r1366, %r1367, %r1368, %r1369;
	// end inline asm
	mov.b64 	%rd43, {%r1360, %r1365};
	setp.gt.s32 	%p172, %r1211, 15;
	mov.u64 	%rd289, %rd239;
	mov.u32 	%r1639, %r1451;
	mov.u32 	%r1640, %r1452;
	mov.u32 	%r1641, %r1453;
	mov.u32 	%r1642, %r1454;
	@%p172 bra 	$L__BB29_47;
	min.s32 	%r1370, %r1453, %r1452;
	min.s32 	%r174, %r1370, %r1451;
	min.s32 	%r1371, %r1345, %r1350;
	min.s32 	%r175, %r1371, %r1355;
	setp.lt.s32 	%p173, %r174, %r175;
	mov.u64 	%rd289, %rd43;
	mov.u32 	%r1639, %r1355;
	mov.u32 	%r1640, %r1350;
	mov.u32 	%r1641, %r1345;
	mov.u32 	%r1642, %r1340;
	@%p173 bra 	$L__BB29_47;
	setp.lt.s32 	%p174, %r175, %r174;
	mov.u64 	%rd289, %rd239;
	mov.u32 	%r1639, %r1451;
	mov.u32 	%r1640, %r1452;
	mov.u32 	%r1641, %r1453;
	mov.u32 	%r1642, %r1454;
	@%p174 bra 	$L__BB29_47;
	setp.lt.s64 	%p175, %rd239, %rd43;
	min.s64 	%rd289, %rd239, %rd43;
	selp.b32 	%r1639, %r1451, %r1355, %p175;
	selp.b32 	%r1640, %r1452, %r1350, %p175;
	selp.b32 	%r1641, %r1453, %r1345, %p175;
	selp.b32 	%r1642, %r1454, %r1340, %p175;
$L__BB29_47:
	setp.ne.s32 	%p176, %r1211, 0;
	@%p176 bra 	$L__BB29_49;
	shr.u32 	%r1372, %r2, 5;
	mov.u32 	%r1373, _ZN6thrust24THRUST_300001_SM_1000_NS8cuda_cub4core6detail5shmemE;
	mad.lo.s32 	%r1374, %r1372, 24, %r1373;
	st.shared.v2.u32 	[%r1374+8], {%r1642, %r1641};
	st.shared.v2.u32 	[%r1374+16], {%r1640, %r1639};
	st.shared.u64 	[%r1374+24], %rd289;
$L__BB29_49:
	bar.sync 	0;
	setp.ne.s32 	%p177, %r2, 0;
	@%p177 bra 	$L__BB29_201;
	ld.shared.v4.u32 	{%r184, %r185, %r186, %r187}, [_ZN6thrust24THRUST_300001_SM_1000_NS8cuda_cub4core6detail5shmemE+32];
	ld.shared.u64 	%rd46, [_ZN6thrust24THRUST_300001_SM_1000_NS8cuda_cub4core6detail5shmemE+48];
	min.s32 	%r1375, %r1641, %r1640;
	min.s32 	%r188, %r1375, %r1639;
	min.s32 	%r1376, %r185, %r186;
	min.s32 	%r189, %r1376, %r187;
	setp.lt.s32 	%p178, %r188, %r189;
	mov.u64 	%rd241, %rd46;
	mov.u32 	%r1459, %r187;
	mov.u32 	%r1460, %r186;
	mov.u32 	%r1461, %r185;
	mov.u32 	%r1462, %r184;
	@%p178 bra 	$L__BB29_53;
	setp.lt.s32 	%p179, %r189, %r188;
	mov.u64 	%rd241, %rd289;
	mov.u32 	%r1459, %r1639;
	mov.u32 	%r1460, %r1640;
	mov.u32 	%r1461, %r1641;
	mov.u32 	%r1462, %r1642;
	@%p179 bra 	$L__BB29_53;
	setp.lt.s64 	%p180, %rd289, %rd46;
	min.s64 	%rd241, %rd289, %rd46;
	selp.b32 	%r1459, %r1639, %r187, %p180;
	selp.b32 	%r1460, %r1640, %r186, %p180;
	selp.b32 	%r1461, %r1641, %r185, %p180;
	selp.b32 	%r1462, %r1642, %r184, %p180;
$L__BB29_53:
	ld.shared.v2.u32 	{%r198, %r199}, [_ZN6thrust24THRUST_300001_SM_1000_NS8cuda_cub4core6detail5shmemE+56];
	ld.shared.v2.u32 	{%r200, %r201}, [_ZN6thrust24THRUST_300001_SM_1000_NS8cuda_cub4core6detail5shmemE+64];
	ld.shared.u64 	%rd49, [_ZN6thrust24THRUST_300001_SM_1000_NS8cuda_cub4core6detail5shmemE+72];
	min.s32 	%r1377, %r1461, %r1460;
	min.s32 	%r202, %r1377, %r1459;
	min.s32 	%r1378, %r199, %r200;
	min.s32 	%r203, %r1378, %r201;
	setp.lt.s32 	%p181, %r202, %r203;
	mov.u64 	%rd242, %rd49;
	mov.u32 	%r1463, %r201;
	mov.u32 	%r1464, %r200;
	mov.u32 	%r1465, %r199;
	mov.u32 	%r1466, %r198;
	@%p181 bra 	$L__BB29_56;
	setp.lt.s32 	%p182, %r203, %r202;
	mov.u64 	%rd242, %rd241;
	mov.u32 	%r1463, %r1459;
	mov.u32 	%r1464, %r1460;
	mov.u32 	%r1465, %r1461;
	mov.u32 	%r1466, %r1462;
	@%p182 bra 	$L__BB29_56;
	setp.lt.s64 	%p183, %rd241, %rd49;
	min.s64 	%rd242, %rd241, %rd49;
	selp.b32 	%r1463, %r1459, %r201, %p183;
	selp.b32 	%r1464, %r1460, %r200, %p183;
	selp.b32 	%r1465, %r1461, %r199, %p183;
	selp.b32 	%r1466, %r1462, %r198, %p183;
$L__BB29_56:
	ld.shared.v4.u32 	{%r212, %r213, %r214, %r215}, [_ZN6thrust24THRUST_300001_SM_1000_NS8cuda_cub4core6detail5shmemE+80];
	ld.shared.u64 	%rd52, [_ZN6thrust24THRUST_300001_SM_1000_NS8cuda_cub4core6detail5shmemE+96];
	min.s32 	%r1379, %r1465, %r1464;
	min.s32 	%r216, %r1379, %r1463;
	min.s32 	%r1380, %r213, %r214;
	min.s32 	%r217, %r1380, %r215;
	setp.lt.s32 	%p184, %r216, %r217;
	mov.u64 	%rd243, %rd52;
	mov.u32 	%r1467, %r215;
	mov.u32 	%r1468, %r214;
	mov.u32 	%r1469, %r213;
	mov.u32 	%r1470, %r212;
	@%p184 bra 	$L__BB29_59;
	setp.lt.s32 	%p185, %r217, %r216;
	mov.u64 	%rd243, %rd242;
	mov.u32 	%r1467, %r1463;
	mov.u32 	%r1468, %r1464;
	mov.u32 	%r1469, %r1465;
	mov.u32 	%r1470, %r1466;
	@%p185 bra 	$L__BB29_59;
	setp.lt.s64 	%p186, %rd242, %rd52;
	min.s64 	%rd243, %rd242, %rd52;
	selp.b32 	%r1467, %r1463, %r215, %p186;
	selp.b32 	%r1468, %r1464, %r214, %p186;
	selp.b32 	%r1469, %r1465, %r213, %p186;
	selp.b32 	%r1470, %r1466, %r212, %p186;
$L__BB29_59:
	ld.shared.v2.u32 	{%r226, %r227}, [_ZN6thrust24THRUST_300001_SM_1000_NS8cuda_cub4core6detail5shmemE+104];
	ld.shared.v2.u32 	{%r228, %r229}, [_ZN6thrust24THRUST_300001_SM_1000_NS8cuda_cub4core6detail5shmemE+112];
	ld.shared.u64 	%rd55, [_ZN6thrust24THRUST_300001_SM_1000_NS8cuda_cub4core6detail5shmemE+120];
	min.s32 	%r1381, %r1469, %r1468;
	min.s32 	%r230, %r1381, %r1467;
	min.s32 	%r1382, %r227, %r228;
	min.s32 	%r231, %r1382, %r229;
	setp.lt.s32 	%p187, %r230, %r231;
	mov.u64 	%rd244, %rd55;
	mov.u32 	%r1471, %r229;
	mov.u32 	%r1472, %r228;
	mov.u32 	%r1473, %r227;
	mov.u32 	%r1474, %r226;
	@%p187 bra 	$L__BB29_62;
	setp.lt.s32 	%p188, %r231, %r230;
	mov.u64 	%rd244, %rd243;
	mov.u32 	%r1471, %r1467;
	mov.u32 	%r1472, %r1468;
	mov.u32 	%r1473, %r1469;
	mov.u32 	%r1474, %r1470;
	@%p188 bra 	$L__BB29_62;
	setp.lt.s64 	%p189, %rd243, %rd55;
	min.s64 	%rd244, %rd243, %rd55;
	selp.b32 	%r1471, %r1467, %r229, %p189;
	selp.b32 	%r1472, %r1468, %r228, %p189;
	selp.b32 	%r1473, %r1469, %r227, %p189;
	selp.b32 	%r1474, %r1470, %r226, %p189;
$L__BB29_62:
	ld.shared.v4.u32 	{%r240, %r241, %r242, %r243}, [_ZN6thrust24THRUST_300001_SM_1000_NS8cuda_cub4core6detail5shmemE+128];
	ld.shared.u64 	%rd58, [_ZN6thrust24THRUST_300001_SM_1000_NS8cuda_cub4core6detail5shmemE+144];
	min.s32 	%r1383, %r1473, %r1472;
	min.s32 	%r244, %r1383, %r1471;
	min.s32 	%r1384, %r241, %r242;
	min.s32 	%r245, %r1384, %r243;
	setp.lt.s32 	%p190, %r244, %r245;
	mov.u64 	%rd245, %rd58;
	mov.u32 	%r1475, %r243;
	mov.u32 	%r1476, %r242;
	mov.u32 	%r1477, %r241;
	mov.u32 	%r1478, %r240;
	@%p190 bra 	$L__BB29_65;
	setp.lt.s32 	%p191, %r245, %r244;
	mov.u64 	%rd245, %rd244;
	mov.u32 	%r1475, %r1471;
	mov.u32 	%r1476, %r1472;
	mov.u32 	%r1477, %r1473;
	mov.u32 	%r1478, %r1474;
	@%p191 bra 	$L__BB29_65;
	setp.lt.s64 	%p192, %rd244, %rd58;
	min.s64 	%rd245, %rd244, %rd58;
	selp.b32 	%r1475, %r1471, %r243, %p192;
	selp.b32 	%r1476, %r1472, %r242, %p192;
	selp.b32 	%r1477, %r1473, %r241, %p192;
	selp.b32 	%r1478, %r1474, %r240, %p192;
$L__BB29_65:
	ld.shared.v2.u32 	{%r254, %r255}, [_ZN6thrust24THRUST_300001_SM_1000_NS8cuda_cub4core6detail5shmemE+152];
	ld.shared.v2.u32 	{%r256, %r257}, [_ZN6thrust24THRUST_300001_SM_1000_NS8cuda_cub4core6detail5shmemE+160];
	ld.shared.u64 	%rd61, [_ZN6thrust24THRUST_300001_SM_1000_NS8cuda_cub4core6detail5shmemE+168];
	min.s32 	%r1385, %r1477, %r1476;
	min.s32 	%r258, %r1385, %r1475;
	min.s32 	%r1386, %r255, %r256;
	min.s32 	%r259, %r1386, %r257;
	setp.lt.s32 	%p193, %r258, %r259;
	mov.u64 	%rd246, %rd61;
	mov.u32 	%r1479, %r257;
	mov.u32 	%r1480, %r256;
	mov.u32 	%r1481, %r255;
	mov.u32 	%r1482, %r254;
	@%p193 bra 	$L__BB29_68;
	setp.lt.s32 	%p194, %r259, %r258;
	mov.u64 	%rd246, %rd245;
	mov.u32 	%r1479, %r1475;
	mov.u32 	%r1480, %r1476;
	mov.u32 	%r1481, %r1477;
	mov.u32 	%r1482, %r1478;
	@%p194 bra 	$L__BB29_68;
	setp.lt.s64 	%p195, %rd245, %rd61;
	min.s64 	%rd246, %rd245, %rd61;
	selp.b32 	%r1479, %r1475, %r257, %p195;
	selp.b32 	%r1480, %r1476, %r256, %p195;
	selp.b32 	%r1481, %r1477, %r255, %p195;
	selp.b32 	%r1482, %r1478, %r254, %p195;
$L__BB29_68:
	ld.shared.v4.u32 	{%r268, %r269, %r270, %r271}, [_ZN6thrust24THRUST_300001_SM_1000_NS8cuda_cub4core6detail5shmemE+176];
	ld.shared.u64 	%rd64, [_ZN6thrust24THRUST_300001_SM_1000_NS8cuda_cub4core6detail5shmemE+192];
	min.s32 	%r1387, %r1481, %r1480;
	min.s32 	%r272, %r1387, %r1479;
	min.s32 	%r1388, %r269, %r270;
	min.s32 	%r273, %r1388, %r271;
	setp.lt.s32 	%p196, %r272, %r273;
	mov.u64 	%rd289, %rd64;
	mov.u32 	%r1639, %r271;
	mov.u32 	%r1640, %r270;
	mov.u32 	%r1641, %r269;
	mov.u32 	%r1642, %r268;
	@%p196 bra 	$L__BB29_201;
	setp.lt.s32 	%p197, %r273, %r272;
	mov.u64 	%rd289, %rd246;
	mov.u32 	%r1639, %r1479;
	mov.u32 	%r1640, %r1480;
	mov.u32 	%r1641, %r1481;
	mov.u32 	%r1642, %r1482;
	@%p197 bra 	$L__BB29_201;
	setp.lt.s64 	%p198, %rd246, %rd64;
	min.s64 	%rd289, %rd246, %rd64;
	selp.b32 	%r1639, %r1479, %r271, %p198;
	selp.b32 	%r1640, %r1480, %r270, %p198;
	selp.b32 	%r1641, %r1481, %r269, %p198;
	selp.b32 	%r1642, %r1482, %r268, %p198;
	bra.uni 	$L__BB29_201;
$L__BB29_71:
	// begin inline asm
	mov.u32 %r1025, %laneid;
	// end inline asm
	and.b32  	%r1056, %r2, 992;
	add.s32 	%r1057, %r1056, 32;
	setp.gt.s32 	%p105, %r1057, %r1;
	not.b32 	%r1058, %r1056;
	add.s32 	%r1059, %r1, %r1058;
	selp.b32 	%r1054, %r1059, 31, %p105;
	mov.b32 	%r1053, 1;
	mov.b32 	%r1055, -1;
	// begin inline asm
	shfl.sync.down.b32 %r1026, %r1434, %r1053, %r1054, %r1055;
	// end inline asm
	// begin inline asm
	shfl.sync.down.b32 %r1031, %r1433, %r1053, %r1054, %r1055;
	// end inline asm
	// begin inline asm
	shfl.sync.down.b32 %r1036, %r1432, %r1053, %r1054, %r1055;
	// end inline asm
	// begin inline asm
	shfl.sync.down.b32 %r1041, %r1431, %r1053, %r1054, %r1055;
	// end inline asm
	mov.b64 	{%r1047, %r1052}, %rd234;
	// begin inline asm
	shfl.sync.down.b32 %r1046, %r1047, %r1053, %r1054, %r1055;
	// end inline asm
	// begin inline asm
	shfl.sync.down.b32 %r1051, %r1052, %r1053, %r1054, %r1055;
	// end inline asm
	mov.b64 	%rd66, {%r1046, %r1051};
	setp.ge.s32 	%p106, %r1025, %r1054;
	mov.u64 	%rd247, %rd234;
	mov.u32 	%r1483, %r1431;
	mov.u32 	%r1484, %r1432;
	mov.u32 	%r1485, %r1433;
	mov.u32 	%r1486, %r1434;
	@%p106 bra 	$L__BB29_75;
	min.s32 	%r1060, %r1433, %r1432;
	min.s32 	%r284, %r1060, %r1431;
	min.s32 	%r1061, %r1031, %r1036;
	min.s32 	%r285, %r1061, %r1041;
	setp.lt.s32 	%p107, %r284, %r285;
	mov.u64 	%rd247, %rd66;
	mov.u32 	%r1483, %r1041;
	mov.u32 	%r1484, %r1036;
	mov.u32 	%r1485, %r1031;
	mov.u32 	%r1486, %r1026;
	@%p107 bra 	$L__BB29_75;
	setp.lt.s32 	%p108, %r285, %r284;
	mov.u64 	%rd247, %rd234;
	mov.u32 	%r1483, %r1431;
	mov.u32 	%r1484, %r1432;
	mov.u32 	%r1485, %r1433;
	mov.u32 	%r1486, %r1434;
	@%p108 bra 	$L__BB29_75;
	setp.lt.s64 	%p109, %rd234, %rd66;
	min.s64 	%rd247, %rd234, %rd66;
	selp.b32 	%r1483, %r1431, %r1041, %p109;
	selp.b32 	%r1484, %r1432, %r1036, %p109;
	selp.b32 	%r1485, %r1433, %r1031, %p109;
	selp.b32 	%r1486, %r1434, %r1026, %p109;
$L__BB29_75:
	mov.b32 	%r1089, 2;
	mov.b32 	%r1091, -1;
	// begin inline asm
	shfl.sync.down.b32 %r1062, %r1486, %r1089, %r1054, %r1091;
	// end inline asm
	// begin inline asm
	shfl.sync.down.b32 %r1067, %r1485, %r1089, %r1054, %r1091;
	// end inline asm
	// begin inline asm
	shfl.sync.down.b32 %r1072, %r1484, %r1089, %r1054, %r1091;
	// end inline asm
	// begin inline asm
	shfl.sync.down.b32 %r1077, %r1483, %r1089, %r1054, %r1091;
	// end inline asm
	mov.b64 	{%r1083, %r1088}, %rd247;
	// begin inline asm
	shfl.sync.down.b32 %r1082, %r1083, %r1089, %r1054, %r1091;
	// end inline asm
	// begin inline asm
	shfl.sync.down.b32 %r1087, %r1088, %r1089, %r1054, %r1091;
	// end inline asm
	mov.b64 	%rd69, {%r1082, %r1087};
	add.s32 	%r1092, %r1025, 2;
	setp.gt.s32 	%p110, %r1092, %r1054;
	mov.u64 	%rd248, %rd247;
	mov.u32 	%r1487, %r1483;
	mov.u32 	%r1488, %r1484;
	mov.u32 	%r1489, %r1485;
	mov.u32 	%r1490, %r1486;
	@%p110 bra 	$L__BB29_79;
	min.s32 	%r1093, %r1485, %r1484;
	min.s32 	%r298, %r1093, %r1483;
	min.s32 	%r1094, %r1067, %r1072;
	min.s32 	%r299, %r1094, %r1077;
	setp.lt.s32 	%p111, %r298, %r299;
	mov.u64 	%rd248, %rd69;
	mov.u32 	%r1487, %r1077;
	mov.u32 	%r1488, %r1072;
	mov.u32 	%r1489, %r1067;
	mov.u32 	%r1490, %r1062;
	@%p111 bra 	$L__BB29_79;
	setp.lt.s32 	%p112, %r299, %r298;
	mov.u64 	%rd248, %rd247;
	mov.u32 	%r1487, %r1483;
	mov.u32 	%r1488, %r1484;
	mov.u32 	%r1489, %r1485;
	mov.u32 	%r1490, %r1486;
	@%p112 bra 	$L__BB29_79;
	setp.lt.s64 	%p113, %rd247, %rd69;
	min.s64 	%rd248, %rd247, %rd69;
	selp.b32 	%r1487, %r1483, %r1077, %p113;
	selp.b32 	%r1488, %r1484, %r1072, %p113;
	selp.b32 	%r1489, %r1485, %r1067, %p113;
	selp.b32 	%r1490, %r1486, %r1062, %p113;
$L__BB29_79:
	mov.b32 	%r1122, 4;
	mov.b32 	%r1124, -1;
	// begin inline asm
	shfl.sync.down.b32 %r1095, %r1490, %r1122, %r1054, %r1124;
	// end inline asm
	// begin inline asm
	shfl.sync.down.b32 %r1100, %r1489, %r1122, %r1054, %r1124;
	// end inline asm
	// begin inline asm
	shfl.sync.down.b32 %r1105, %r1488, %r1122, %r1054, %r1124;
	// end inline asm
	// begin inline asm
	shfl.sync.down.b32 %r1110, %r1487, %r1122, %r1054, %r1124;
	// end inline asm
	mov.b64 	{%r1116, %r1121}, %rd248;
	// begin inline asm
	shfl.sync.down.b32 %r1115, %r1116, %r1122, %r1054, %r1124;
	// end inline asm
	// begin inline asm
	shfl.sync.down.b32 %r1120, %r1121, %r1122, %r1054, %r1124;
	// end inline asm
	mov.b64 	%rd72, {%r1115, %r1120};
	add.s32 	%r1125, %r1025, 4;
	setp.gt.s32 	%p114, %r1125, %r1054;
	mov.u64 	%rd249, %rd248;
	mov.u32 	%r1491, %r1487;
	mov.u32 	%r1492, %r1488;
	mov.u32 	%r1493, %r1489;
	mov.u32 	%r1494, %r1490;
	@%p114 bra 	$L__BB29_83;
	min.s32 	%r1126, %r1489, %r1488;
	min.s32 	%r312, %r1126, %r1487;
	min.s32 	%r1127, %r1100, %r1105;
	min.s32 	%r313, %r1127, %r1110;
	setp.lt.s32 	%p115, %r312, %r313;
	mov.u64 	%rd249, %rd72;
	mov.u32 	%r1491, %r1110;
	mov.u32 	%r1492, %r1105;
	mov.u32 	%r1493, %r1100;
	mov.u32 	%r1494, %r1095;
	@%p115 bra 	$L__BB29_83;
	setp.lt.s32 	%p116, %r313, %r312;
	mov.u64 	%rd249, %rd248;
	mov.u32 	%r1491, %r1487;
	mov.u32 	%r1492, %r1488;
	mov.u32 	%r1493, %r1489;
	mov.u32 	%r1494, %r1490;
	@%p116 bra 	$L__BB29_83;
	setp.lt.s64 	%p117, %rd248, %rd72;
	min.s64 	%rd249, %rd248, %rd72;
	selp.b32 	%r1491, %r1487, %r1110, %p117;
	selp.b32 	%r1492, %r1488, %r1105, %p117;
	selp.b32 	%r1493, %r1489, %r1100, %p117;
	selp.b32 	%r1494, %r1490, %r1095, %p117;
$L__BB29_83:
	mov.b32 	%r1155, 8;
	mov.b32 	%r1157, -1;
	// begin inline asm
	shfl.sync.down.b32 %r1128, %r1494, %r1155, %r1054, %r1157;
	// end inline asm
	// begin inline asm
	shfl.sync.down.b32 %r1133, %r1493, %r1155, %r1054, %r1157;
	// end inline asm
	// begin inline asm
	shfl.sync.down.b32 %r1138, %r1492, %r1155, %r1054, %r1157;
	// end inline asm
	// begin inline asm
	shfl.sync.down.b32 %r1143, %r1491, %r1155, %r1054, %r1157;
	// end inline asm
	mov.b64 	{%r1149, %r1154}, %rd249;
	// begin inline asm
	shfl.sync.down.b32 %r1148, %r1149, %r1155, %r1054, %r1157;
	// end inline asm
	// begin inline asm
	shfl.sync.down.b32 %r1153, %r1154, %r1155, %r1054, %r1157;
	// end inline asm
	mov.b64 	%rd75, {%r1148, %r1153};
	add.s32 	%r1158, %r1025, 8;
	setp.gt.s32 	%p118, %r1158, %r1054;
	mov.u64 	%rd250, %rd249;
	mov.u32 	%r1495, %r1491;
	mov.u32 	%r1496, %r1492;
	mov.u32 	%r1497, %r1493;
	mov.u32 	%r1498, %r1494;
	@%p118 bra 	$L__BB29_87;
	min.s32 	%r1159, %r1493, %r1492;
	min.s32 	%r326, %r1159, %r1491;
	min.s32 	%r1160, %r1133, %r1138;
	min.s32 	%r327, %r1160, %r1143;
	setp.lt.s32 	%p119, %r326, %r327;
	mov.u64 	%rd250, %rd75;
	mov.u32 	%r1495, %r1143;
	mov.u32 	%r1496, %r1138;
	mov.u32 	%r1497, %r1133;
	mov.u32 	%r1498, %r1128;
	@%p119 bra 	$L__BB29_87;
	setp.lt.s32 	%p120, %r327, %r326;
	mov.u64 	%rd250, %rd249;
	mov.u32 	%r1495, %r1491;
	mov.u32 	%r1496, %r1492;
	mov.u32 	%r1497, %r1493;
	mov.u32 	%r1498, %r1494;
	@%p120 bra 	$L__BB29_87;
	setp.lt.s64 	%p121, %rd249, %rd75;
	min.s64 	%rd250, %rd249, %rd75;
	selp.b32 	%r1495, %r1491, %r1143, %p121;
	selp.b32 	%r1496, %r1492, %r1138, %p121;
	selp.b32 	%r1497, %r1493, %r1133, %p121;
	selp.b32 	%r1498, %r1494, %r1128, %p121;
$L__BB29_87:
	mov.b32 	%r1188, 16;
	mov.b32 	%r1190, -1;
	// begin inline asm
	shfl.sync.down.b32 %r1161, %r1498, %r1188, %r1054, %r1190;
	// end inline asm
	// begin inline asm
	shfl.sync.down.b32 %r1166, %r1497, %r1188, %r1054, %r1190;
	// end inline asm
	// begin inline asm
	shfl.sync.down.b32 %r1171, %r1496, %r1188, %r1054, %r1190;
	// end inline asm
	// begin inline asm
	shfl.sync.down.b32 %r1176, %r1495, %r1188, %r1054, %r1190;
	// end inline asm
	mov.b64 	{%r1182, %r1187}, %rd250;
	// begin inline asm
	shfl.sync.down.b32 %r1181, %r1182, %r1188, %r1054, %r1190;
	// end inline asm
	// begin inline asm
	shfl.sync.down.b32 %r1186, %r1187, %r1188, %r1054, %r1190;
	// end inline asm
	mov.b64 	%rd78, {%r1181, %r1186};
	add.s32 	%r1191, %r1025, 16;
	setp.gt.s32 	%p122, %r1191, %r1054;
	mov.u64 	%rd289, %rd250;
	mov.u32 	%r1639, %r1495;
	mov.u32 	%r1640, %r1496;
	mov.u32 	%r1641, %r1497;
	mov.u32 	%r1642, %r1498;
	@%p122 bra 	$L__BB29_91;
	min.s32 	%r1192, %r1497, %r1496;
	min.s32 	%r340, %r1192, %r1495;
	min.s32 	%r1193, %r1166, %r1171;
	min.s32 	%r341, %r1193, %r1176;
	setp.lt.s32 	%p123, %r340, %r341;
	mov.u64 	%rd289, %rd78;
	mov.u32 	%r1639, %r1176;
	mov.u32 	%r1640, %r1171;
	mov.u32 	%r1641, %r1166;
	mov.u32 	%r1642, %r1161;
	@%p123 bra 	$L__BB29_91;
	setp.lt.s32 	%p124, %r341, %r340;
	mov.u64 	%rd289, %rd250;
	mov.u32 	%r1639, %r1495;
	mov.u32 	%r1640, %r1496;
	mov.u32 	%r1641, %r1497;
	mov.u32 	%r1642, %r1498;
	@%p124 bra 	$L__BB29_91;
	setp.lt.s64 	%p125, %rd250, %rd78;
	min.s64 	%rd289, %rd250, %rd78;
	selp.b32 	%r1639, %r1495, %r1176, %p125;
	selp.b32 	%r1640, %r1496, %r1171, %p125;
	selp.b32 	%r1641, %r1497, %r1166, %p125;
	selp.b32 	%r1642, %r1498, %r1161, %p125;
$L__BB29_91:
	setp.ne.s32 	%p126, %r1025, 0;
	@%p126 bra 	$L__BB29_93;
	shr.u32 	%r1194, %r2, 5;
	mov.u32 	%r1195, _ZN6thrust24THRUST_300001_SM_1000_NS8cuda_cub4core6detail5shmemE;
	mad.lo.s32 	%r1196, %r1194, 24, %r1195;
	st.shared.v2.u32 	[%r1196+8], {%r1642, %r1641};
	st.shared.v2.u32 	[%r1196+16], {%r1640, %r1639};
	st.shared.u64 	[%r1196+24], %rd289;
$L__BB29_93:
	bar.sync 	0;
	setp.ne.s32 	%p127, %r2, 0;
	@%p127 bra 	$L__BB29_201;
	setp.lt.s32 	%p128, %r1, 33;
	mov.u32 	%r1503, %r1642;
	mov.u32 	%r1504, %r1641;
	mov.u32 	%r1505, %r1640;
	mov.u32 	%r1506, %r1639;
	mov.u64 	%rd252, %rd289;
	@%p128 bra 	$L__BB29_98;
	ld.shared.v4.u32 	{%r350, %r351, %r352, %r353}, [_ZN6thrust24THRUST_300001_SM_1000_NS8cuda_cub4core6detail5shmemE+32];
	ld.shared.u64 	%rd81, [_ZN6thrust24THRUST_300001_SM_1000_NS8cuda_cub4core6detail5shmemE+48];
	min.s32 	%r1197, %r1641, %r1640;
	min.s32 	%r354, %r1197, %r1639;
	min.s32 	%r1198, %r351, %r352;
	min.s32 	%r355, %r1198, %r353;
	setp.lt.s32 	%p129, %r354, %r355;
	mov.u32 	%r1503, %r350;
	mov.u32 	%r1504, %r351;
	mov.u32 	%r1505, %r352;
	mov.u32 	%r1506, %r353;
	mov.u64 	%rd252, %rd81;
	@%p129 bra 	$L__BB29_98;
	setp.lt.s32 	%p130, %r355, %r354;
	mov.u32 	%r1503, %r1642;
	mov.u32 	%r1504, %r1641;
	mov.u32 	%r1505, %r1640;
	mov.u32 	%r1506, %r1639;
	mov.u64 	%rd252, %rd289;
	@%p130 bra 	$L__BB29_98;
	setp.lt.s64 	%p131, %rd289, %rd81;
	min.s64 	%rd252, %rd289, %rd81;
	selp.b32 	%r1506, %r1639, %r353, %p131;
	selp.b32 	%r1505, %r1640, %r352, %p131;
	selp.b32 	%r1504, %r1641, %r351, %p131;
	selp.b32 	%r1503, %r1642, %r350, %p131;
$L__BB29_98:
	setp.lt.s32 	%p132, %r1, 65;
	mov.u32 	%r1507, %r1503;
	mov.u32 	%r1508, %r1504;
	mov.u32 	%r1509, %r1505;
	mov.u32 	%r1510, %r1506;
	mov.u64 	%rd253, %rd252;
	@%p132 bra 	$L__BB29_102;
	ld.shared.v2.u32 	{%r364, %r365}, [_ZN6thrust24THRUST_300001_SM_1000_NS8cuda_cub4core6detail5shmemE+56];
	ld.shared.v2.u32 	{%r366, %r367}, [_ZN6thrust24THRUST_300001_SM_1000_NS8cuda_cub4core6detail5shmemE+64];
	ld.shared.u64 	%rd84, [_ZN6thrust24THRUST_300001_SM_1000_NS8cuda_cub4core6detail5shmemE+72];
	min.s32 	%r1199, %r1504, %r1505;
	min.s32 	%r368, %r1199, %r1506;
	min.s32 	%r1200, %r365, %r366;
	min.s32 	%r369, %r1200, %r367;
	setp.lt.s32 	%p133, %r368, %r369;
	mov.u32 	%r1507, %r364;
	mov.u32 	%r1508, %r365;
	mov.u32 	%r1509, %r366;
	mov.u32 	%r1510, %r367;
	mov.u64 	%rd253, %rd84;
	@%p133 bra 	$L__BB29_102;
	setp.lt.s32 	%p134, %r369, %r368;
	mov.u32 	%r1507, %r1503;
	mov.u32 	%r1508, %r1504;
	mov.u32 	%r1509, %r1505;
	mov.u32 	%r1510, %r1506;
	mov.u64 	%rd253, %rd252;
	@%p134 bra 	$L__BB29_102;
	setp.lt.s64 	%p135, %rd252, %rd84;
	min.s64 	%rd253, %rd252, %rd84;
	selp.b32 	%r1510, %r1506, %r367, %p135;
	selp.b32 	%r1509, %r1505, %r366, %p135;
	selp.b32 	%r1508, %r1504, %r365, %p135;
	selp.b32 	%r1507, %r1503, %r364, %p135;
$L__BB29_102:
	setp.lt.s32 	%p136, %r1, 97;
	mov.u32 	%r1511, %r1507;
	mov.u32 	%r1512, %r1508;
	mov.u32 	%r1513, %r1509;
	mov.u32 	%r1514, %r1510;
	mov.u64 	%rd254, %rd253;
	@%p136 bra 	$L__BB29_106;
	ld.shared.v4.u32 	{%r378, %r379, %r380, %r381}, [_ZN6thrust24THRUST_300001_SM_1000_NS8cuda_cub4core6detail5shmemE+80];
	ld.shared.u64 	%rd87, [_ZN6thrust24THRUST_300001_SM_1000_NS8cuda_cub4core6detail5shmemE+96];
	min.s32 	%r1201, %r1508, %r1509;
	min.s32 	%r382, %r1201, %r1510;
	min.s32 	%r1202, %r379, %r380;
	min.s32 	%r383, %r1202, %r381;
	setp.lt.s32 	%p137, %r382, %r383;
	mov.u32 	%r1511, %r378;
	mov.u32 	%r1512, %r379;
	mov.u32 	%r1513, %r380;
	mov.u32 	%r1514, %r381;
	mov.u64 	%rd254, %rd87;
	@%p137 bra 	$L__BB29_106;
	setp.lt.s32 	%p138, %r383, %r382;
	mov.u32 	%r1511, %r1507;
	mov.u32 	%r1512, %r1508;
	mov.u32 	%r1513, %r1509;
	mov.u32 	%r1514, %r1510;
	mov.u64 	%rd254, %rd253;
	@%p138 bra 	$L__BB29_106;
	setp.lt.s64 	%p139, %rd253, %rd87;
	min.s64 	%rd254, %rd253, %rd87;
	selp.b32 	%r1514, %r1510, %r381, %p139;
	selp.b32 	%r1513, %r1509, %r380, %p139;
	selp.b32 	%r1512, %r1508, %r379, %p139;
	selp.b32 	%r1511, %r1507, %r378, %p139;
$L__BB29_106:
	setp.lt.s32 	%p140, %r1, 129;
	mov.u32 	%r1515, %r1511;
	mov.u32 	%r1516, %r1512;
	mov.u32 	%r1517, %r1513;
	mov.u32 	%r1518, %r1514;
	mov.u64 	%rd255, %rd254;
	@%p140 bra 	$L__BB29_110;
	ld.shared.v2.u32 	{%r392, %r393}, [_ZN6thrust24THRUST_300001_SM_1000_NS8cuda_cub4core6detail5shmemE+104];
	ld.shared.v2.u32 	{%r394, %r395}, [_ZN6thrust24THRUST_300001_SM_1000_NS8cuda_cub4core6detail5shmemE+112];
	ld.shared.u64 	%rd90, [_ZN6thrust24THRUST_300001_SM_1000_NS8cuda_cub4core6detail5shmemE+120];
	min.s32 	%r1203, %r1512, %r1513;
	min.s32 	%r396, %r1203, %r1514;
	min.s32 	%r1204, %r393, %r394;
	min.s32 	%r397, %r1204, %r395;
	setp.lt.s32 	%p141, %r396, %r397;
	mov.u32 	%r1515, %r392;
	mov.u32 	%r1516, %r393;
	mov.u32 	%r1517, %r394;
	mov.u32 	%r1518, %r395;
	mov.u64 	%rd255, %rd90;
	@%p141 bra 	$L__BB29_110;
	setp.lt.s32 	%p142, %r397, %r396;
	mov.u32 	%r1515, %r1511;
	mov.u32 	%r1516, %r1512;
	mov.u32 	%r1517, %r1513;
	mov.u32 	%r1518, %r1514;
	mov.u64 	%rd255, %rd254;
	@%p142 bra 	$L__BB29_110;
	setp.lt.s64 	%p143, %rd254, %rd90;
	min.s64 	%rd255, %rd254, %rd90;
	selp.b32 	%r1518, %r1514, %r395, %p143;
	selp.b32 	%r1517, %r1513, %r394, %p143;
	selp.b32 	%r1516, %r1512, %r393, %p143;
	selp.b32 	%r1515, %r1511, %r392, %p143;
$L__BB29_110:
	setp.lt.s32 	%p144, %r1, 161;
	mov.u32 	%r1519, %r1515;
	mov.u32 	%r1520, %r1516;
	mov.u32 	%r1521, %r1517;
	mov.u32 	%r1522, %r1518;
	mov.u64 	%rd256, %rd255;
	@%p144 bra 	$L__BB29_114;
	ld.shared.v4.u32 	{%r406, %r407, %r408, %r409}, [_ZN6thrust24THRUST_300001_SM_1000_NS8cuda_cub4core6detail5shmemE+128];
	ld.shared.u64 	%rd93, [_ZN6thrust24THRUST_300001_SM_1000_NS8cuda_cub4core6detail5shmemE+144];
	min.s32 	%r1205, %r1516, %r1517;
	min.s32 	%r410, %r1205, %r1518;
	min.s32 	%r1206, %r407, %r408;
	min.s32 	%r411, %r1206, %r409;
	setp.lt.s32 	%p145, %r410, %r411;
	mov.u32 	%r1519, %r406;
	mov.u32 	%r1520, %r407;
	mov.u32 	%r1521, %r408;
	mov.u32 	%r1522, %r409;
	mov.u64 	%rd256, %rd93;
	@%p145 bra 	$L__BB29_114;
	setp.lt.s32 	%p146, %r411, %r410;
	mov.u32 	%r1519, %r1515;
	mov.u32 	%r1520, %r1516;
	mov.u32 	%r1521, %r1517;
	mov.u32 	%r1522, %r1518;
	mov.u64 	%rd256, %rd255;
	@%p146 bra 	$L__BB29_114;
	setp.lt.s64 	%p147, %rd255, %rd93;
	min.s64 	%rd256, %rd255, %rd93;
	selp.b32 	%r1522, %r1518, %r409, %p147;
	selp.b32 	%r1521, %r1517, %r408, %p147;
	selp.b32 	%r1520, %r1516, %r407, %p147;
	selp.b32 	%r1519, %r1515, %r406, %p147;
$L__BB29_114:
	setp.lt.s32 	%p148, %r1, 193;
	mov.u32 	%r1523, %r1519;
	mov.u32 	%r1524, %r1520;
	mov.u32 	%r1525, %r1521;
	mov.u32 	%r1526, %r1522;
	mov.u64 	%rd257, %rd256;
	@%p148 bra 	$L__BB29_118;
	ld.shared.v2.u32 	{%r420, %r421}, [_ZN6thrust24THRUST_300001_SM_1000_NS8cuda_cub4core6detail5shmemE+152];
	ld.shared.v2.u32 	{%r422, %r423}, [_ZN6thrust24THRUST_300001_SM_1000_NS8cuda_cub4core6detail5shmemE+160];
	ld.shared.u64 	%rd96, [_ZN6thrust24THRUST_300001_SM_1000_NS8cuda_cub4core6detail5shmemE+168];
	min.s32 	%r1207, %r1520, %r1521;
	min.s32 	%r424, %r1207, %r1522;
	min.s32 	%r1208, %r421, %r422;
	min.s32 	%r425, %r1208, %r423;
	setp.lt.s32 	%p149, %r424, %r425;
	mov.u32 	%r1523, %r420;
	mov.u32 	%r1524, %r421;
	mov.u32 	%r1525, %r422;
	mov.u32 	%r1526, %r423;
	mov.u64 	%rd257, %rd96;
	@%p149 bra 	$L__BB29_118;
	setp.lt.s32 	%p150, %r425, %r424;
	mov.u32 	%r1523, %r1519;
	mov.u32 	%r1524, %r1520;
	mov.u32 	%r1525, %r1521;
	mov.u32 	%r1526, %r1522;
	mov.u64 	%rd257, %rd256;
	@%p150 bra 	$L__BB29_118;
	setp.lt.s64 	%p151, %rd256, %rd96;
	min.s64 	%rd257, %rd256, %rd96;
	selp.b32 	%r1526, %r1522, %r423, %p151;
	selp.b32 	%r1525, %r1521, %r422, %p151;
	selp.b32 	%r1524, %r1520, %r421, %p151;
	selp.b32 	%r1523, %r1519, %r420, %p151;
$L__BB29_118:
	setp.lt.s32 	%p152, %r1, 225;
	mov.u64 	%rd289, %rd257;
	mov.u32 	%r1639, %r1526;
	mov.u32 	%r1640, %r1525;
	mov.u32 	%r1641, %r1524;
	mov.u32 	%r1642, %r1523;
	@%p152 bra 	$L__BB29_201;
	ld.shared.v4.u32 	{%r434, %r435, %r436, %r437}, [_ZN6thrust24THRUST_300001_SM_1000_NS8cuda_cub4core6detail5shmemE+176];
	ld.shared.u64 	%rd99, [_ZN6thrust24THRUST_300001_SM_1000_NS8cuda_cub4core6detail5shmemE+192];
	min.s32 	%r1209, %r1524, %r1525;
	min.s32 	%r438, %r1209, %r1526;
	min.s32 	%r1210, %r435, %r436;
	min.s32 	%r439, %r1210, %r437;
	setp.lt.s32 	%p153, %r438, %r439;
	mov.u64 	%rd289, %rd99;
	mov.u32 	%r1639, %r437;
	mov.u32 	%r1640, %r436;
	mov.u32 	%r1641, %r435;
	mov.u32 	%r1642, %r434;
	@%p153 bra 	$L__BB29_201;
	setp.lt.s32 	%p154, %r439, %r438;
	mov.u64 	%rd289, %rd257;
	mov.u32 	%r1639, %r1526;
	mov.u32 	%r1640, %r1525;
	mov.u32 	%r1641, %r1524;
	mov.u32 	%r1642, %r1523;
	@%p154 bra 	$L__BB29_201;
	setp.lt.s64 	%p155, %rd257, %rd99;
	min.s64 	%rd289, %rd257, %rd99;
	selp.b32 	%r1639, %r1526, %r437, %p155;
	selp.b32 	%r1640, %r1525, %r436, %p155;
	selp.b32 	%r1641, %r1524, %r435, %p155;
	selp.b32 	%r1642, %r1523, %r434, %p155;
	bra.uni 	$L__BB29_201;
$L__BB29_122:
	mov.u32 	%r444, %tid.x;
	cvt.u64.u32 	%rd101, %r444;
	mul.wide.u32 	%rd186, %r444, 16;
	add.s64 	%rd102, %rd1, %rd186;
	ld.global.u32 	%r445, [%rd102+4];
	ld.global.u32 	%r446, [%rd102+8];
	ld.global.u32 	%r447, [%rd102+12];
	ld.global.u32 	%r1528, [%rd102+4100];
	ld.global.u32 	%r1527, [%rd102+4104];
	ld.global.u32 	%r1530, [%rd102+4108];
	ld.global.u32 	%r451, [%rd102+8192];
	ld.global.u32 	%r452, [%rd102+8196];
	ld.global.u32 	%r453, [%rd102+8200];
	ld.global.u32 	%r454, [%rd102+8204];
	min.s32 	%r785, %r445, %r446;
	min.s32 	%r786, %r785, %r447;
	min.s32 	%r787, %r1528, %r1527;
	min.s32 	%r788, %r787, %r1530;
	setp.ge.s32 	%p3, %r786, %r788;
	@%p3 bra 	$L__BB29_124;
	add.s32 	%r789, %r444, 256;
	cvt.u64.u32 	%rd258, %r789;
	ld.global.u32 	%r1529, [%rd102+4096];
	bra.uni 	$L__BB29_125;
$L__BB29_124:
	ld.global.u32 	%r1529, [%rd102];
	mov.u32 	%r1527, %r446;
	mov.u32 	%r1528, %r445;
	mov.u32 	%r1530, %r447;
	mov.u64 	%rd258, %rd101;
$L__BB29_125:
	min.s32 	%r790, %r1528, %r1527;
	min.s32 	%r791, %r790, %r1530;
	min.s32 	%r792, %r452, %r453;
	min.s32 	%r793, %r792, %r454;
	setp.lt.s32 	%p4, %r791, %r793;
	selp.b32 	%r1589, %r453, %r1527, %p4;
	selp.b32 	%r1588, %r452, %r1528, %p4;
	selp.b32 	%r1587, %r451, %r1529, %p4;
	selp.b32 	%r1590, %r454, %r1530, %p4;
	add.s32 	%r794, %r444, 512;
	cvt.u64.u32 	%rd188, %r794;
	selp.b64 	%rd189, %rd188, %rd258, %p4;
	add.s64 	%rd276, %rd183, %rd189;
	setp.lt.u64 	%p5, %rd185, 1536;
	mov.b64 	%rd265, 768;
	@%p5 bra 	$L__BB29_134;
	mov.b64 	%rd259, 768;
	mov.u32 	%r1531, %r1587;
	mov.u32 	%r1532, %r1588;
	mov.u32 	%r1533, %r1589;
	mov.u32 	%r1534, %r1590;
	mov.u64 	%rd260, %rd276;
$L__BB29_127:
	add.s64 	%rd191, %rd259, %rd101;
	shl.b64 	%rd192, %rd259, 4;
	add.s64 	%rd193, %rd102, %rd192;
	add.s64 	%rd261, %rd191, %rd183;
	ld.global.u32 	%r1535, [%rd193];
	ld.global.u32 	%r1536, [%rd193+4];
	ld.global.u32 	%r1537, [%rd193+8];
	ld.global.u32 	%r1538, [%rd193+12];
	add.s64 	%rd262, %rd261, 256;
	ld.global.u32 	%r1539, [%rd193+4096];
	ld.global.u32 	%r1540, [%rd193+4100];
	ld.global.u32 	%r1541, [%rd193+4104];
	ld.global.u32 	%r1542, [%rd193+4108];
	add.s64 	%rd276, %rd261, 512;
	ld.global.u32 	%r1587, [%rd193+8192];
	ld.global.u32 	%r1588, [%rd193+8196];
	ld.global.u32 	%r1589, [%rd193+8200];
	ld.global.u32 	%r1590, [%rd193+8204];
	min.s32 	%r795, %r1532, %r1533;
	min.s32 	%r481, %r795, %r1534;
	min.s32 	%r796, %r1536, %r1537;
	min.s32 	%r482, %r796, %r1538;
	setp.lt.s32 	%p6, %r481, %r482;
	@%p6 bra 	$L__BB29_129;
	setp.lt.s32 	%p7, %r482, %r481;
	setp.lt.s64 	%p8, %rd260, %rd261;
	or.pred  	%p9, %p7, %p8;
	selp.b32 	%r1535, %r1531, %r1535, %p9;
	selp.b32 	%r1536, %r1532, %r1536, %p9;
	selp.b32 	%r1537, %r1533, %r1537, %p9;
	selp.b32 	%r1538, %r1534, %r1538, %p9;
	selp.b64 	%rd261, %rd260, %rd261, %p9;
$L__BB29_129:
	min.s32 	%r797, %r1536, %r1537;
	min.s32 	%r491, %r797, %r1538;
	min.s32 	%r798, %r1540, %r1541;
	min.s32 	%r492, %r798, %r1542;
	setp.lt.s32 	%p10, %r491, %r492;
	@%p10 bra 	$L__BB29_131;
	setp.lt.s32 	%p11, %r492, %r491;
	setp.lt.s64 	%p12, %rd261, %rd262;
	or.pred  	%p13, %p11, %p12;
	selp.b32 	%r1539, %r1535, %r1539, %p13;
	selp.b32 	%r1540, %r1536, %r1540, %p13;
	selp.b32 	%r1541, %r1537, %r1541, %p13;
	selp.b32 	%r1542, %r1538, %r1542, %p13;
	selp.b64 	%rd262, %rd261, %rd262, %p13;
$L__BB29_131:
	min.s32 	%r799, %r1540, %r1541;
	min.s32 	%r501, %r799, %r1542;
	min.s32 	%r800, %r1588, %r1589;
	min.s32 	%r502, %r800, %r1590;
	setp.lt.s32 	%p14, %r501, %r502;
	@%p14 bra 	$L__BB29_133;
	setp.lt.s32 	%p15, %r502, %r501;
	setp.lt.s64 	%p16, %rd262, %rd276;
	or.pred  	%p17, %p15, %p16;
	selp.b32 	%r1587, %r1539, %r1587, %p17;
	selp.b32 	%r1588, %r1540, %r1588, %p17;
	selp.b32 	%r1589, %r1541, %r1589, %p17;
	selp.b32 	%r1590, %r1542, %r1590, %p17;
	selp.b64 	%rd276, %rd262, %rd276, %p17;
$L__BB29_133:
	add.s64 	%rd265, %rd259, 768;
	add.s64 	%rd194, %rd259, 1536;
	setp.le.s64 	%p18, %rd194, %rd185;
	mov.u64 	%rd259, %rd265;
	mov.u32 	%r1531, %r1587;
	mov.u32 	%r1532, %r1588;
	mov.u32 	%r1533, %r1589;
	mov.u32 	%r1534, %r1590;
	mov.u64 	%rd260, %rd276;
	@%p18 bra 	$L__BB29_127;
$L__BB29_134:
	setp.le.s64 	%p19, %rd185, %rd265;
	@%p19 bra 	$L__BB29_157;
	cvt.u32.u64 	%r801, %rd265;
	cvt.u32.u64 	%r802, %rd185;
	sub.s32 	%r515, %r802, %r801;
	setp.ge.s32 	%p20, %r444, %r515;
	@%p20 bra 	$L__BB29_157;
	not.b32 	%r805, %r444;
	add.s32 	%r806, %r805, %r802;
	sub.s32 	%r516, %r806, %r801;
	and.b32  	%r808, %r516, 768;
	setp.eq.s32 	%p21, %r808, 768;
	mov.u32 	%r1561, %r444;
	@%p21 bra 	$L__BB29_142;
	add.s64 	%rd196, %rd265, %rd101;
	add.s64 	%rd267, %rd196, %rd183;
	shr.u32 	%r809, %r516, 8;
	add.s32 	%r810, %r809, 1;
	and.b32  	%r811, %r810, 3;
	neg.s32 	%r1551, %r811;
	shl.b64 	%rd197, %rd196, 4;
	add.s64 	%rd198, %rd197, %rd1;
	add.s64 	%rd266, %rd198, 8;
	mov.u32 	%r1561, %r444;
$L__BB29_138:
	.pragma "nounroll";
	mov.u64 	%rd124, %rd276;
	mov.u32 	%r523, %r1590;
	mov.u32 	%r522, %r1589;
	mov.u32 	%r521, %r1588;
	mov.u32 	%r520, %r1587;
	ld.global.u32 	%r524, [%rd266+-8];
	ld.global.u32 	%r525, [%rd266+-4];
	ld.global.u32 	%r526, [%rd266];
	ld.global.u32 	%r527, [%rd266+4];
	min.s32 	%r812, %r521, %r522;
	min.s32 	%r528, %r812, %r523;
	min.s32 	%r813, %r525, %r526;
	min.s32 	%r529, %r813, %r527;
	setp.lt.s32 	%p22, %r528, %r529;
	mov.u32 	%r1587, %r524;
	mov.u32 	%r1588, %r525;
	mov.u32 	%r1589, %r526;
	mov.u32 	%r1590, %r527;
	mov.u64 	%rd276, %rd267;
	@%p22 bra 	$L__BB29_141;
	setp.lt.s32 	%p23, %r529, %r528;
	mov.u32 	%r1587, %r520;
	mov.u32 	%r1588, %r521;
	mov.u32 	%r1589, %r522;
	mov.u32 	%r1590, %r523;
	mov.u64 	%rd276, %rd124;
	@%p23 bra 	$L__BB29_141;
	setp.lt.s64 	%p24, %rd124, %rd267;
	selp.b32 	%r1587, %r520, %r524, %p24;
	selp.b32 	%r1588, %r521, %r525, %p24;
	selp.b32 	%r1589, %r522, %r526, %p24;
	selp.b32 	%r1590, %r523, %r527, %p24;
	min.s64 	%rd276, %rd124, %rd267;
$L__BB29_141:
	add.s32 	%r1561, %r1561, 256;
	add.s64 	%rd267, %rd267, 256;
	add.s32 	%r1551, %r1551, 1;
	setp.ne.s32 	%p25, %r1551, 0;
	add.s64 	%rd266, %rd266, 4096;
	@%p25 bra 	$L__BB29_138;
$L__BB29_142:
	setp.lt.u32 	%p26, %r516, 768;
	@%p26 bra 	$L__BB29_157;
	add.s32 	%r1570, %r1561, 512;
$L__BB29_144:
	mov.u32 	%r550, %r1570;
	add.s32 	%r814, %r550, -512;
	cvt.u64.u32 	%rd199, %r814;
	add.s64 	%rd200, %rd265, %rd199;
	shl.b64 	%rd201, %rd200, 4;
	add.s64 	%rd132, %rd1, %rd201;
	add.s64 	%rd133, %rd200, %rd183;
	ld.global.u32 	%r555, [%rd132];
	ld.global.u32 	%r556, [%rd132+4];
	ld.global.u32 	%r557, [%rd132+8];
	ld.global.u32 	%r558, [%rd132+12];
	min.s32 	%r815, %r1588, %r1589;
	min.s32 	%r559, %r815, %r1590;
	min.s32 	%r816, %r556, %r557;
	min.s32 	%r560, %r816, %r558;
	setp.lt.s32 	%p27, %r559, %r560;
	mov.u32 	%r1575, %r555;
	mov.u32 	%r1576, %r556;
	mov.u32 	%r1577, %r557;
	mov.u32 	%r1578, %r558;
	mov.u64 	%rd273, %rd133;
	@%p27 bra 	$L__BB29_147;
	setp.lt.s32 	%p28, %r560, %r559;
	mov.u32 	%r1575, %r1587;
	mov.u32 	%r1576, %r1588;
	mov.u32 	%r1577, %r1589;
	mov.u32 	%r1578, %r1590;
	mov.u64 	%rd273, %rd276;
	@%p28 bra 	$L__BB29_147;
	setp.lt.s64 	%p29, %rd276, %rd133;
	selp.b32 	%r1575, %r1587, %r555, %p29;
	selp.b32 	%r1576, %r1588, %r556, %p29;
	selp.b32 	%r1577, %r1589, %r557, %p29;
	selp.b32 	%r1578, %r1590, %r558, %p29;
	min.s64 	%rd273, %rd276, %rd133;
$L__BB29_147:
	add.s32 	%r817, %r550, -256;
	cvt.u64.u32 	%rd202, %r817;
	add.s64 	%rd203, %rd265, %rd202;
	add.s64 	%rd136, %rd203, %rd183;
	ld.global.u32 	%r569, [%rd132+4096];
	ld.global.u32 	%r570, [%rd132+4100];
	ld.global.u32 	%r571, [%rd132+4104];
	ld.global.u32 	%r572, [%rd132+4108];
	min.s32 	%r818, %r1576, %r1577;
	min.s32 	%r573, %r818, %r1578;
	min.s32 	%r819, %r570, %r571;
	min.s32 	%r574, %r819, %r572;
	setp.lt.s32 	%p30, %r573, %r574;
	mov.u32 	%r1579, %r569;
	mov.u32 	%r1580, %r570;
	mov.u32 	%r1581, %r571;
	mov.u32 	%r1582, %r572;
	mov.u64 	%rd274, %rd136;
	@%p30 bra 	$L__BB29_150;
	setp.lt.s32 	%p31, %r574, %r573;
	mov.u32 	%r1579, %r1575;
	mov.u32 	%r1580, %r1576;
	mov.u32 	%r1581, %r1577;
	mov.u32 	%r1582, %r1578;
	mov.u64 	%rd274, %rd273;
	@%p31 bra 	$L__BB29_150;
	setp.lt.s64 	%p32, %rd273, %rd136;
	selp.b32 	%r1579, %r1575, %r569, %p32;
	selp.b32 	%r1580, %r1576, %r570, %p32;
	selp.b32 	%r1581, %r1577, %r571, %p32;
	selp.b32 	%r1582, %r1578, %r572, %p32;
	min.s64 	%rd274, %rd273, %rd136;
$L__BB29_150:
	cvt.u64.u32 	%rd204, %r550;
	add.s64 	%rd205, %rd265, %rd204;
	add.s64 	%rd139, %rd205, %rd183;
	ld.global.u32 	%r583, [%rd132+8192];
	ld.global.u32 	%r584, [%rd132+8196];
	ld.global.u32 	%r585, [%rd132+8200];
	ld.global.u32 	%r586, [%rd132+8204];
	min.s32 	%r820, %r1580, %r1581;
	min.s32 	%r587, %r820, %r1582;
	min.s32 	%r821, %r584, %r585;
	min.s32 	%r588, %r821, %r586;
	setp.lt.s32 	%p33, %r587, %r588;
	mov.u32 	%r1583, %r583;
	mov.u32 	%r1584, %r584;
	mov.u32 	%r1585, %r585;
	mov.u32 	%r1586, %r586;
	mov.u64 	%rd275, %rd139;
	@%p33 bra 	$L__BB29_153;
	setp.lt.s32 	%p34, %r588, %r587;
	mov.u32 	%r1583, %r1579;
	mov.u32 	%r1584, %r1580;
	mov.u32 	%r1585, %r1581;
	mov.u32 	%r1586, %r1582;
	mov.u64 	%rd275, %rd274;
	@%p34 bra 	$L__BB29_153;
	setp.lt.s64 	%p35, %rd274, %rd139;
	selp.b32 	%r1583, %r1579, %r583, %p35;
	selp.b32 	%r1584, %r1580, %r584, %p35;
	selp.b32 	%r1585, %r1581, %r585, %p35;
	selp.b32 	%r1586, %r1582, %r586, %p35;
	min.s64 	%rd275, %rd274, %rd139;
$L__BB29_153:
	add.s32 	%r822, %r550, 256;
	cvt.u64.u32 	%rd206, %r822;
	add.s64 	%rd207, %rd265, %rd206;
	add.s64 	%rd142, %rd207, %rd183;
	ld.global.u32 	%r597, [%rd132+12288];
	ld.global.u32 	%r598, [%rd132+12292];
	ld.global.u32 	%r599, [%rd132+12296];
	ld.global.u32 	%r600, [%rd132+12300];
	min.s32 	%r823, %r1584, %r1585;
	min.s32 	%r601, %r823, %r1586;
	min.s32 	%r824, %r598, %r599;
	min.s32 	%r602, %r824, %r600;
	setp.lt.s32 	%p36, %r601, %r602;
	mov.u32 	%r1587, %r597;
	mov.u32 	%r1588, %r598;
	mov.u32 	%r1589, %r599;
	mov.u32 	%r1590, %r600;
	mov.u64 	%rd276, %rd142;
	@%p36 bra 	$L__BB29_156;
	setp.lt.s32 	%p37, %r602, %r601;
	mov.u32 	%r1587, %r1583;
	mov.u32 	%r1588, %r1584;
	mov.u32 	%r1589, %r1585;
	mov.u32 	%r1590, %r1586;
	mov.u64 	%rd276, %rd275;
	@%p37 bra 	$L__BB29_156;
	setp.lt.s64 	%p38, %rd275, %rd142;
	selp.b32 	%r1587, %r1583, %r597, %p38;
	selp.b32 	%r1588, %r1584, %r598, %p38;
	selp.b32 	%r1589, %r1585, %r599, %p38;
	selp.b32 	%r1590, %r1586, %r600, %p38;
	min.s64 	%rd276, %rd275, %rd142;
$L__BB29_156:
	add.s32 	%r1570, %r550, 1024;
	add.s32 	%r825, %r550, 512;
	setp.lt.s32 	%p39, %r825, %r515;
	@%p39 bra 	$L__BB29_144;
$L__BB29_157:
	// begin inline asm
	mov.u32 %r826, %laneid;
	// end inline asm
	mov.b32 	%r854, 1;
	mov.b32 	%r855, 31;
	mov.b32 	%r856, -1;
	// begin inline asm
	shfl.sync.down.b32 %r827, %r1587, %r854, %r855, %r856;
	// end inline asm
	// begin inline asm
	shfl.sync.down.b32 %r832, %r1588, %r854, %r855, %r856;
	// end inline asm
	// begin inline asm
	shfl.sync.down.b32 %r837, %r1589, %r854, %r855, %r856;
	// end inline asm
	// begin inline asm
	shfl.sync.down.b32 %r842, %r1590, %r854, %r855, %r856;
	// end inline asm
	mov.b64 	{%r848, %r853}, %rd276;
	// begin inline asm
	shfl.sync.down.b32 %r847, %r848, %r854, %r855, %r856;
	// end inline asm
	// begin inline asm
	shfl.sync.down.b32 %r852, %r853, %r854, %r855, %r856;
	// end inline asm
	mov.b64 	%rd146, {%r847, %r852};
	setp.gt.s32 	%p40, %r826, 30;
	mov.u32 	%r1595, %r1587;
	mov.u32 	%r1596, %r1588;
	mov.u32 	%r1597, %r1589;
	mov.u32 	%r1598, %r1590;
	mov.u64 	%rd278, %rd276;
	@%p40 bra 	$L__BB29_161;
	min.s32 	%r857, %r1588, %r1589;
	min.s32 	%r621, %r857, %r1590;
	min.s32 	%r858, %r832, %r837;
	min.s32 	%r622, %r858, %r842;
	setp.lt.s32 	%p41, %r621, %r622;
	mov.u32 	%r1595, %r827;
	mov.u32 	%r1596, %r832;
	mov.u32 	%r1597, %r837;
	mov.u32 	%r1598, %r842;
	mov.u64 	%rd278, %rd146;
	@%p41 bra 	$L__BB29_161;
	setp.lt.s32 	%p42, %r622, %r621;
	mov.u32 	%r1595, %r1587;
	mov.u32 	%r1596, %r1588;
	mov.u32 	%r1597, %r1589;
	mov.u32 	%r1598, %r1590;
	mov.u64 	%rd278, %rd276;
	@%p42 bra 	$L__BB29_161;
	setp.lt.s64 	%p43, %rd276, %rd146;
	selp.b32 	%r1595, %r1587, %r827, %p43;
	selp.b32 	%r1596, %r1588, %r832, %p43;
	selp.b32 	%r1597, %r1589, %r837, %p43;
	selp.b32 	%r1598, %r1590, %r842, %p43;
	min.s64 	%rd278, %rd276, %rd146;
$L__BB29_161:
	mov.b32 	%r886, 2;
	mov.b32 	%r887, 31;
	mov.b32 	%r888, -1;
	// begin inline asm
	shfl.sync.down.b32 %r859, %r1595, %r886, %r887, %r888;
	// end inline asm
	// begin inline asm
	shfl.sync.down.b32 %r864, %r1596, %r886, %r887, %r888;
	// end inline asm
	// begin inline asm
	shfl.sync.down.b32 %r869, %r1597, %r886, %r887, %r888;
	// end inline asm
	// begin inline asm
	shfl.sync.down.b32 %r874, %r1598, %r886, %r887, %r888;
	// end inline asm
	mov.b64 	{%r880, %r885}, %rd278;
	// begin inline asm
	shfl.sync.down.b32 %r879, %r880, %r886, %r887, %r888;
	// end inline asm
	// begin inline asm
	shfl.sync.down.b32 %r884, %r885, %r886, %r887, %r888;
	// end inline asm
	mov.b64 	%rd149, {%r879, %r884};
	setp.gt.s32 	%p44, %r826, 29;
	mov.u32 	%r1599, %r1595;
	mov.u32 	%r1600, %r1596;
	mov.u32 	%r1601, %r1597;
	mov.u32 	%r1602, %r1598;
	mov.u64 	%rd279, %rd278;
	@%p44 bra 	$L__BB29_165;
	min.s32 	%r889, %r1596, %r1597;
	min.s32 	%r635, %r889, %r1598;
	min.s32 	%r890, %r864, %r869;
	min.s32 	%r636, %r890, %r874;
	setp.lt.s32 	%p45, %r635, %r636;
	mov.u32 	%r1599, %r859;
	mov.u32 	%r1600, %r864;
	mov.u32 	%r1601, %r869;
	mov.u32 	%r1602, %r874;
	mov.u64 	%rd279, %rd149;
	@%p45 bra 	$L__BB29_165;
	setp.lt.s32 	%p46, %r636, %r635;
	mov.u32 	%r1599, %r1595;
	mov.u32 	%r1600, %r1596;
	mov.u32 	%r1601, %r1597;
	mov.u32 	%r1602, %r1598;
	mov.u64 	%rd279, %rd278;
	@%p46 bra 	$L__BB29_165;
	setp.lt.s64 	%p47, %rd278, %rd149;
	selp.b32 	%r1599, %r1595, %r859, %p47;
	selp.b32 	%r1600, %r1596, %r864, %p47;
	selp.b32 	%r1601, %r1597, %r869, %p47;
	selp.b32 	%r1602, %r1598, %r874, %p47;
	min.s64 	%rd279, %rd278, %rd149;
$L__BB29_165:
	mov.b32 	%r918, 4;
	mov.b32 	%r919, 31;
	mov.b32 	%r920, -1;
	// begin inline asm
	shfl.sync.down.b32 %r891, %r1599, %r918, %r919, %r920;
	// end inline asm
	// begin inline asm
	shfl.sync.down.b32 %r896, %r1600, %r918, %r919, %r920;
	// end inline asm
	// begin inline asm
	shfl.sync.down.b32 %r901, %r1601, %r918, %r919, %r920;
	// end inline asm
	// begin inline asm
	shfl.sync.down.b32 %r906, %r1602, %r918, %r919, %r920;
	// end inline asm
	mov.b64 	{%r912, %r917}, %rd279;
	// begin inline asm
	shfl.sync.down.b32 %r911, %r912, %r918, %r919, %r920;
	// end inline asm
	// begin inline asm
	shfl.sync.down.b32 %r916, %r917, %r918, %r919, %r920;
	// end inline asm
	mov.b64 	%rd152, {%r911, %r916};
	setp.gt.s32 	%p48, %r826, 27;
	mov.u32 	%r1603, %r1599;
	mov.u32 	%r1604, %r1600;
	mov.u32 	%r1605, %r1601;
	mov.u32 	%r1606, %r1602;
	mov.u64 	%rd280, %rd279;
	@%p48 bra 	$L__BB29_169;
	min.s32 	%r921, %r1600, %r1601;
	min.s32 	%r649, %r921, %r1602;
	min.s32 	%r922, %r896, %r901;
	min.s32 	%r650, %r922, %r906;
	setp.lt.s32 	%p49, %r649, %r650;
	mov.u32 	%r1603, %r891;
	mov.u32 	%r1604, %r896;
	mov.u32 	%r1605, %r901;
	mov.u32 	%r1606, %r906;
	mov.u64 	%rd280, %rd152;
	@%p49 bra 	$L__BB29_169;
	setp.lt.s32 	%p50, %r650, %r649;
	mov.u32 	%r1603, %r1599;
	mov.u32 	%r1604, %r1600;
	mov.u32 	%r1605, %r1601;
	mov.u32 	%r1606, %r1602;
	mov.u64 	%rd280, %rd279;
	@%p50 bra 	$L__BB29_169;
	setp.lt.s64 	%p51, %rd279, %rd152;
	selp.b32 	%r1603, %r1599, %r891, %p51;
	selp.b32 	%r1604, %r1600, %r896, %p51;
	selp.b32 	%r1605, %r1601, %r901, %p51;
	selp.b32 	%r1606, %r1602, %r906, %p51;
	min.s64 	%rd280, %rd279, %rd152;
$L__BB29_169:
	mov.b32 	%r950, 8;
	mov.b32 	%r951, 31;
	mov.b32 	%r952, -1;
	// begin inline asm
	shfl.sync.down.b32 %r923, %r1603, %r950, %r951, %r952;
	// end inline asm
	// begin inline asm
	shfl.sync.down.b32 %r928, %r1604, %r950, %r951, %r952;
	// end inline asm
	// begin inline asm
	shfl.sync.down.b32 %r933, %r1605, %r950, %r951, %r952;
	// end inline asm
	// begin inline asm
	shfl.sync.down.b32 %r938, %r1606, %r950, %r951, %r952;
	// end inline asm
	mov.b64 	{%r944, %r949}, %rd280;
	// begin inline asm
	shfl.sync.down.b32 %r943, %r944, %r950, %r951, %r952;
	// end inline asm
	// begin inline asm
	shfl.sync.down.b32 %r948, %r949, %r950, %r951, %r952;
	// end inline asm
	mov.b64 	%rd155, {%r943, %r948};
	setp.gt.s32 	%p52, %r826, 23;
	mov.u32 	%r1607, %r1603;
	mov.u32 	%r1608, %r1604;
	mov.u32 	%r1609, %r1605;
	mov.u32 	%r1610, %r1606;
	mov.u64 	%rd281, %rd280;
	@%p52 bra 	$L__BB29_173;
	min.s32 	%r953, %r1604, %r1605;
	min.s32 	%r663, %r953, %r1606;
	min.s32 	%r954, %r928, %r933;
	min.s32 	%r664, %r954, %r938;
	setp.lt.s32 	%p53, %r663, %r664;
	mov.u32 	%r1607, %r923;
	mov.u32 	%r1608, %r928;
	mov.u32 	%r1609, %r933;
	mov.u32 	%r1610, %r938;
	mov.u64 	%rd281, %rd155;
	@%p53 bra 	$L__BB29_173;
	setp.lt.s32 	%p54, %r664, %r663;
	mov.u32 	%r1607, %r1603;
	mov.u32 	%r1608, %r1604;
	mov.u32 	%r1609, %r1605;
	mov.u32 	%r1610, %r1606;
	mov.u64 	%rd281, %rd280;
	@%p54 bra 	$L__BB29_173;
	setp.lt.s64 	%p55, %rd280, %rd155;
	selp.b32 	%r1607, %r1603, %r923, %p55;
	selp.b32 	%r1608, %r1604, %r928, %p55;
	selp.b32 	%r1609, %r1605, %r933, %p55;
	selp.b32 	%r1610, %r1606, %r938, %p55;
	min.s64 	%rd281, %rd280, %rd155;
$L__BB29_173:
	mov.b32 	%r982, 16;
	mov.b32 	%r983, 31;
	mov.b32 	%r984, -1;
	// begin inline asm
	shfl.sync.down.b32 %r955, %r1607, %r982, %r983, %r984;
	// end inline asm
	// begin inline asm
	shfl.sync.down.b32 %r960, %r1608, %r982, %r983, %r984;
	// end inline asm
	// begin inline asm
	shfl.sync.down.b32 %r965, %r1609, %r982, %r983, %r984;
	// end inline asm
	// begin inline asm
	shfl.sync.down.b32 %r970, %r1610, %r982, %r983, %r984;
	// end inline asm
	mov.b64 	{%r976, %r981}, %rd281;
	// begin inline asm
	shfl.sync.down.b32 %r975, %r976, %r982, %r983, %r984;
	// end inline asm
	// begin inline asm
	shfl.sync.down.b32 %r980, %r981, %r982, %r983, %r984;
	// end inline asm
	mov.b64 	%rd158, {%r975, %r980};
	setp.gt.s32 	%p56, %r826, 15;
	mov.u32 	%r1642, %r1607;
	mov.u32 	%r1641, %r1608;
	mov.u32 	%r1640, %r1609;
	mov.u32 	%r1639, %r1610;
	mov.u64 	%rd289, %rd281;
	@%p56 bra 	$L__BB29_177;
	min.s32 	%r985, %r1608, %r1609;
	min.s32 	%r677, %r985, %r1610;
	min.s32 	%r986, %r960, %r965;
	min.s32 	%r678, %r986, %r970;
	setp.lt.s32 	%p57, %r677, %r678;
	mov.u32 	%r1642, %r955;
	mov.u32 	%r1641, %r960;
	mov.u32 	%r1640, %r965;
	mov.u32 	%r1639, %r970;
	mov.u64 	%rd289, %rd158;
	@%p57 bra 	$L__BB29_177;
	setp.lt.s32 	%p58, %r678, %r677;
	mov.u32 	%r1642, %r1607;
	mov.u32 	%r1641, %r1608;
	mov.u32 	%r1640, %r1609;
	mov.u32 	%r1639, %r1610;
	mov.u64 	%rd289, %rd281;
	@%p58 bra 	$L__BB29_177;
	setp.lt.s64 	%p59, %rd281, %rd158;
	selp.b32 	%r1642, %r1607, %r955, %p59;
	selp.b32 	%r1641, %r1608, %r960, %p59;
	selp.b32 	%r1640, %r1609, %r965, %p59;
	selp.b32 	%r1639, %r1610, %r970, %p59;
	min.s64 	%rd289, %rd281, %rd158;
$L__BB29_177:
	setp.ne.s32 	%p60, %r826, 0;
	@%p60 bra 	$L__BB29_179;
	shr.u32 	%r987, %r444, 5;
	mov.u32 	%r988, _ZN6thrust24THRUST_300001_SM_1000_NS8cuda_cub4core6detail5shmemE;
	mad.lo.s32 	%r989, %r987, 24, %r988;
	st.shared.v2.u32 	[%r989+8], {%r1642, %r1641};
	st.shared.v2.u32 	[%r989+16], {%r1640, %r1639};
	st.shared.u64 	[%r989+24], %rd289;
$L__BB29_179:
	bar.sync 	0;
	setp.ne.s32 	%p61, %r444, 0;
	@%p61 bra 	$L__BB29_201;
	ld.shared.v4.u32 	{%r687, %r688, %r689, %r690}, [_ZN6thrust24THRUST_300001_SM_1000_NS8cuda_cub4core6detail5shmemE+32];
	ld.shared.u64 	%rd161, [_ZN6thrust24THRUST_300001_SM_1000_NS8cuda_cub4core6detail5shmemE+48];
	min.s32 	%r990, %r1641, %r1640;
	min.s32 	%r691, %r990, %r1639;
	min.s32 	%r991, %r688, %r689;
	min.s32 	%r692, %r991, %r690;
	setp.lt.s32 	%p62, %r691, %r692;
	mov.u32 	%r1615, %r687;
	mov.u32 	%r1616, %r688;
	mov.u32 	%r1617, %r689;
	mov.u32 	%r1618, %r690;
	mov.u64 	%rd283, %rd161;
	@%p62 bra 	$L__BB29_183;
	setp.lt.s32 	%p63, %r692, %r691;
	mov.u32 	%r1615, %r1642;
	mov.u32 	%r1616, %r1641;
	mov.u32 	%r1617, %r1640;
	mov.u32 	%r1618, %r1639;
	mov.u64 	%rd283, %rd289;
	@%p63 bra 	$L__BB29_183;
	setp.lt.s64 	%p64, %rd289, %rd161;
	selp.b32 	%r1615, %r1642, %r687, %p64;
	selp.b32 	%r1616, %r1641, %r688, %p64;
	selp.b32 	%r1617, %r1640, %r689, %p64;
	selp.b32 	%r1618, %r1639, %r690, %p64;
	min.s64 	%rd283, %rd289, %rd161;
$L__BB29_183:
	ld.shared.v2.u32 	{%r701, %r702}, [_ZN6thrust24THRUST_300001_SM_1000_NS8cuda_cub4core6detail5shmemE+56];
	ld.shared.v2.u32 	{%r703, %r704}, [_ZN6thrust24THRUST_300001_SM_1000_NS8cuda_cub4core6detail5shmemE+64];
	ld.shared.u64 	%rd164, [_ZN6thrust24THRUST_300001_SM_1000_NS8cuda_cub4core6detail5shmemE+72];
	min.s32 	%r992, %r1616, %r1617;
	min.s32 	%r705, %r992, %r1618;
	min.s32 	%r993, %r702, %r703;
	min.s32 	%r706, %r993, %r704;
	setp.lt.s32 	%p65, %r705, %r706;
	mov.u32 	%r1619, %r701;
	mov.u32 	%r1620, %r702;
	mov.u32 	%r1621, %r703;
	mov.u32 	%r1622, %r704;
	mov.u64 	%rd284, %rd164;
	@%p65 bra 	$L__BB29_186;
	setp.lt.s32 	%p66, %r706, %r705;
	mov.u32 	%r1619, %r1615;
	mov.u32 	%r1620, %r1616;
	mov.u32 	%r1621, %r1617;
	mov.u32 	%r1622, %r1618;
	mov.u64 	%rd284, %rd283;
	@%p66 bra 	$L__BB29_186;
	setp.lt.s64 	%p67, %rd283, %rd164;
	selp.b32 	%r1619, %r1615, %r701, %p67;
	selp.b32 	%r1620, %r1616, %r702, %p67;
	selp.b32 	%r1621, %r1617, %r703, %p67;
	selp.b32 	%r1622, %r1618, %r704, %p67;
	min.s64 	%rd284, %rd283, %rd164;
$L__BB29_186:
	ld.shared.v4.u32 	{%r715, %r716, %r717, %r718}, [_ZN6thrust24THRUST_300001_SM_1000_NS8cuda_cub4core6detail5shmemE+80];
	ld.shared.u64 	%rd167, [_ZN6thrust24THRUST_300001_SM_1000_NS8cuda_cub4core6detail5shmemE+96];
	min.s32 	%r994, %r1620, %r1621;
	min.s32 	%r719, %r994, %r1622;
	min.s32 	%r995, %r716, %r717;
	min.s32 	%r720, %r995, %r718;
	setp.lt.s32 	%p68, %r719, %r720;
	mov.u32 	%r1623, %r715;
	mov.u32 	%r1624, %r716;
	mov.u32 	%r1625, %r717;
	mov.u32 	%r1626, %r718;
	mov.u64 	%rd285, %rd167;
	@%p68 bra 	$L__BB29_189;
	setp.lt.s32 	%p69, %r720, %r719;
	mov.u32 	%r1623, %r1619;
	mov.u32 	%r1624, %r1620;
	mov.u32 	%r1625, %r1621;
	mov.u32 	%r1626, %r1622;
	mov.u64 	%rd285, %rd284;
	@%p69 bra 	$L__BB29_189;
	setp.lt.s64 	%p70, %rd284, %rd167;
	selp.b32 	%r1623, %r1619, %r715, %p70;
	selp.b32 	%r1624, %r1620, %r716, %p70;
	selp.b32 	%r1625, %r1621, %r717, %p70;
	selp.b32 	%r1626, %r1622, %r718, %p70;
	min.s64 	%rd285, %rd284, %rd167;
$L__BB29_189:
	ld.shared.v2.u32 	{%r729, %r730}, [_ZN6thrust24THRUST_300001_SM_1000_NS8cuda_cub4core6detail5shmemE+104];
	ld.shared.v2.u32 	{%r731, %r732}, [_ZN6thrust24THRUST_300001_SM_1000_NS8cuda_cub4core6detail5shmemE+112];
	ld.shared.u64 	%rd170, [_ZN6thrust24THRUST_300001_SM_1000_NS8cuda_cub4core6detail5shmemE+120];
	min.s32 	%r996, %r1624, %r1625;
	min.s32 	%r733, %r996, %r1626;
	min.s32 	%r997, %r730, %r731;
	min.s32 	%r734, %r997, %r732;
	setp.lt.s32 	%p71, %r733, %r734;
	mov.u32 	%r1627, %r729;
	mov.u32 	%r1628, %r730;
	mov.u32 	%r1629, %r731;
	mov.u32 	%r1630, %r732;
	mov.u64 	%rd286, %rd170;
	@%p71 bra 	$L__BB29_192;
	setp.lt.s32 	%p72, %r734, %r733;
	mov.u32 	%r1627, %r1623;
	mov.u32 	%r1628, %r1624;
	mov.u32 	%r1629, %r1625;
	mov.u32 	%r1630, %r1626;
	mov.u64 	%rd286, %rd285;
	@%p72 bra 	$L__BB29_192;
	setp.lt.s64 	%p73, %rd285, %rd170;
	selp.b32 	%r1627, %r1623, %r729, %p73;
	selp.b32 	%r1628, %r1624, %r730, %p73;
	selp.b32 	%r1629, %r1625, %r731, %p73;
	selp.b32 	%r1630, %r1626, %r732, %p73;
	min.s64 	%rd286, %rd285, %rd170;
$L__BB29_192:
	ld.shared.v4.u32 	{%r743, %r744, %r745, %r746}, [_ZN6thrust24THRUST_300001_SM_1000_NS8cuda_cub4core6detail5shmemE+128];
	ld.shared.u64 	%rd173, [_ZN6thrust24THRUST_300001_SM_1000_NS8cuda_cub4core6detail5shmemE+144];
	min.s32 	%r998, %r1628, %r1629;
	min.s32 	%r747, %r998, %r1630;
	min.s32 	%r999, %r744, %r745;
	min.s32 	%r748, %r999, %r746;
	setp.lt.s32 	%p74, %r747, %r748;
	mov.u32 	%r1631, %r743;
	mov.u32 	%r1632, %r744;
	mov.u32 	%r1633, %r745;
	mov.u32 	%r1634, %r746;
	mov.u64 	%rd287, %rd173;
	@%p74 bra 	$L__BB29_195;
	setp.lt.s32 	%p75, %r748, %r747;
	mov.u32 	%r1631, %r1627;
	mov.u32 	%r1632, %r1628;
	mov.u32 	%r1633, %r1629;
	mov.u32 	%r1634, %r1630;
	mov.u64 	%rd287, %rd286;
	@%p75 bra 	$L__BB29_195;
	setp.lt.s64 	%p76, %rd286, %rd173;
	selp.b32 	%r1631, %r1627, %r743, %p76;
	selp.b32 	%r1632, %r1628, %r744, %p76;
	selp.b32 	%r1633, %r1629, %r745, %p76;
	selp.b32 	%r1634, %r1630, %r746, %p76;
	min.s64 	%rd287, %rd286, %rd173;
$L__BB29_195:
	ld.shared.v2.u32 	{%r757, %r758}, [_ZN6thrust24THRUST_300001_SM_1000_NS8cuda_cub4core6detail5shmemE+152];
	ld.shared.v2.u32 	{%r759, %r760}, [_ZN6thrust24THRUST_300001_SM_1000_NS8cuda_cub4core6detail5shmemE+160];
	ld.shared.u64 	%rd176, [_ZN6thrust24THRUST_300001_SM_1000_NS8cuda_cub4core6detail5shmemE+168];
	min.s32 	%r1000, %r1632, %r1633;
	min.s32 	%r761, %r1000, %r1634;
	min.s32 	%r1001, %r758, %r759;
	min.s32 	%r762, %r1001, %r760;
	setp.lt.s32 	%p77, %r761, %r762;
	mov.u32 	%r1635, %r757;
	mov.u32 	%r1636, %r758;
	mov.u32 	%r1637, %r759;
	mov.u32 	%r1638, %r760;
	mov.u64 	%rd288, %rd176;
	@%p77 bra 	$L__BB29_198;
	setp.lt.s32 	%p78, %r762, %r761;
	mov.u32 	%r1635, %r1631;
	mov.u32 	%r1636, %r1632;
	mov.u32 	%r1637, %r1633;
	mov.u32 	%r1638, %r1634;
	mov.u64 	%rd288, %rd287;
	@%p78 bra 	$L__BB29_198;
	setp.lt.s64 	%p79, %rd287, %rd176;
	selp.b32 	%r1635, %r1631, %r757, %p79;
	selp.b32 	%r1636, %r1632, %r758, %p79;
	selp.b32 	%r1637, %r1633, %r759, %p79;
	selp.b32 	%r1638, %r1634, %r760, %p79;
	min.s64 	%rd288, %rd287, %rd176;
$L__BB29_198:
	ld.shared.v4.u32 	{%r771, %r772, %r773, %r774}, [_ZN6thrust24THRUST_300001_SM_1000_NS8cuda_cub4core6detail5shmemE+176];
	ld.shared.u64 	%rd179, [_ZN6thrust24THRUST_300001_SM_1000_NS8cuda_cub4core6detail5shmemE+192];
	min.s32 	%r1002, %r1636, %r1637;
	min.s32 	%r775, %r1002, %r1638;
	min.s32 	%r1003, %r772, %r773;
	min.s32 	%r776, %r1003, %r774;
	setp.lt.s32 	%p80, %r775, %r776;
	mov.u64 	%rd289, %rd179;
	mov.u32 	%r1639, %r774;
	mov.u32 	%r1640, %r773;
	mov.u32 	%r1641, %r772;
	mov.u32 	%r1642, %r771;
	@%p80 bra 	$L__BB29_201;
	setp.lt.s32 	%p81, %r776, %r775;
	mov.u64 	%rd289, %rd288;
	mov.u32 	%r1639, %r1638;
	mov.u32 	%r1640, %r1637;
	mov.u32 	%r1641, %r1636;
	mov.u32 	%r1642, %r1635;
	@%p81 bra 	$L__BB29_201;
	setp.lt.s64 	%p82, %rd288, %rd179;
	selp.b32 	%r1642, %r1635, %r771, %p82;
	selp.b32 	%r1641, %r1636, %r772, %p82;
	selp.b32 	%r1640, %r1637, %r773, %p82;
	selp.b32 	%r1639, %r1638, %r774, %p82;
	min.s64 	%rd289, %rd288, %rd179;
$L__BB29_201:
	mov.u32 	%r1389, %tid.x;
	setp.ne.s32 	%p199, %r1389, 0;
	@%p199 bra 	$L__BB29_203;
	ld.param.u64 	%rd222, [_ZN6thrust24THRUST_300001_SM_1000_NS8cuda_cub4core6detail13_kernel_agentINS1_8__reduce11ReduceAgentINS0_12zip_iteratorIN4cuda3std3__45tupleIJNS0_6detail15normal_iteratorINS0_10device_ptrINSB_IJiiiiEEEEEEENS0_17counting_iteratorIlNS0_11use_defaultESJ_SJ_EEEEEEEPNSB_IJSF_lEEESN_lNS1_9__extrema9arg_max_fISF_l6lbXYZ2EEEEJSM_SO_lSS_EEEvDpT0__param_1];
	cvta.to.global.u64 	%rd221, %rd222;
	st.global.u32 	[%rd221], %r1642;
	st.global.u32 	[%rd221+4], %r1641;
	st.global.u32 	[%rd221+8], %r1640;
	st.global.u32 	[%rd221+12], %r1639;
	st.global.u64 	[%rd221+16], %rd289;
$L__BB29_203:
	ret;

}
	// .globl	_ZN6thrust24THRUST_300001_SM_1000_NS8cuda_cub4core6detail13_kernel_agentINS1_8__reduce11ReduceAgentINS0_12zip_iteratorIN4cuda3std3__45tupleIJNS0_6detail15normal_iteratorINS0_10device_ptrINSB_IJiiiiEEEEEEENS0_17counting_iteratorIlNS0_11use_defaultESJ_SJ_EEEEEEEPNSB_IJSF_lEEESN_lNS1_9__extrema9arg_max_fISF_l6lbXYZ2EEEEJSM_SO_lN3cub18CUB_300001_SM_100013GridEvenShareIlEENSV_9GridQueueIyEESS_EEEvDpT0_
.visible .entry _ZN6thrust24THRUST_300001_SM_1000_NS8cuda_cub4core6detail13_kernel_agentINS1_8__reduce11ReduceAgentINS0_12zip_iteratorIN4cuda3std3__45tupleIJNS0_6detail15normal_iteratorINS0_10device_ptrINSB_IJiiiiEEEEEEENS0_17counting_iteratorIlNS0_11use_defaultESJ_SJ_EEEEEEEPNSB_IJSF_lEEESN_lNS1_9__extrema9arg_max_fISF_l6lbXYZ2EEEEJSM_SO_lN3cub18CUB_300001_SM_100013GridEvenShareIlEENSV_9GridQueueIyEESS_EEEvDpT0_(
	.param .align 8 .b8 _ZN6thrust24THRUST_300001_SM_1000_NS8cuda_cub4core6detail13_kernel_agentINS1_8__reduce11ReduceAgentINS0_12zip_iteratorIN4cuda3std3__45tupleIJNS0_6detail15normal_iteratorINS0_10device_ptrINSB_IJiiiiEEEEEEENS0_17counting_iteratorIlNS0_11use_defaultESJ_SJ_EEEEEEEPNSB_IJSF_lEEESN_lNS1_9__extrema9arg_max_fISF_l6lbXYZ2EEEEJSM_SO_lN3cub18CUB_300001_SM_100013GridEvenShareIlEENSV_9GridQueueIyEESS_EEEvDpT0__param_0[16],
	.param .u64 .ptr .align 1 _ZN6thrust24THRUST_300001_SM_1000_NS8cuda_cub4core6detail13_kernel_agentINS1_8__reduce11ReduceAgentINS0_12zip_iteratorIN4cuda3std3__45tupleIJNS0_6detail15normal_iteratorINS0_10device_ptrINSB_IJiiiiEEEEEEENS0_17counting_iteratorIlNS0_11use_defaultESJ_SJ_EEEEEEEPNSB_IJSF_lEEESN_lNS1_9__extrema9arg_max_fISF_l6lbXYZ2EEEEJSM_SO_lN3cub18CUB_300001_SM_100013GridEvenShareIlEENSV_9GridQueueIyEESS_EEEvDpT0__param_1,
	.param .u64 _ZN6thrust24THRUST_300001_SM_1000_NS8cuda_cub4core6detail13_kernel_agentINS1_8__reduce11ReduceAgentINS0_12zip_iteratorIN4cuda3std3__45tupleIJNS0_6detail15normal_iteratorINS0_10device_ptrINSB_IJiiiiEEEEEEENS0_17counting_iteratorIlNS0_11use_defaultESJ_SJ_EEEEEEEPNSB_IJSF_lEEESN_lNS1_9__extrema9arg_max_fISF_l6lbXYZ2EEEEJSM_SO_lN3cub18CUB_300001_SM_100013GridEvenShareIlEENSV_9GridQueueIyEESS_EEEvDpT0__param_2,
	.param .align 8 .b8 _ZN6thrust24THRUST_300001_SM_1000_NS8cuda_cub4core6detail13_kernel_agentINS1_8__reduce11ReduceAgentINS0_12zip_iteratorIN4cuda3std3__45tupleIJNS0_6detail15normal_iteratorINS0_10device_ptrINSB_IJiiiiEEEEEEENS0_17counting_iteratorIlNS0_11use_defaultESJ_SJ_EEEEEEEPNSB_IJSF_lEEESN_lNS1_9__extrema9arg_max_fISF_l6lbXYZ2EEEEJSM_SO_lN3cub18CUB_300001_SM_100013GridEvenShareIlEENSV_9GridQueueIyEESS_EEEvDpT0__param_3[72],
	.param .align 8 .b8 _ZN6thrust24THRUST_300001_SM_1000_NS8cuda_cub4core6detail13_kernel_agentINS1_8__reduce11ReduceAgentINS0_12zip_iteratorIN4cuda3std3__45tupleIJNS0_6detail15normal_iteratorINS0_10device_ptrINSB_IJiiiiEEEEEEENS0_17counting_iteratorIlNS0_11use_defaultESJ_SJ_EEEEEEEPNSB_IJSF_lEEESN_lNS1_9__extrema9arg_max_fISF_l6lbXYZ2EEEEJSM_SO_lN3cub18CUB_300001_SM_100013GridEvenShareIlEENSV_9GridQueueIyEESS_EEEvDpT0__param_4[8],
	.param .align 1 .b8 _ZN6thrust24THRUST_300001_SM_1000_NS8cuda_cub4core6detail13_kernel_agentINS1_8__reduce11ReduceAgentINS0_12zip_iteratorIN4cuda3std3__45tupleIJNS0_6detail15normal_iteratorINS0_10device_ptrINSB_IJiiiiEEEEEEENS0_17counting_iteratorIlNS0_11use_defaultESJ_SJ_EEEEEEEPNSB_IJSF_lEEESN_lNS1_9__extrema9arg_max_fISF_l6lbXYZ2EEEEJSM_SO_lN3cub18CUB_300001_SM_100013GridEvenShareIlEENSV_9GridQueueIyEESS_EEEvDpT0__param_5[1]
)
.maxntid 256
{
	.reg .pred 	%p<202>;
	.reg .b32 	%r<1651>;
	.reg .b64 	%rd<311>;

	ld.param.u64 	%rd188, [_ZN6thrust24THRUST_300001_SM_1000_NS8cuda_cub4core6detail13_kernel_agentINS1_8__reduce11ReduceAgentINS0_12zip_iteratorIN4cuda3std3__45tupleIJNS0_6detail15normal_iteratorINS0_10device_ptrINSB_IJiiiiEEEEEEENS0_17counting_iteratorIlNS0_11use_defaultESJ_SJ_EEEEEEEPNSB_IJSF_lEEESN_lNS1_9__extrema9arg_max_fISF_l6lbXYZ2EEEEJSM_SO_lN3cub18CUB_300001_SM_100013GridEvenShareIlEENSV_9GridQueueIyEESS_EEEvDpT0__param_0+8];
	ld.param.u64 	%rd187, [_ZN6thrust24THRUST_300001_SM_1000_NS8cuda_cub4core6detail13_kernel_agentINS1_8__reduce11ReduceAgentINS0_12zip_iteratorIN4cuda3std3__45tupleIJNS0_6detail15normal_iteratorINS0_10device_ptrINSB_IJiiiiEEEEEEENS0_17counting_iteratorIlNS0_11use_defaultESJ_SJ_EEEEEEEPNSB_IJSF_lEEESN_lNS1_9__extrema9arg_max_fISF_l6lbXYZ2EEEEJSM_SO_lN3cub18CUB_300001_SM_100013GridEvenShareIlEENSV_9GridQueueIyEESS_EEEvDpT0__param_0];
	ld.param.u64 	%rd191, [_ZN6thrust24THRUST_300001_SM_1000_NS8cuda_cub4core6detail13_kernel_agentINS1_8__reduce11ReduceAgentINS0_12zip_iteratorIN4cuda3std3__45tupleIJNS0_6detail15normal_iteratorINS0_10device_ptrINSB_IJiiiiEEEEEEENS0_17counting_iteratorIlNS0_11use_defaultESJ_SJ_EEEEEEEPNSB_IJSF_lEEESN_lNS1_9__extrema9arg_max_fISF_l6lbXYZ2EEEEJSM_SO_lN3cub18CUB_300001_SM_100013GridEvenShareIlEENSV_9GridQueueIyEESS_EEEvDpT0__param_4];
	ld.param.u64 	%rd190, [_ZN6thrust24THRUST_300001_SM_1000_NS8cuda_cub4core6detail13_kernel_agentINS1_8__reduce11ReduceAgentINS0_12zip_iteratorIN4cuda3std3__45tupleIJNS0_6detail15normal_iteratorINS0_10device_ptrINSB_IJiiiiEEEEEEENS0_17counting_iteratorIlNS0_11use_defaultESJ_SJ_EEEEEEEPNSB_IJSF_lEEESN_lNS1_9__extrema9arg_max_fISF_l6lbXYZ2EEEEJSM_SO_lN3cub18CUB_300001_SM_100013GridEvenShareIlEENSV_9GridQueueIyEESS_EEEvDpT0__param_2];
	cvta.to.global.u64 	%rd1, %rd191;
	cvta.to.global.u64 	%rd2, %rd187;
	mov.u32 	%r1, %ctaid.x;
	mul.lo.s32 	%r787, %r1, 768;
	cvt.u64.u32 	%rd4, %r787;
	mov.u32 	%r788, %nctaid.x;
	mul.lo.s32 	%r789, %r788, 768;
	cvt.u64.u32 	%rd5, %r789;
	add.s64 	%rd192, %rd4, 768;
	setp.le.s64 	%p1, %rd192, %rd190;
	@%p1 bra 	$L__BB30_121;
	cvt.u32.u64 	%r1010, %rd4;
	cvt.u32.u64 	%r2, %rd190;
	sub.s32 	%r3, %r2, %r1010;
	mov.u32 	%r4, %tid.x;
	setp.ge.s32 	%p85, %r4, %r3;
	mov.b32 	%r1439, 0;
	mov.b64 	%rd255, 0;
	mov.u32 	%r1440, %r1439;
	mov.u32 	%r1441, %r1439;
	mov.u32 	%r1442, %r1439;
	mov.u32 	%r1413, %r4;
	@%p85 bra 	$L__BB30_3;
	cvt.u64.u32 	%rd222, %r4;
	add.s64 	%rd223, %rd4, %rd222;
	shl.b64 	%rd224, %rd223, 4;
	add.s64 	%rd225, %rd2, %rd224;
	add.s64 	%rd255, %rd188, %rd223;
	ld.global.u32 	%r1442, [%rd225];
	ld.global.u32 	%r1441, [%rd225+4];
	ld.global.u32 	%r1440, [%rd225+8];
	ld.global.u32 	%r1439, [%rd225+12];
	add.s32 	%r1413, %r4, 256;
$L__BB30_3:
	setp.ge.s32 	%p86, %r1413, %r3;
	@%p86 bra 	$L__BB30_25;
	not.b32 	%r1013, %r1413;
	add.s32 	%r1014, %r1013, %r2;
	sub.s32 	%r15, %r1014, %r1010;
	and.b32  	%r1015, %r15, 768;
	setp.eq.s32 	%p87, %r1015, 768;
	@%p87 bra 	$L__BB30_10;
	cvt.u64.u32 	%rd227, %r1413;
	add.s64 	%rd228, %rd227, %rd4;
	add.s64 	%rd246, %rd228, %rd188;
	shr.u32 	%r1016, %r15, 8;
	add.s32 	%r1017, %r1016, 1;
	and.b32  	%r1018, %r1017, 3;
	neg.s32 	%r1403, %r1018;
	shl.b64 	%rd229, %rd228, 4;
	add.s64 	%rd230, %rd229, %rd2;
	add.s64 	%rd245, %rd230, 8;
$L__BB30_6:
	.pragma "nounroll";
	mov.u64 	%rd12, %rd255;
	mov.u32 	%r22, %r1439;
	mov.u32 	%r21, %r1440;
	mov.u32 	%r20, %r1441;
	mov.u32 	%r19, %r1442;
	ld.global.u32 	%r23, [%rd245+-8];
	ld.global.u32 	%r24, [%rd245+-4];
	ld.global.u32 	%r25, [%rd245];
	ld.global.u32 	%r26, [%rd245+4];
	min.s32 	%r1019, %r20, %r21;
	min.s32 	%r27, %r1019, %r22;
	min.s32 	%r1020, %r24, %r25;
	min.s32 	%r28, %r1020, %r26;
	setp.lt.s32 	%p88, %r27, %r28;
	mov.u64 	%rd255, %rd246;
	mov.u32 	%r1439, %r26;
	mov.u32 	%r1440, %r25;
	mov.u32 	%r1441, %r24;
	mov.u32 	%r1442, %r23;
	@%p88 bra 	$L__BB30_9;
	setp.lt.s32 	%p89, %r28, %r27;
	mov.u64 	%rd255, %rd12;
	mov.u32 	%r1439, %r22;
	mov.u32 	%r1440, %r21;
	mov.u32 	%r1441, %r20;
	mov.u32 	%r1442, %r19;
	@%p89 bra 	$L__BB30_9;
	setp.lt.s64 	%p90, %rd12, %rd246;
	min.s64 	%rd255, %rd12, %rd246;
	selp.b32 	%r1439, %r22, %r26, %p90;
	selp.b32 	%r1440, %r21, %r25, %p90;
	selp.b32 	%r1441, %r20, %r24, %p90;
	selp.b32 	%r1442, %r19, %r23, %p90;
$L__BB30_9:
	add.s32 	%r1413, %r1413, 256;
	add.s64 	%rd246, %rd246, 256;
	add.s32 	%r1403, %r1403, 1;
	setp.ne.s32 	%p91, %r1403, 0;
	add.s64 	%rd245, %rd245, 4096;
	@%p91 bra 	$L__BB30_6;
$L__BB30_10:
	setp.lt.u32 	%p92, %r15, 768;
	@%p92 bra 	$L__BB30_25;
	add.s32 	%r1422, %r1413, 512;
$L__BB30_12:
	mov.u32 	%r49, %r1422;
	add.s32 	%r1021, %r49, -512;
	cvt.s64.s32 	%rd231, %r1021;
	add.s64 	%rd232, %rd231, %rd4;
	shl.b64 	%rd233, %rd232, 4;
	add.s64 	%rd20, %rd2, %rd233;
	add.s64 	%rd21, %rd232, %rd188;
	ld.global.u32 	%r54, [%rd20];
	ld.global.u32 	%r55, [%rd20+4];
	ld.global.u32 	%r56, [%rd20+8];
	ld.global.u32 	%r57, [%rd20+12];
	min.s32 	%r1022, %r1441, %r1440;
	min.s32 	%r58, %r1022, %r1439;
	min.s32 	%r1023, %r55, %r56;
	min.s32 	%r59, %r1023, %r57;
	setp.lt.s32 	%p93, %r58, %r59;
	mov.u64 	%rd252, %rd21;
	mov.u32 	%r1427, %r57;
	mov.u32 	%r1428, %r56;
	mov.u32 	%r1429, %r55;
	mov.u32 	%r1430, %r54;
	@%p93 bra 	$L__BB30_15;
	setp.lt.s32 	%p94, %r59, %r58;
	mov.u64 	%rd252, %rd255;
	mov.u32 	%r1427, %r1439;
	mov.u32 	%r1428, %r1440;
	mov.u32 	%r1429, %r1441;
	mov.u32 	%r1430, %r1442;
	@%p94 bra 	$L__BB30_15;
	setp.lt.s64 	%p95, %rd255, %rd21;
	min.s64 	%rd252, %rd255, %rd21;
	selp.b32 	%r1427, %r1439, %r57, %p95;
	selp.b32 	%r1428, %r1440, %r56, %p95;
	selp.b32 	%r1429, %r1441, %r55, %p95;
	selp.b32 	%r1430, %r1442, %r54, %p95;
$L__BB30_15:
	add.s32 	%r1024, %r49, -256;
	cvt.s64.s32 	%rd234, %r1024;
	add.s64 	%rd235, %rd234, %rd4;
	add.s64 	%rd24, %rd235, %rd188;
	ld.global.u32 	%r68, [%rd20+4096];
	ld.global.u32 	%r69, [%rd20+4100];
	ld.global.u32 	%r70, [%rd20+4104];
	ld.global.u32 	%r71, [%rd20+4108];
	min.s32 	%r1025, %r1429, %r1428;
	min.s32 	%r72, %r1025, %r1427;
	min.s32 	%r1026, %r69, %r70;
	min.s32 	%r73, %r1026, %r71;
	setp.lt.s32 	%p96, %r72, %r73;
	mov.u64 	%rd253, %rd24;
	mov.u32 	%r1431, %r71;
	mov.u32 	%r1432, %r70;
	mov.u32 	%r1433, %r69;
	mov.u32 	%r1434, %r68;
	@%p96 bra 	$L__BB30_18;
	setp.lt.s32 	%p97, %r73, %r72;
	mov.u64 	%rd253, %rd252;
	mov.u32 	%r1431, %r1427;
	mov.u32 	%r1432, %r1428;
	mov.u32 	%r1433, %r1429;
	mov.u32 	%r1434, %r1430;
	@%p97 bra 	$L__BB30_18;
	setp.lt.s64 	%p98, %rd252, %rd24;
	min.s64 	%rd253, %rd252, %rd24;
	selp.b32 	%r1431, %r1427, %r71, %p98;
	selp.b32 	%r1432, %r1428, %r70, %p98;
	selp.b32 	%r1433, %r1429, %r69, %p98;
	selp.b32 	%r1434, %r1430, %r68, %p98;
$L__BB30_18:
	cvt.s64.s32 	%rd236, %r49;
	add.s64 	%rd237, %rd236, %rd4;
	add.s64 	%rd27, %rd237, %rd188;
	ld.global.u32 	%r82, [%rd20+8192];
	ld.global.u32 	%r83, [%rd20+8196];
	ld.global.u32 	%r84, [%rd20+8200];
	ld.global.u32 	%r85, [%rd20+8204];
	min.s32 	%r1027, %r1433, %r1432;
	min.s32 	%r86, %r1027, %r1431;
	min.s32 	%r1028, %r83, %r84;
	min.s32 	%r87, %r1028, %r85;
	setp.lt.s32 	%p99, %r86, %r87;
	mov.u64 	%rd254, %rd27;
	mov.u32 	%r1435, %r85;
	mov.u32 	%r1436, %r84;
	mov.u32 	%r1437, %r83;
	mov.u32 	%r1438, %r82;
	@%p99 bra 	$L__BB30_21;
	setp.lt.s32 	%p100, %r87, %r86;
	mov.u64 	%rd254, %rd253;
	mov.u32 	%r1435, %r1431;
	mov.u32 	%r1436, %r1432;
	mov.u32 	%r1437, %r1433;
	mov.u32 	%r1438, %r1434;
	@%p100 bra 	$L__BB30_21;
	setp.lt.s64 	%p101, %rd253, %rd27;
	min.s64 	%rd254, %rd253, %rd27;
	selp.b32 	%r1435, %r1431, %r85, %p101;
	selp.b32 	%r1436, %r1432, %r84, %p101;
	selp.b32 	%r1437, %r1433, %r83, %p101;
	selp.b32 	%r1438, %r1434, %r82, %p101;
$L__BB30_21:
	add.s32 	%r1029, %r49, 256;
	cvt.s64.s32 	%rd238, %r1029;
	add.s64 	%rd239, %rd238, %rd4;
	add.s64 	%rd30, %rd239, %rd188;
	ld.global.u32 	%r96, [%rd20+12288];
	ld.global.u32 	%r97, [%rd20+12292];
	ld.global.u32 	%r98, [%rd20+12296];
	ld.global.u32 	%r99, [%rd20+12300];
	min.s32 	%r1030, %r1437, %r1436;
	min.s32 	%r100, %r1030, %r1435;
	min.s32 	%r1031, %r97, %r98;
	min.s32 	%r101, %r1031, %r99;
	setp.lt.s32 	%p102, %r100, %r101;
	mov.u64 	%rd255, %rd30;
	mov.u32 	%r1439, %r99;
	mov.u32 	%r1440, %r98;
	mov.u32 	%r1441, %r97;
	mov.u32 	%r1442, %r96;
	@%p102 bra 	$L__BB30_24;
	setp.lt.s32 	%p103, %r101, %r100;
	mov.u64 	%rd255, %rd254;
	mov.u32 	%r1439, %r1435;
	mov.u32 	%r1440, %r1436;
	mov.u32 	%r1441, %r1437;
	mov.u32 	%r1442, %r1438;
	@%p103 bra 	$L__BB30_24;
	setp.lt.s64 	%p104, %rd254, %rd30;
	min.s64 	%rd255, %rd254, %rd30;
	selp.b32 	%r1439, %r1435, %r99, %p104;
	selp.b32 	%r1440, %r1436, %r98, %p104;
	selp.b32 	%r1441, %r1437, %r97, %p104;
	selp.b32 	%r1442, %r1438, %r96, %p104;
$L__BB30_24:
	add.s32 	%r1422, %r49, 1024;
	add.s32 	%r1032, %r49, 512;
	setp.lt.s32 	%p105, %r1032, %r3;
	@%p105 bra 	$L__BB30_12;
$L__BB30_25:
	setp.lt.s32 	%p106, %r3, 256;
	@%p106 bra 	$L__BB30_70;
	// begin inline asm
	mov.u32 %r1219, %laneid;
	// end inline asm
	mov.b32 	%r1247, 1;
	mov.b32 	%r1248, 31;
	mov.b32 	%r1249, -1;
	// begin inline asm
	shfl.sync.down.b32 %r1220, %r1442, %r1247, %r1248, %r1249;
	// end inline asm
	// begin inline asm
	shfl.sync.down.b32 %r1225, %r1441, %r1247, %r1248, %r1249;
	// end inline asm
	// begin inline asm
	shfl.sync.down.b32 %r1230, %r1440, %r1247, %r1248, %r1249;
	// end inline asm
	// begin inline asm
	shfl.sync.down.b32 %r1235, %r1439, %r1247, %r1248, %r1249;
	// end inline asm
	mov.b64 	{%r1241, %r1246}, %rd255;
	// begin inline asm
	shfl.sync.down.b32 %r1240, %r1241, %r1247, %r1248, %r1249;
	// end inline asm
	// begin inline asm
	shfl.sync.down.b32 %r1245, %r1246, %r1247, %r1248, %r1249;
	// end inline asm
	mov.b64 	%rd34, {%r1240, %r1245};
	setp.gt.s32 	%p158, %r1219, 30;
	mov.u64 	%rd257, %rd255;
	mov.u32 	%r1447, %r1439;
	mov.u32 	%r1448, %r1440;
	mov.u32 	%r1449, %r1441;
	mov.u32 	%r1450, %r1442;
	@%p158 bra 	$L__BB30_30;
	min.s32 	%r1250, %r1441, %r1440;
	min.s32 	%r120, %r1250, %r1439;
	min.s32 	%r1251, %r1225, %r1230;
	min.s32 	%r121, %r1251, %r1235;
	setp.lt.s32 	%p159, %r120, %r121;
	mov.u64 	%rd257, %rd34;
	mov.u32 	%r1447, %r1235;
	mov.u32 	%r1448, %r1230;
	mov.u32 	%r1449, %r1225;
	mov.u32 	%r1450, %r1220;
	@%p159 bra 	$L__BB30_30;
	setp.lt.s32 	%p160, %r121, %r120;
	mov.u64 	%rd257, %rd255;
	mov.u32 	%r1447, %r1439;
	mov.u32 	%r1448, %r1440;
	mov.u32 	%r1449, %r1441;
	mov.u32 	%r1450, %r1442;
	@%p160 bra 	$L__BB30_30;
	setp.lt.s64 	%p161, %rd255, %rd34;
	min.s64 	%rd257, %rd255, %rd34;
	selp.b32 	%r1447, %r1439, %r1235, %p161;
	selp.b32 	%r1448, %r1440, %r1230, %p161;
	selp.b32 	%r1449, %r1441, %r1225, %p161;
	selp.b32 	%r1450, %r1442, %r1220, %p161;
$L__BB30_30:
	mov.b32 	%r1279, 2;
	mov.b32 	%r1280, 31;
	mov.b32 	%r1281, -1;
	// begin inline asm
	shfl.sync.down.b32 %r1252, %r1450, %r1279, %r1280, %r1281;
	// end inline asm
	// begin inline asm
	shfl.sync.down.b32 %r1257, %r1449, %r1279, %r1280, %r1281;
	// end inline asm
	// begin inline asm
	shfl.sync.down.b32 %r1262, %r1448, %r1279, %r1280, %r1281;
	// end inline asm
	// begin inline asm
	shfl.sync.down.b32 %r1267, %r1447, %r1279, %r1280, %r1281;
	// end inline asm
	mov.b64 	{%r1273, %r1278}, %rd257;
	// begin inline asm
	shfl.sync.down.b32 %r1272, %r1273, %r1279, %r1280, %r1281;
	// end inline asm
	// begin inline asm
	shfl.sync.down.b32 %r1277, %r1278, %r1279, %r1280, %r1281;
	// end inline asm
	mov.b64 	%rd37, {%r1272, %r1277};
	setp.gt.s32 	%p162, %r1219, 29;
	mov.u64 	%rd258, %rd257;
	mov.u32 	%r1451, %r1447;
	mov.u32 	%r1452, %r1448;
	mov.u32 	%r1453, %r1449;
	mov.u32 	%r1454, %r1450;
	@%p162 bra 	$L__BB30_34;
	min.s32 	%r1282, %r1449, %r1448;
	min.s32 	%r134, %r1282, %r1447;
	min.s32 	%r1283, %r1257, %r1262;
	min.s32 	%r135, %r1283, %r1267;
	setp.lt.s32 	%p163, %r134, %r135;
	mov.u64 	%rd258, %rd37;
	mov.u32 	%r1451, %r1267;
	mov.u32 	%r1452, %r1262;
	mov.u32 	%r1453, %r1257;
	mov.u32 	%r1454, %r1252;
	@%p163 bra 	$L__BB30_34;
	setp.lt.s32 	%p164, %r135, %r134;
	mov.u64 	%rd258, %rd257;
	mov.u32 	%r1451, %r1447;
	mov.u32 	%r1452, %r1448;
	mov.u32 	%r1453, %r1449;
	mov.u32 	%r1454, %r1450;
	@%p164 bra 	$L__BB30_34;
	setp.lt.s64 	%p165, %rd257, %rd37;
	min.s64 	%rd258, %rd257, %rd37;
	selp.b32 	%r1451, %r1447, %r1267, %p165;
	selp.b32 	%r1452, %r1448, %r1262, %p165;
	selp.b32 	%r1453, %r1449, %r1257, %p165;
	selp.b32 	%r1454, %r1450, %r1252, %p165;
$L__BB30_34:
	mov.b32 	%r1311, 4;
	mov.b32 	%r1312, 31;
	mov.b32 	%r1313, -1;
	// begin inline asm
	shfl.sync.down.b32 %r1284, %r1454, %r1311, %r1312, %r1313;
	// end inline asm
	// begin inline asm
	shfl.sync.down.b32 %r1289, %r1453, %r1311, %r1312, %r1313;
	// end inline asm
	// begin inline asm
	shfl.sync.down.b32 %r1294, %r1452, %r1311, %r1312, %r1313;
	// end inline asm
	// begin inline asm
	shfl.sync.down.b32 %r1299, %r1451, %r1311, %r1312, %r1313;
	// end inline asm
	mov.b64 	{%r1305, %r1310}, %rd258;
	// begin inline asm
	shfl.sync.down.b32 %r1304, %r1305, %r1311, %r1312, %r1313;
	// end inline asm
	// begin inline asm
	shfl.sync.down.b32 %r1309, %r1310, %r1311, %r1312, %r1313;
	// end inline asm
	mov.b64 	%rd40, {%r1304, %r1309};
	setp.gt.s32 	%p166, %r1219, 27;
	mov.u64 	%rd259, %rd258;
	mov.u32 	%r1455, %r1451;
	mov.u32 	%r1456, %r1452;
	mov.u32 	%r1457, %r1453;
	mov.u32 	%r1458, %r1454;
	@%p166 bra 	$L__BB30_38;
	min.s32 	%r1314, %r1453, %r1452;
	min.s32 	%r148, %r1314, %r1451;
	min.s32 	%r1315, %r1289, %r1294;
	min.s32 	%r149, %r1315, %r1299;
	setp.lt.s32 	%p167, %r148, %r149;
	mov.u64 	%rd259, %rd40;
	mov.u32 	%r1455, %r1299;
	mov.u32 	%r1456, %r1294;
	mov.u32 	%r1457, %r1289;
	mov.u32 	%r1458, %r1284;
	@%p167 bra 	$L__BB30_38;
	setp.lt.s32 	%p168, %r149, %r148;
	mov.u64 	%rd259, %rd258;
	mov.u32 	%r1455, %r1451;
	mov.u32 	%r1456, %r1452;
	mov.u32 	%r1457, %r1453;
	mov.u32 	%r1458, %r1454;
	@%p168 bra 	$L__BB30_38;
	setp.lt.s64 	%p169, %rd258, %rd40;
	min.s64 	%rd259, %rd258, %rd40;
	selp.b32 	%r1455, %r1451, %r1299, %p169;
	selp.b32 	%r1456, %r1452, %r1294, %p169;
	selp.b32 	%r1457, %r1453, %r1289, %p169;
	selp.b32 	%r1458, %r1454, %r1284, %p169;
$L__BB30_38:
	mov.b32 	%r1343, 8;
	mov.b32 	%r1344, 31;
	mov.b32 	%r1345, -1;
	// begin inline asm
	shfl.sync.down.b32 %r1316, %r1458, %r1343, %r1344, %r1345;
	// end inline asm
	// begin inline asm
	shfl.sync.down.b32 %r1321, %r1457, %r1343, %r1344, %r1345;
	// end inline asm
	// begin inline asm
	shfl.sync.down.b32 %r1326, %r1456, %r1343, %r1344, %r1345;
	// end inline asm
	// begin inline asm
	shfl.sync.down.b32 %r1331, %r1455, %r1343, %r1344, %r1345;
	// end inline asm
	mov.b64 	{%r1337, %r1342}, %rd259;
	// begin inline asm
	shfl.sync.down.b32 %r1336, %r1337, %r1343, %r1344, %r1345;
	// end inline asm
	// begin inline asm
	shfl.sync.down.b32 %r1341, %r1342, %r1343, %r1344, %r1345;
	// end inline asm
	mov.b64 	%rd43, {%r1336, %r1341};
	setp.gt.s32 	%p170, %r1219, 23;
	mov.u64 	%rd260, %rd259;
	mov.u32 	%r1459, %r1455;
	mov.u32 	%r1460, %r1456;
	mov.u32 	%r1461, %r1457;
	mov.u32 	%r1462, %r1458;
	@%p170 bra 	$L__BB30_42;
	min.s32 	%r1346, %r1457, %r1456;
	min.s32 	%r162, %r1346, %r1455;
	min.s32 	%r1347, %r1321, %r1326;
	min.s32 	%r163, %r1347, %r1331;
	setp.lt.s32 	%p171, %r162, %r163;
	mov.u64 	%rd260, %rd43;
	mov.u32 	%r1459, %r1331;
	mov.u32 	%r1460, %r1326;
	mov.u32 	%r1461, %r1321;
	mov.u32 	%r1462, %r1316;
	@%p171 bra 	$L__BB30_42;
	setp.lt.s32 	%p172, %r163, %r162;
	mov.u64 	%rd260, %rd259;
	mov.u32 	%r1459, %r1455;
	mov.u32 	%r1460, %r1456;
	mov.u32 	%r1461, %r1457;
	mov.u32 	%r1462, %r1458;
	@%p172 bra 	$L__BB30_42;
	setp.lt.s64 	%p173, %rd259, %rd43;
	min.s64 	%rd260, %rd259, %rd43;
	selp.b32 	%r1459, %r1455, %r1331, %p173;
	selp.b32 	%r1460, %r1456, %r1326, %p173;
	selp.b32 	%r1461, %r1457, %r1321, %p173;
	selp.b32 	%r1462, %r1458, %r1316, %p173;
$L__BB30_42:
	mov.b32 	%r1375, 16;
	mov.b32 	%r1376, 31;
	mov.b32 	%r1377, -1;
	// begin inline asm
	shfl.sync.down.b32 %r1348, %r1462, %r1375, %r1376, %r1377;
	// end inline asm
	// begin inline asm
	shfl.sync.down.b32 %r1353, %r1461, %r1375, %r1376, %r1377;
	// end inline asm
	// begin inline asm
	shfl.sync.down.b32 %r1358, %r1460, %r1375, %r1376, %r1377;
	// end inline asm
	// begin inline asm
	shfl.sync.down.b32 %r1363, %r1459, %r1375, %r1376, %r1377;
	// end inline asm
	mov.b64 	{%r1369, %r1374}, %rd260;
	// begin inline asm
	shfl.sync.down.b32 %r1368, %r1369, %r1375, %r1376, %r1377;
	// end inline asm
	// begin inline asm
	shfl.sync.down.b32 %r1373, %r1374, %r1375, %r1376, %r1377;
	// end inline asm
	mov.b64 	%rd46, {%r1368, %r1373};
	setp.gt.s32 	%p174, %r1219, 15;
	mov.u64 	%rd310, %rd260;
	mov.u32 	%r1647, %r1459;
	mov.u32 	%r1648, %r1460;
	mov.u32 	%r1649, %r1461;
	mov.u32 	%r1650, %r1462;
	@%p174 bra 	$L__BB30_46;
	min.s32 	%r1378, %r1461, %r1460;
	min.s32 	%r176, %r1378, %r1459;
	min.s32 	%r1379, %r1353, %r1358;
	min.s32 	%r177, %r1379, %r1363;
	setp.lt.s32 	%p175, %r176, %r177;
	mov.u64 	%rd310, %rd46;
	mov.u32 	%r1647, %r1363;
	mov.u32 	%r1648, %r1358;
	mov.u32 	%r1649, %r1353;
	mov.u32 	%r1650, %r1348;
	@%p175 bra 	$L__BB30_46;
	setp.lt.s32 	%p176, %r177, %r176;
	mov.u64 	%rd310, %rd260;
	mov.u32 	%r1647, %r1459;
	mov.u32 	%r1648, %r1460;
	mov.u32 	%r1649, %r1461;
	mov.u32 	%r1650, %r1462;
	@%p176 bra 	$L__BB30_46;
	setp.lt.s64 	%p177, %rd260, %rd46;
	min.s64 	%rd310, %rd260, %rd46;
	selp.b32 	%r1647, %r1459, %r1363, %p177;
	selp.b32 	%r1648, %r1460, %r1358, %p177;
	selp.b32 	%r1649, %r1461, %r1353, %p177;
	selp.b32 	%r1650, %r1462, %r1348, %p177;
$L__BB30_46:
	setp.ne.s32 	%p178, %r1219, 0;
	@%p178 bra 	$L__BB30_48;
	shr.u32 	%r1380, %r4, 5;
	mov.u32 	%r1381, _ZN6thrust24THRUST_300001_SM_1000_NS8cuda_cub4core6detail5shmemE;
	mad.lo.s32 	%r1382, %r1380, 24, %r1381;
	st.shared.v2.u32 	[%r1382+8], {%r1650, %r1649};
	st.shared.v2.u32 	[%r1382+16], {%r1648, %r1647};
	st.shared.u64 	[%r1382+24], %rd310;
$L__BB30_48:
	bar.sync 	0;
	setp.ne.s32 	%p179, %r4, 0;
	@%p179 bra 	$L__BB30_205;
	ld.shared.v4.u32 	{%r186, %r187, %r188, %r189}, [_ZN6thrust24THRUST_300001_SM_1000_NS8cuda_cub4core6detail5shmemE+32];
	ld.shared.u64 	%rd49, [_ZN6thrust24THRUST_300001_SM_1000_NS8cuda_cub4core6detail5shmemE+48];
	min.s32 	%r1383, %r1649, %r1648;
	min.s32 	%r190, %r1383, %r1647;
	min.s32 	%r1384, %r187, %r188;
	min.s32 	%r191, %r1384, %r189;
	setp.lt.s32 	%p180, %r190, %r191;
	mov.u64 	%rd262, %rd49;
	mov.u32 	%r1467, %r189;
	mov.u32 	%r1468, %r188;
	mov.u32 	%r1469, %r187;
	mov.u32 	%r1470, %r186;
	@%p180 bra 	$L__BB30_52;
	setp.lt.s32 	%p181, %r191, %r190;
	mov.u64 	%rd262, %rd310;
	mov.u32 	%r1467, %r1647;
	mov.u32 	%r1468, %r1648;
	mov.u32 	%r1469, %r1649;
	mov.u32 	%r1470, %r1650;
	@%p181 bra 	$L__BB30_52;
	setp.lt.s64 	%p182, %rd310, %rd49;
	min.s64 	%rd262, %rd310, %rd49;
	selp.b32 	%r1467, %r1647, %r189, %p182;
	selp.b32 	%r1468, %r1648, %r188, %p182;
	selp.b32 	%r1469, %r1649, %r187, %p182;
	selp.b32 	%r1470, %r1650, %r186, %p182;
$L__BB30_52:
	ld.shared.v2.u32 	{%r200, %r201}, [_ZN6thrust24THRUST_300001_SM_1000_NS8cuda_cub4core6detail5shmemE+56];
	ld.shared.v2.u32 	{%r202, %r203}, [_ZN6thrust24THRUST_300001_SM_1000_NS8cuda_cub4core6detail5shmemE+64];
	ld.shared.u64 	%rd52, [_ZN6thrust24THRUST_300001_SM_1000_NS8cuda_cub4core6detail5shmemE+72];
	min.s32 	%r1385, %r1469, %r1468;
	min.s32 	%r204, %r1385, %r1467;
	min.s32 	%r1386, %r201, %r202;
	min.s32 	%r205, %r1386, %r203;
	setp.lt.s32 	%p183, %r204, %r205;
	mov.u64 	%rd263, %rd52;
	mov.u32 	%r1471, %r203;
	mov.u32 	%r1472, %r202;
	mov.u32 	%r1473, %r201;
	mov.u32 	%r1474, %r200;
	@%p183 bra 	$L__BB30_55;
	setp.lt.s32 	%p184, %r205, %r204;
	mov.u64 	%rd263, %rd262;
	mov.u32 	%r1471, %r1467;
	mov.u32 	%r1472, %r1468;
	mov.u32 	%r1473, %r1469;
	mov.u32 	%r1474, %r1470;
	@%p184 bra 	$L__BB30_55;
	setp.lt.s64 	%p185, %rd262, %rd52;
	min.s64 	%rd263, %rd262, %rd52;
	selp.b32 	%r1471, %r1467, %r203, %p185;
	selp.b32 	%r1472, %r1468, %r202, %p185;
	selp.b32 	%r1473, %r1469, %r201, %p185;
	selp.b32 	%r1474, %r1470, %r200, %p185;
$L__BB30_55:
	ld.shared.v4.u32 	{%r214, %r215, %r216, %r217}, [_ZN6thrust24THRUST_300001_SM_1000_NS8cuda_cub4core6detail5shmemE+80];
	ld.shared.u64 	%rd55, [_ZN6thrust24THRUST_300001_SM_1000_NS8cuda_cub4core6detail5shmemE+96];
	min.s32 	%r1387, %r1473, %r1472;
	min.s32 	%r218, %r1387, %r1471;
	min.s32 	%r1388, %r215, %r216;
	min.s32 	%r219, %r1388, %r217;
	setp.lt.s32 	%p186, %r218, %r219;
	mov.u64 	%rd264, %rd55;
	mov.u32 	%r1475, %r217;
	mov.u32 	%r1476, %r216;
	mov.u32 	%r1477, %r215;
	mov.u32 	%r1478, %r214;
	@%p186 bra 	$L__BB30_58;
	setp.lt.s32 	%p187, %r219, %r218;
	mov.u64 	%rd264, %rd263;
	mov.u32 	%r1475, %r1471;
	mov.u32 	%r1476, %r1472;
	mov.u32 	%r1477, %r1473;
	mov.u32 	%r1478, %r1474;
	@%p187 bra 	$L__BB30_58;
	setp.lt.s64 	%p188, %rd263, %rd55;
	min.s64 	%rd264, %rd263, %rd55;
	selp.b32 	%r1475, %r1471, %r217, %p188;
	selp.b32 	%r1476, %r1472, %r216, %p188;
	selp.b32 	%r1477, %r1473, %r215, %p188;
	selp.b32 	%r1478, %r1474, %r214, %p188;
$L__BB30_58:
	ld.shared.v2.u32 	{%r228, %r229}, [_ZN6thrust24THRUST_300001_SM_1000_NS8cuda_cub4core6detail5shmemE+104];
	ld.shared.v2.u32 	{%r230, %r231}, [_ZN6thrust24THRUST_300001_SM_1000_NS8cuda_cub4core6detail5shmemE+112];
	ld.shared.u64 	%rd58, [_ZN6thrust24THRUST_300001_SM_1000_NS8cuda_cub4core6detail5shmemE+120];
	min.s32 	%r1389, %r1477, %r1476;
	min.s32 	%r232, %r1389, %r1475;
	min.s32 	%r1390, %r229, %r230;
	min.s32 	%r233, %r1390, %r231;
	setp.lt.s32 	%p189, %r232, %r233;
	mov.u64 	%rd265, %rd58;
	mov.u32 	%r1479, %r231;
	mov.u32 	%r1480, %r230;
	mov.u32 	%r1481, %r229;
	mov.u32 	%r1482, %r228;
	@%p189 bra 	$L__BB30_61;
	setp.lt.s32 	%p190, %r233, %r232;
	mov.u64 	%rd265, %rd264;
	mov.u32 	%r1479, %r1475;
	mov.u32 	%r1480, %r1476;
	mov.u32 	%r1481, %r1477;
	mov.u32 	%r1482, %r1478;
	@%p190 bra 	$L__BB30_61;
	setp.lt.s64 	%p191, %rd264, %rd58;
	min.s64 	%rd265, %rd264, %rd58;
	selp.b32 	%r1479, %r1475, %r231, %p191;
	selp.b32 	%r1480, %r1476, %r230, %p191;
	selp.b32 	%r1481, %r1477, %r229, %p191;
	selp.b32 	%r1482, %r1478, %r228, %p191;
$L__BB30_61:
	ld.shared.v4.u32 	{%r242, %r243, %r244, %r245}, [_ZN6thrust24THRUST_300001_SM_1000_NS8cuda_cub4core6detail5shmemE+128];
	ld.shared.u64 	%rd61, [_ZN6thrust24THRUST_300001_SM_1000_NS8cuda_cub4core6detail5shmemE+144];
	min.s32 	%r1391, %r1481, %r1480;
	min.s32 	%r246, %r1391, %r1479;
	min.s32 	%r1392, %r243, %r244;
	min.s32 	%r247, %r1392, %r245;
	setp.lt.s32 	%p192, %r246, %r247;
	mov.u64 	%rd266, %rd61;
	mov.u32 	%r1483, %r245;
	mov.u32 	%r1484, %r244;
	mov.u32 	%r1485, %r243;
	mov.u32 	%r1486, %r242;
	@%p192 bra 	$L__BB30_64;
	setp.lt.s32 	%p193, %r247, %r246;
	mov.u64 	%rd266, %rd265;
	mov.u32 	%r1483, %r1479;
	mov.u32 	%r1484, %r1480;
	mov.u32 	%r1485, %r1481;
	mov.u32 	%r1486, %r1482;
	@%p193 bra 	$L__BB30_64;
	setp.lt.s64 	%p194, %rd265, %rd61;
	min.s64 	%rd266, %rd265, %rd61;
	selp.b32 	%r1483, %r1479, %r245, %p194;
	selp.b32 	%r1484, %r1480, %r244, %p194;
	selp.b32 	%r1485, %r1481, %r243, %p194;
	selp.b32 	%r1486, %r1482, %r242, %p194;
$L__BB30_64:
	ld.shared.v2.u32 	{%r256, %r257}, [_ZN6thrust24THRUST_300001_SM_1000_NS8cuda_cub4core6detail5shmemE+152];
	ld.shared.v2.u32 	{%r258, %r259}, [_ZN6thrust24THRUST_300001_SM_1000_NS8cuda_cub4core6detail5shmemE+160];
	ld.shared.u64 	%rd64, [_ZN6thrust24THRUST_300001_SM_1000_NS8cuda_cub4core6detail5shmemE+168];
	min.s32 	%r1393, %r1485, %r1484;
	min.s32 	%r260, %r1393, %r1483;
	min.s32 	%r1394, %r257, %r258;
	min.s32 	%r261, %r1394, %r259;
	setp.lt.s32 	%p195, %r260, %r261;
	mov.u64 	%rd267, %rd64;
	mov.u32 	%r1487, %r259;
	mov.u32 	%r1488, %r258;
	mov.u32 	%r1489, %r257;
	mov.u32 	%r1490, %r256;
	@%p195 bra 	$L__BB30_67;
	setp.lt.s32 	%p196, %r261, %r260;
	mov.u64 	%rd267, %rd266;
	mov.u32 	%r1487, %r1483;
	mov.u32 	%r1488, %r1484;
	mov.u32 	%r1489, %r1485;
	mov.u32 	%r1490, %r1486;
	@%p196 bra 	$L__BB30_67;
	setp.lt.s64 	%p197, %rd266, %rd64;
	min.s64 	%rd267, %rd266, %rd64;
	selp.b32 	%r1487, %r1483, %r259, %p197;
	selp.b32 	%r1488, %r1484, %r258, %p197;
	selp.b32 	%r1489, %r1485, %r257, %p197;
	selp.b32 	%r1490, %r1486, %r256, %p197;
$L__BB30_67:
	ld.shared.v4.u32 	{%r270, %r271, %r272, %r273}, [_ZN6thrust24THRUST_300001_SM_1000_NS8cuda_cub4core6detail5shmemE+176];
	ld.shared.u64 	%rd67, [_ZN6thrust24THRUST_300001_SM_1000_NS8cuda_cub4core6detail5shmemE+192];
	min.s32 	%r1395, %r1489, %r1488;
	min.s32 	%r274, %r1395, %r1487;
	min.s32 	%r1396, %r271, %r272;
	min.s32 	%r275, %r1396, %r273;
	setp.lt.s32 	%p198, %r274, %r275;
	mov.u64 	%rd310, %rd67;
	mov.u32 	%r1647, %r273;
	mov.u32 	%r1648, %r272;
	mov.u32 	%r1649, %r271;
	mov.u32 	%r1650, %r270;
	@%p198 bra 	$L__BB30_205;
	setp.lt.s32 	%p199, %r275, %r274;
	mov.u64 	%rd310, %rd267;
	mov.u32 	%r1647, %r1487;
	mov.u32 	%r1648, %r1488;
	mov.u32 	%r1649, %r1489;
	mov.u32 	%r1650, %r1490;
	@%p199 bra 	$L__BB30_205;
	setp.lt.s64 	%p200, %rd267, %rd67;
	min.s64 	%rd310, %rd267, %rd67;
	selp.b32 	%r1647, %r1487, %r273, %p200;
	selp.b32 	%r1648, %r1488, %r272, %p200;
	selp.b32 	%r1649, %r1489, %r271, %p200;
	selp.b32 	%r1650, %r1490, %r270, %p200;
	bra.uni 	$L__BB30_205;
$L__BB30_70:
	// begin inline asm
	mov.u32 %r1033, %laneid;
	// end inline asm
	and.b32  	%r1064, %r4, 992;
	add.s32 	%r1065, %r1064, 32;
	setp.gt.s32 	%p107, %r1065, %r3;
	not.b32 	%r1066, %r1064;
	add.s32 	%r1067, %r3, %r1066;
	selp.b32 	%r1062, %r1067, 31, %p107;
	mov.b32 	%r1061, 1;
	mov.b32 	%r1063, -1;
	// begin inline asm
	shfl.sync.down.b32 %r1034, %r1442, %r1061, %r1062, %r1063;
	// end inline asm
	// begin inline asm
	shfl.sync.down.b32 %r1039, %r1441, %r1061, %r1062, %r1063;
	// end inline asm
	// begin inline asm
	shfl.sync.down.b32 %r1044, %r1440, %r1061, %r1062, %r1063;
	// end inline asm
	// begin inline asm
	shfl.sync.down.b32 %r1049, %r1439, %r1061, %r1062, %r1063;
	// end inline asm
	mov.b64 	{%r1055, %r1060}, %rd255;
	// begin inline asm
	shfl.sync.down.b32 %r1054, %r1055, %r1061, %r1062, %r1063;
	// end inline asm
	// begin inline asm
	shfl.sync.down.b32 %r1059, %r1060, %r1061, %r1062, %r1063;
	// end inline asm
	mov.b64 	%rd69, {%r1054, %r1059};
	setp.ge.s32 	%p108, %r1033, %r1062;
	mov.u64 	%rd268, %rd255;
	mov.u32 	%r1491, %r1439;
	mov.u32 	%r1492, %r1440;
	mov.u32 	%r1493, %r1441;
	mov.u32 	%r1494, %r1442;
	@%p108 bra 	$L__BB30_74;
	min.s32 	%r1068, %r1441, %r1440;
	min.s32 	%r286, %r1068, %r1439;
	min.s32 	%r1069, %r1039, %r1044;
	min.s32 	%r287, %r1069, %r1049;
	setp.lt.s32 	%p109, %r286, %r287;
	mov.u64 	%rd268, %rd69;
	mov.u32 	%r1491, %r1049;
	mov.u32 	%r1492, %r1044;
	mov.u32 	%r1493, %r1039;
	mov.u32 	%r1494, %r1034;
	@%p109 bra 	$L__BB30_74;
	setp.lt.s32 	%p110, %r287, %r286;
	mov.u64 	%rd268, %rd255;
	mov.u32 	%r1491, %r1439;
	mov.u32 	%r1492, %r1440;
	mov.u32 	%r1493, %r1441;
	mov.u32 	%r1494, %r1442;
	@%p110 bra 	$L__BB30_74;
	setp.lt.s64 	%p111, %rd255, %rd69;
	min.s64 	%rd268, %rd255, %rd69;
	selp.b32 	%r1491, %r1439, %r1049, %p111;
	selp.b32 	%r1492, %r1440, %r1044, %p111;
	selp.b32 	%r1493, %r1441, %r1039, %p111;
	selp.b32 	%r1494, %r1442, %r1034, %p111;
$L__BB30_74:
	mov.b32 	%r1097, 2;
	mov.b32 	%r1099, -1;
	// begin inline asm
	shfl.sync.down.b32 %r1070, %r1494, %r1097, %r1062, %r1099;
	// end inline asm
	// begin inline asm
	shfl.sync.down.b32 %r1075, %r1493, %r1097, %r1062, %r1099;
	// end inline asm
	// begin inline asm
	shfl.sync.down.b32 %r1080, %r1492, %r1097, %r1062, %r1099;
	// end inline asm
	// begin inline asm
	shfl.sync.down.b32 %r1085, %r1491, %r1097, %r1062, %r1099;
	// end inline asm
	mov.b64 	{%r1091, %r1096}, %rd268;
	// begin inline asm
	shfl.sync.down.b32 %r1090, %r1091, %r1097, %r1062, %r1099;
	// end inline asm
	// begin inline asm
	shfl.sync.down.b32 %r1095, %r1096, %r1097, %r1062, %r1099;
	// end inline asm
	mov.b64 	%rd72, {%r1090, %r1095};
	add.s32 	%r1100, %r1033, 2;
	setp.gt.s32 	%p112, %r1100, %r1062;
	mov.u64 	%rd269, %rd268;
	mov.u32 	%r1495, %r1491;
	mov.u32 	%r1496, %r1492;
	mov.u32 	%r1497, %r1493;
	mov.u32 	%r1498, %r1494;
	@%p112 bra 	$L__BB30_78;
	min.s32 	%r1101, %r1493, %r1492;
	min.s32 	%r300, %r1101, %r1491;
	min.s32 	%r1102, %r1075, %r1080;
	min.s32 	%r301, %r1102, %r1085;
	setp.lt.s32 	%p113, %r300, %r301;
	mov.u64 	%rd269, %rd72;
	mov.u32 	%r1495, %r1085;
	mov.u32 	%r1496, %r1080;
	mov.u32 	%r1497, %r1075;
	mov.u32 	%r1498, %r1070;
	@%p113 bra 	$L__BB30_78;
	setp.lt.s32 	%p114, %r301, %r300;
	mov.u64 	%rd269, %rd268;
	mov.u32 	%r1495, %r1491;
	mov.u32 	%r1496, %r1492;
	mov.u32 	%r1497, %r1493;
	mov.u32 	%r1498, %r1494;
	@%p114 bra 	$L__BB30_78;
	setp.lt.s64 	%p115, %rd268, %rd72;
	min.s64 	%rd269, %rd268, %rd72;
	selp.b32 	%r1495, %r1491, %r1085, %p115;
	selp.b32 	%r1496, %r1492, %r1080, %p115;
	selp.b32 	%r1497, %r1493, %r1075, %p115;
	selp.b32 	%r1498, %r1494, %r1070, %p115;
$L__BB30_78:
	mov.b32 	%r1130, 4;
	mov.b32 	%r1132, -1;
	// begin inline asm
	shfl.sync.down.b32 %r1103, %r1498, %r1130, %r1062, %r1132;
	// end inline asm
	// begin inline asm
	shfl.sync.down.b32 %r1108, %r1497, %r1130, %r1062, %r1132;
	// end inline asm
	// begin inline asm
	shfl.sync.down.b32 %r1113, %r1496, %r1130, %r1062, %r1132;
	// end inline asm
	// begin inline asm
	shfl.sync.down.b32 %r1118, %r1495, %r1130, %r1062, %r1132;
	// end inline asm
	mov.b64 	{%r1124, %r1129}, %rd269;
	// begin inline asm
	shfl.sync.down.b32 %r1123, %r1124, %r1130, %r1062, %r1132;
	// end inline asm
	// begin inline asm
	shfl.sync.down.b32 %r1128, %r1129, %r1130, %r1062, %r1132;
	// end inline asm
	mov.b64 	%rd75, {%r1123, %r1128};
	add.s32 	%r1133, %r1033, 4;
	setp.gt.s32 	%p116, %r1133, %r1062;
	mov.u64 	%rd270, %rd269;
	mov.u32 	%r1499, %r1495;
	mov.u32 	%r1500, %r1496;
	mov.u32 	%r1501, %r1497;
	mov.u32 	%r1502, %r1498;
	@%p116 bra 	$L__BB30_82;
	min.s32 	%r1134, %r1497, %r1496;
	min.s32 	%r314, %r1134, %r1495;
	min.s32 	%r1135, %r1108, %r1113;
	min.s32 	%r315, %r1135, %r1118;
	setp.lt.s32 	%p117, %r314, %r315;
	mov.u64 	%rd270, %rd75;
	mov.u32 	%r1499, %r1118;
	mov.u32 	%r1500, %r1113;
	mov.u32 	%r1501, %r1108;
	mov.u32 	%r1502, %r1103;
	@%p117 bra 	$L__BB30_82;
	setp.lt.s32 	%p118, %r315, %r314;
	mov.u64 	%rd270, %rd269;
	mov.u32 	%r1499, %r1495;
	mov.u32 	%r1500, %r1496;
	mov.u32 	%r1501, %r1497;
	mov.u32 	%r1502, %r1498;
	@%p118 bra 	$L__BB30_82;
	setp.lt.s64 	%p119, %rd269, %rd75;
	min.s64 	%rd270, %rd269, %rd75;
	selp.b32 	%r1499, %r1495, %r1118, %p119;
	selp.b32 	%r1500, %r1496, %r1113, %p119;
	selp.b32 	%r1501, %r1497, %r1108, %p119;
	selp.b32 	%r1502, %r1498, %r1103, %p119;
$L__BB30_82:
	mov.b32 	%r1163, 8;
	mov.b32 	%r1165, -1;
	// begin inline asm
	shfl.sync.down.b32 %r1136, %r1502, %r1163, %r1062, %r1165;
	// end inline asm
	// begin inline asm
	shfl.sync.down.b32 %r1141, %r1501, %r1163, %r1062, %r1165;
	// end inline asm
	// begin inline asm
	shfl.sync.down.b32 %r1146, %r1500, %r1163, %r1062, %r1165;
	// end inline asm
	// begin inline asm
	shfl.sync.down.b32 %r1151, %r1499, %r1163, %r1062, %r1165;
	// end inline asm
	mov.b64 	{%r1157, %r1162}, %rd270;
	// begin inline asm
	shfl.sync.down.b32 %r1156, %r1157, %r1163, %r1062, %r1165;
	// end inline asm
	// begin inline asm
	shfl.sync.down.b32 %r1161, %r1162, %r1163, %r1062, %r1165;
	// end inline asm
	mov.b64 	%rd78, {%r1156, %r1161};
	add.s32 	%r1166, %r1033, 8;
	setp.gt.s32 	%p120, %r1166, %r1062;
	mov.u64 	%rd271, %rd270;
	mov.u32 	%r1503, %r1499;
	mov.u32 	%r1504, %r1500;
	mov.u32 	%r1505, %r1501;
	mov.u32 	%r1506, %r1502;
	@%p120 bra 	$L__BB30_86;
	min.s32 	%r1167, %r1501, %r1500;
	min.s32 	%r328, %r1167, %r1499;
	min.s32 	%r1168, %r1141, %r1146;
	min.s32 	%r329, %r1168, %r1151;
	setp.lt.s32 	%p121, %r328, %r329;
	mov.u64 	%rd271, %rd78;
	mov.u32 	%r1503, %r1151;
	mov.u32 	%r1504, %r1146;
	mov.u32 	%r1505, %r1141;
	mov.u32 	%r1506, %r1136;
	@%p121 bra 	$L__BB30_86;
	setp.lt.s32 	%p122, %r329, %r328;
	mov.u64 	%rd271, %rd270;
	mov.u32 	%r1503, %r1499;
	mov.u32 	%r1504, %r1500;
	mov.u32 	%r1505, %r1501;
	mov.u32 	%r1506, %r1502;
	@%p122 bra 	$L__BB30_86;
	setp.lt.s64 	%p123, %rd270, %rd78;
	min.s64 	%rd271, %rd270, %rd78;
	selp.b32 	%r1503, %r1499, %r1151, %p123;
	selp.b32 	%r1504, %r1500, %r1146, %p123;
	selp.b32 	%r1505, %r1501, %r1141, %p123;
	selp.b32 	%r1506, %r1502, %r1136, %p123;
$L__BB30_86:
	mov.b32 	%r1196, 16;
	mov.b32 	%r1198, -1;
	// begin inline asm
	shfl.sync.down.b32 %r1169, %r1506, %r1196, %r1062, %r1198;
	// end inline asm
	// begin inline asm
	shfl.sync.down.b32 %r1174, %r1505, %r1196, %r1062, %r1198;
	// end inline asm
	// begin inline asm
	shfl.sync.down.b32 %r1179, %r1504, %r1196, %r1062, %r1198;
	// end inline asm
	// begin inline asm
	shfl.sync.down.b32 %r1184, %r1503, %r1196, %r1062, %r1198;
	// end inline asm
	mov.b64 	{%r1190, %r1195}, %rd271;
	// begin inline asm
	shfl.sync.down.b32 %r1189, %r1190, %r1196, %r1062, %r1198;
	// end inline asm
	// begin inline asm
	shfl.sync.down.b32 %r1194, %r1195, %r1196, %r1062, %r1198;
	// end inline asm
	mov.b64 	%rd81, {%r1189, %r1194};
	add.s32 	%r1199, %r1033, 16;
	setp.gt.s32 	%p124, %r1199, %r1062;
	mov.u64 	%rd310, %rd271;
	mov.u32 	%r1647, %r1503;
	mov.u32 	%r1648, %r1504;
	mov.u32 	%r1649, %r1505;
	mov.u32 	%r1650, %r1506;
	@%p124 bra 	$L__BB30_90;
	min.s32 	%r1200, %r1505, %r1504;
	min.s32 	%r342, %r1200, %r1503;
	min.s32 	%r1201, %r1174, %r1179;
	min.s32 	%r343, %r1201, %r1184;
	setp.lt.s32 	%p125, %r342, %r343;
	mov.u64 	%rd310, %rd81;
	mov.u32 	%r1647, %r1184;
	mov.u32 	%r1648, %r1179;
	mov.u32 	%r1649, %r1174;
	mov.u32 	%r1650, %r1169;
	@%p125 bra 	$L__BB30_90;
	setp.lt.s32 	%p126, %r343, %r342;
	mov.u64 	%rd310, %rd271;
	mov.u32 	%r1647, %r1503;
	mov.u32 	%r1648, %r1504;
	mov.u32 	%r1649, %r1505;
	mov.u32 	%r1650, %r1506;
	@%p126 bra 	$L__BB30_90;
	setp.lt.s64 	%p127, %rd271, %rd81;
	min.s64 	%rd310, %rd271, %rd81;
	selp.b32 	%r1647, %r1503, %r1184, %p127;
	selp.b32 	%r1648, %r1504, %r1179, %p127;
	selp.b32 	%r1649, %r1505, %r1174, %p127;
	selp.b32 	%r1650, %r1506, %r1169, %p127;
$L__BB30_90:
	setp.ne.s32 	%p128, %r1033, 0;
	@%p128 bra 	$L__BB30_92;
	shr.u32 	%r1202, %r4, 5;
	mov.u32 	%r1203, _ZN6thrust24THRUST_300001_SM_1000_NS8cuda_cub4core6detail5shmemE;
	mad.lo.s32 	%r1204, %r1202, 24, %r1203;
	st.shared.v2.u32 	[%r1204+8], {%r1650, %r1649};
	st.shared.v2.u32 	[%r1204+16], {%r1648, %r1647};
	st.shared.u64 	[%r1204+24], %rd310;
$L__BB30_92:
	bar.sync 	0;
	setp.ne.s32 	%p129, %r4, 0;
	@%p129 bra 	$L__BB30_205;
	setp.lt.s32 	%p130, %r3, 33;
	mov.u32 	%r1511, %r1650;
	mov.u32 	%r1512, %r1649;
	mov.u32 	%r1513, %r1648;
	mov.u32 	%r1514, %r1647;
	mov.u64 	%rd273, %rd310;
	@%p130 bra 	$L__BB30_97;
	ld.shared.v4.u32 	{%r352, %r353, %r354, %r355}, [_ZN6thrust24THRUST_300001_SM_1000_NS8cuda_cub4core6detail5shmemE+32];
	ld.shared.u64 	%rd84, [_ZN6thrust24THRUST_300001_SM_1000_NS8cuda_cub4core6detail5shmemE+48];
	min.s32 	%r1205, %r1649, %r1648;
	min.s32 	%r356, %r1205, %r1647;
	min.s32 	%r1206, %r353, %r354;
	min.s32 	%r357, %r1206, %r355;
	setp.lt.s32 	%p131, %r356, %r357;
	mov.u32 	%r1511, %r352;
	mov.u32 	%r1512, %r353;
	mov.u32 	%r1513, %r354;
	mov.u32 	%r1514, %r355;
	mov.u64 	%rd273, %rd84;
	@%p131 bra 	$L__BB30_97;
	setp.lt.s32 	%p132, %r357, %r356;
	mov.u32 	%r1511, %r1650;
	mov.u32 	%r1512, %r1649;
	mov.u32 	%r1513, %r1648;
	mov.u32 	%r1514, %r1647;
	mov.u64 	%rd273, %rd310;
	@%p132 bra 	$L__BB30_97;
	setp.lt.s64 	%p133, %rd310, %rd84;
	min.s64 	%rd273, %rd310, %rd84;
	selp.b32 	%r1514, %r1647, %r355, %p133;
	selp.b32 	%r1513, %r1648, %r354, %p133;
	selp.b32 	%r1512, %r1649, %r353, %p133;
	selp.b32 	%r1511, %r1650, %r352, %p133;
$L__BB30_97:
	setp.lt.s32 	%p134, %r3, 65;
	mov.u32 	%r1515, %r1511;
	mov.u32 	%r1516, %r1512;
	mov.u32 	%r1517, %r1513;
	mov.u32 	%r1518, %r1514;
	mov.u64 	%rd274, %rd273;
	@%p134 bra 	$L__BB30_101;
	ld.shared.v2.u32 	{%r366, %r367}, [_ZN6thrust24THRUST_300001_SM_1000_NS8cuda_cub4core6detail5shmemE+56];
	ld.shared.v2.u32 	{%r368, %r369}, [_ZN6thrust24THRUST_300001_SM_1000_NS8cuda_cub4core6detail5shmemE+64];
	ld.shared.u64 	%rd87, [_ZN6thrust24THRUST_300001_SM_1000_NS8cuda_cub4core6detail5shmemE+72];
	min.s32 	%r1207, %r1512, %r1513;
	min.s32 	%r370, %r1207, %r1514;
	min.s32 	%r1208, %r367, %r368;
	min.s32 	%r371, %r1208, %r369;
	setp.lt.s32 	%p135, %r370, %r371;
	mov.u32 	%r1515, %r366;
	mov.u32 	%r1516, %r367;
	mov.u32 	%r1517, %r368;
	mov.u32 	%r1518, %r369;
	mov.u64 	%rd274, %rd87;
	@%p135 bra 	$L__BB30_101;
	setp.lt.s32 	%p136, %r371, %r370;
	mov.u32 	%r1515, %r1511;
	mov.u32 	%r1516, %r1512;
	mov.u32 	%r1517, %r1513;
	mov.u32 	%r1518, %r1514;
	mov.u64 	%rd274, %rd273;
	@%p136 bra 	$L__BB30_101;
	setp.lt.s64 	%p137, %rd273, %rd87;
	min.s64 	%rd274, %rd273, %rd87;
	selp.b32 	%r1518, %r1514, %r369, %p137;
	selp.b32 	%r1517, %r1513, %r368, %p137;
	selp.b32 	%r1516, %r1512, %r367, %p137;
	selp.b32 	%r1515, %r1511, %r366, %p137;
$L__BB30_101:
	setp.lt.s32 	%p138, %r3, 97;
	mov.u32 	%r1519, %r1515;
	mov.u32 	%r1520, %r1516;
	mov.u32 	%r1521, %r1517;
	mov.u32 	%r1522, %r1518;
	mov.u64 	%rd275, %rd274;
	@%p138 bra 	$L__BB30_105;
	ld.shared.v4.u32 	{%r380, %r381, %r382, %r383}, [_ZN6thrust24THRUST_300001_SM_1000_NS8cuda_cub4core6detail5shmemE+80];
	ld.shared.u64 	%rd90, [_ZN6thrust24THRUST_300001_SM_1000_NS8cuda_cub4core6detail5shmemE+96];
	min.s32 	%r1209, %r1516, %r1517;
	min.s32 	%r384, %r1209, %r1518;
	min.s32 	%r1210, %r381, %r382;
	min.s32 	%r385, %r1210, %r383;
	setp.lt.s32 	%p139, %r384, %r385;
	mov.u32 	%r1519, %r380;
	mov.u32 	%r1520, %r381;
	mov.u32 	%r1521, %r382;
	mov.u32 	%r1522, %r383;
	mov.u64 	%rd275, %rd90;
	@%p139 bra 	$L__BB30_105;
	setp.lt.s32 	%p140, %r385, %r384;
	mov.u32 	%r1519, %r1515;
	mov.u32 	%r1520, %r1516;
	mov.u32 	%r1521, %r1517;
	mov.u32 	%r1522, %r1518;
	mov.u64 	%rd275, %rd274;
	@%p140 bra 	$L__BB30_105;
	setp.lt.s64 	%p141, %rd274, %rd90;
	min.s64 	%rd275, %rd274, %rd90;
	selp.b32 	%r1522, %r1518, %r383, %p141;
	selp.b32 	%r1521, %r1517, %r382, %p141;
	selp.b32 	%r1520, %r1516, %r381, %p141;
	selp.b32 	%r1519, %r1515, %r380, %p141;
$L__BB30_105:
	setp.lt.s32 	%p142, %r3, 129;
	mov.u32 	%r1523, %r1519;
	mov.u32 	%r1524, %r1520;
	mov.u32 	%r1525, %r1521;
	mov.u32 	%r1526, %r1522;
	mov.u64 	%rd276, %rd275;
	@%p142 bra 	$L__BB30_109;
	ld.shared.v2.u32 	{%r394, %r395}, [_ZN6thrust24THRUST_300001_SM_1000_NS8cuda_cub4core6detail5shmemE+104];
	ld.shared.v2.u32 	{%r396, %r397}, [_ZN6thrust24THRUST_300001_SM_1000_NS8cuda_cub4core6detail5shmemE+112];
	ld.shared.u64 	%rd93, [_ZN6thrust24THRUST_300001_SM_1000_NS8cuda_cub4core6detail5shmemE+120];
	min.s32 	%r1211, %r1520, %r1521;
	min.s32 	%r398, %r1211, %r1522;
	min.s32 	%r1212, %r395, %r396;
	min.s32 	%r399, %r1212, %r397;
	setp.lt.s32 	%p143, %r398, %r399;
	mov.u32 	%r1523, %r394;
	mov.u32 	%r1524, %r395;
	mov.u32 	%r1525, %r396;
	mov.u32 	%r1526, %r397;
	mov.u64 	%rd276, %rd93;
	@%p143 bra 	$L__BB30_109;
	setp.lt.s32 	%p144, %r399, %r398;
	mov.u32 	%r1523, %r1519;
	mov.u32 	%r1524, %r1520;
	mov.u32 	%r1525, %r1521;
	mov.u32 	%r1526, %r1522;
	mov.u64 	%rd276, %rd275;
	@%p144 bra 	$L__BB30_109;
	setp.lt.s64 	%p145, %rd275, %rd93;
	min.s64 	%rd276, %rd275, %rd93;
	selp.b32 	%r1526, %r1522, %r397, %p145;
	selp.b32 	%r1525, %r1521, %r396, %p145;
	selp.b32 	%r1524, %r1520, %r395, %p145;
	selp.b32 	%r1523, %r1519, %r394, %p145;
$L__BB30_109:
	setp.lt.s32 	%p146, %r3, 161;
	mov.u32 	%r1527, %r1523;
	mov.u32 	%r1528, %r1524;
	mov.u32 	%r1529, %r1525;
	mov.u32 	%r1530, %r1526;
	mov.u64 	%rd277, %rd276;
	@%p146 bra 	$L__BB30_113;
	ld.shared.v4.u32 	{%r408, %r409, %r410, %r411}, [_ZN6thrust24THRUST_300001_SM_1000_NS8cuda_cub4core6detail5shmemE+128];
	ld.shared.u64 	%rd96, [_ZN6thrust24THRUST_300001_SM_1000_NS8cuda_cub4core6detail5shmemE+144];
	min.s32 	%r1213, %r1524, %r1525;
	min.s32 	%r412, %r1213, %r1526;
	min.s32 	%r1214, %r409, %r410;
	min.s32 	%r413, %r1214, %r411;
	setp.lt.s32 	%p147, %r412, %r413;
	mov.u32 	%r1527, %r408;
	mov.u32 	%r1528, %r409;
	mov.u32 	%r1529, %r410;
	mov.u32 	%r1530, %r411;
	mov.u64 	%rd277, %rd96;
	@%p147 bra 	$L__BB30_113;
	setp.lt.s32 	%p148, %r413, %r412;
	mov.u32 	%r1527, %r1523;
	mov.u32 	%r1528, %r1524;
	mov.u32 	%r1529, %r1525;
	mov.u32 	%r1530, %r1526;
	mov.u64 	%rd277, %rd276;
	@%p148 bra 	$L__BB30_113;
	setp.lt.s64 	%p149, %rd276, %rd96;
	min.s64 	%rd277, %rd276, %rd96;
	selp.b32 	%r1530, %r1526, %r411, %p149;
	selp.b32 	%r1529, %r1525, %r410, %p149;
	selp.b32 	%r1528, %r1524, %r409, %p149;
	selp.b32 	%r1527, %r1523, %r408, %p149;
$L__BB30_113:
	setp.lt.s32 	%p150, %r3, 193;
	mov.u32 	%r1531, %r1527;
	mov.u32 	%r1532, %r1528;
	mov.u32 	%r1533, %r1529;
	mov.u32 	%r1534, %r1530;
	mov.u64 	%rd278, %rd277;
	@%p150 bra 	$L__BB30_117;
	ld.shared.v2.u32 	{%r422, %r423}, [_ZN6thrust24THRUST_300001_SM_1000_NS8cuda_cub4core6detail5shmemE+152];
	ld.shared.v2.u32 	{%r424, %r425}, [_ZN6thrust24THRUST_300001_SM_1000_NS8cuda_cub4core6detail5shmemE+160];
	ld.shared.u64 	%rd99, [_ZN6thrust24THRUST_300001_SM_1000_NS8cuda_cub4core6detail5shmemE+168];
	min.s32 	%r1215, %r1528, %r1529;
	min.s32 	%r426, %r1215, %r1530;
	min.s32 	%r1216, %r423, %r424;
	min.s32 	%r427, %r1216, %r425;
	setp.lt.s32 	%p151, %r426, %r427;
	mov.u32 	%r1531, %r422;
	mov.u32 	%r1532, %r423;
	mov.u32 	%r1533, %r424;
	mov.u32 	%r1534, %r425;
	mov.u64 	%rd278, %rd99;
	@%p151 bra 	$L__BB30_117;
	setp.lt.s32 	%p152, %r427, %r426;
	mov.u32 	%r1531, %r1527;
	mov.u32 	%r1532, %r1528;
	mov.u32 	%r1533, %r1529;
	mov.u32 	%r1534, %r1530;
	mov.u64 	%rd278, %rd277;
	@%p152 bra 	$L__BB30_117;
	setp.lt.s64 	%p153, %rd277, %rd99;
	min.s64 	%rd278, %rd277, %rd99;
	selp.b32 	%r1534, %r1530, %r425, %p153;
	selp.b32 	%r1533, %r1529, %r424, %p153;
	selp.b32 	%r1532, %r1528, %r423, %p153;
	selp.b32 	%r1531, %r1527, %r422, %p153;
$L__BB30_117:
	setp.lt.s32 	%p154, %r3, 225;
	mov.u64 	%rd310, %rd278;
	mov.u32 	%r1647, %r1534;
	mov.u32 	%r1648, %r1533;
	mov.u32 	%r1649, %r1532;
	mov.u32 	%r1650, %r1531;
	@%p154 bra 	$L__BB30_205;
	ld.shared.v4.u32 	{%r436, %r437, %r438, %r439}, [_ZN6thrust24THRUST_300001_SM_1000_NS8cuda_cub4core6detail5shmemE+176];
	ld.shared.u64 	%rd102, [_ZN6thrust24THRUST_300001_SM_1000_NS8cuda_cub4core6detail5shmemE+192];
	min.s32 	%r1217, %r1532, %r1533;
	min.s32 	%r440, %r1217, %r1534;
	min.s32 	%r1218, %r437, %r438;
	min.s32 	%r441, %r1218, %r439;
	setp.lt.s32 	%p155, %r440, %r441;
	mov.u64 	%rd310, %rd102;
	mov.u32 	%r1647, %r439;
	mov.u32 	%r1648, %r438;
	mov.u32 	%r1649, %r437;
	mov.u32 	%r1650, %r436;
	@%p155 bra 	$L__BB30_205;
	setp.lt.s32 	%p156, %r441, %r440;
	mov.u64 	%rd310, %rd278;
	mov.u32 	%r1647, %r1534;
	mov.u32 	%r1648, %r1533;
	mov.u32 	%r1649, %r1532;
	mov.u32 	%r1650, %r1531;
	@%p156 bra 	$L__BB30_205;
	setp.lt.s64 	%p157, %rd278, %rd102;
	min.s64 	%rd310, %rd278, %rd102;
	selp.b32 	%r1647, %r1534, %r439, %p157;
	selp.b32 	%r1648, %r1533, %r438, %p157;
	selp.b32 	%r1649, %r1532, %r437, %p157;
	selp.b32 	%r1650, %r1531, %r436, %p157;
	bra.uni 	$L__BB30_205;
$L__BB30_121:
	mov.u32 	%r446, %tid.x;
	cvt.u64.u32 	%rd104, %r446;
	add.s64 	%rd193, %rd104, %rd4;
	shl.b64 	%rd194, %rd193, 4;
	add.s64 	%rd105, %rd2, %rd194;
	ld.global.u32 	%r447, [%rd105+4];
	ld.global.u32 	%r448, [%rd105+8];
	ld.global.u32 	%r449, [%rd105+12];
	ld.global.u32 	%r1536, [%rd105+4100];
	ld.global.u32 	%r1537, [%rd105+4104];
	ld.global.u32 	%r1538, [%rd105+4108];
	ld.global.u32 	%r453, [%rd105+8192];
	ld.global.u32 	%r454, [%rd105+8196];
	ld.global.u32 	%r455, [%rd105+8200];
	ld.global.u32 	%r456, [%rd105+8204];
	min.s32 	%r790, %r447, %r448;
	min.s32 	%r791, %r790, %r449;
	min.s32 	%r792, %r1536, %r1537;
	min.s32 	%r793, %r792, %r1538;
	setp.ge.s32 	%p2, %r791, %r793;
	@%p2 bra 	$L__BB30_123;
	add.s32 	%r794, %r446, 256;
	cvt.u64.u32 	%rd279, %r794;
	ld.global.u32 	%r1535, [%rd105+4096];
	bra.uni 	$L__BB30_124;
$L__BB30_123:
	ld.global.u32 	%r1535, [%rd105];
	mov.u32 	%r1536, %r447;
	mov.u32 	%r1537, %r448;
	mov.u32 	%r1538, %r449;
	mov.u64 	%rd279, %rd104;
$L__BB30_124:
	min.s32 	%r795, %r1536, %r1537;
	min.s32 	%r796, %r795, %r1538;
	min.s32 	%r797, %r454, %r455;
	min.s32 	%r798, %r797, %r456;
	setp.lt.s32 	%p3, %r796, %r798;
	selp.b32 	%r1602, %r453, %r1535, %p3;
	selp.b32 	%r1601, %r454, %r1536, %p3;
	selp.b32 	%r1600, %r455, %r1537, %p3;
	selp.b32 	%r1599, %r456, %r1538, %p3;
	add.s32 	%r799, %r446, 512;
	cvt.u64.u32 	%rd195, %r799;
	selp.b64 	%rd196, %rd195, %rd279, %p3;
	add.s64 	%rd197, %rd188, %rd4;
	add.s64 	%rd298, %rd197, %rd196;
	setp.le.u64 	%p4, %rd190, %rd5;
	@%p4 bra 	$L__BB30_161;
	setp.ne.s32 	%p5, %r446, 0;
	@%p5 bra 	$L__BB30_127;
	atom.global.add.u64 	%rd198, [%rd1+8], 768;
	add.s64 	%rd199, %rd198, %rd5;
	st.shared.u64 	[_ZN6thrust24THRUST_300001_SM_1000_NS8cuda_cub4core6detail5shmemE+224], %rd199;
$L__BB30_127:
	bar.sync 	0;
	ld.shared.u64 	%rd286, [_ZN6thrust24THRUST_300001_SM_1000_NS8cuda_cub4core6detail5shmemE+224];
	add.s64 	%rd200, %rd286, 768;
	setp.gt.s64 	%p6, %rd200, %rd190;
	@%p6 bra 	$L__BB30_138;
	mov.u32 	%r1539, %r1602;
	mov.u32 	%r1540, %r1601;
	mov.u32 	%r1541, %r1600;
	mov.u32 	%r1542, %r1599;
	mov.u64 	%rd281, %rd298;
$L__BB30_129:
	add.s64 	%rd201, %rd286, %rd104;
	cvta.to.global.u64 	%rd202, %rd187;
	shl.b64 	%rd203, %rd201, 4;
	add.s64 	%rd204, %rd202, %rd203;
	add.s64 	%rd282, %rd201, %rd188;
	ld.global.u32 	%r1543, [%rd204];
	ld.global.u32 	%r1544, [%rd204+4];
	ld.global.u32 	%r1545, [%rd204+8];
	ld.global.u32 	%r1546, [%rd204+12];
	add.s64 	%rd283, %rd282, 256;
	ld.global.u32 	%r1547, [%rd204+4096];
	ld.global.u32 	%r1548, [%rd204+4100];
	ld.global.u32 	%r1549, [%rd204+4104];
	ld.global.u32 	%r1550, [%rd204+4108];
	add.s64 	%rd298, %rd282, 512;
	ld.global.u32 	%r1602, [%rd204+8192];
	ld.global.u32 	%r1601, [%rd204+8196];
	ld.global.u32 	%r1600, [%rd204+8200];
	ld.global.u32 	%r1599, [%rd204+8204];
	min.s32 	%r800, %r1540, %r1541;
	min.s32 	%r483, %r800, %r1542;
	min.s32 	%r801, %r1544, %r1545;
	min.s32 	%r484, %r801, %r1546;
	setp.lt.s32 	%p7, %r483, %r484;
	@%p7 bra 	$L__BB30_131;
	setp.lt.s32 	%p8, %r484, %r483;
	setp.lt.s64 	%p9, %rd281, %rd282;
	or.pred  	%p10, %p8, %p9;
	selp.b32 	%r1543, %r1539, %r1543, %p10;
	selp.b32 	%r1544, %r1540, %r1544, %p10;
	selp.b32 	%r1545, %r1541, %r1545, %p10;
	selp.b32 	%r1546, %r1542, %r1546, %p10;
	selp.b64 	%rd282, %rd281, %rd282, %p10;
$L__BB30_131:
	min.s32 	%r802, %r1544, %r1545;
	min.s32 	%r493, %r802, %r1546;
	min.s32 	%r803, %r1548, %r1549;
	min.s32 	%r494, %r803, %r1550;
	setp.lt.s32 	%p11, %r493, %r494;
	@%p11 bra 	$L__BB30_133;
	setp.lt.s32 	%p12, %r494, %r493;
	setp.lt.s64 	%p13, %rd282, %rd283;
	or.pred  	%p14, %p12, %p13;
	selp.b32 	%r1547, %r1543, %r1547, %p14;
	selp.b32 	%r1548, %r1544, %r1548, %p14;
	selp.b32 	%r1549, %r1545, %r1549, %p14;
	selp.b32 	%r1550, %r1546, %r1550, %p14;
	selp.b64 	%rd283, %rd282, %rd283, %p14;
$L__BB30_133:
	min.s32 	%r804, %r1548, %r1549;
	min.s32 	%r503, %r804, %r1550;
	min.s32 	%r805, %r1601, %r1600;
	min.s32 	%r504, %r805, %r1599;
	setp.lt.s32 	%p15, %r503, %r504;
	@%p15 bra 	$L__BB30_135;
	setp.lt.s32 	%p16, %r504, %r503;
	setp.lt.s64 	%p17, %rd283, %rd298;
	or.pred  	%p18, %p16, %p17;
	selp.b32 	%r1602, %r1547, %r1602, %p18;
	selp.b32 	%r1601, %r1548, %r1601, %p18;
	selp.b32 	%r1600, %r1549, %r1600, %p18;
	selp.b32 	%r1599, %r1550, %r1599, %p18;
	selp.b64 	%rd298, %rd283, %rd298, %p18;
$L__BB30_135:
	setp.ne.s32 	%p19, %r446, 0;
	bar.sync 	0;
	@%p19 bra 	$L__BB30_137;
	atom.global.add.u64 	%rd205, [%rd1+8], 768;
	add.s64 	%rd206, %rd205, %rd5;
	st.shared.u64 	[_ZN6thrust24THRUST_300001_SM_1000_NS8cuda_cub4core6detail5shmemE+224], %rd206;
$L__BB30_137:
	bar.sync 	0;
	ld.shared.u64 	%rd286, [_ZN6thrust24THRUST_300001_SM_1000_NS8cuda_cub4core6detail5shmemE+224];
	add.s64 	%rd207, %rd286, 768;
	setp.le.s64 	%p20, %rd207, %rd190;
	mov.u32 	%r1539, %r1602;
	mov.u32 	%r1540, %r1601;
	mov.u32 	%r1541, %r1600;
	mov.u32 	%r1542, %r1599;
	mov.u64 	%rd281, %rd298;
	@%p20 bra 	$L__BB30_129;
$L__BB30_138:
	setp.le.s64 	%p21, %rd190, %rd286;
	@%p21 bra 	$L__BB30_161;
	cvt.u32.u64 	%r806, %rd286;
	cvt.u32.u64 	%r807, %rd190;
	sub.s32 	%r517, %r807, %r806;
	setp.ge.s32 	%p22, %r446, %r517;
	@%p22 bra 	$L__BB30_161;
	cvta.to.global.u64 	%rd124, %rd187;
	not.b32 	%r810, %r446;
	add.s32 	%r811, %r810, %r807;
	sub.s32 	%r518, %r811, %r806;
	and.b32  	%r813, %r518, 768;
	setp.eq.s32 	%p23, %r813, 768;
	mov.u32 	%r1569, %r446;
	@%p23 bra 	$L__BB30_146;
	add.s64 	%rd209, %rd286, %rd104;
	add.s64 	%rd288, %rd209, %rd188;
	shr.u32 	%r814, %r518, 8;
	add.s32 	%r815, %r814, 1;
	and.b32  	%r816, %r815, 3;
	neg.s32 	%r1559, %r816;
	shl.b64 	%rd210, %rd209, 4;
	add.s64 	%rd211, %rd210, %rd124;
	add.s64 	%rd287, %rd211, 8;
	mov.u32 	%r1569, %r446;
$L__BB30_142:
	.pragma "nounroll";
	mov.u64 	%rd129, %rd298;
	mov.u32 	%r525, %r1599;
	mov.u32 	%r524, %r1600;
	mov.u32 	%r523, %r1601;
	mov.u32 	%r522, %r1602;
	ld.global.u32 	%r526, [%rd287+-8];
	ld.global.u32 	%r527, [%rd287+-4];
	ld.global.u32 	%r528, [%rd287];
	ld.global.u32 	%r529, [%rd287+4];
	min.s32 	%r817, %r523, %r524;
	min.s32 	%r530, %r817, %r525;
	min.s32 	%r818, %r527, %r528;
	min.s32 	%r531, %r818, %r529;
	setp.lt.s32 	%p24, %r530, %r531;
	mov.u32 	%r1602, %r526;
	mov.u32 	%r1601, %r527;
	mov.u32 	%r1600, %r528;
	mov.u32 	%r1599, %r529;
	mov.u64 	%rd298, %rd288;
	@%p24 bra 	$L__BB30_145;
	setp.lt.s32 	%p25, %r531, %r530;
	mov.u32 	%r1602, %r522;
	mov.u32 	%r1601, %r523;
	mov.u32 	%r1600, %r524;
	mov.u32 	%r1599, %r525;
	mov.u64 	%rd298, %rd129;
	@%p25 bra 	$L__BB30_145;
	setp.lt.s64 	%p26, %rd129, %rd288;
	selp.b32 	%r1602, %r522, %r526, %p26;
	selp.b32 	%r1601, %r523, %r527, %p26;
	selp.b32 	%r1600, %r524, %r528, %p26;
	selp.b32 	%r1599, %r525, %r529, %p26;
	min.s64 	%rd298, %rd129, %rd288;
$L__BB30_145:
	add.s32 	%r1569, %r1569, 256;
	add.s64 	%rd288, %rd288, 256;
	add.s32 	%r1559, %r1559, 1;
	setp.ne.s32 	%p27, %r1559, 0;
	add.s64 	%rd287, %rd287, 4096;
	@%p27 bra 	$L__BB30_142;
$L__BB30_146:
	setp.lt.u32 	%p28, %r518, 768;
	@%p28 bra 	$L__BB30_161;
	add.s32 	%r1578, %r1569, 512;
$L__BB30_148:
	mov.u32 	%r552, %r1578;
	add.s32 	%r819, %r552, -512;
	cvt.u64.u32 	%rd212, %r819;
	add.s64 	%rd213, %rd286, %rd212;
	shl.b64 	%rd214, %rd213, 4;
	add.s64 	%rd137, %rd124, %rd214;
	add.s64 	%rd138, %rd213, %rd188;
	ld.global.u32 	%r557, [%rd137];
	ld.global.u32 	%r558, [%rd137+4];
	ld.global.u32 	%r559, [%rd137+8];
	ld.global.u32 	%r560, [%rd137+12];
	min.s32 	%r820, %r1601, %r1600;
	min.s32 	%r561, %r820, %r1599;
	min.s32 	%r821, %r558, %r559;
	min.s32 	%r562, %r821, %r560;
	setp.lt.s32 	%p29, %r561, %r562;
	mov.u32 	%r1583, %r557;
	mov.u32 	%r1584, %r558;
	mov.u32 	%r1585, %r559;
	mov.u32 	%r1586, %r560;
	mov.u64 	%rd294, %rd138;
	@%p29 bra 	$L__BB30_151;
	setp.lt.s32 	%p30, %r562, %r561;
	mov.u32 	%r1583, %r1602;
	mov.u32 	%r1584, %r1601;
	mov.u32 	%r1585, %r1600;
	mov.u32 	%r1586, %r1599;
	mov.u64 	%rd294, %rd298;
	@%p30 bra 	$L__BB30_151;
	setp.lt.s64 	%p31, %rd298, %rd138;
	selp.b32 	%r1583, %r1602, %r557, %p31;
	selp.b32 	%r1584, %r1601, %r558, %p31;
	selp.b32 	%r1585, %r1600, %r559, %p31;
	selp.b32 	%r1586, %r1599, %r560, %p31;
	min.s64 	%rd294, %rd298, %rd138;
$L__BB30_151:
	add.s32 	%r822, %r552, -256;
	cvt.u64.u32 	%rd215, %r822;
	add.s64 	%rd216, %rd286, %rd215;
	add.s64 	%rd141, %rd216, %rd188;
	ld.global.u32 	%r571, [%rd137+4096];
	ld.global.u32 	%r572, [%rd137+4100];
	ld.global.u32 	%r573, [%rd137+4104];
	ld.global.u32 	%r574, [%rd137+4108];
	min.s32 	%r823, %r1584, %r1585;
	min.s32 	%r575, %r823, %r1586;
	min.s32 	%r824, %r572, %r573;
	min.s32 	%r576, %r824, %r574;
	setp.lt.s32 	%p32, %r575, %r576;
	mov.u32 	%r1587, %r571;
	mov.u32 	%r1588, %r572;
	mov.u32 	%r1589, %r573;
	mov.u32 	%r1590, %r574;
	mov.u64 	%rd295, %rd141;
	@%p32 bra 	$L__BB30_154;
	setp.lt.s32 	%p33, %r576, %r575;
	mov.u32 	%r1587, %r1583;
	mov.u32 	%r1588, %r1584;
	mov.u32 	%r1589, %r1585;
	mov.u32 	%r1590, %r1586;
	mov.u64 	%rd295, %rd294;
	@%p33 bra 	$L__BB30_154;
	setp.lt.s64 	%p34, %rd294, %rd141;
	selp.b32 	%r1587, %r1583, %r571, %p34;
	selp.b32 	%r1588, %r1584, %r572, %p34;
	selp.b32 	%r1589, %r1585, %r573, %p34;
	selp.b32 	%r1590, %r1586, %r574, %p34;
	min.s64 	%rd295, %rd294, %rd141;
$L__BB30_154:
	cvt.u64.u32 	%rd217, %r552;
	add.s64 	%rd218, %rd286, %rd217;
	add.s64 	%rd144, %rd218, %rd188;
	ld.global.u32 	%r585, [%rd137+8192];
	ld.global.u32 	%r586, [%rd137+8196];
	ld.global.u32 	%r587, [%rd137+8200];
	ld.global.u32 	%r588, [%rd137+8204];
	min.s32 	%r825, %r1588, %r1589;
	min.s32 	%r589, %r825, %r1590;
	min.s32 	%r826, %r586, %r587;
	min.s32 	%r590, %r826, %r588;
	setp.lt.s32 	%p35, %r589, %r590;
	mov.u32 	%r1591, %r585;
	mov.u32 	%r1592, %r586;
	mov.u32 	%r1593, %r587;
	mov.u32 	%r1594, %r588;
	mov.u64 	%rd296, %rd144;
	@%p35 bra 	$L__BB30_157;
	setp.lt.s32 	%p36, %r590, %r589;
	mov.u32 	%r1591, %r1587;
	mov.u32 	%r1592, %r1588;
	mov.u32 	%r1593, %r1589;
	mov.u32 	%r1594, %r1590;
	mov.u64 	%rd296, %rd295;
	@%p36 bra 	$L__BB30_157;
	setp.lt.s64 	%p37, %rd295, %rd144;
	selp.b32 	%r1591, %r1587, %r585, %p37;
	selp.b32 	%r1592, %r1588, %r586, %p37;
	selp.b32 	%r1593, %r1589, %r587, %p37;
	selp.b32 	%r1594, %r1590, %r588, %p37;
	min.s64 	%rd296, %rd295, %rd144;
$L__BB30_157:
	add.s32 	%r827, %r552, 256;
	cvt.u64.u32 	%rd219, %r827;
	add.s64 	%rd220, %rd286, %rd219;
	add.s64 	%rd147, %rd220, %rd188;
	ld.global.u32 	%r599, [%rd137+12288];
	ld.global.u32 	%r600, [%rd137+12292];
	ld.global.u32 	%r601, [%rd137+12296];
	ld.global.u32 	%r602, [%rd137+12300];
	min.s32 	%r828, %r1592, %r1593;
	min.s32 	%r603, %r828, %r1594;
	min.s32 	%r829, %r600, %r601;
	min.s32 	%r604, %r829, %r602;
	setp.lt.s32 	%p38, %r603, %r604;
	mov.u32 	%r1602, %r599;
	mov.u32 	%r1601, %r600;
	mov.u32 	%r1600, %r601;
	mov.u32 	%r1599, %r602;
	mov.u64 	%rd298, %rd147;
	@%p38 bra 	$L__BB30_160;
	setp.lt.s32 	%p39, %r604, %r603;
	mov.u32 	%r1602, %r1591;
	mov.u32 	%r1601, %r1592;
	mov.u32 	%r1600, %r1593;
	mov.u32 	%r1599, %r1594;
	mov.u64 	%rd298, %rd296;
	@%p39 bra 	$L__BB30_160;
	setp.lt.s64 	%p40, %rd296, %rd147;
	selp.b32 	%r1602, %r1591, %r599, %p40;
	selp.b32 	%r1601, %r1592, %r600, %p40;
	selp.b32 	%r1600, %r1593, %r601, %p40;
	selp.b32 	%r1599, %r1594, %r602, %p40;
	min.s64 	%rd298, %rd296, %rd147;
$L__BB30_160:
	add.s32 	%r1578, %r552, 1024;
	add.s32 	%r830, %r552, 512;
	setp.lt.s32 	%p41, %r830, %r517;
	@%p41 bra 	$L__BB30_148;
$L__BB30_161:
	// begin inline asm
	mov.u32 %r831, %laneid;
	// end inline asm
	mov.b32 	%r859, 1;
	mov.b32 	%r860, 31;
	mov.b32 	%r861, -1;
	// begin inline asm
	shfl.sync.down.b32 %r832, %r1602, %r859, %r860, %r861;
	// end inline asm
	// begin inline asm
	shfl.sync.down.b32 %r837, %r1601, %r859, %r860, %r861;
	// end inline asm
	// begin inline asm
	shfl.sync.down.b32 %r842, %r1600, %r859, %r860, %r861;
	// end inline asm
	// begin inline asm
	shfl.sync.down.b32 %r847, %r1599, %r859, %r860, %r861;
	// end inline asm
	mov.b64 	{%r853, %r858}, %rd298;
	// begin inline asm
	shfl.sync.down.b32 %r852, %r853, %r859, %r860, %r861;
	// end inline asm
	// begin inline asm
	shfl.sync.down.b32 %r857, %r858, %r859, %r860, %r861;
	// end inline asm
	mov.b64 	%rd151, {%r852, %r857};
	setp.gt.s32 	%p42, %r831, 30;
	mov.u32 	%r1603, %r1602;
	mov.u32 	%r1604, %r1601;
	mov.u32 	%r1605, %r1600;
	mov.u32 	%r1606, %r1599;
	mov.u64 	%rd299, %rd298;
	@%p42 bra 	$L__BB30_165;
	min.s32 	%r862, %r1601, %r1600;
	min.s32 	%r623, %r862, %r1599;
	min.s32 	%r863, %r837, %r842;
	min.s32 	%r624, %r863, %r847;
	setp.lt.s32 	%p43, %r623, %r624;
	mov.u32 	%r1603, %r832;
	mov.u32 	%r1604, %r837;
	mov.u32 	%r1605, %r842;
	mov.u32 	%r1606, %r847;
	mov.u64 	%rd299, %rd151;
	@%p43 bra 	$L__BB30_165;
	setp.lt.s32 	%p44, %r624, %r623;
	mov.u32 	%r1603, %r1602;
	mov.u32 	%r1604, %r1601;
	mov.u32 	%r1605, %r1600;
	mov.u32 	%r1606, %r1599;
	mov.u64 	%rd299, %rd298;
	@%p44 bra 	$L__BB30_165;
	setp.lt.s64 	%p45, %rd298, %rd151;
	selp.b32 	%r1603, %r1602, %r832, %p45;
	selp.b32 	%r1604, %r1601, %r837, %p45;
	selp.b32 	%r1605, %r1600, %r842, %p45;
	selp.b32 	%r1606, %r1599, %r847, %p45;
	min.s64 	%rd299, %rd298, %rd151;
$L__BB30_165:
	mov.b32 	%r891, 2;
	mov.b32 	%r892, 31;
	mov.b32 	%r893, -1;
	// begin inline asm
	shfl.sync.down.b32 %r864, %r1603, %r891, %r892, %r893;
	// end inline asm
	// begin inline asm
	shfl.sync.down.b32 %r869, %r1604, %r891, %r892, %r893;
	// end inline asm
	// begin inline asm
	shfl.sync.down.b32 %r874, %r1605, %r891, %r892, %r893;
	// end inline asm
	// begin inline asm
	shfl.sync.down.b32 %r879, %r1606, %r891, %r892, %r893;
	// end inline asm
	mov.b64 	{%r885, %r890}, %rd299;
	// begin inline asm
	shfl.sync.down.b32 %r884, %r885, %r891, %r892, %r893;
	// end inline asm
	// begin inline asm
	shfl.sync.down.b32 %r889, %r890, %r891, %r892, %r893;
	// end inline asm
	mov.b64 	%rd154, {%r884, %r889};
	setp.gt.s32 	%p46, %r831, 29;
	mov.u32 	%r1607, %r1603;
	mov.u32 	%r1608, %r1604;
	mov.u32 	%r1609, %r1605;
	mov.u32 	%r1610, %r1606;
	mov.u64 	%rd300, %rd299;
	@%p46 bra 	$L__BB30_169;
	min.s32 	%r894, %r1604, %r1605;
	min.s32 	%r637, %r894, %r1606;
	min.s32 	%r895, %r869, %r874;
	min.s32 	%r638, %r895, %r879;
	setp.lt.s32 	%p47, %r637, %r638;
	mov.u32 	%r1607, %r864;
	mov.u32 	%r1608, %r869;
	mov.u32 	%r1609, %r874;
	mov.u32 	%r1610, %r879;
	mov.u64 	%rd300, %rd154;
	@%p47 bra 	$L__BB30_169;
	setp.lt.s32 	%p48, %r638, %r637;
	mov.u32 	%r1607, %r1603;
	mov.u32 	%r1608, %r1604;
	mov.u32 	%r1609, %r1605;
	mov.u32 	%r1610, %r1606;
	mov.u64 	%rd300, %rd299;
	@%p48 bra 	$L__BB30_169;
	setp.lt.s64 	%p49, %rd299, %rd154;
	selp.b32 	%r1607, %r1603, %r864, %p49;
	selp.b32 	%r1608, %r1604, %r869, %p49;
	selp.b32 	%r1609, %r1605, %r874, %p49;
	selp.b32 	%r1610, %r1606, %r879, %p49;
	min.s64 	%rd300, %rd299, %rd154;
$L__BB30_169:
	mov.b32 	%r923, 4;
	mov.b32 	%r924, 31;
	mov.b32 	%r925, -1;
	// begin inline asm
	shfl.sync.down.b32 %r896, %r1607, %r923, %r924, %r925;
	// end inline asm
	// begin inline asm
	shfl.sync.down.b32 %r901, %r1608, %r923, %r924, %r925;
	// end inline asm
	// begin inline asm
	shfl.sync.down.b32 %r906, %r1609, %r923, %r924, %r925;
	// end inline asm
	// begin inline asm
	shfl.sync.down.b32 %r911, %r1610, %r923, %r924, %r925;
	// end inline asm
	mov.b64 	{%r917, %r922}, %rd300;
	// begin inline asm
	shfl.sync.down.b32 %r916, %r917, %r923, %r924, %r925;
	// end inline asm
	// begin inline asm
	shfl.sync.down.b32 %r921, %r922, %r923, %r924, %r925;
	// end inline asm
	mov.b64 	%rd157, {%r916, %r921};
	setp.gt.s32 	%p50, %r831, 27;
	mov.u32 	%r1611, %r1607;
	mov.u32 	%r1612, %r1608;
	mov.u32 	%r1613, %r1609;
	mov.u32 	%r1614, %r1610;
	mov.u64 	%rd301, %rd300;
	@%p50 bra 	$L__BB30_173;
	min.s32 	%r926, %r1608, %r1609;
	min.s32 	%r651, %r926, %r1610;
	min.s32 	%r927, %r901, %r906;
	min.s32 	%r652, %r927, %r911;
	setp.lt.s32 	%p51, %r651, %r652;
	mov.u32 	%r1611, %r896;
	mov.u32 	%r1612, %r901;
	mov.u32 	%r1613, %r906;
	mov.u32 	%r1614, %r911;
	mov.u64 	%rd301, %rd157;
	@%p51 bra 	$L__BB30_173;
	setp.lt.s32 	%p52, %r652, %r651;
	mov.u32 	%r1611, %r1607;
	mov.u32 	%r1612, %r1608;
	mov.u32 	%r1613, %r1609;
	mov.u32 	%r1614, %r1610;
	mov.u64 	%rd301, %rd300;
	@%p52 bra 	$L__BB30_173;
	setp.lt.s64 	%p53, %rd300, %rd157;
	selp.b32 	%r1611, %r1607, %r896, %p53;
	selp.b32 	%r1612, %r1608, %r901, %p53;
	selp.b32 	%r1613, %r1609, %r906, %p53;
	selp.b32 	%r1614, %r1610, %r911, %p53;
	min.s64 	%rd301, %rd300, %rd157;
$L__BB30_173:
	mov.b32 	%r955, 8;
	mov.b32 	%r956, 31;
	mov.b32 	%r957, -1;
	// begin inline asm
	shfl.sync.down.b32 %r928, %r1611, %r955, %r956, %r957;
	// end inline asm
	// begin inline asm
	shfl.sync.down.b32 %r933, %r1612, %r955, %r956, %r957;
	// end inline asm
	// begin inline asm
	shfl.sync.down.b32 %r938, %r1613, %r955, %r956, %r957;
	// end inline asm
	// begin inline asm
	shfl.sync.down.b32 %r943, %r1614, %r955, %r956, %r957;
	// end inline asm
	mov.b64 	{%r949, %r954}, %rd301;
	// begin inline asm
	shfl.sync.down.b32 %r948, %r949, %r955, %r956, %r957;
	// end inline asm
	// begin inline asm
	shfl.sync.down.b32 %r953, %r954, %r955, %r956, %r957;
	// end inline asm
	mov.b64 	%rd160, {%r948, %r953};
	setp.gt.s32 	%p54, %r831, 23;
	mov.u32 	%r1615, %r1611;
	mov.u32 	%r1616, %r1612;
	mov.u32 	%r1617, %r1613;
	mov.u32 	%r1618, %r1614;
	mov.u64 	%rd302, %rd301;
	@%p54 bra 	$L__BB30_177;
	min.s32 	%r958, %r1612, %r1613;
	min.s32 	%r665, %r958, %r1614;
	min.s32 	%r959, %r933, %r938;
	min.s32 	%r666, %r959, %r943;
	setp.lt.s32 	%p55, %r665, %r666;
	mov.u32 	%r1615, %r928;
	mov.u32 	%r1616, %r933;
	mov.u32 	%r1617, %r938;
	mov.u32 	%r1618, %r943;
	mov.u64 	%rd302, %rd160;
	@%p55 bra 	$L__BB30_177;
	setp.lt.s32 	%p56, %r666, %r665;
	mov.u32 	%r1615, %r1611;
	mov.u32 	%r1616, %r1612;
	mov.u32 	%r1617, %r1613;
	mov.u32 	%r1618, %r1614;
	mov.u64 	%rd302, %rd301;
	@%p56 bra 	$L__BB30_177;
	setp.lt.s64 	%p57, %rd301, %rd160;
	selp.b32 	%r1615, %r1611, %r928, %p57;
	selp.b32 	%r1616, %r1612, %r933, %p57;
	selp.b32 	%r1617, %r1613, %r938, %p57;
	selp.b32 	%r1618, %r1614, %r943, %p57;
	min.s64 	%rd302, %rd301, %rd160;
$L__BB30_177:
	mov.b32 	%r987, 16;
	mov.b32 	%r988, 31;
	mov.b32 	%r989, -1;
	// begin inline asm
	shfl.sync.down.b32 %r960, %r1615, %r987, %r988, %r989;
	// end inline asm
	// begin inline asm
	shfl.sync.down.b32 %r965, %r1616, %r987, %r988, %r989;
	// end inline asm
	// begin inline asm
	shfl.sync.down.b32 %r970, %r1617, %r987, %r988, %r989;
	// end inline asm
	// begin inline asm
	shfl.sync.down.b32 %r975, %r1618, %r987, %r988, %r989;
	// end inline asm
	mov.b64 	{%r981, %r986}, %rd302;
	// begin inline asm
	shfl.sync.down.b32 %r980, %r981, %r987, %r988, %r989;
	// end inline asm
	// begin inline asm
	shfl.sync.down.b32 %r985, %r986, %r987, %r988, %r989;
	// end inline asm
	mov.b64 	%rd163, {%r980, %r985};
	setp.gt.s32 	%p58, %r831, 15;
	mov.u32 	%r1650, %r1615;
	mov.u32 	%r1649, %r1616;
	mov.u32 	%r1648, %r1617;
	mov.u32 	%r1647, %r1618;
	mov.u64 	%rd310, %rd302;
	@%p58 bra 	$L__BB30_181;
	min.s32 	%r990, %r1616, %r1617;
	min.s32 	%r679, %r990, %r1618;
	min.s32 	%r991, %r965, %r970;
	min.s32 	%r680, %r991, %r975;
	setp.lt.s32 	%p59, %r679, %r680;
	mov.u32 	%r1650, %r960;
	mov.u32 	%r1649, %r965;
	mov.u32 	%r1648, %r970;
	mov.u32 	%r1647, %r975;
	mov.u64 	%rd310, %rd163;
	@%p59 bra 	$L__BB30_181;
	setp.lt.s32 	%p60, %r680, %r679;
	mov.u32 	%r1650, %r1615;
	mov.u32 	%r1649, %r1616;
	mov.u32 	%r1648, %r1617;
	mov.u32 	%r1647, %r1618;
	mov.u64 	%rd310, %rd302;
	@%p60 bra 	$L__BB30_181;
	setp.lt.s64 	%p61, %rd302, %rd163;
	selp.b32 	%r1650, %r1615, %r960, %p61;
	selp.b32 	%r1649, %r1616, %r965, %p61;
	selp.b32 	%r1648, %r1617, %r970, %p61;
	selp.b32 	%r1647, %r1618, %r975, %p61;
	min.s64 	%rd310, %rd302, %rd163;
$L__BB30_181:
	setp.ne.s32 	%p62, %r831, 0;
	@%p62 bra 	$L__BB30_183;
	shr.u32 	%r992, %r446, 5;
	mov.u32 	%r993, _ZN6thrust24THRUST_300001_SM_1000_NS8cuda_cub4core6detail5shmemE;
	mad.lo.s32 	%r994, %r992, 24, %r993;
	st.shared.v2.u32 	[%r994+8], {%r1650, %r1649};
	st.shared.v2.u32 	[%r994+16], {%r1648, %r1647};
	st.shared.u64 	[%r994+24], %rd310;
$L__BB30_183:
	bar.sync 	0;
	setp.ne.s32 	%p63, %r446, 0;
	@%p63 bra 	$L__BB30_205;
	ld.shared.v4.u32 	{%r689, %r690, %r691, %r692}, [_ZN6thrust24THRUST_300001_SM_1000_NS8cuda_cub4core6detail5shmemE+32];
	ld.shared.u64 	%rd166, [_ZN6thrust24THRUST_300001_SM_1000_NS8cuda_cub4core6detail5shmemE+48];
	min.s32 	%r995, %r1649, %r1648;
	min.s32 	%r693, %r995, %r1647;
	min.s32 	%r996, %r690, %r691;
	min.s32 	%r694, %r996, %r692;
	setp.lt.s32 	%p64, %r693, %r694;
	mov.u32 	%r1623, %r689;
	mov.u32 	%r1624, %r690;
	mov.u32 	%r1625, %r691;
	mov.u32 	%r1626, %r692;
	mov.u64 	%rd304, %rd166;
	@%p64 bra 	$L__BB30_187;
	setp.lt.s32 	%p65, %r694, %r693;
	mov.u32 	%r1623, %r1650;
	mov.u32 	%r1624, %r1649;
	mov.u32 	%r1625, %r1648;
	mov.u32 	%r1626, %r1647;
	mov.u64 	%rd304, %rd310;
	@%p65 bra 	$L__BB30_187;
	setp.lt.s64 	%p66, %rd310, %rd166;
	selp.b32 	%r1623, %r1650, %r689, %p66;
	selp.b32 	%r1624, %r1649, %r690, %p66;
	selp.b32 	%r1625, %r1648, %r691, %p66;
	selp.b32 	%r1626, %r1647, %r692, %p66;
	min.s64 	%rd304, %rd310, %rd166;
$L__BB30_187:
	ld.shared.v2.u32 	{%r703, %r704}, [_ZN6thrust24THRUST_300001_SM_1000_NS8cuda_cub4core6detail5shmemE+56];
	ld.shared.v2.u32 	{%r705, %r706}, [_ZN6thrust24THRUST_300001_SM_1000_NS8cuda_cub4core6detail5shmemE+64];
	ld.shared.u64 	%rd169, [_ZN6thrust24THRUST_300001_SM_1000_NS8cuda_cub4core6detail5shmemE+72];
	min.s32 	%r997, %r1624, %r1625;
	min.s32 	%r707, %r997, %r1626;
	min.s32 	%r998, %r704, %r705;
	min.s32 	%r708, %r998, %r706;
	setp.lt.s32 	%p67, %r707, %r708;
	mov.u32 	%r1627, %r703;
	mov.u32 	%r1628, %r704;
	mov.u32 	%r1629, %r705;
	mov.u32 	%r1630, %r706;
	mov.u64 	%rd305, %rd169;
	@%p67 bra 	$L__BB30_190;
	setp.lt.s32 	%p68, %r708, %r707;
	mov.u32 	%r1627, %r1623;
	mov.u32 	%r1628, %r1624;
	mov.u32 	%r1629, %r1625;
	mov.u32 	%r1630, %r1626;
	mov.u64 	%rd305, %rd304;
	@%p68 bra 	$L__BB30_190;
	setp.lt.s64 	%p69, %rd304, %rd169;
	selp.b32 	%r1627, %r1623, %r703, %p69;
	selp.b32 	%r1628, %r1624, %r704, %p69;
	selp.b32 	%r1629, %r1625, %r705, %p69;
	selp.b32 	%r1630, %r1626, %r706, %p69;
	min.s64 	%rd305, %rd304, %rd169;
$L__BB30_190:
	ld.shared.v4.u32 	{%r717, %r718, %r719, %r720}, [_ZN6thrust24THRUST_300001_SM_1000_NS8cuda_cub4core6detail5shmemE+80];
	ld.shared.u64 	%rd172, [_ZN6thrust24THRUST_300001_SM_1000_NS8cuda_cub4core6detail5shmemE+96];
	min.s32 	%r999, %r1628, %r1629;
	min.s32 	%r721, %r999, %r1630;
	min.s32 	%r1000, %r718, %r719;
	min.s32 	%r722, %r1000, %r720;
	setp.lt.s32 	%p70, %r721, %r722;
	mov.u32 	%r1631, %r717;
	mov.u32 	%r1632, %r718;
	mov.u32 	%r1633, %r719;
	mov.u32 	%r1634, %r720;
	mov.u64 	%rd306, %rd172;
	@%p70 bra 	$L__BB30_193;
	setp.lt.s32 	%p71, %r722, %r721;
	mov.u32 	%r1631, %r1627;
	mov.u32 	%r1632, %r1628;
	mov.u32 	%r1633, %r1629;
	mov.u32 	%r1634, %r1630;
	mov.u64 	%rd306, %rd305;
	@%p71 bra 	$L__BB30_193;
	setp.lt.s64 	%p72, %rd305, %rd172;
	selp.b32 	%r1631, %r1627, %r717, %p72;
	selp.b32 	%r1632, %r1628, %r718, %p72;
	selp.b32 	%r1633, %r1629, %r719, %p72;
	selp.b32 	%r1634, %r1630, %r720, %p72;
	min.s64 	%rd306, %rd305, %rd172;
$L__BB30_193:
	ld.shared.v2.u32 	{%r731, %r732}, [_ZN6thrust24THRUST_300001_SM_1000_NS8cuda_cub4core6detail5shmemE+104];
	ld.shared.v2.u32 	{%r733, %r734}, [_ZN6thrust24THRUST_300001_SM_1000_NS8cuda_cub4core6detail5shmemE+112];
	ld.shared.u64 	%rd175, [_ZN6thrust24THRUST_300001_SM_1000_NS8cuda_cub4core6detail5shmemE+120];
	min.s32 	%r1001, %r1632, %r1633;
	min.s32 	%r735, %r1001, %r1634;
	min.s32 	%r1002, %r732, %r733;
	min.s32 	%r736, %r1002, %r734;
	setp.lt.s32 	%p73, %r735, %r736;
	mov.u32 	%r1635, %r731;
	mov.u32 	%r1636, %r732;
	mov.u32 	%r1637, %r733;
	mov.u32 	%r1638, %r734;
	mov.u64 	%rd307, %rd175;
	@%p73 bra 	$L__BB30_196;
	setp.lt.s32 	%p74, %r736, %r735;
	mov.u32 	%r1635, %r1631;
	mov.u32 	%r1636, %r1632;
	mov.u32 	%r1637, %r1633;
	mov.u32 	%r1638, %r1634;
	mov.u64 	%rd307, %rd306;
	@%p74 bra 	$L__BB30_196;
	setp.lt.s64 	%p75, %rd306, %rd175;
	selp.b32 	%r1635, %r1631, %r731, %p75;
	selp.b32 	%r1636, %r1632, %r732, %p75;
	selp.b32 	%r1637, %r1633, %r733, %p75;
	selp.b32 	%r1638, %r1634, %r734, %p75;
	min.s64 	%rd307, %rd306, %rd175;
$L__BB30_196:
	ld.shared.v4.u32 	{%r745, %r746, %r747, %r748}, [_ZN6thrust24THRUST_300001_SM_1000_NS8cuda_cub4core6detail5shmemE+128];
	ld.shared.u64 	%rd178, [_ZN6thrust24THRUST_300001_SM_1000_NS8cuda_cub4core6detail5shmemE+144];
	min.s32 	%r1003, %r1636, %r1637;
	min.s32 	%r749, %r1003, %r1638;
	min.s32 	%r1004, %r746, %r747;
	min.s32 	%r750, %r1004, %r748;
	setp.lt.s32 	%p76, %r749, %r750;
	mov.u32 	%r1639, %r745;
	mov.u32 	%r1640, %r746;
	mov.u32 	%r1641, %r747;
	mov.u32 	%r1642, %r748;
	mov.u64 	%rd308, %rd178;
	@%p76 bra 	$L__BB30_199;
	setp.lt.s32 	%p77, %r750, %r749;
	mov.u32 	%r1639, %r1635;
	mov.u32 	%r1640, %r1636;
	mov.u32 	%r1641, %r1637;
	mov.u32 	%r1642, %r1638;
	mov.u64 	%rd308, %rd307;
	@%p77 bra 	$L__BB30_199;
	setp.lt.s64 	%p78, %rd307, %rd178;
	selp.b32 	%r1639, %r1635, %r745, %p78;
	selp.b32 	%r1640, %r1636, %r746, %p78;
	selp.b32 	%r1641, %r1637, %r747, %p78;
	selp.b32 	%r1642, %r1638, %r748, %p78;
	min.s64 	%rd308, %rd307, %rd178;
$L__BB30_199:
	ld.shared.v2.u32 	{%r759, %r760}, [_ZN6thrust24THRUST_300001_SM_1000_NS8cuda_cub4core6detail5shmemE+152];
	ld.shared.v2.u32 	{%r761, %r762}, [_ZN6thrust24THRUST_300001_SM_1000_NS8cuda_cub4core6detail5shmemE+160];
	ld.shared.u64 	%rd181, [_ZN6thrust24THRUST_300001_SM_1000_NS8cuda_cub4core6detail5shmemE+168];
	min.s32 	%r1005, %r1640, %r1641;
	min.s32 	%r763, %r1005, %r1642;
	min.s32 	%r1006, %r760, %r761;
	min.s32 	%r764, %r1006, %r762;
	setp.lt.s32 	%p79, %r763, %r764;
	mov.u32 	%r1643, %r759;
	mov.u32 	%r1644, %r760;
	mov.u32 	%r1645, %r761;
	mov.u32 	%r1646, %r762;
	mov.u64 	%rd309, %rd181;
	@%p79 bra 	$L__BB30_202;
	setp.lt.s32 	%p80, %r764, %r763;
	mov.u32 	%r1643, %r1639;
	mov.u32 	%r1644, %r1640;
	mov.u32 	%r1645, %r1641;
	mov.u32 	%r1646, %r1642;
	mov.u64 	%rd309, %rd308;
	@%p80 bra 	$L__BB30_202;
	setp.lt.s64 	%p81, %rd308, %rd181;
	selp.b32 	%r1643, %r1639, %r759, %p81;
	selp.b32 	%r1644, %r1640, %r760, %p81;
	selp.b32 	%r1645, %r1641, %r761, %p81;
	selp.b32 	%r1646, %r1642, %r762, %p81;
	min.s64 	%rd309, %rd308, %rd181;
$L__BB30_202:
	ld.shared.v4.u32 	{%r773, %r774, %r775, %r776}, [_ZN6thrust24THRUST_300001_SM_1000_NS8cuda_cub4core6detail5shmemE+176];
	ld.shared.u64 	%rd184, [_ZN6thrust24THRUST_300001_SM_1000_NS8cuda_cub4core6detail5shmemE+192];
	min.s32 	%r1007, %r1644, %r1645;
	min.s32 	%r777, %r1007, %r1646;
	min.s32 	%r1008, %r774, %r775;
	min.s32 	%r778, %r1008, %r776;
	setp.lt.s32 	%p82, %r777, %r778;
	mov.u64 	%rd310, %rd184;
	mov.u32 	%r1647, %r776;
	mov.u32 	%r1648, %r775;
	mov.u32 	%r1649, %r774;
	mov.u32 	%r1650, %r773;
	@%p82 bra 	$L__BB30_205;
	setp.lt.s32 	%p83, %r778, %r777;
	mov.u64 	%rd310, %rd309;
	mov.u32 	%r1647, %r1646;
	mov.u32 	%r1648, %r1645;
	mov.u32 	%r1649, %r1644;
	mov.u32 	%r1650, %r1643;
	@%p83 bra 	$L__BB30_205;
	setp.lt.s64 	%p84, %rd309, %rd184;
	selp.b32 	%r1650, %r1643, %r773, %p84;
	selp.b32 	%r1649, %r1644, %r774, %p84;
	selp.b32 	%r1648, %r1645, %r775, %p84;
	selp.b32 	%r1647, %r1646, %r776, %p84;
	min.s64 	%rd310, %rd309, %rd184;
$L__BB30_205:
	mov.u32 	%r1397, %tid.x;
	setp.ne.s32 	%p201, %r1397, 0;
	@%p201 bra 	$L__BB30_207;
	ld.param.u64 	%rd243, [_ZN6thrust24THRUST_300001_SM_1000_NS8cuda_cub4core6detail13_kernel_agentINS1_8__reduce11ReduceAgentINS0_12zip_iteratorIN4cuda3std3__45tupleIJNS0_6detail15normal_iteratorINS0_10device_ptrINSB_IJiiiiEEEEEEENS0_17counting_iteratorIlNS0_11use_defaultESJ_SJ_EEEEEEEPNSB_IJSF_lEEESN_lNS1_9__extrema9arg_max_fISF_l6lbXYZ2EEEEJSM_SO_lN3cub18CUB_300001_SM_100013GridEvenShareIlEENSV_9GridQueueIyEESS_EEEvDpT0__param_1];
	cvta.to.global.u64 	%rd240, %rd243;
	mul.wide.u32 	%rd241, %r1, 24;
	add.s64 	%rd242, %rd240, %rd241;
	st.global.u32 	[%rd242], %r1650;
	st.global.u32 	[%rd242+4], %r1649;
	st.global.u32 	[%rd242+8], %r1648;
	st.global.u32 	[%rd242+12], %r1647;
	st.global.u64 	[%rd242+16], %rd310;
$L__BB30_207:
	ret;

}
	// .globl	_ZN6thrust24THRUST_300001_SM_1000_NS8cuda_cub4core6detail13_kernel_agentINS1_8__reduce11ReduceAgentIPN4cuda3std3__45tupleIJNSA_IJiiiiEEElEEESD_SC_lNS1_9__extrema9arg_max_fISB_l6lbXYZ2EEEEJSD_SD_iSH_EEEvDpT0_
.visible .entry _ZN6thrust24THRUST_300001_SM_1000_NS8cuda_cub4core6detail13_kernel_agentINS1_8__reduce11ReduceAgentIPN4cuda3std3__45tupleIJNSA_IJiiiiEEElEEESD_SC_lNS1_9__extrema9arg_max_fISB_l6lbXYZ2EEEEJSD_SD_iSH_EEEvDpT0_(
	.param .u64 .ptr .align 1 _ZN6thrust24THRUST_300001_SM_1000_NS8cuda_cub4core6detail13_kernel_agentINS1_8__reduce11ReduceAgentIPN4cuda3std3__45tupleIJNSA_IJiiiiEEElEEESD_SC_lNS1_9__extrema9arg_max_fISB_l6lbXYZ2EEEEJSD_SD_iSH_EEEvDpT0__param_0,
	.param .u64 .ptr .align 1 _ZN6thrust24THRUST_300001_SM_1000_NS8cuda_cub4core6detail13_kernel_agentINS1_8__reduce11ReduceAgentIPN4cuda3std3__45tupleIJNSA_IJiiiiEEElEEESD_SC_lNS1_9__extrema9arg_max_fISB_l6lbXYZ2EEEEJSD_SD_iSH_EEEvDpT0__param_1,
	.param .u32 _ZN6thrust24THRUST_300001_SM_1000_NS8cuda_cub4core6detail13_kernel_agentINS1_8__reduce11ReduceAgentIPN4cuda3std3__45tupleIJNSA_IJiiiiEEElEEESD_SC_lNS1_9__extrema9arg_max_fISB_l6lbXYZ2EEEEJSD_SD_iSH_EEEvDpT0__param_2,
	.param .align 1 .b8 _ZN6thrust24THRUST_300001_SM_1000_NS8cuda_cub4core6detail13_kernel_agentINS1_8__reduce11ReduceAgentIPN4cuda3std3__45tupleIJNSA_IJiiiiEEElEEESD_SC_lNS1_9__extrema9arg_max_fISB_l6lbXYZ2EEEEJSD_SD_iSH_EEEvDpT0__param_3[1]
)
.maxntid 256
{
	.reg .pred 	%p<232>;
	.reg .b32 	%r<1777>;
	.reg .b64 	%rd<463>;

	ld.param.u32 	%r887, [_ZN6thrust24THRUST_300001_SM_1000_NS8cuda_cub4core6detail13_kernel_agentINS1_8__reduce11ReduceAgentIPN4cuda3std3__45tupleIJNSA_IJiiiiEEElEEESD_SC_lNS1_9__extrema9arg_max_fISB_l6lbXYZ2EEEEJSD_SD_iSH_EEEvDpT0__param_2];
	cvt.s64.s32 	%rd1, %r887;
	setp.eq.s32 	%p1, %r887, 0;
	@%p1 bra 	$L__BB31_218;
	setp.gt.s32 	%p2, %r887, 767;
	@%p2 bra 	$L__BB31_121;
	mov.u32 	%r1, %tid.x;
	setp.ge.s32 	%p115, %r1, %r887;
	mov.b32 	%r1529, 0;
	mov.b64 	%rd394, 0;
	mov.u32 	%r1530, %r1529;
	mov.u32 	%r1531, %r1529;
	mov.u32 	%r1532, %r1529;
	mov.u32 	%r1503, %r1;
	@%p115 bra 	$L__BB31_4;
	ld.param.u64 	%rd380, [_ZN6thrust24THRUST_300001_SM_1000_NS8cuda_cub4core6detail13_kernel_agentINS1_8__reduce11ReduceAgentIPN4cuda3std3__45tupleIJNSA_IJiiiiEEElEEESD_SC_lNS1_9__extrema9arg_max_fISB_l6lbXYZ2EEEEJSD_SD_iSH_EEEvDpT0__param_0];
	mul.wide.u32 	%rd341, %r1, 24;
	add.s64 	%rd336, %rd380, %rd341;
	// begin inline asm
	ld.global.nc.u64 %rd335, [%rd336];
	// end inline asm
	mov.b64 	{%r1532, %r1531}, %rd335;
	add.s64 	%rd338, %rd336, 8;
	// begin inline asm
	ld.global.nc.u64 %rd337, [%rd338];
	// end inline asm
	mov.b64 	{%r1530, %r1529}, %rd337;
	add.s64 	%rd340, %rd336, 16;
	// begin inline asm
	ld.global.nc.u64 %rd394, [%rd340];
	// end inline asm
	add.s32 	%r1503, %r1, 256;
$L__BB31_4:
	setp.ge.s32 	%p116, %r1503, %r887;
	@%p116 bra 	$L__BB31_25;
	not.b32 	%r1108, %r1503;
	add.s32 	%r12, %r887, %r1108;
	and.b32  	%r1109, %r12, 768;
	setp.eq.s32 	%p117, %r1109, 768;
	@%p117 bra 	$L__BB31_11;
	ld.param.u64 	%rd381, [_ZN6thrust24THRUST_300001_SM_1000_NS8cuda_cub4core6detail13_kernel_agentINS1_8__reduce11ReduceAgentIPN4cuda3std3__45tupleIJNSA_IJiiiiEEElEEESD_SC_lNS1_9__extrema9arg_max_fISB_l6lbXYZ2EEEEJSD_SD_iSH_EEEvDpT0__param_0];
	mul.wide.u32 	%rd343, %r1503, 24;
	add.s64 	%rd385, %rd381, %rd343;
	shr.u32 	%r1110, %r12, 8;
	add.s32 	%r1111, %r1110, 1;
	and.b32  	%r1112, %r1111, 3;
	neg.s32 	%r1493, %r1112;
$L__BB31_7:
	.pragma "nounroll";
	mov.u64 	%rd6, %rd394;
	mov.u32 	%r19, %r1529;
	mov.u32 	%r18, %r1530;
	mov.u32 	%r17, %r1531;
	mov.u32 	%r16, %r1532;
	// begin inline asm
	ld.global.nc.u64 %rd344, [%rd385];
	// end inline asm
	mov.b64 	{%r20, %r21}, %rd344;
	add.s64 	%rd347, %rd385, 8;
	// begin inline asm
	ld.global.nc.u64 %rd346, [%rd347];
	// end inline asm
	mov.b64 	{%r22, %r23}, %rd346;
	add.s64 	%rd349, %rd385, 16;
	// begin inline asm
	ld.global.nc.u64 %rd348, [%rd349];
	// end inline asm
	min.s32 	%r1113, %r17, %r18;
	min.s32 	%r24, %r1113, %r19;
	min.s32 	%r1114, %r21, %r22;
	min.s32 	%r25, %r1114, %r23;
	setp.lt.s32 	%p118, %r24, %r25;
	mov.u64 	%rd394, %rd348;
	mov.u32 	%r1529, %r23;
	mov.u32 	%r1530, %r22;
	mov.u32 	%r1531, %r21;
	mov.u32 	%r1532, %r20;
	@%p118 bra 	$L__BB31_10;
	setp.lt.s32 	%p119, %r25, %r24;
	mov.u64 	%rd394, %rd6;
	mov.u32 	%r1529, %r19;
	mov.u32 	%r1530, %r18;
	mov.u32 	%r1531, %r17;
	mov.u32 	%r1532, %r16;
	@%p119 bra 	$L__BB31_10;
	setp.lt.s64 	%p120, %rd6, %rd348;
	min.s64 	%rd394, %rd6, %rd348;
	selp.b32 	%r1529, %r19, %r23, %p120;
	selp.b32 	%r1530, %r18, %r22, %p120;
	selp.b32 	%r1531, %r17, %r21, %p120;
	selp.b32 	%r1532, %r16, %r20, %p120;
$L__BB31_10:
	add.s32 	%r1503, %r1503, 256;
	add.s64 	%rd385, %rd385, 6144;
	add.s32 	%r1493, %r1493, 1;
	setp.ne.s32 	%p121, %r1493, 0;
	@%p121 bra 	$L__BB31_7;
$L__BB31_11:
	setp.lt.u32 	%p122, %r12, 768;
	@%p122 bra 	$L__BB31_25;
$L__BB31_12:
	ld.param.u64 	%rd382, [_ZN6thrust24THRUST_300001_SM_1000_NS8cuda_cub4core6detail13_kernel_agentINS1_8__reduce11ReduceAgentIPN4cuda3std3__45tupleIJNSA_IJiiiiEEElEEESD_SC_lNS1_9__extrema9arg_max_fISB_l6lbXYZ2EEEEJSD_SD_iSH_EEEvDpT0__param_0];
	mul.wide.s32 	%rd356, %r1503, 24;
	add.s64 	%rd351, %rd382, %rd356;
	// begin inline asm
	ld.global.nc.u64 %rd350, [%rd351];
	// end inline asm
	mov.b64 	{%r50, %r51}, %rd350;
	add.s64 	%rd353, %rd351, 8;
	// begin inline asm
	ld.global.nc.u64 %rd352, [%rd353];
	// end inline asm
	mov.b64 	{%r52, %r53}, %rd352;
	add.s64 	%rd355, %rd351, 16;
	// begin inline asm
	ld.global.nc.u64 %rd354, [%rd355];
	// end inline asm
	min.s32 	%r1115, %r1531, %r1530;
	min.s32 	%r54, %r1115, %r1529;
	min.s32 	%r1116, %r51, %r52;
	min.s32 	%r55, %r1116, %r53;
	setp.lt.s32 	%p123, %r54, %r55;
	mov.u64 	%rd391, %rd354;
	mov.u32 	%r1517, %r53;
	mov.u32 	%r1518, %r52;
	mov.u32 	%r1519, %r51;
	mov.u32 	%r1520, %r50;
	@%p123 bra 	$L__BB31_15;
	setp.lt.s32 	%p124, %r55, %r54;
	mov.u64 	%rd391, %rd394;
	mov.u32 	%r1517, %r1529;
	mov.u32 	%r1518, %r1530;
	mov.u32 	%r1519, %r1531;
	mov.u32 	%r1520, %r1532;
	@%p124 bra 	$L__BB31_15;
	setp.lt.s64 	%p125, %rd394, %rd354;
	min.s64 	%rd391, %rd394, %rd354;
	selp.b32 	%r1517, %r1529, %r53, %p125;
	selp.b32 	%r1518, %r1530, %r52, %p125;
	selp.b32 	%r1519, %r1531, %r51, %p125;
	selp.b32 	%r1520, %r1532, %r50, %p125;
$L__BB31_15:
	add.s64 	%rd358, %rd351, 6144;
	// begin inline asm
	ld.global.nc.u64 %rd357, [%rd358];
	// end inline asm
	mov.b64 	{%r64, %r65}, %rd357;
	add.s64 	%rd360, %rd351, 6152;
	// begin inline asm
	ld.global.nc.u64 %rd359, [%rd360];
	// end inline asm
	mov.b64 	{%r66, %r67}, %rd359;
	add.s64 	%rd362, %rd351, 6160;
	// begin inline asm
	ld.global.nc.u64 %rd361, [%rd362];
	// end inline asm
	min.s32 	%r1117, %r1519, %r1518;
	min.s32 	%r68, %r1117, %r1517;
	min.s32 	%r1118, %r65, %r66;
	min.s32 	%r69, %r1118, %r67;
	setp.lt.s32 	%p126, %r68, %r69;
	mov.u64 	%rd392, %rd361;
	mov.u32 	%r1521, %r67;
	mov.u32 	%r1522, %r66;
	mov.u32 	%r1523, %r65;
	mov.u32 	%r1524, %r64;
	@%p126 bra 	$L__BB31_18;
	setp.lt.s32 	%p127, %r69, %r68;
	mov.u64 	%rd392, %rd391;
	mov.u32 	%r1521, %r1517;
	mov.u32 	%r1522, %r1518;
	mov.u32 	%r1523, %r1519;
	mov.u32 	%r1524, %r1520;
	@%p127 bra 	$L__BB31_18;
	setp.lt.s64 	%p128, %rd391, %rd361;
	min.s64 	%rd392, %rd391, %rd361;
	selp.b32 	%r1521, %r1517, %r67, %p128;
	selp.b32 	%r1522, %r1518, %r66, %p128;
	selp.b32 	%r1523, %r1519, %r65, %p128;
	selp.b32 	%r1524, %r1520, %r64, %p128;
$L__BB31_18:
	add.s64 	%rd364, %rd351, 12288;
	// begin inline asm
	ld.global.nc.u64 %rd363, [%rd364];
	// end inline asm
	mov.b64 	{%r78, %r79}, %rd363;
	add.s64 	%rd366, %rd351, 12296;
	// begin inline asm
	ld.global.nc.u64 %rd365, [%rd366];
	// end inline asm
	mov.b64 	{%r80, %r81}, %rd365;
	add.s64 	%rd368, %rd351, 12304;
	// begin inline asm
	ld.global.nc.u64 %rd367, [%rd368];
	// end inline asm
	min.s32 	%r1119, %r1523, %r1522;
	min.s32 	%r82, %r1119, %r1521;
	min.s32 	%r1120, %r79, %r80;
	min.s32 	%r83, %r1120, %r81;
	setp.lt.s32 	%p129, %r82, %r83;
	mov.u64 	%rd393, %rd367;
	mov.u32 	%r1525, %r81;
	mov.u32 	%r1526, %r80;
	mov.u32 	%r1527, %r79;
	mov.u32 	%r1528, %r78;
	@%p129 bra 	$L__BB31_21;
	setp.lt.s32 	%p130, %r83, %r82;
	mov.u64 	%rd393, %rd392;
	mov.u32 	%r1525, %r1521;
	mov.u32 	%r1526, %r1522;
	mov.u32 	%r1527, %r1523;
	mov.u32 	%r1528, %r1524;
	@%p130 bra 	$L__BB31_21;
	setp.lt.s64 	%p131, %rd392, %rd367;
	min.s64 	%rd393, %rd392, %rd367;
	selp.b32 	%r1525, %r1521, %r81, %p131;
	selp.b32 	%r1526, %r1522, %r80, %p131;
	selp.b32 	%r1527, %r1523, %r79, %p131;
	selp.b32 	%r1528, %r1524, %r78, %p131;
$L__BB31_21:
	add.s64 	%rd370, %rd351, 18432;
	// begin inline asm
	ld.global.nc.u64 %rd369, [%rd370];
	// end inline asm
	mov.b64 	{%r92, %r93}, %rd369;
	add.s64 	%rd372, %rd351, 18440;
	// begin inline asm
	ld.global.nc.u64 %rd371, [%rd372];
	// end inline asm
	mov.b64 	{%r94, %r95}, %rd371;
	add.s64 	%rd374, %rd351, 18448;
	// begin inline asm
	ld.global.nc.u64 %rd373, [%rd374];
	// end inline asm
	min.s32 	%r1121, %r1527, %r1526;
	min.s32 	%r96, %r1121, %r1525;
	min.s32 	%r1122, %r93, %r94;
	min.s32 	%r97, %r1122, %r95;
	setp.lt.s32 	%p132, %r96, %r97;
	mov.u64 	%rd394, %rd373;
	mov.u32 	%r1529, %r95;
	mov.u32 	%r1530, %r94;
	mov.u32 	%r1531, %r93;
	mov.u32 	%r1532, %r92;
	@%p132 bra 	$L__BB31_24;
	setp.lt.s32 	%p133, %r97, %r96;
	mov.u64 	%rd394, %rd393;
	mov.u32 	%r1529, %r1525;
	mov.u32 	%r1530, %r1526;
	mov.u32 	%r1531, %r1527;
	mov.u32 	%r1532, %r1528;
	@%p133 bra 	$L__BB31_24;
	setp.lt.s64 	%p134, %rd393, %rd373;
	min.s64 	%rd394, %rd393, %rd373;
	selp.b32 	%r1529, %r1525, %r95, %p134;
	selp.b32 	%r1530, %r1526, %r94, %p134;
	selp.b32 	%r1531, %r1527, %r93, %p134;
	selp.b32 	%r1532, %r1528, %r92, %p134;
$L__BB31_24:
	add.s32 	%r1503, %r1503, 1024;
	setp.lt.s32 	%p135, %r1503, %r887;
	@%p135 bra 	$L__BB31_12;
$L__BB31_25:
	setp.lt.s32 	%p136, %r887, 256;
	@%p136 bra 	$L__BB31_70;
	// begin inline asm
	mov.u32 %r1309, %laneid;
	// end inline asm
	mov.b32 	%r1337, 1;
	mov.b32 	%r1338, 31;
	mov.b32 	%r1339, -1;
	// begin inline asm
	shfl.sync.down.b32 %r1310, %r1532, %r1337, %r1338, %r1339;
	// end inline asm
	// begin inline asm
	shfl.sync.down.b32 %r1315, %r1531, %r1337, %r1338, %r1339;
	// end inline asm
	// begin inline asm
	shfl.sync.down.b32 %r1320, %r1530, %r1337, %r1338, %r1339;
	// end inline asm
	// begin inline asm
	shfl.sync.down.b32 %r1325, %r1529, %r1337, %r1338, %r1339;
	// end inline asm
	mov.b64 	{%r1331, %r1336}, %rd394;
	// begin inline asm
	shfl.sync.down.b32 %r1330, %r1331, %r1337, %r1338, %r1339;
	// end inline asm
	// begin inline asm
	shfl.sync.down.b32 %r1335, %r1336, %r1337, %r1338, %r1339;
	// end inline asm
	mov.b64 	%rd28, {%r1330, %r1335};
	setp.gt.s32 	%p188, %r1309, 30;
	mov.u64 	%rd396, %rd394;
	mov.u32 	%r1537, %r1529;
	mov.u32 	%r1538, %r1530;
	mov.u32 	%r1539, %r1531;
	mov.u32 	%r1540, %r1532;
	@%p188 bra 	$L__BB31_30;
	min.s32 	%r1340, %r1531, %r1530;
	min.s32 	%r116, %r1340, %r1529;
	min.s32 	%r1341, %r1315, %r1320;
	min.s32 	%r117, %r1341, %r1325;
	setp.lt.s32 	%p189, %r116, %r117;
	mov.u64 	%rd396, %rd28;
	mov.u32 	%r1537, %r1325;
	mov.u32 	%r1538, %r1320;
	mov.u32 	%r1539, %r1315;
	mov.u32 	%r1540, %r1310;
	@%p189 bra 	$L__BB31_30;
	setp.lt.s32 	%p190, %r117, %r116;
	mov.u64 	%rd396, %rd394;
	mov.u32 	%r1537, %r1529;
	mov.u32 	%r1538, %r1530;
	mov.u32 	%r1539, %r1531;
	mov.u32 	%r1540, %r1532;
	@%p190 bra 	$L__BB31_30;
	setp.lt.s64 	%p191, %rd394, %rd28;
	min.s64 	%rd396, %rd394, %rd28;
	selp.b32 	%r1537, %r1529, %r1325, %p191;
	selp.b32 	%r1538, %r1530, %r1320, %p191;
	selp.b32 	%r1539, %r1531, %r1315, %p191;
	selp.b32 	%r1540, %r1532, %r1310, %p191;
$L__BB31_30:
	mov.b32 	%r1369, 2;
	mov.b32 	%r1370, 31;
	mov.b32 	%r1371, -1;
	// begin inline asm
	shfl.sync.down.b32 %r1342, %r1540, %r1369, %r1370, %r1371;
	// end inline asm
	// begin inline asm
	shfl.sync.down.b32 %r1347, %r1539, %r1369, %r1370, %r1371;
	// end inline asm
	// begin inline asm
	shfl.sync.down.b32 %r1352, %r1538, %r1369, %r1370, %r1371;
	// end inline asm
	// begin inline asm
	shfl.sync.down.b32 %r1357, %r1537, %r1369, %r1370, %r1371;
	// end inline asm
	mov.b64 	{%r1363, %r1368}, %rd396;
	// begin inline asm
	shfl.sync.down.b32 %r1362, %r1363, %r1369, %r1370, %r1371;
	// end inline asm
	// begin inline asm
	shfl.sync.down.b32 %r1367, %r1368, %r1369, %r1370, %r1371;
	// end inline asm
	mov.b64 	%rd31, {%r1362, %r1367};
	setp.gt.s32 	%p192, %r1309, 29;
	mov.u64 	%rd397, %rd396;
	mov.u32 	%r1541, %r1537;
	mov.u32 	%r1542, %r1538;
	mov.u32 	%r1543, %r1539;
	mov.u32 	%r1544, %r1540;
	@%p192 bra 	$L__BB31_34;
	min.s32 	%r1372, %r1539, %r1538;
	min.s32 	%r130, %r1372, %r1537;
	min.s32 	%r1373, %r1347, %r1352;
	min.s32 	%r131, %r1373, %r1357;
	setp.lt.s32 	%p193, %r130, %r131;
	mov.u64 	%rd397, %rd31;
	mov.u32 	%r1541, %r1357;
	mov.u32 	%r1542, %r1352;
	mov.u32 	%r1543, %r1347;
	mov.u32 	%r1544, %r1342;
	@%p193 bra 	$L__BB31_34;
	setp.lt.s32 	%p194, %r131, %r130;
	mov.u64 	%rd397, %rd396;
	mov.u32 	%r1541, %r1537;
	mov.u32 	%r1542, %r1538;
	mov.u32 	%r1543, %r1539;
	mov.u32 	%r1544, %r1540;
	@%p194 bra 	$L__BB31_34;
	setp.lt.s64 	%p195, %rd396, %rd31;
	min.s64 	%rd397, %rd396, %rd31;
	selp.b32 	%r1541, %r1537, %r1357, %p195;
	selp.b32 	%r1542, %r1538, %r1352, %p195;
	selp.b32 	%r1543, %r1539, %r1347, %p195;
	selp.b32 	%r1544, %r1540, %r1342, %p195;
$L__BB31_34:
	mov.b32 	%r1401, 4;
	mov.b32 	%r1402, 31;
	mov.b32 	%r1403, -1;
	// begin inline asm
	shfl.sync.down.b32 %r1374, %r1544, %r1401, %r1402, %r1403;
	// end inline asm
	// begin inline asm
	shfl.sync.down.b32 %r1379, %r1543, %r1401, %r1402, %r1403;
	// end inline asm
	// begin inline asm
	shfl.sync.down.b32 %r1384, %r1542, %r1401, %r1402, %r1403;
	// end inline asm
	// begin inline asm
	shfl.sync.down.b32 %r1389, %r1541, %r1401, %r1402, %r1403;
	// end inline asm
	mov.b64 	{%r1395, %r1400}, %rd397;
	// begin inline asm
	shfl.sync.down.b32 %r1394, %r1395, %r1401, %r1402, %r1403;
	// end inline asm
	// begin inline asm
	shfl.sync.down.b32 %r1399, %r1400, %r1401, %r1402, %r1403;
	// end inline asm
	mov.b64 	%rd34, {%r1394, %r1399};
	setp.gt.s32 	%p196, %r1309, 27;
	mov.u64 	%rd398, %rd397;
	mov.u32 	%r1545, %r1541;
	mov.u32 	%r1546, %r1542;
	mov.u32 	%r1547, %r1543;
	mov.u32 	%r1548, %r1544;
	@%p196 bra 	$L__BB31_38;
	min.s32 	%r1404, %r1543, %r1542;
	min.s32 	%r144, %r1404, %r1541;
	min.s32 	%r1405, %r1379, %r1384;
	min.s32 	%r145, %r1405, %r1389;
	setp.lt.s32 	%p197, %r144, %r145;
	mov.u64 	%rd398, %rd34;
	mov.u32 	%r1545, %r1389;
	mov.u32 	%r1546, %r1384;
	mov.u32 	%r1547, %r1379;
	mov.u32 	%r1548, %r1374;
	@%p197 bra 	$L__BB31_38;
	setp.lt.s32 	%p198, %r145, %r144;
	mov.u64 	%rd398, %rd397;
	mov.u32 	%r1545, %r1541;
	mov.u32 	%r1546, %r1542;
	mov.u32 	%r1547, %r1543;
	mov.u32 	%r1548, %r1544;
	@%p198 bra 	$L__BB31_38;
	setp.lt.s64 	%p199, %rd397, %rd34;
	min.s64 	%rd398, %rd397, %rd34;
	selp.b32 	%r1545, %r1541, %r1389, %p199;
	selp.b32 	%r1546, %r1542, %r1384, %p199;
	selp.b32 	%r1547, %r1543, %r1379, %p199;
	selp.b32 	%r1548, %r1544, %r1374, %p199;
$L__BB31_38:
	mov.b32 	%r1433, 8;
	mov.b32 	%r1434, 31;
	mov.b32 	%r1435, -1;
	// begin inline asm
	shfl.sync.down.b32 %r1406, %r1548, %r1433, %r1434, %r1435;
	// end inline asm
	// begin inline asm
	shfl.sync.down.b32 %r1411, %r1547, %r1433, %r1434, %r1435;
	// end inline asm
	// begin inline asm
	shfl.sync.down.b32 %r1416, %r1546, %r1433, %r1434, %r1435;
	// end inline asm
	// begin inline asm
	shfl.sync.down.b32 %r1421, %r1545, %r1433, %r1434, %r1435;
	// end inline asm
	mov.b64 	{%r1427, %r1432}, %rd398;
	// begin inline asm
	shfl.sync.down.b32 %r1426, %r1427, %r1433, %r1434, %r1435;
	// end inline asm
	// begin inline asm
	shfl.sync.down.b32 %r1431, %r1432, %r1433, %r1434, %r1435;
	// end inline asm
	mov.b64 	%rd37, {%r1426, %r1431};
	setp.gt.s32 	%p200, %r1309, 23;
	mov.u64 	%rd399, %rd398;
	mov.u32 	%r1549, %r1545;
	mov.u32 	%r1550, %r1546;
	mov.u32 	%r1551, %r1547;
	mov.u32 	%r1552, %r1548;
	@%p200 bra 	$L__BB31_42;
	min.s32 	%r1436, %r1547, %r1546;
	min.s32 	%r158, %r1436, %r1545;
	min.s32 	%r1437, %r1411, %r1416;
	min.s32 	%r159, %r1437, %r1421;
	setp.lt.s32 	%p201, %r158, %r159;
	mov.u64 	%rd399, %rd37;
	mov.u32 	%r1549, %r1421;
	mov.u32 	%r1550, %r1416;
	mov.u32 	%r1551, %r1411;
	mov.u32 	%r1552, %r1406;
	@%p201 bra 	$L__BB31_42;
	setp.lt.s32 	%p202, %r159, %r158;
	mov.u64 	%rd399, %rd398;
	mov.u32 	%r1549, %r1545;
	mov.u32 	%r1550, %r1546;
	mov.u32 	%r1551, %r1547;
	mov.u32 	%r1552, %r1548;
	@%p202 bra 	$L__BB31_42;
	setp.lt.s64 	%p203, %rd398, %rd37;
	min.s64 	%rd399, %rd398, %rd37;
	selp.b32 	%r1549, %r1545, %r1421, %p203;
	selp.b32 	%r1550, %r1546, %r1416, %p203;
	selp.b32 	%r1551, %r1547, %r1411, %p203;
	selp.b32 	%r1552, %r1548, %r1406, %p203;
$L__BB31_42:
	mov.b32 	%r1465, 16;
	mov.b32 	%r1466, 31;
	mov.b32 	%r1467, -1;
	// begin inline asm
	shfl.sync.down.b32 %r1438, %r1552, %r1465, %r1466, %r1467;
	// end inline asm
	// begin inline asm
	shfl.sync.down.b32 %r1443, %r1551, %r1465, %r1466, %r1467;
	// end inline asm
	// begin inline asm
	shfl.sync.down.b32 %r1448, %r1550, %r1465, %r1466, %r1467;
	// end inline asm
	// begin inline asm
	shfl.sync.down.b32 %r1453, %r1549, %r1465, %r1466, %r1467;
	// end inline asm
	mov.b64 	{%r1459, %r1464}, %rd399;
	// begin inline asm
	shfl.sync.down.b32 %r1458, %r1459, %r1465, %r1466, %r1467;
	// end inline asm
	// begin inline asm
	shfl.sync.down.b32 %r1463, %r1464, %r1465, %r1466, %r1467;
	// end inline asm
	mov.b64 	%rd40, {%r1458, %r1463};
	setp.gt.s32 	%p204, %r1309, 15;
	mov.u64 	%rd462, %rd399;
	mov.u32 	%r1773, %r1549;
	mov.u32 	%r1774, %r1550;
	mov.u32 	%r1775, %r1551;
	mov.u32 	%r1776, %r1552;
	@%p204 bra 	$L__BB31_46;
	min.s32 	%r1468, %r1551, %r1550;
	min.s32 	%r172, %r1468, %r1549;
	min.s32 	%r1469, %r1443, %r1448;
	min.s32 	%r173, %r1469, %r1453;
	setp.lt.s32 	%p205, %r172, %r173;
	mov.u64 	%rd462, %rd40;
	mov.u32 	%r1773, %r1453;
	mov.u32 	%r1774, %r1448;
	mov.u32 	%r1775, %r1443;
	mov.u32 	%r1776, %r1438;
	@%p205 bra 	$L__BB31_46;
	setp.lt.s32 	%p206, %r173, %r172;
	mov.u64 	%rd462, %rd399;
	mov.u32 	%r1773, %r1549;
	mov.u32 	%r1774, %r1550;
	mov.u32 	%r1775, %r1551;
	mov.u32 	%r1776, %r1552;
	@%p206 bra 	$L__BB31_46;
	setp.lt.s64 	%p207, %rd399, %rd40;
	min.s64 	%rd462, %rd399, %rd40;
	selp.b32 	%r1773, %r1549, %r1453, %p207;
	selp.b32 	%r1774, %r1550, %r1448, %p207;
	selp.b32 	%r1775, %r1551, %r1443, %p207;
	selp.b32 	%r1776, %r1552, %r1438, %p207;
$L__BB31_46:
	setp.ne.s32 	%p208, %r1309, 0;
	@%p208 bra 	$L__BB31_48;
	shr.u32 	%r1470, %r1, 5;
	mov.u32 	%r1471, _ZN6thrust24THRUST_300001_SM_1000_NS8cuda_cub4core6detail5shmemE;
	mad.lo.s32 	%r1472, %r1470, 24, %r1471;
	st.shared.v2.u32 	[%r1472+8], {%r1776, %r1775};
	st.shared.v2.u32 	[%r1472+16], {%r1774, %r1773};
	st.shared.u64 	[%r1472+24], %rd462;
$L__BB31_48:
	bar.sync 	0;
	setp.ne.s32 	%p209, %r1, 0;
	@%p209 bra 	$L__BB31_216;
	ld.shared.v4.u32 	{%r182, %r183, %r184, %r185}, [_ZN6thrust24THRUST_300001_SM_1000_NS8cuda_cub4core6detail5shmemE+32];
	ld.shared.u64 	%rd43, [_ZN6thrust24THRUST_300001_SM_1000_NS8cuda_cub4core6detail5shmemE+48];
	min.s32 	%r1473, %r1775, %r1774;
	min.s32 	%r186, %r1473, %r1773;
	min.s32 	%r1474, %r183, %r184;
	min.s32 	%r187, %r1474, %r185;
	setp.lt.s32 	%p210, %r186, %r187;
	mov.u64 	%rd401, %rd43;
	mov.u32 	%r1557, %r185;
	mov.u32 	%r1558, %r184;
	mov.u32 	%r1559, %r183;
	mov.u32 	%r1560, %r182;
	@%p210 bra 	$L__BB31_52;
	setp.lt.s32 	%p211, %r187, %r186;
	mov.u64 	%rd401, %rd462;
	mov.u32 	%r1557, %r1773;
	mov.u32 	%r1558, %r1774;
	mov.u32 	%r1559, %r1775;
	mov.u32 	%r1560, %r1776;
	@%p211 bra 	$L__BB31_52;
	setp.lt.s64 	%p212, %rd462, %rd43;
	min.s64 	%rd401, %rd462, %rd43;
	selp.b32 	%r1557, %r1773, %r185, %p212;
	selp.b32 	%r1558, %r1774, %r184, %p212;
	selp.b32 	%r1559, %r1775, %r183, %p212;
	selp.b32 	%r1560, %r1776, %r182, %p212;
$L__BB31_52:
	ld.shared.v2.u32 	{%r196, %r197}, [_ZN6thrust24THRUST_300001_SM_1000_NS8cuda_cub4core6detail5shmemE+56];
	ld.shared.v2.u32 	{%r198, %r199}, [_ZN6thrust24THRUST_300001_SM_1000_NS8cuda_cub4core6detail5shmemE+64];
	ld.shared.u64 	%rd46, [_ZN6thrust24THRUST_300001_SM_1000_NS8cuda_cub4core6detail5shmemE+72];
	min.s32 	%r1475, %r1559, %r1558;
	min.s32 	%r200, %r1475, %r1557;
	min.s32 	%r1476, %r197, %r198;
	min.s32 	%r201, %r1476, %r199;
	setp.lt.s32 	%p213, %r200, %r201;
	mov.u64 	%rd402, %rd46;
	mov.u32 	%r1561, %r199;
	mov.u32 	%r1562, %r198;
	mov.u32 	%r1563, %r197;
	mov.u32 	%r1564, %r196;
	@%p213 bra 	$L__BB31_55;
	setp.lt.s32 	%p214, %r201, %r200;
	mov.u64 	%rd402, %rd401;
	mov.u32 	%r1561, %r1557;
	mov.u32 	%r1562, %r1558;
	mov.u32 	%r1563, %r1559;
	mov.u32 	%r1564, %r1560;
	@%p214 bra 	$L__BB31_55;
	setp.lt.s64 	%p215, %rd401, %rd46;
	min.s64 	%rd402, %rd401, %rd46;
	selp.b32 	%r1561, %r1557, %r199, %p215;
	selp.b32 	%r1562, %r1558, %r198, %p215;
	selp.b32 	%r1563, %r1559, %r197, %p215;
	selp.b32 	%r1564, %r1560, %r196, %p215;
$L__BB31_55:
	ld.shared.v4.u32 	{%r210, %r211, %r212, %r213}, [_ZN6thrust24THRUST_300001_SM_1000_NS8cuda_cub4core6detail5shmemE+80];
	ld.shared.u64 	%rd49, [_ZN6thrust24THRUST_300001_SM_1000_NS8cuda_cub4core6detail5shmemE+96];
	min.s32 	%r1477, %r1563, %r1562;
	min.s32 	%r214, %r1477, %r1561;
	min.s32 	%r1478, %r211, %r212;
	min.s32 	%r215, %r1478, %r213;
	setp.lt.s32 	%p216, %r214, %r215;
	mov.u64 	%rd403, %rd49;
	mov.u32 	%r1565, %r213;
	mov.u32 	%r1566, %r212;
	mov.u32 	%r1567, %r211;
	mov.u32 	%r1568, %r210;
	@%p216 bra 	$L__BB31_58;
	setp.lt.s32 	%p217, %r215, %r214;
	mov.u64 	%rd403, %rd402;
	mov.u32 	%r1565, %r1561;
	mov.u32 	%r1566, %r1562;
	mov.u32 	%r1567, %r1563;
	mov.u32 	%r1568, %r1564;
	@%p217 bra 	$L__BB31_58;
	setp.lt.s64 	%p218, %rd402, %rd49;
	min.s64 	%rd403, %rd402, %rd49;
	selp.b32 	%r1565, %r1561, %r213, %p218;
	selp.b32 	%r1566, %r1562, %r212, %p218;
	selp.b32 	%r1567, %r1563, %r211, %p218;
	selp.b32 	%r1568, %r1564, %r210, %p218;
$L__BB31_58:
	ld.shared.v2.u32 	{%r224, %r225}, [_ZN6thrust24THRUST_300001_SM_1000_NS8cuda_cub4core6detail5shmemE+104];
	ld.shared.v2.u32 	{%r226, %r227}, [_ZN6thrust24THRUST_300001_SM_1000_NS8cuda_cub4core6detail5shmemE+112];
	ld.shared.u64 	%rd52, [_ZN6thrust24THRUST_300001_SM_1000_NS8cuda_cub4core6detail5shmemE+120];
	min.s32 	%r1479, %r1567, %r1566;
	min.s32 	%r228, %r1479, %r1565;
	min.s32 	%r1480, %r225, %r226;
	min.s32 	%r229, %r1480, %r227;
	setp.lt.s32 	%p219, %r228, %r229;
	mov.u64 	%rd404, %rd52;
	mov.u32 	%r1569, %r227;
	mov.u32 	%r1570, %r226;
	mov.u32 	%r1571, %r225;
	mov.u32 	%r1572, %r224;
	@%p219 bra 	$L__BB31_61;
	setp.lt.s32 	%p220, %r229, %r228;
	mov.u64 	%rd404, %rd403;
	mov.u32 	%r1569, %r1565;
	mov.u32 	%r1570, %r1566;
	mov.u32 	%r1571, %r1567;
	mov.u32 	%r1572, %r1568;
	@%p220 bra 	$L__BB31_61;
	setp.lt.s64 	%p221, %rd403, %rd52;
	min.s64 	%rd404, %rd403, %rd52;
	selp.b32 	%r1569, %r1565, %r227, %p221;
	selp.b32 	%r1570, %r1566, %r226, %p221;
	selp.b32 	%r1571, %r1567, %r225, %p221;
	selp.b32 	%r1572, %r1568, %r224, %p221;
$L__BB31_61:
	ld.shared.v4.u32 	{%r238, %r239, %r240, %r241}, [_ZN6thrust24THRUST_300001_SM_1000_NS8cuda_cub4core6detail5shmemE+128];
	ld.shared.u64 	%rd55, [_ZN6thrust24THRUST_300001_SM_1000_NS8cuda_cub4core6detail5shmemE+144];
	min.s32 	%r1481, %r1571, %r1570;
	min.s32 	%r242, %r1481, %r1569;
	min.s32 	%r1482, %r239, %r240;
	min.s32 	%r243, %r1482, %r241;
	setp.lt.s32 	%p222, %r242, %r243;
	mov.u64 	%rd405, %rd55;
	mov.u32 	%r1573, %r241;
	mov.u32 	%r1574, %r240;
	mov.u32 	%r1575, %r239;
	mov.u32 	%r1576, %r238;
	@%p222 bra 	$L__BB31_64;
	setp.lt.s32 	%p223, %r243, %r242;
	mov.u64 	%rd405, %rd404;
	mov.u32 	%r1573, %r1569;
	mov.u32 	%r1574, %r1570;
	mov.u32 	%r1575, %r1571;
	mov.u32 	%r1576, %r1572;
	@%p223 bra 	$L__BB31_64;
	setp.lt.s64 	%p224, %rd404, %rd55;
	min.s64 	%rd405, %rd404, %rd55;
	selp.b32 	%r1573, %r1569, %r241, %p224;
	selp.b32 	%r1574, %r1570, %r240, %p224;
	selp.b32 	%r1575, %r1571, %r239, %p224;
	selp.b32 	%r1576, %r1572, %r238, %p224;
$L__BB31_64:
	ld.shared.v2.u32 	{%r252, %r253}, [_ZN6thrust24THRUST_300001_SM_1000_NS8cuda_cub4core6detail5shmemE+152];
	ld.shared.v2.u32 	{%r254, %r255}, [_ZN6thrust24THRUST_300001_SM_1000_NS8cuda_cub4core6detail5shmemE+160];
	ld.shared.u64 	%rd58, [_ZN6thrust24THRUST_300001_SM_1000_NS8cuda_cub4core6detail5shmemE+168];
	min.s32 	%r1483, %r1575, %r1574;
	min.s32 	%r256, %r1483, %r1573;
	min.s32 	%r1484, %r253, %r254;
	min.s32 	%r257, %r1484, %r255;
	setp.lt.s32 	%p225, %r256, %r257;
	mov.u64 	%rd406, %rd58;
	mov.u32 	%r1577, %r255;
	mov.u32 	%r1578, %r254;
	mov.u32 	%r1579, %r253;
	mov.u32 	%r1580, %r252;
	@%p225 bra 	$L__BB31_67;
	setp.lt.s32 	%p226, %r257, %r256;
	mov.u64 	%rd406, %rd405;
	mov.u32 	%r1577, %r1573;
	mov.u32 	%r1578, %r1574;
	mov.u32 	%r1579, %r1575;
	mov.u32 	%r1580, %r1576;
	@%p226 bra 	$L__BB31_67;
	setp.lt.s64 	%p227, %rd405, %rd58;
	min.s64 	%rd406, %rd405, %rd58;
	selp.b32 	%r1577, %r1573, %r255, %p227;
	selp.b32 	%r1578, %r1574, %r254, %p227;
	selp.b32 	%r1579, %r1575, %r253, %p227;
	selp.b32 	%r1580, %r1576, %r252, %p227;
$L__BB31_67:
	ld.shared.v4.u32 	{%r266, %r267, %r268, %r269}, [_ZN6thrust24THRUST_300001_SM_1000_NS8cuda_cub4core6detail5shmemE+176];
	ld.shared.u64 	%rd61, [_ZN6thrust24THRUST_300001_SM_1000_NS8cuda_cub4core6detail5shmemE+192];
	min.s32 	%r1485, %r1579, %r1578;
	min.s32 	%r270, %r1485, %r1577;
	min.s32 	%r1486, %r267, %r268;
	min.s32 	%r271, %r1486, %r269;
	setp.lt.s32 	%p228, %r270, %r271;
	mov.u64 	%rd462, %rd61;
	mov.u32 	%r1773, %r269;
	mov.u32 	%r1774, %r268;
	mov.u32 	%r1775, %r267;
	mov.u32 	%r1776, %r266;
	@%p228 bra 	$L__BB31_216;
	setp.lt.s32 	%p229, %r271, %r270;
	mov.u64 	%rd462, %rd406;
	mov.u32 	%r1773, %r1577;
	mov.u32 	%r1774, %r1578;
	mov.u32 	%r1775, %r1579;
	mov.u32 	%r1776, %r1580;
	@%p229 bra 	$L__BB31_216;
	setp.lt.s64 	%p230, %rd406, %rd61;
	min.s64 	%rd462, %rd406, %rd61;
	selp.b32 	%r1773, %r1577, %r269, %p230;
	selp.b32 	%r1774, %r1578, %r268, %p230;
	selp.b32 	%r1775, %r1579, %r267, %p230;
	selp.b32 	%r1776, %r1580, %r266, %p230;
	bra.uni 	$L__BB31_216;
$L__BB31_70:
	// begin inline asm
	mov.u32 %r1123, %laneid;
	// end inline asm
	and.b32  	%r1154, %r1, 992;
	add.s32 	%r1155, %r1154, 32;
	setp.gt.s32 	%p137, %r1155, %r887;
	not.b32 	%r1156, %r1154;
	add.s32 	%r1157, %r887, %r1156;
	selp.b32 	%r1152, %r1157, 31, %p137;
	mov.b32 	%r1151, 1;
	mov.b32 	%r1153, -1;
	// begin inline asm
	shfl.sync.down.b32 %r1124, %r1532, %r1151, %r1152, %r1153;
	// end inline asm
	// begin inline asm
	shfl.sync.down.b32 %r1129, %r1531, %r1151, %r1152, %r1153;
	// end inline asm
	// begin inline asm
	shfl.sync.down.b32 %r1134, %r1530, %r1151, %r1152, %r1153;
	// end inline asm
	// begin inline asm
	shfl.sync.down.b32 %r1139, %r1529, %r1151, %r1152, %r1153;
	// end inline asm
	mov.b64 	{%r1145, %r1150}, %rd394;
	// begin inline asm
	shfl.sync.down.b32 %r1144, %r1145, %r1151, %r1152, %r1153;
	// end inline asm
	// begin inline asm
	shfl.sync.down.b32 %r1149, %r1150, %r1151, %r1152, %r1153;
	// end inline asm
	mov.b64 	%rd63, {%r1144, %r1149};
	setp.ge.s32 	%p138, %r1123, %r1152;
	mov.u64 	%rd407, %rd394;
	mov.u32 	%r1581, %r1529;
	mov.u32 	%r1582, %r1530;
	mov.u32 	%r1583, %r1531;
	mov.u32 	%r1584, %r1532;
	@%p138 bra 	$L__BB31_74;
	min.s32 	%r1158, %r1531, %r1530;
	min.s32 	%r282, %r1158, %r1529;
	min.s32 	%r1159, %r1129, %r1134;
	min.s32 	%r283, %r1159, %r1139;
	setp.lt.s32 	%p139, %r282, %r283;
	mov.u64 	%rd407, %rd63;
	mov.u32 	%r1581, %r1139;
	mov.u32 	%r1582, %r1134;
	mov.u32 	%r1583, %r1129;
	mov.u32 	%r1584, %r1124;
	@%p139 bra 	$L__BB31_74;
	setp.lt.s32 	%p140, %r283, %r282;
	mov.u64 	%rd407, %rd394;
	mov.u32 	%r1581, %r1529;
	mov.u32 	%r1582, %r1530;
	mov.u32 	%r1583, %r1531;
	mov.u32 	%r1584, %r1532;
	@%p140 bra 	$L__BB31_74;
	setp.lt.s64 	%p141, %rd394, %rd63;
	min.s64 	%rd407, %rd394, %rd63;
	selp.b32 	%r1581, %r1529, %r1139, %p141;
	selp.b32 	%r1582, %r1530, %r1134, %p141;
	selp.b32 	%r1583, %r1531, %r1129, %p141;
	selp.b32 	%r1584, %r1532, %r1124, %p141;
$L__BB31_74:
	mov.b32 	%r1187, 2;
	mov.b32 	%r1189, -1;
	// begin inline asm
	shfl.sync.down.b32 %r1160, %r1584, %r1187, %r1152, %r1189;
	// end inline asm
	// begin inline asm
	shfl.sync.down.b32 %r1165, %r1583, %r1187, %r1152, %r1189;
	// end inline asm
	// begin inline asm
	shfl.sync.down.b32 %r1170, %r1582, %r1187, %r1152, %r1189;
	// end inline asm
	// begin inline asm
	shfl.sync.down.b32 %r1175, %r1581, %r1187, %r1152, %r1189;
	// end inline asm
	mov.b64 	{%r1181, %r1186}, %rd407;
	// begin inline asm
	shfl.sync.down.b32 %r1180, %r1181, %r1187, %r1152, %r1189;
	// end inline asm
	// begin inline asm
	shfl.sync.down.b32 %r1185, %r1186, %r1187, %r1152, %r1189;
	// end inline asm
	mov.b64 	%rd66, {%r1180, %r1185};
	add.s32 	%r1190, %r1123, 2;
	setp.gt.s32 	%p142, %r1190, %r1152;
	mov.u64 	%rd408, %rd407;
	mov.u32 	%r1585, %r1581;
	mov.u32 	%r1586, %r1582;
	mov.u32 	%r1587, %r1583;
	mov.u32 	%r1588, %r1584;
	@%p142 bra 	$L__BB31_78;
	min.s32 	%r1191, %r1583, %r1582;
	min.s32 	%r296, %r1191, %r1581;
	min.s32 	%r1192, %r1165, %r1170;
	min.s32 	%r297, %r1192, %r1175;
	setp.lt.s32 	%p143, %r296, %r297;
	mov.u64 	%rd408, %rd66;
	mov.u32 	%r1585, %r1175;
	mov.u32 	%r1586, %r1170;
	mov.u32 	%r1587, %r1165;
	mov.u32 	%r1588, %r1160;
	@%p143 bra 	$L__BB31_78;
	setp.lt.s32 	%p144, %r297, %r296;
	mov.u64 	%rd408, %rd407;
	mov.u32 	%r1585, %r1581;
	mov.u32 	%r1586, %r1582;
	mov.u32 	%r1587, %r1583;
	mov.u32 	%r1588, %r1584;
	@%p144 bra 	$L__BB31_78;
	setp.lt.s64 	%p145, %rd407, %rd66;
	min.s64 	%rd408, %rd407, %rd66;
	selp.b32 	%r1585, %r1581, %r1175, %p145;
	selp.b32 	%r1586, %r1582, %r1170, %p145;
	selp.b32 	%r1587, %r1583, %r1165, %p145;
	selp.b32 	%r1588, %r1584, %r1160, %p145;
$L__BB31_78:
	mov.b32 	%r1220, 4;
	mov.b32 	%r1222, -1;
	// begin inline asm
	shfl.sync.down.b32 %r1193, %r1588, %r1220, %r1152, %r1222;
	// end inline asm
	// begin inline asm
	shfl.sync.down.b32 %r1198, %r1587, %r1220, %r1152, %r1222;
	// end inline asm
	// begin inline asm
	shfl.sync.down.b32 %r1203, %r1586, %r1220, %r1152, %r1222;
	// end inline asm
	// begin inline asm
	shfl.sync.down.b32 %r1208, %r1585, %r1220, %r1152, %r1222;
	// end inline asm
	mov.b64 	{%r1214, %r1219}, %rd408;
	// begin inline asm
	shfl.sync.down.b32 %r1213, %r1214, %r1220, %r1152, %r1222;
	// end inline asm
	// begin inline asm
	shfl.sync.down.b32 %r1218, %r1219, %r1220, %r1152, %r1222;
	// end inline asm
	mov.b64 	%rd69, {%r1213, %r1218};
	add.s32 	%r1223, %r1123, 4;
	setp.gt.s32 	%p146, %r1223, %r1152;
	mov.u64 	%rd409, %rd408;
	mov.u32 	%r1589, %r1585;
	mov.u32 	%r1590, %r1586;
	mov.u32 	%r1591, %r1587;
	mov.u32 	%r1592, %r1588;
	@%p146 bra 	$L__BB31_82;
	min.s32 	%r1224, %r1587, %r1586;
	min.s32 	%r310, %r1224, %r1585;
	min.s32 	%r1225, %r1198, %r1203;
	min.s32 	%r311, %r1225, %r1208;
	setp.lt.s32 	%p147, %r310, %r311;
	mov.u64 	%rd409, %rd69;
	mov.u32 	%r1589, %r1208;
	mov.u32 	%r1590, %r1203;
	mov.u32 	%r1591, %r1198;
	mov.u32 	%r1592, %r1193;
	@%p147 bra 	$L__BB31_82;
	setp.lt.s32 	%p148, %r311, %r310;
	mov.u64 	%rd409, %rd408;
	mov.u32 	%r1589, %r1585;
	mov.u32 	%r1590, %r1586;
	mov.u32 	%r1591, %r1587;
	mov.u32 	%r1592, %r1588;
	@%p148 bra 	$L__BB31_82;
	setp.lt.s64 	%p149, %rd408, %rd69;
	min.s64 	%rd409, %rd408, %rd69;
	selp.b32 	%r1589, %r1585, %r1208, %p149;
	selp.b32 	%r1590, %r1586, %r1203, %p149;
	selp.b32 	%r1591, %r1587, %r1198, %p149;
	selp.b32 	%r1592, %r1588, %r1193, %p149;
$L__BB31_82:
	mov.b32 	%r1253, 8;
	mov.b32 	%r1255, -1;
	// begin inline asm
	shfl.sync.down.b32 %r1226, %r1592, %r1253, %r1152, %r1255;
	// end inline asm
	// begin inline asm
	shfl.sync.down.b32 %r1231, %r1591, %r1253, %r1152, %r1255;
	// end inline asm
	// begin inline asm
	shfl.sync.down.b32 %r1236, %r1590, %r1253, %r1152, %r1255;
	// end inline asm
	// begin inline asm
	shfl.sync.down.b32 %r1241, %r1589, %r1253, %r1152, %r1255;
	// end inline asm
	mov.b64 	{%r1247, %r1252}, %rd409;
	// begin inline asm
	shfl.sync.down.b32 %r1246, %r1247, %r1253, %r1152, %r1255;
	// end inline asm
	// begin inline asm
	shfl.sync.down.b32 %r1251, %r1252, %r1253, %r1152, %r1255;
	// end inline asm
	mov.b64 	%rd72, {%r1246, %r1251};
	add.s32 	%r1256, %r1123, 8;
	setp.gt.s32 	%p150, %r1256, %r1152;
	mov.u64 	%rd410, %rd409;
	mov.u32 	%r1593, %r1589;
	mov.u32 	%r1594, %r1590;
	mov.u32 	%r1595, %r1591;
	mov.u32 	%r1596, %r1592;
	@%p150 bra 	$L__BB31_86;
	min.s32 	%r1257, %r1591, %r1590;
	min.s32 	%r324, %r1257, %r1589;
	min.s32 	%r1258, %r1231, %r1236;
	min.s32 	%r325, %r1258, %r1241;
	setp.lt.s32 	%p151, %r324, %r325;
	mov.u64 	%rd410, %rd72;
	mov.u32 	%r1593, %r1241;
	mov.u32 	%r1594, %r1236;
	mov.u32 	%r1595, %r1231;
	mov.u32 	%r1596, %r1226;
	@%p151 bra 	$L__BB31_86;
	setp.lt.s32 	%p152, %r325, %r324;
	mov.u64 	%rd410, %rd409;
	mov.u32 	%r1593, %r1589;
	mov.u32 	%r1594, %r1590;
	mov.u32 	%r1595, %r1591;
	mov.u32 	%r1596, %r1592;
	@%p152 bra 	$L__BB31_86;
	setp.lt.s64 	%p153, %rd409, %rd72;
	min.s64 	%rd410, %rd409, %rd72;
	selp.b32 	%r1593, %r1589, %r1241, %p153;
	selp.b32 	%r1594, %r1590, %r1236, %p153;
	selp.b32 	%r1595, %r1591, %r1231, %p153;
	selp.b32 	%r1596, %r1592, %r1226, %p153;
$L__BB31_86:
	mov.b32 	%r1286, 16;
	mov.b32 	%r1288, -1;
	// begin inline asm
	shfl.sync.down.b32 %r1259, %r1596, %r1286, %r1152, %r1288;
	// end inline asm
	// begin inline asm
	shfl.sync.down.b32 %r1264, %r1595, %r1286, %r1152, %r1288;
	// end inline asm
	// begin inline asm
	shfl.sync.down.b32 %r1269, %r1594, %r1286, %r1152, %r1288;
	// end inline asm
	// begin inline asm
	shfl.sync.down.b32 %r1274, %r1593, %r1286, %r1152, %r1288;
	// end inline asm
	mov.b64 	{%r1280, %r1285}, %rd410;
	// begin inline asm
	shfl.sync.down.b32 %r1279, %r1280, %r1286, %r1152, %r1288;
	// end inline asm
	// begin inline asm
	shfl.sync.down.b32 %r1284, %r1285, %r1286, %r1152, %r1288;
	// end inline asm
	mov.b64 	%rd75, {%r1279, %r1284};
	add.s32 	%r1289, %r1123, 16;
	setp.gt.s32 	%p154, %r1289, %r1152;
	mov.u64 	%rd462, %rd410;
	mov.u32 	%r1773, %r1593;
	mov.u32 	%r1774, %r1594;
	mov.u32 	%r1775, %r1595;
	mov.u32 	%r1776, %r1596;
	@%p154 bra 	$L__BB31_90;
	min.s32 	%r1290, %r1595, %r1594;
	min.s32 	%r338, %r1290, %r1593;
	min.s32 	%r1291, %r1264, %r1269;
	min.s32 	%r339, %r1291, %r1274;
	setp.lt.s32 	%p155, %r338, %r339;
	mov.u64 	%rd462, %rd75;
	mov.u32 	%r1773, %r1274;
	mov.u32 	%r1774, %r1269;
	mov.u32 	%r1775, %r1264;
	mov.u32 	%r1776, %r1259;
	@%p155 bra 	$L__BB31_90;
	setp.lt.s32 	%p156, %r339, %r338;
	mov.u64 	%rd462, %rd410;
	mov.u32 	%r1773, %r1593;
	mov.u32 	%r1774, %r1594;
	mov.u32 	%r1775, %r1595;
	mov.u32 	%r1776, %r1596;
	@%p156 bra 	$L__BB31_90;
	setp.lt.s64 	%p157, %rd410, %rd75;
	min.s64 	%rd462, %rd410, %rd75;
	selp.b32 	%r1773, %r1593, %r1274, %p157;
	selp.b32 	%r1774, %r1594, %r1269, %p157;
	selp.b32 	%r1775, %r1595, %r1264, %p157;
	selp.b32 	%r1776, %r1596, %r1259, %p157;
$L__BB31_90:
	setp.ne.s32 	%p158, %r1123, 0;
	@%p158 bra 	$L__BB31_92;
	shr.u32 	%r1292, %r1, 5;
	mov.u32 	%r1293, _ZN6thrust24THRUST_300001_SM_1000_NS8cuda_cub4core6detail5shmemE;
	mad.lo.s32 	%r1294, %r1292, 24, %r1293;
	st.shared.v2.u32 	[%r1294+8], {%r1776, %r1775};
	st.shared.v2.u32 	[%r1294+16], {%r1774, %r1773};
	st.shared.u64 	[%r1294+24], %rd462;
$L__BB31_92:
	bar.sync 	0;
	setp.ne.s32 	%p159, %r1, 0;
	@%p159 bra 	$L__BB31_216;
	setp.lt.s32 	%p160, %r887, 33;
	mov.u32 	%r1601, %r1776;
	mov.u32 	%r1602, %r1775;
	mov.u32 	%r1603, %r1774;
	mov.u32 	%r1604, %r1773;
	mov.u64 	%rd412, %rd462;
	@%p160 bra 	$L__BB31_97;
	ld.shared.v4.u32 	{%r348, %r349, %r350, %r351}, [_ZN6thrust24THRUST_300001_SM_1000_NS8cuda_cub4core6detail5shmemE+32];
	ld.shared.u64 	%rd78, [_ZN6thrust24THRUST_300001_SM_1000_NS8cuda_cub4core6detail5shmemE+48];
	min.s32 	%r1295, %r1775, %r1774;
	min.s32 	%r352, %r1295, %r1773;
	min.s32 	%r1296, %r349, %r350;
	min.s32 	%r353, %r1296, %r351;
	setp.lt.s32 	%p161, %r352, %r353;
	mov.u32 	%r1601, %r348;
	mov.u32 	%r1602, %r349;
	mov.u32 	%r1603, %r350;
	mov.u32 	%r1604, %r351;
	mov.u64 	%rd412, %rd78;
	@%p161 bra 	$L__BB31_97;
	setp.lt.s32 	%p162, %r353, %r352;
	mov.u32 	%r1601, %r1776;
	mov.u32 	%r1602, %r1775;
	mov.u32 	%r1603, %r1774;
	mov.u32 	%r1604, %r1773;
	mov.u64 	%rd412, %rd462;
	@%p162 bra 	$L__BB31_97;
	setp.lt.s64 	%p163, %rd462, %rd78;
	min.s64 	%rd412, %rd462, %rd78;
	selp.b32 	%r1604, %r1773, %r351, %p163;
	selp.b32 	%r1603, %r1774, %r350, %p163;
	selp.b32 	%r1602, %r1775, %r349, %p163;
	selp.b32 	%r1601, %r1776, %r348, %p163;
$L__BB31_97:
	setp.lt.s32 	%p164, %r887, 65;
	mov.u32 	%r1605, %r1601;
	mov.u32 	%r1606, %r1602;
	mov.u32 	%r1607, %r1603;
	mov.u32 	%r1608, %r1604;
	mov.u64 	%rd413, %rd412;
	@%p164 bra 	$L__BB31_101;
	ld.shared.v2.u32 	{%r362, %r363}, [_ZN6thrust24THRUST_300001_SM_1000_NS8cuda_cub4core6detail5shmemE+56];
	ld.shared.v2.u32 	{%r364, %r365}, [_ZN6thrust24THRUST_300001_SM_1000_NS8cuda_cub4core6detail5shmemE+64];
	ld.shared.u64 	%rd81, [_ZN6thrust24THRUST_300001_SM_1000_NS8cuda_cub4core6detail5shmemE+72];
	min.s32 	%r1297, %r1602, %r1603;
	min.s32 	%r366, %r1297, %r1604;
	min.s32 	%r1298, %r363, %r364;
	min.s32 	%r367, %r1298, %r365;
	setp.lt.s32 	%p165, %r366, %r367;
	mov.u32 	%r1605, %r362;
	mov.u32 	%r1606, %r363;
	mov.u32 	%r1607, %r364;
	mov.u32 	%r1608, %r365;
	mov.u64 	%rd413, %rd81;
	@%p165 bra 	$L__BB31_101;
	setp.lt.s32 	%p166, %r367, %r366;
	mov.u32 	%r1605, %r1601;
	mov.u32 	%r1606, %r1602;
	mov.u32 	%r1607, %r1603;
	mov.u32 	%r1608, %r1604;
	mov.u64 	%rd413, %rd412;
	@%p166 bra 	$L__BB31_101;
	setp.lt.s64 	%p167, %rd412, %rd81;
	min.s64 	%rd413, %rd412, %rd81;
	selp.b32 	%r1608, %r1604, %r365, %p167;
	selp.b32 	%r1607, %r1603, %r364, %p167;
	selp.b32 	%r1606, %r1602, %r363, %p167;
	selp.b32 	%r1605, %r1601, %r362, %p167;
$L__BB31_101:
	setp.lt.s32 	%p168, %r887, 97;
	mov.u32 	%r1609, %r1605;
	mov.u32 	%r1610, %r1606;
	mov.u32 	%r1611, %r1607;
	mov.u32 	%r1612, %r1608;
	mov.u64 	%rd414, %rd413;
	@%p168 bra 	$L__BB31_105;
	ld.shared.v4.u32 	{%r376, %r377, %r378, %r379}, [_ZN6thrust24THRUST_300001_SM_1000_NS8cuda_cub4core6detail5shmemE+80];
	ld.shared.u64 	%rd84, [_ZN6thrust24THRUST_300001_SM_1000_NS8cuda_cub4core6detail5shmemE+96];
	min.s32 	%r1299, %r1606, %r1607;
	min.s32 	%r380, %r1299, %r1608;
	min.s32 	%r1300, %r377, %r378;
	min.s32 	%r381, %r1300, %r379;
	setp.lt.s32 	%p169, %r380, %r381;
	mov.u32 	%r1609, %r376;
	mov.u32 	%r1610, %r377;
	mov.u32 	%r1611, %r378;
	mov.u32 	%r1612, %r379;
	mov.u64 	%rd414, %rd84;
	@%p169 bra 	$L__BB31_105;
	setp.lt.s32 	%p170, %r381, %r380;
	mov.u32 	%r1609, %r1605;
	mov.u32 	%r1610, %r1606;
	mov.u32 	%r1611, %r1607;
	mov.u32 	%r1612, %r1608;
	mov.u64 	%rd414, %rd413;
	@%p170 bra 	$L__BB31_105;
	setp.lt.s64 	%p171, %rd413, %rd84;
	min.s64 	%rd414, %rd413, %rd84;
	selp.b32 	%r1612, %r1608, %r379, %p171;
	selp.b32 	%r1611, %r1607, %r378, %p171;
	selp.b32 	%r1610, %r1606, %r377, %p171;
	selp.b32 	%r1609, %r1605, %r376, %p171;
$L__BB31_105:
	setp.lt.s32 	%p172, %r887, 129;
	mov.u32 	%r1613, %r1609;
	mov.u32 	%r1614, %r1610;
	mov.u32 	%r1615, %r1611;
	mov.u32 	%r1616, %r1612;
	mov.u64 	%rd415, %rd414;
	@%p172 bra 	$L__BB31_109;
	ld.shared.v2.u32 	{%r390, %r391}, [_ZN6thrust24THRUST_300001_SM_1000_NS8cuda_cub4core6detail5shmemE+104];
	ld.shared.v2.u32 	{%r392, %r393}, [_ZN6thrust24THRUST_300001_SM_1000_NS8cuda_cub4core6detail5shmemE+112];
	ld.shared.u64 	%rd87, [_ZN6thrust24THRUST_300001_SM_1000_NS8cuda_cub4core6detail5shmemE+120];
	min.s32 	%r1301, %r1610, %r1611;
	min.s32 	%r394, %r1301, %r1612;
	min.s32 	%r1302, %r391, %r392;
	min.s32 	%r395, %r1302, %r393;
	setp.lt.s32 	%p173, %r394, %r395;
	mov.u32 	%r1613, %r390;
	mov.u32 	%r1614, %r391;
	mov.u32 	%r1615, %r392;
	mov.u32 	%r1616, %r393;
	mov.u64 	%rd415, %rd87;
	@%p173 bra 	$L__BB31_109;
	setp.lt.s32 	%p174, %r395, %r394;
	mov.u32 	%r1613, %r1609;
	mov.u32 	%r1614, %r1610;
	mov.u32 	%r1615, %r1611;
	mov.u32 	%r1616, %r1612;
	mov.u64 	%rd415, %rd414;
	@%p174 bra 	$L__BB31_109;
	setp.lt.s64 	%p175, %rd414, %rd87;
	min.s64 	%rd415, %rd414, %rd87;
	selp.b32 	%r1616, %r1612, %r393, %p175;
	selp.b32 	%r1615, %r1611, %r392, %p175;
	selp.b32 	%r1614, %r1610, %r391, %p175;
	selp.b32 	%r1613, %r1609, %r390, %p175;
$L__BB31_109:
	setp.lt.s32 	%p176, %r887, 161;
	mov.u32 	%r1617, %r1613;
	mov.u32 	%r1618, %r1614;
	mov.u32 	%r1619, %r1615;
	mov.u32 	%r1620, %r1616;
	mov.u64 	%rd416, %rd415;
	@%p176 bra 	$L__BB31_113;
	ld.shared.v4.u32 	{%r404, %r405, %r406, %r407}, [_ZN6thrust24THRUST_300001_SM_1000_NS8cuda_cub4core6detail5shmemE+128];
	ld.shared.u64 	%rd90, [_ZN6thrust24THRUST_300001_SM_1000_NS8cuda_cub4core6detail5shmemE+144];
	min.s32 	%r1303, %r1614, %r1615;
	min.s32 	%r408, %r1303, %r1616;
	min.s32 	%r1304, %r405, %r406;
	min.s32 	%r409, %r1304, %r407;
	setp.lt.s32 	%p177, %r408, %r409;
	mov.u32 	%r1617, %r404;
	mov.u32 	%r1618, %r405;
	mov.u32 	%r1619, %r406;
	mov.u32 	%r1620, %r407;
	mov.u64 	%rd416, %rd90;
	@%p177 bra 	$L__BB31_113;
	setp.lt.s32 	%p178, %r409, %r408;
	mov.u32 	%r1617, %r1613;
	mov.u32 	%r1618, %r1614;
	mov.u32 	%r1619, %r1615;
	mov.u32 	%r1620, %r1616;
	mov.u64 	%rd416, %rd415;
	@%p178 bra 	$L__BB31_113;
	setp.lt.s64 	%p179, %rd415, %rd90;
	min.s64 	%rd416, %rd415, %rd90;
	selp.b32 	%r1620, %r1616, %r407, %p179;
	selp.b32 	%r1619, %r1615, %r406, %p179;
	selp.b32 	%r1618, %r1614, %r405, %p179;
	selp.b32 	%r1617, %r1613, %r404, %p179;
$L__BB31_113:
	setp.lt.s32 	%p180, %r887, 193;
	mov.u32 	%r1621, %r1617;
	mov.u32 	%r1622, %r1618;
	mov.u32 	%r1623, %r1619;
	mov.u32 	%r1624, %r1620;
	mov.u64 	%rd417, %rd416;
	@%p180 bra 	$L__BB31_117;
	ld.shared.v2.u32 	{%r418, %r419}, [_ZN6thrust24THRUST_300001_SM_1000_NS8cuda_cub4core6detail5shmemE+152];
	ld.shared.v2.u32 	{%r420, %r421}, [_ZN6thrust24THRUST_300001_SM_1000_NS8cuda_cub4core6detail5shmemE+160];
	ld.shared.u64 	%rd93, [_ZN6thrust24THRUST_300001_SM_1000_NS8cuda_cub4core6detail5shmemE+168];
	min.s32 	%r1305, %r1618, %r1619;
	min.s32 	%r422, %r1305, %r1620;
	min.s32 	%r1306, %r419, %r420;
	min.s32 	%r423, %r1306, %r421;
	setp.lt.s32 	%p181, %r422, %r423;
	mov.u32 	%r1621, %r418;
	mov.u32 	%r1622, %r419;
	mov.u32 	%r1623, %r420;
	mov.u32 	%r1624, %r421;
	mov.u64 	%rd417, %rd93;
	@%p181 bra 	$L__BB31_117;
	setp.lt.s32 	%p182, %r423, %r422;
	mov.u32 	%r1621, %r1617;
	mov.u32 	%r1622, %r1618;
	mov.u32 	%r1623, %r1619;
	mov.u32 	%r1624, %r1620;
	mov.u64 	%rd417, %rd416;
	@%p182 bra 	$L__BB31_117;
	setp.lt.s64 	%p183, %rd416, %rd93;
	min.s64 	%rd417, %rd416, %rd93;
	selp.b32 	%r1624, %r1620, %r421, %p183;
	selp.b32 	%r1623, %r1619, %r420, %p183;
	selp.b32 	%r1622, %r1618, %r419, %p183;
	selp.b32 	%r1621, %r1617, %r418, %p183;
$L__BB31_117:
	setp.lt.s32 	%p184, %r887, 225;
	mov.u64 	%rd462, %rd417;
	mov.u32 	%r1773, %r1624;
	mov.u32 	%r1774, %r1623;
	mov.u32 	%r1775, %r1622;
	mov.u32 	%r1776, %r1621;
	@%p184 bra 	$L__BB31_216;
	ld.shared.v4.u32 	{%r432, %r433, %r434, %r435}, [_ZN6thrust24THRUST_300001_SM_1000_NS8cuda_cub4core6detail5shmemE+176];
	ld.shared.u64 	%rd96, [_ZN6thrust24THRUST_300001_SM_1000_NS8cuda_cub4core6detail5shmemE+192];
	min.s32 	%r1307, %r1622, %r1623;
	min.s32 	%r436, %r1307, %r1624;
	min.s32 	%r1308, %r433, %r434;
	min.s32 	%r437, %r1308, %r435;
	setp.lt.s32 	%p185, %r436, %r437;
	mov.u64 	%rd462, %rd96;
	mov.u32 	%r1773, %r435;
	mov.u32 	%r1774, %r434;
	mov.u32 	%r1775, %r433;
	mov.u32 	%r1776, %r432;
	@%p185 bra 	$L__BB31_216;
	setp.lt.s32 	%p186, %r437, %r436;
	mov.u64 	%rd462, %rd417;
	mov.u32 	%r1773, %r1624;
	mov.u32 	%r1774, %r1623;
	mov.u32 	%r1775, %r1622;
	mov.u32 	%r1776, %r1621;
	@%p186 bra 	$L__BB31_216;
	setp.lt.s64 	%p187, %rd417, %rd96;
	min.s64 	%rd462, %rd417, %rd96;
	selp.b32 	%r1773, %r1624, %r435, %p187;
	selp.b32 	%r1774, %r1623, %r434, %p187;
	selp.b32 	%r1775, %r1622, %r433, %p187;
	selp.b32 	%r1776, %r1621, %r432, %p187;
	bra.uni 	$L__BB31_216;
$L__BB31_121:
	ld.param.u64 	%rd376, [_ZN6thrust24THRUST_300001_SM_1000_NS8cuda_cub4core6detail13_kernel_agentINS1_8__reduce11ReduceAgentIPN4cuda3std3__45tupleIJNSA_IJiiiiEEElEEESD_SC_lNS1_9__extrema9arg_max_fISB_l6lbXYZ2EEEEJSD_SD_iSH_EEEvDpT0__param_0];
	mov.u32 	%r442, %tid.x;
	cvt.u64.u32 	%rd98, %r442;
	mul.wide.u32 	%rd233, %r442, 24;
	add.s64 	%rd216, %rd376, %rd233;
	// begin inline asm
	ld.global.nc.u64 %rd215, [%rd216];
	// end inline asm
	mov.b64 	{%r443, %r444}, %rd215;
	add.s64 	%rd218, %rd216, 8;
	// begin inline asm
	ld.global.nc.u64 %rd217, [%rd218];
	// end inline asm
	mov.b64 	{%r445, %r446}, %rd217;
	add.s64 	%rd220, %rd216, 16;
	// begin inline asm
	ld.global.nc.u64 %rd219, [%rd220];
	// end inline asm
	add.s64 	%rd222, %rd216, 6144;
	// begin inline asm
	ld.global.nc.u64 %rd221, [%rd222];
	// end inline asm
	mov.b64 	{%r1628, %r1627}, %rd221;
	add.s64 	%rd224, %rd216, 6152;
	// begin inline asm
	ld.global.nc.u64 %rd223, [%rd224];
	// end inline asm
	mov.b64 	{%r1626, %r1625}, %rd223;
	add.s64 	%rd226, %rd216, 6160;
	// begin inline asm
	ld.global.nc.u64 %rd418, [%rd226];
	// end inline asm
	add.s64 	%rd228, %rd216, 12288;
	// begin inline asm
	ld.global.nc.u64 %rd227, [%rd228];
	// end inline asm
	mov.b64 	{%r1724, %r1723}, %rd227;
	add.s64 	%rd230, %rd216, 12296;
	// begin inline asm
	ld.global.nc.u64 %rd229, [%rd230];
	// end inline asm
	mov.b64 	{%r1722, %r1721}, %rd229;
	add.s64 	%rd232, %rd216, 12304;
	// begin inline asm
	ld.global.nc.u64 %rd449, [%rd232];
	// end inline asm
	min.s32 	%r888, %r444, %r445;
	min.s32 	%r455, %r888, %r446;
	min.s32 	%r889, %r1627, %r1626;
	min.s32 	%r456, %r889, %r1625;
	setp.lt.s32 	%p3, %r455, %r456;
	@%p3 bra 	$L__BB31_123;
	setp.lt.s32 	%p4, %r456, %r455;
	setp.lt.s64 	%p5, %rd219, %rd418;
	or.pred  	%p6, %p4, %p5;
	selp.b64 	%rd418, %rd219, %rd418, %p6;
	selp.b32 	%r1625, %r446, %r1625, %p6;
	selp.b32 	%r1626, %r445, %r1626, %p6;
	selp.b32 	%r1627, %r444, %r1627, %p6;
	selp.b32 	%r1628, %r443, %r1628, %p6;
$L__BB31_123:
	min.s32 	%r890, %r1627, %r1626;
	min.s32 	%r465, %r890, %r1625;
	min.s32 	%r891, %r1723, %r1722;
	min.s32 	%r466, %r891, %r1721;
	setp.lt.s32 	%p7, %r465, %r466;
	@%p7 bra 	$L__BB31_125;
	setp.lt.s32 	%p8, %r466, %r465;
	setp.lt.s64 	%p9, %rd418, %rd449;
	or.pred  	%p10, %p8, %p9;
	selp.b64 	%rd449, %rd418, %rd449, %p10;
	selp.b32 	%r1721, %r1625, %r1721, %p10;
	selp.b32 	%r1722, %r1626, %r1722, %p10;
	selp.b32 	%r1723, %r1627, %r1723, %p10;
	selp.b32 	%r1724, %r1628, %r1724, %p10;
$L__BB31_125:
	setp.lt.u32 	%p11, %r887, 1536;
	mov.b64 	%rd430, 768;
	@%p11 bra 	$L__BB31_149;
	add.s64 	%rd237, %rd1, -1536;
	mul.hi.u64 	%rd238, %rd237, -6148914691236517205;
	shr.u64 	%rd107, %rd238, 9;
	setp.lt.u64 	%p12, %rd237, 768;
	mov.b64 	%rd430, 768;
	@%p12 bra 	$L__BB31_141;
	ld.param.u64 	%rd377, [_ZN6thrust24THRUST_300001_SM_1000_NS8cuda_cub4core6detail13_kernel_agentINS1_8__reduce11ReduceAgentIPN4cuda3std3__45tupleIJNSA_IJiiiiEEElEEESD_SC_lNS1_9__extrema9arg_max_fISB_l6lbXYZ2EEEEJSD_SD_iSH_EEEvDpT0__param_0];
	add.s64 	%rd240, %rd107, 1;
	and.b64  	%rd420, %rd240, 72057594037927934;
	mad.lo.s64 	%rd241, %rd98, 24, %rd377;
	add.s64 	%rd421, %rd241, 49168;
	mov.b64 	%rd430, 768;
$L__BB31_128:
	add.s64 	%rd243, %rd421, -30736;
	// begin inline asm
	ld.global.nc.u64 %rd242, [%rd243];
	// end inline asm
	mov.b64 	{%r1640, %r1639}, %rd242;
	add.s64 	%rd245, %rd421, -30728;
	// begin inline asm
	ld.global.nc.u64 %rd244, [%rd245];
	// end inline asm
	mov.b64 	{%r1638, %r1637}, %rd244;
	add.s64 	%rd247, %rd421, -30720;
	// begin inline asm
	ld.global.nc.u64 %rd424, [%rd247];
	// end inline asm
	add.s64 	%rd249, %rd421, -24592;
	// begin inline asm
	ld.global.nc.u64 %rd248, [%rd249];
	// end inline asm
	mov.b64 	{%r1644, %r1643}, %rd248;
	add.s64 	%rd251, %rd421, -24584;
	// begin inline asm
	ld.global.nc.u64 %rd250, [%rd251];
	// end inline asm
	mov.b64 	{%r1642, %r1641}, %rd250;
	add.s64 	%rd253, %rd421, -24576;
	// begin inline asm
	ld.global.nc.u64 %rd425, [%rd253];
	// end inline asm
	add.s64 	%rd255, %rd421, -18448;
	// begin inline asm
	ld.global.nc.u64 %rd254, [%rd255];
	// end inline asm
	mov.b64 	{%r1648, %r1647}, %rd254;
	add.s64 	%rd257, %rd421, -18440;
	// begin inline asm
	ld.global.nc.u64 %rd256, [%rd257];
	// end inline asm
	mov.b64 	{%r1646, %r1645}, %rd256;
	add.s64 	%rd259, %rd421, -18432;
	// begin inline asm
	ld.global.nc.u64 %rd426, [%rd259];
	// end inline asm
	min.s32 	%r893, %r1723, %r1722;
	min.s32 	%r491, %r893, %r1721;
	min.s32 	%r894, %r1639, %r1638;
	min.s32 	%r492, %r894, %r1637;
	setp.lt.s32 	%p13, %r491, %r492;
	@%p13 bra 	$L__BB31_130;
	setp.lt.s32 	%p14, %r492, %r491;
	setp.lt.s64 	%p15, %rd449, %rd424;
	or.pred  	%p16, %p14, %p15;
	selp.b64 	%rd424, %rd449, %rd424, %p16;
	selp.b32 	%r1637, %r1721, %r1637, %p16;
	selp.b32 	%r1638, %r1722, %r1638, %p16;
	selp.b32 	%r1639, %r1723, %r1639, %p16;
	selp.b32 	%r1640, %r1724, %r1640, %p16;
$L__BB31_130:
	min.s32 	%r895, %r1639, %r1638;
	min.s32 	%r501, %r895, %r1637;
	min.s32 	%r896, %r1643, %r1642;
	min.s32 	%r502, %r896, %r1641;
	setp.lt.s32 	%p17, %r501, %r502;
	@%p17 bra 	$L__BB31_132;
	setp.lt.s32 	%p18, %r502, %r501;
	setp.lt.s64 	%p19, %rd424, %rd425;
	or.pred  	%p20, %p18, %p19;
	selp.b64 	%rd425, %rd424, %rd425, %p20;
	selp.b32 	%r1641, %r1637, %r1641, %p20;
	selp.b32 	%r1642, %r1638, %r1642, %p20;
	selp.b32 	%r1643, %r1639, %r1643, %p20;
	selp.b32 	%r1644, %r1640, %r1644, %p20;
$L__BB31_132:
	min.s32 	%r897, %r1643, %r1642;
	min.s32 	%r511, %r897, %r1641;
	min.s32 	%r898, %r1647, %r1646;
	min.s32 	%r512, %r898, %r1645;
	setp.lt.s32 	%p21, %r511, %r512;
	@%p21 bra 	$L__BB31_134;
	setp.lt.s32 	%p22, %r512, %r511;
	setp.lt.s64 	%p23, %rd425, %rd426;
	or.pred  	%p24, %p22, %p23;
	selp.b64 	%rd426, %rd425, %rd426, %p24;
	selp.b32 	%r1645, %r1641, %r1645, %p24;
	selp.b32 	%r1646, %r1642, %r1646, %p24;
	selp.b32 	%r1647, %r1643, %r1647, %p24;
	selp.b32 	%r1648, %r1644, %r1648, %p24;
$L__BB31_134:
	add.s64 	%rd261, %rd421, -12304;
	// begin inline asm
	ld.global.nc.u64 %rd260, [%rd261];
	// end inline asm
	mov.b64 	{%r1652, %r1651}, %rd260;
	add.s64 	%rd263, %rd421, -12296;
	// begin inline asm
	ld.global.nc.u64 %rd262, [%rd263];
	// end inline asm
	mov.b64 	{%r1650, %r1649}, %rd262;
	add.s64 	%rd265, %rd421, -12288;
	// begin inline asm
	ld.global.nc.u64 %rd427, [%rd265];
	// end inline asm
	add.s64 	%rd267, %rd421, -6160;
	// begin inline asm
	ld.global.nc.u64 %rd266, [%rd267];
	// end inline asm
	mov.b64 	{%r1656, %r1655}, %rd266;
	add.s64 	%rd269, %rd421, -6152;
	// begin inline asm
	ld.global.nc.u64 %rd268, [%rd269];
	// end inline asm
	mov.b64 	{%r1654, %r1653}, %rd268;
	add.s64 	%rd271, %rd421, -6144;
	// begin inline asm
	ld.global.nc.u64 %rd428, [%rd271];
	// end inline asm
	add.s64 	%rd273, %rd421, -16;
	// begin inline asm
	ld.global.nc.u64 %rd272, [%rd273];
	// end inline asm
	mov.b64 	{%r1724, %r1723}, %rd272;
	add.s64 	%rd275, %rd421, -8;
	// begin inline asm
	ld.global.nc.u64 %rd274, [%rd275];
	// end inline asm
	mov.b64 	{%r1722, %r1721}, %rd274;
	// begin inline asm
	ld.global.nc.u64 %rd449, [%rd421];
	// end inline asm
	min.s32 	%r899, %r1647, %r1646;
	min.s32 	%r533, %r899, %r1645;
	min.s32 	%r900, %r1651, %r1650;
	min.s32 	%r534, %r900, %r1649;
	setp.lt.s32 	%p25, %r533, %r534;
	@%p25 bra 	$L__BB31_136;
	setp.lt.s32 	%p26, %r534, %r533;
	setp.lt.s64 	%p27, %rd426, %rd427;
	or.pred  	%p28, %p26, %p27;
	selp.b64 	%rd427, %rd426, %rd427, %p28;
	selp.b32 	%r1649, %r1645, %r1649, %p28;
	selp.b32 	%r1650, %r1646, %r1650, %p28;
	selp.b32 	%r1651, %r1647, %r1651, %p28;
	selp.b32 	%r1652, %r1648, %r1652, %p28;
$L__BB31_136:
	min.s32 	%r901, %r1651, %r1650;
	min.s32 	%r543, %r901, %r1649;
	min.s32 	%r902, %r1655, %r1654;
	min.s32 	%r544, %r902, %r1653;
	setp.lt.s32 	%p29, %r543, %r544;
	@%p29 bra 	$L__BB31_138;
	setp.lt.s32 	%p30, %r544, %r543;
	setp.lt.s64 	%p31, %rd427, %rd428;
	or.pred  	%p32, %p30, %p31;
	selp.b64 	%rd428, %rd427, %rd428, %p32;
	selp.b32 	%r1653, %r1649, %r1653, %p32;
	selp.b32 	%r1654, %r1650, %r1654, %p32;
	selp.b32 	%r1655, %r1651, %r1655, %p32;
	selp.b32 	%r1656, %r1652, %r1656, %p32;
$L__BB31_138:
	min.s32 	%r903, %r1655, %r1654;
	min.s32 	%r553, %r903, %r1653;
	min.s32 	%r904, %r1723, %r1722;
	min.s32 	%r554, %r904, %r1721;
	setp.lt.s32 	%p33, %r553, %r554;
	@%p33 bra 	$L__BB31_140;
	setp.lt.s32 	%p34, %r554, %r553;
	setp.lt.s64 	%p35, %rd428, %rd449;
	or.pred  	%p36, %p34, %p35;
	selp.b64 	%rd449, %rd428, %rd449, %p36;
	selp.b32 	%r1721, %r1653, %r1721, %p36;
	selp.b32 	%r1722, %r1654, %r1722, %p36;
	selp.b32 	%r1723, %r1655, %r1723, %p36;
	selp.b32 	%r1724, %r1656, %r1724, %p36;
$L__BB31_140:
	add.s64 	%rd430, %rd430, 1536;
	add.s64 	%rd421, %rd421, 36864;
	add.s64 	%rd420, %rd420, -2;
	setp.ne.s64 	%p37, %rd420, 0;
	@%p37 bra 	$L__BB31_128;
$L__BB31_141:
	and.b64  	%rd278, %rd107, 1;
	setp.eq.b64 	%p38, %rd278, 1;
	@%p38 bra 	$L__BB31_149;
	mad.lo.s64 	%rd280, %rd430, 24, %rd216;
	// begin inline asm
	ld.global.nc.u64 %rd279, [%rd280];
	// end inline asm
	mov.b64 	{%r1672, %r1671}, %rd279;
	add.s64 	%rd282, %rd280, 8;
	// begin inline asm
	ld.global.nc.u64 %rd281, [%rd282];
	// end inline asm
	mov.b64 	{%r1670, %r1669}, %rd281;
	add.s64 	%rd284, %rd280, 16;
	// begin inline asm
	ld.global.nc.u64 %rd434, [%rd284];
	// end inline asm
	add.s64 	%rd286, %rd280, 6144;
	// begin inline asm
	ld.global.nc.u64 %rd285, [%rd286];
	// end inline asm
	mov.b64 	{%r1676, %r1675}, %rd285;
	add.s64 	%rd288, %rd280, 6152;
	// begin inline asm
	ld.global.nc.u64 %rd287, [%rd288];
	// end inline asm
	mov.b64 	{%r1674, %r1673}, %rd287;
	add.s64 	%rd290, %rd280, 6160;
	// begin inline asm
	ld.global.nc.u64 %rd435, [%rd290];
	// end inline asm
	add.s64 	%rd292, %rd280, 12288;
	// begin inline asm
	ld.global.nc.u64 %rd291, [%rd292];
	// end inline asm
	mov.b64 	{%r1680, %r1679}, %rd291;
	add.s64 	%rd294, %rd280, 12296;
	// begin inline asm
	ld.global.nc.u64 %rd293, [%rd294];
	// end inline asm
	mov.b64 	{%r1678, %r1677}, %rd293;
	add.s64 	%rd296, %rd280, 12304;
	// begin inline asm
	ld.global.nc.u64 %rd436, [%rd296];
	// end inline asm
	min.s32 	%r905, %r1723, %r1722;
	min.s32 	%r583, %r905, %r1721;
	min.s32 	%r906, %r1671, %r1670;
	min.s32 	%r584, %r906, %r1669;
	setp.lt.s32 	%p39, %r583, %r584;
	@%p39 bra 	$L__BB31_144;
	setp.lt.s32 	%p40, %r584, %r583;
	setp.lt.s64 	%p41, %rd449, %rd434;
	or.pred  	%p42, %p40, %p41;
	selp.b64 	%rd434, %rd449, %rd434, %p42;
	selp.b32 	%r1669, %r1721, %r1669, %p42;
	selp.b32 	%r1670, %r1722, %r1670, %p42;
	selp.b32 	%r1671, %r1723, %r1671, %p42;
	selp.b32 	%r1672, %r1724, %r1672, %p42;
$L__BB31_144:
	min.s32 	%r907, %r1671, %r1670;
	min.s32 	%r593, %r907, %r1669;
	min.s32 	%r908, %r1675, %r1674;
	min.s32 	%r594, %r908, %r1673;
	setp.lt.s32 	%p43, %r593, %r594;
	@%p43 bra 	$L__BB31_146;
	setp.lt.s32 	%p44, %r594, %r593;
	setp.lt.s64 	%p45, %rd434, %rd435;
	or.pred  	%p46, %p44, %p45;
	selp.b64 	%rd435, %rd434, %rd435, %p46;
	selp.b32 	%r1673, %r1669, %r1673, %p46;
	selp.b32 	%r1674, %r1670, %r1674, %p46;
	selp.b32 	%r1675, %r1671, %r1675, %p46;
	selp.b32 	%r1676, %r1672, %r1676, %p46;
$L__BB31_146:
	min.s32 	%r909, %r1675, %r1674;
	min.s32 	%r603, %r909, %r1673;
	min.s32 	%r910, %r1679, %r1678;
	min.s32 	%r604, %r910, %r1677;
	setp.lt.s32 	%p47, %r603, %r604;
	@%p47 bra 	$L__BB31_148;
	setp.lt.s32 	%p48, %r604, %r603;
	setp.lt.s64 	%p49, %rd435, %rd436;
	or.pred  	%p50, %p48, %p49;
	selp.b64 	%rd436, %rd435, %rd436, %p50;
	selp.b32 	%r1677, %r1673, %r1677, %p50;
	selp.b32 	%r1678, %r1674, %r1678, %p50;
	selp.b32 	%r1679, %r1675, %r1679, %p50;
	selp.b32 	%r1680, %r1676, %r1680, %p50;
$L__BB31_148:
	add.s64 	%rd430, %rd430, 768;
	mov.u64 	%rd449, %rd436;
	mov.u32 	%r1721, %r1677;
	mov.u32 	%r1722, %r1678;
	mov.u32 	%r1723, %r1679;
	mov.u32 	%r1724, %r1680;
$L__BB31_149:
	cvt.s64.s32 	%rd297, %r887;
	setp.ge.s64 	%p51, %rd430, %rd297;
	@%p51 bra 	$L__BB31_172;
	cvt.u32.u64 	%r617, %rd430;
	sub.s32 	%r618, %r887, %r617;
	setp.ge.s32 	%p52, %r442, %r618;
	@%p52 bra 	$L__BB31_172;
	not.b32 	%r912, %r442;
	add.s32 	%r913, %r887, %r912;
	sub.s32 	%r619, %r913, %r617;
	and.b32  	%r914, %r619, 768;
	setp.eq.s32 	%p53, %r914, 768;
	mov.u32 	%r1695, %r442;
	@%p53 bra 	$L__BB31_157;
	ld.param.u64 	%rd378, [_ZN6thrust24THRUST_300001_SM_1000_NS8cuda_cub4core6detail13_kernel_agentINS1_8__reduce11ReduceAgentIPN4cuda3std3__45tupleIJNSA_IJiiiiEEElEEESD_SC_lNS1_9__extrema9arg_max_fISB_l6lbXYZ2EEEEJSD_SD_iSH_EEEvDpT0__param_0];
	cvt.u64.u32 	%rd299, %r442;
	add.s64 	%rd300, %rd430, %rd299;
	mad.lo.s64 	%rd439, %rd300, 24, %rd378;
	shr.u32 	%r915, %r619, 8;
	add.s32 	%r916, %r915, 1;
	and.b32  	%r917, %r916, 3;
	neg.s32 	%r1685, %r917;
	mov.u32 	%r1695, %r442;
$L__BB31_153:
	.pragma "nounroll";
	mov.u64 	%rd153, %rd449;
	mov.u32 	%r626, %r1721;
	mov.u32 	%r625, %r1722;
	mov.u32 	%r624, %r1723;
	mov.u32 	%r623, %r1724;
	// begin inline asm
	ld.global.nc.u64 %rd301, [%rd439];
	// end inline asm
	mov.b64 	{%r627, %r628}, %rd301;
	add.s64 	%rd304, %rd439, 8;
	// begin inline asm
	ld.global.nc.u64 %rd303, [%rd304];
	// end inline asm
	mov.b64 	{%r629, %r630}, %rd303;
	add.s64 	%rd306, %rd439, 16;
	// begin inline asm
	ld.global.nc.u64 %rd305, [%rd306];
	// end inline asm
	min.s32 	%r918, %r624, %r625;
	min.s32 	%r631, %r918, %r626;
	min.s32 	%r919, %r628, %r629;
	min.s32 	%r632, %r919, %r630;
	setp.lt.s32 	%p54, %r631, %r632;
	mov.u64 	%rd449, %rd305;
	mov.u32 	%r1721, %r630;
	mov.u32 	%r1722, %r629;
	mov.u32 	%r1723, %r628;
	mov.u32 	%r1724, %r627;
	@%p54 bra 	$L__BB31_156;
	setp.lt.s32 	%p55, %r632, %r631;
	mov.u64 	%rd449, %rd153;
	mov.u32 	%r1721, %r626;
	mov.u32 	%r1722, %r625;
	mov.u32 	%r1723, %r624;
	mov.u32 	%r1724, %r623;
	@%p55 bra 	$L__BB31_156;
	setp.lt.s64 	%p56, %rd153, %rd305;
	min.s64 	%rd449, %rd153, %rd305;
	selp.b32 	%r1721, %r626, %r630, %p56;
	selp.b32 	%r1722, %r625, %r629, %p56;
	selp.b32 	%r1723, %r624, %r628, %p56;
	selp.b32 	%r1724, %r623, %r627, %p56;
$L__BB31_156:
	add.s32 	%r1695, %r1695, 256;
	add.s64 	%rd439, %rd439, 6144;
	add.s32 	%r1685, %r1685, 1;
	setp.ne.s32 	%p57, %r1685, 0;
	@%p57 bra 	$L__BB31_153;
$L__BB31_157:
	setp.lt.u32 	%p58, %r619, 768;
	@%p58 bra 	$L__BB31_172;
	ld.param.u64 	%rd379, [_ZN6thrust24THRUST_300001_SM_1000_NS8cuda_cub4core6detail13_kernel_agentINS1_8__reduce11ReduceAgentIPN4cuda3std3__45tupleIJNSA_IJiiiiEEElEEESD_SC_lNS1_9__extrema9arg_max_fISB_l6lbXYZ2EEEEJSD_SD_iSH_EEEvDpT0__param_0];
	cvt.u64.u32 	%rd307, %r1695;
	add.s64 	%rd308, %rd430, %rd307;
	mad.lo.s64 	%rd309, %rd308, 24, %rd379;
	add.s64 	%rd444, %rd309, 18448;
$L__BB31_159:
	add.s64 	%rd311, %rd444, -18448;
	// begin inline asm
	ld.global.nc.u64 %rd310, [%rd311];
	// end inline asm
	mov.b64 	{%r657, %r658}, %rd310;
	add.s64 	%rd313, %rd444, -18440;
	// begin inline asm
	ld.global.nc.u64 %rd312, [%rd313];
	// end inline asm
	mov.b64 	{%r659, %r660}, %rd312;
	add.s64 	%rd315, %rd444, -18432;
	// begin inline asm
	ld.global.nc.u64 %rd314, [%rd315];
	// end inline asm
	min.s32 	%r920, %r1723, %r1722;
	min.s32 	%r661, %r920, %r1721;
	min.s32 	%r921, %r658, %r659;
	min.s32 	%r662, %r921, %r660;
	setp.lt.s32 	%p59, %r661, %r662;
	mov.u64 	%rd446, %rd314;
	mov.u32 	%r1709, %r660;
	mov.u32 	%r1710, %r659;
	mov.u32 	%r1711, %r658;
	mov.u32 	%r1712, %r657;
	@%p59 bra 	$L__BB31_162;
	setp.lt.s32 	%p60, %r662, %r661;
	mov.u64 	%rd446, %rd449;
	mov.u32 	%r1709, %r1721;
	mov.u32 	%r1710, %r1722;
	mov.u32 	%r1711, %r1723;
	mov.u32 	%r1712, %r1724;
	@%p60 bra 	$L__BB31_162;
	setp.lt.s64 	%p61, %rd449, %rd314;
	min.s64 	%rd446, %rd449, %rd314;
	selp.b32 	%r1709, %r1721, %r660, %p61;
	selp.b32 	%r1710, %r1722, %r659, %p61;
	selp.b32 	%r1711, %r1723, %r658, %p61;
	selp.b32 	%r1712, %r1724, %r657, %p61;
$L__BB31_162:
	add.s64 	%rd317, %rd444, -12304;
	// begin inline asm
	ld.global.nc.u64 %rd316, [%rd317];
	// end inline asm
	mov.b64 	{%r671, %r672}, %rd316;
	add.s64 	%rd319, %rd444, -12296;
	// begin inline asm
	ld.global.nc.u64 %rd318, [%rd319];
	// end inline asm
	mov.b64 	{%r673, %r674}, %rd318;
	add.s64 	%rd321, %rd444, -12288;
	// begin inline asm
	ld.global.nc.u64 %rd320, [%rd321];
	// end inline asm
	min.s32 	%r922, %r1711, %r1710;
	min.s32 	%r675, %r922, %r1709;
	min.s32 	%r923, %r672, %r673;
	min.s32 	%r676, %r923, %r674;
	setp.lt.s32 	%p62, %r675, %r676;
	mov.u64 	%rd447, %rd320;
	mov.u32 	%r1713, %r674;
	mov.u32 	%r1714, %r673;
	mov.u32 	%r1715, %r672;
	mov.u32 	%r1716, %r671;
	@%p62 bra 	$L__BB31_165;
	setp.lt.s32 	%p63, %r676, %r675;
	mov.u64 	%rd447, %rd446;
	mov.u32 	%r1713, %r1709;
	mov.u32 	%r1714, %r1710;
	mov.u32 	%r1715, %r1711;
	mov.u32 	%r1716, %r1712;
	@%p63 bra 	$L__BB31_165;
	setp.lt.s64 	%p64, %rd446, %rd320;
	min.s64 	%rd447, %rd446, %rd320;
	selp.b32 	%r1713, %r1709, %r674, %p64;
	selp.b32 	%r1714, %r1710, %r673, %p64;
	selp.b32 	%r1715, %r1711, %r672, %p64;
	selp.b32 	%r1716, %r1712, %r671, %p64;
$L__BB31_165:
	add.s64 	%rd323, %rd444, -6160;
	// begin inline asm
	ld.global.nc.u64 %rd322, [%rd323];
	// end inline asm
	mov.b64 	{%r685, %r686}, %rd322;
	add.s64 	%rd325, %rd444, -6152;
	// begin inline asm
	ld.global.nc.u64 %rd324, [%rd325];
	// end inline asm
	mov.b64 	{%r687, %r688}, %rd324;
	add.s64 	%rd327, %rd444, -6144;
	// begin inline asm
	ld.global.nc.u64 %rd326, [%rd327];
	// end inline asm
	min.s32 	%r924, %r1715, %r1714;
	min.s32 	%r689, %r924, %r1713;
	min.s32 	%r925, %r686, %r687;
	min.s32 	%r690, %r925, %r688;
	setp.lt.s32 	%p65, %r689, %r690;
	mov.u64 	%rd448, %rd326;
	mov.u32 	%r1717, %r688;
	mov.u32 	%r1718, %r687;
	mov.u32 	%r1719, %r686;
	mov.u32 	%r1720, %r685;
	@%p65 bra 	$L__BB31_168;
	setp.lt.s32 	%p66, %r690, %r689;
	mov.u64 	%rd448, %rd447;
	mov.u32 	%r1717, %r1713;
	mov.u32 	%r1718, %r1714;
	mov.u32 	%r1719, %r1715;
	mov.u32 	%r1720, %r1716;
	@%p66 bra 	$L__BB31_168;
	setp.lt.s64 	%p67, %rd447, %rd326;
	min.s64 	%rd448, %rd447, %rd326;
	selp.b32 	%r1717, %r1713, %r688, %p67;
	selp.b32 	%r1718, %r1714, %r687, %p67;
	selp.b32 	%r1719, %r1715, %r686, %p67;
	selp.b32 	%r1720, %r1716, %r685, %p67;
$L__BB31_168:
	add.s64 	%rd329, %rd444, -16;
	// begin inline asm
	ld.global.nc.u64 %rd328, [%rd329];
	// end inline asm
	mov.b64 	{%r699, %r700}, %rd328;
	add.s64 	%rd331, %rd444, -8;
	// begin inline asm
	ld.global.nc.u64 %rd330, [%rd331];
	// end inline asm
	mov.b64 	{%r701, %r702}, %rd330;
	// begin inline asm
	ld.global.nc.u64 %rd332, [%rd444];
	// end inline asm
	min.s32 	%r926, %r1719, %r1718;
	min.s32 	%r703, %r926, %r1717;
	min.s32 	%r927, %r700, %r701;
	min.s32 	%r704, %r927, %r702;
	setp.lt.s32 	%p68, %r703, %r704;
	mov.u64 	%rd449, %rd332;
	mov.u32 	%r1721, %r702;
	mov.u32 	%r1722, %r701;
	mov.u32 	%r1723, %r700;
	mov.u32 	%r1724, %r699;
	@%p68 bra 	$L__BB31_171;
	setp.lt.s32 	%p69, %r704, %r703;
	mov.u64 	%rd449, %rd448;
	mov.u32 	%r1721, %r1717;
	mov.u32 	%r1722, %r1718;
	mov.u32 	%r1723, %r1719;
	mov.u32 	%r1724, %r1720;
	@%p69 bra 	$L__BB31_171;
	setp.lt.s64 	%p70, %rd448, %rd332;
	min.s64 	%rd449, %rd448, %rd332;
	selp.b32 	%r1721, %r1717, %r702, %p70;
	selp.b32 	%r1722, %r1718, %r701, %p70;
	selp.b32 	%r1723, %r1719, %r700, %p70;
	selp.b32 	%r1724, %r1720, %r699, %p70;
$L__BB31_171:
	add.s32 	%r1695, %r1695, 1024;
	add.s64 	%rd444, %rd444, 24576;
	setp.lt.s32 	%p71, %r1695, %r618;
	@%p71 bra 	$L__BB31_159;
$L__BB31_172:
	// begin inline asm
	mov.u32 %r928, %laneid;
	// end inline asm
	mov.b32 	%r956, 1;
	mov.b32 	%r957, 31;
	mov.b32 	%r958, -1;
	// begin inline asm
	shfl.sync.down.b32 %r929, %r1724, %r956, %r957, %r958;
	// end inline asm
	// begin inline asm
	shfl.sync.down.b32 %r934, %r1723, %r956, %r957, %r958;
	// end inline asm
	// begin inline asm
	shfl.sync.down.b32 %r939, %r1722, %r956, %r957, %r958;
	// end inline asm
	// begin inline asm
	shfl.sync.down.b32 %r944, %r1721, %r956, %r957, %r958;
	// end inline asm
	mov.b64 	{%r950, %r955}, %rd449;
	// begin inline asm
	shfl.sync.down.b32 %r949, %r950, %r956, %r957, %r958;
	// end inline asm
	// begin inline asm
	shfl.sync.down.b32 %r954, %r955, %r956, %r957, %r958;
	// end inline asm
	mov.b64 	%rd177, {%r949, %r954};
	setp.gt.s32 	%p72, %r928, 30;
	mov.u32 	%r1729, %r1724;
	mov.u32 	%r1730, %r1723;
	mov.u32 	%r1731, %r1722;
	mov.u32 	%r1732, %r1721;
	mov.u64 	%rd451, %rd449;
	@%p72 bra 	$L__BB31_176;
	min.s32 	%r959, %r1723, %r1722;
	min.s32 	%r723, %r959, %r1721;
	min.s32 	%r960, %r934, %r939;
	min.s32 	%r724, %r960, %r944;
	setp.lt.s32 	%p73, %r723, %r724;
	mov.u32 	%r1729, %r929;
	mov.u32 	%r1730, %r934;
	mov.u32 	%r1731, %r939;
	mov.u32 	%r1732, %r944;
	mov.u64 	%rd451, %rd177;
	@%p73 bra 	$L__BB31_176;
	setp.lt.s32 	%p74, %r724, %r723;
	mov.u32 	%r1729, %r1724;
	mov.u32 	%r1730, %r1723;
	mov.u32 	%r1731, %r1722;
	mov.u32 	%r1732, %r1721;
	mov.u64 	%rd451, %rd449;
	@%p74 bra 	$L__BB31_176;
	setp.lt.s64 	%p75, %rd449, %rd177;
	selp.b32 	%r1729, %r1724, %r929, %p75;
	selp.b32 	%r1730, %r1723, %r934, %p75;
	selp.b32 	%r1731, %r1722, %r939, %p75;
	selp.b32 	%r1732, %r1721, %r944, %p75;
	min.s64 	%rd451, %rd449, %rd177;
$L__BB31_176:
	mov.b32 	%r988, 2;
	mov.b32 	%r989, 31;
	mov.b32 	%r990, -1;
	// begin inline asm
	shfl.sync.down.b32 %r961, %r1729, %r988, %r989, %r990;
	// end inline asm
	// begin inline asm
	shfl.sync.down.b32 %r966, %r1730, %r988, %r989, %r990;
	// end inline asm
	// begin inline asm
	shfl.sync.down.b32 %r971, %r1731, %r988, %r989, %r990;
	// end inline asm
	// begin inline asm
	shfl.sync.down.b32 %r976, %r1732, %r988, %r989, %r990;
	// end inline asm
	mov.b64 	{%r982, %r987}, %rd451;
	// begin inline asm
	shfl.sync.down.b32 %r981, %r982, %r988, %r989, %r990;
	// end inline asm
	// begin inline asm
	shfl.sync.down.b32 %r986, %r987, %r988, %r989, %r990;
	// end inline asm
	mov.b64 	%rd180, {%r981, %r986};
	setp.gt.s32 	%p76, %r928, 29;
	mov.u32 	%r1733, %r1729;
	mov.u32 	%r1734, %r1730;
	mov.u32 	%r1735, %r1731;
	mov.u32 	%r1736, %r1732;
	mov.u64 	%rd452, %rd451;
	@%p76 bra 	$L__BB31_180;
	min.s32 	%r991, %r1730, %r1731;
	min.s32 	%r737, %r991, %r1732;
	min.s32 	%r992, %r966, %r971;
	min.s32 	%r738, %r992, %r976;
	setp.lt.s32 	%p77, %r737, %r738;
	mov.u32 	%r1733, %r961;
	mov.u32 	%r1734, %r966;
	mov.u32 	%r1735, %r971;
	mov.u32 	%r1736, %r976;
	mov.u64 	%rd452, %rd180;
	@%p77 bra 	$L__BB31_180;
	setp.lt.s32 	%p78, %r738, %r737;
	mov.u32 	%r1733, %r1729;
	mov.u32 	%r1734, %r1730;
	mov.u32 	%r1735, %r1731;
	mov.u32 	%r1736, %r1732;
	mov.u64 	%rd452, %rd451;
	@%p78 bra 	$L__BB31_180;
	setp.lt.s64 	%p79, %rd451, %rd180;
	selp.b32 	%r1733, %r1729, %r961, %p79;
	selp.b32 	%r1734, %r1730, %r966, %p79;
	selp.b32 	%r1735, %r1731, %r971, %p79;
	selp.b32 	%r1736, %r1732, %r976, %p79;
	min.s64 	%rd452, %rd451, %rd180;
$L__BB31_180:
	mov.b32 	%r1020, 4;
	mov.b32 	%r1021, 31;
	mov.b32 	%r1022, -1;
	// begin inline asm
	shfl.sync.down.b32 %r993, %r1733, %r1020, %r1021, %r1022;
	// end inline asm
	// begin inline asm
	shfl.sync.down.b32 %r998, %r1734, %r1020, %r1021, %r1022;
	// end inline asm
	// begin inline asm
	shfl.sync.down.b32 %r1003, %r1735, %r1020, %r1021, %r1022;
	// end inline asm
	// begin inline asm
	shfl.sync.down.b32 %r1008, %r1736, %r1020, %r1021, %r1022;
	// end inline asm
	mov.b64 	{%r1014, %r1019}, %rd452;
	// begin inline asm
	shfl.sync.down.b32 %r1013, %r1014, %r1020, %r1021, %r1022;
	// end inline asm
	// begin inline asm
	shfl.sync.down.b32 %r1018, %r1019, %r1020, %r1021, %r1022;
	// end inline asm
	mov.b64 	%rd183, {%r1013, %r1018};
	setp.gt.s32 	%p80, %r928, 27;
	mov.u32 	%r1737, %r1733;
	mov.u32 	%r1738, %r1734;
	mov.u32 	%r1739, %r1735;
	mov.u32 	%r1740, %r1736;
	mov.u64 	%rd453, %rd452;
	@%p80 bra 	$L__BB31_184;
	min.s32 	%r1023, %r1734, %r1735;
	min.s32 	%r751, %r1023, %r1736;
	min.s32 	%r1024, %r998, %r1003;
	min.s32 	%r752, %r1024, %r1008;
	setp.lt.s32 	%p81, %r751, %r752;
	mov.u32 	%r1737, %r993;
	mov.u32 	%r1738, %r998;
	mov.u32 	%r1739, %r1003;
	mov.u32 	%r1740, %r1008;
	mov.u64 	%rd453, %rd183;
	@%p81 bra 	$L__BB31_184;
	setp.lt.s32 	%p82, %r752, %r751;
	mov.u32 	%r1737, %r1733;
	mov.u32 	%r1738, %r1734;
	mov.u32 	%r1739, %r1735;
	mov.u32 	%r1740, %r1736;
	mov.u64 	%rd453, %rd452;
	@%p82 bra 	$L__BB31_184;
	setp.lt.s64 	%p83, %rd452, %rd183;
	selp.b32 	%r1737, %r1733, %r993, %p83;
	selp.b32 	%r1738, %r1734, %r998, %p83;
	selp.b32 	%r1739, %r1735, %r1003, %p83;
	selp.b32 	%r1740, %r1736, %r1008, %p83;
	min.s64 	%rd453, %rd452, %rd183;
$L__BB31_184:
	mov.b32 	%r1052, 8;
	mov.b32 	%r1053, 31;
	mov.b32 	%r1054, -1;
	// begin inline asm
	shfl.sync.down.b32 %r1025, %r1737, %r1052, %r1053, %r1054;
	// end inline asm
	// begin inline asm
	shfl.sync.down.b32 %r1030, %r1738, %r1052, %r1053, %r1054;
	// end inline asm
	// begin inline asm
	shfl.sync.down.b32 %r1035, %r1739, %r1052, %r1053, %r1054;
	// end inline asm
	// begin inline asm
	shfl.sync.down.b32 %r1040, %r1740, %r1052, %r1053, %r1054;
	// end inline asm
	mov.b64 	{%r1046, %r1051}, %rd453;
	// begin inline asm
	shfl.sync.down.b32 %r1045, %r1046, %r1052, %r1053, %r1054;
	// end inline asm
	// begin inline asm
	shfl.sync.down.b32 %r1050, %r1051, %r1052, %r1053, %r1054;
	// end inline asm
	mov.b64 	%rd186, {%r1045, %r1050};
	setp.gt.s32 	%p84, %r928, 23;
	mov.u32 	%r1741, %r1737;
	mov.u32 	%r1742, %r1738;
	mov.u32 	%r1743, %r1739;
	mov.u32 	%r1744, %r1740;
	mov.u64 	%rd454, %rd453;
	@%p84 bra 	$L__BB31_188;
	min.s32 	%r1055, %r1738, %r1739;
	min.s32 	%r765, %r1055, %r1740;
	min.s32 	%r1056, %r1030, %r1035;
	min.s32 	%r766, %r1056, %r1040;
	setp.lt.s32 	%p85, %r765, %r766;
	mov.u32 	%r1741, %r1025;
	mov.u32 	%r1742, %r1030;
	mov.u32 	%r1743, %r1035;
	mov.u32 	%r1744, %r1040;
	mov.u64 	%rd454, %rd186;
	@%p85 bra 	$L__BB31_188;
	setp.lt.s32 	%p86, %r766, %r765;
	mov.u32 	%r1741, %r1737;
	mov.u32 	%r1742, %r1738;
	mov.u32 	%r1743, %r1739;
	mov.u32 	%r1744, %r1740;
	mov.u64 	%rd454, %rd453;
	@%p86 bra 	$L__BB31_188;
	setp.lt.s64 	%p87, %rd453, %rd186;
	selp.b32 	%r1741, %r1737, %r1025, %p87;
	selp.b32 	%r1742, %r1738, %r1030, %p87;
	selp.b32 	%r1743, %r1739, %r1035, %p87;
	selp.b32 	%r1744, %r1740, %r1040, %p87;
	min.s64 	%rd454, %rd453, %rd186;
$L__BB31_188:
	mov.b32 	%r1084, 16;
	mov.b32 	%r1085, 31;
	mov.b32 	%r1086, -1;
	// begin inline asm
	shfl.sync.down.b32 %r1057, %r1741, %r1084, %r1085, %r1086;
	// end inline asm
	// begin inline asm
	shfl.sync.down.b32 %r1062, %r1742, %r1084, %r1085, %r1086;
	// end inline asm
	// begin inline asm
	shfl.sync.down.b32 %r1067, %r1743, %r1084, %r1085, %r1086;
	// end inline asm
	// begin inline asm
	shfl.sync.down.b32 %r1072, %r1744, %r1084, %r1085, %r1086;
	// end inline asm
	mov.b64 	{%r1078, %r1083}, %rd454;
	// begin inline asm
	shfl.sync.down.b32 %r1077, %r1078, %r1084, %r1085, %r1086;
	// end inline asm
	// begin inline asm
	shfl.sync.down.b32 %r1082, %r1083, %r1084, %r1085, %r1086;
	// end inline asm
	mov.b64 	%rd189, {%r1077, %r1082};
	setp.gt.s32 	%p88, %r928, 15;
	mov.u32 	%r1776, %r1741;
	mov.u32 	%r1775, %r1742;
	mov.u32 	%r1774, %r1743;
	mov.u32 	%r1773, %r1744;
	mov.u64 	%rd462, %rd454;
	@%p88 bra 	$L__BB31_192;
	min.s32 	%r1087, %r1742, %r1743;
	min.s32 	%r779, %r1087, %r1744;
	min.s32 	%r1088, %r1062, %r1067;
	min.s32 	%r780, %r1088, %r1072;
	setp.lt.s32 	%p89, %r779, %r780;
	mov.u32 	%r1776, %r1057;
	mov.u32 	%r1775, %r1062;
	mov.u32 	%r1774, %r1067;
	mov.u32 	%r1773, %r1072;
	mov.u64 	%rd462, %rd189;
	@%p89 bra 	$L__BB31_192;
	setp.lt.s32 	%p90, %r780, %r779;
	mov.u32 	%r1776, %r1741;
	mov.u32 	%r1775, %r1742;
	mov.u32 	%r1774, %r1743;
	mov.u32 	%r1773, %r1744;
	mov.u64 	%rd462, %rd454;
	@%p90 bra 	$L__BB31_192;
	setp.lt.s64 	%p91, %rd454, %rd189;
	selp.b32 	%r1776, %r1741, %r1057, %p91;
	selp.b32 	%r1775, %r1742, %r1062, %p91;
	selp.b32 	%r1774, %r1743, %r1067, %p91;
	selp.b32 	%r1773, %r1744, %r1072, %p91;
	min.s64 	%rd462, %rd454, %rd189;
$L__BB31_192:
	setp.ne.s32 	%p92, %r928, 0;
	@%p92 bra 	$L__BB31_194;
	shr.u32 	%r1089, %r442, 5;
	mov.u32 	%r1090, _ZN6thrust24THRUST_300001_SM_1000_NS8cuda_cub4core6detail5shmemE;
	mad.lo.s32 	%r1091, %r1089, 24, %r1090;
	st.shared.v2.u32 	[%r1091+8], {%r1776, %r1775};
	st.shared.v2.u32 	[%r1091+16], {%r1774, %r1773};
	st.shared.u64 	[%r1091+24], %rd462;
$L__BB31_194:
	bar.sync 	0;
	setp.ne.s32 	%p93, %r442, 0;
	@%p93 bra 	$L__BB31_216;
	ld.shared.v4.u32 	{%r789, %r790, %r791, %r792}, [_ZN6thrust24THRUST_300001_SM_1000_NS8cuda_cub4core6detail5shmemE+32];
	ld.shared.u64 	%rd192, [_ZN6thrust24THRUST_300001_SM_1000_NS8cuda_cub4core6detail5shmemE+48];
	min.s32 	%r1092, %r1775, %r1774;
	min.s32 	%r793, %r1092, %r1773;
	min.s32 	%r1093, %r790, %r791;
	min.s32 	%r794, %r1093, %r792;
	setp.lt.s32 	%p94, %r793, %r794;
	mov.u32 	%r1749, %r789;
	mov.u32 	%r1750, %r790;
	mov.u32 	%r1751, %r791;
	mov.u32 	%r1752, %r792;
	mov.u64 	%rd456, %rd192;
	@%p94 bra 	$L__BB31_198;
	setp.lt.s32 	%p95, %r794, %r793;
	mov.u32 	%r1749, %r1776;
	mov.u32 	%r1750, %r1775;
	mov.u32 	%r1751, %r1774;
	mov.u32 	%r1752, %r1773;
	mov.u64 	%rd456, %rd462;
	@%p95 bra 	$L__BB31_198;
	setp.lt.s64 	%p96, %rd462, %rd192;
	selp.b32 	%r1749, %r1776, %r789, %p96;
	selp.b32 	%r1750, %r1775, %r790, %p96;
	selp.b32 	%r1751, %r1774, %r791, %p96;
	selp.b32 	%r1752, %r1773, %r792, %p96;
	min.s64 	%rd456, %rd462, %rd192;
$L__BB31_198:
	ld.shared.v2.u32 	{%r803, %r804}, [_ZN6thrust24THRUST_300001_SM_1000_NS8cuda_cub4core6detail5shmemE+56];
	ld.shared.v2.u32 	{%r805, %r806}, [_ZN6thrust24THRUST_300001_SM_1000_NS8cuda_cub4core6detail5shmemE+64];
	ld.shared.u64 	%rd195, [_ZN6thrust24THRUST_300001_SM_1000_NS8cuda_cub4core6detail5shmemE+72];
	min.s32 	%r1094, %r1750, %r1751;
	min.s32 	%r807, %r1094, %r1752;
	min.s32 	%r1095, %r804, %r805;
	min.s32 	%r808, %r1095, %r806;
	setp.lt.s32 	%p97, %r807, %r808;
	mov.u32 	%r1753, %r803;
	mov.u32 	%r1754, %r804;
	mov.u32 	%r1755, %r805;
	mov.u32 	%r1756, %r806;
	mov.u64 	%rd457, %rd195;
	@%p97 bra 	$L__BB31_201;
	setp.lt.s32 	%p98, %r808, %r807;
	mov.u32 	%r1753, %r1749;
	mov.u32 	%r1754, %r1750;
	mov.u32 	%r1755, %r1751;
	mov.u32 	%r1756, %r1752;
	mov.u64 	%rd457, %rd456;
	@%p98 bra 	$L__BB31_201;
	setp.lt.s64 	%p99, %rd456, %rd195;
	selp.b32 	%r1753, %r1749, %r803, %p99;
	selp.b32 	%r1754, %r1750, %r804, %p99;
	selp.b32 	%r1755, %r1751, %r805, %p99;
	selp.b32 	%r1756, %r1752, %r806, %p99;
	min.s64 	%rd457, %rd456, %rd195;
$L__BB31_201:
	ld.shared.v4.u32 	{%r817, %r818, %r819, %r820}, [_ZN6thrust24THRUST_300001_SM_1000_NS8cuda_cub4core6detail5shmemE+80];
	ld.shared.u64 	%rd198, [_ZN6thrust24THRUST_300001_SM_1000_NS8cuda_cub4core6detail5shmemE+96];
	min.s32 	%r1096, %r1754, %r1755;
	min.s32 	%r821, %r1096, %r1756;
	min.s32 	%r1097, %r818, %r819;
	min.s32 	%r822, %r1097, %r820;
	setp.lt.s32 	%p100, %r821, %r822;
	mov.u32 	%r1757, %r817;
	mov.u32 	%r1758, %r818;
	mov.u32 	%r1759, %r819;
	mov.u32 	%r1760, %r820;
	mov.u64 	%rd458, %rd198;
	@%p100 bra 	$L__BB31_204;
	setp.lt.s32 	%p101, %r822, %r821;
	mov.u32 	%r1757, %r1753;
	mov.u32 	%r1758, %r1754;
	mov.u32 	%r1759, %r1755;
	mov.u32 	%r1760, %r1756;
	mov.u64 	%rd458, %rd457;
	@%p101 bra 	$L__BB31_204;
	setp.lt.s64 	%p102, %rd457, %rd198;
	selp.b32 	%r1757, %r1753, %r817, %p102;
	selp.b32 	%r1758, %r1754, %r818, %p102;
	selp.b32 	%r1759, %r1755, %r819, %p102;
	selp.b32 	%r1760, %r1756, %r820, %p102;
	min.s64 	%rd458, %rd457, %rd198;
$L__BB31_204:
	ld.shared.v2.u32 	{%r831, %r832}, [_ZN6thrust24THRUST_300001_SM_1000_NS8cuda_cub4core6detail5shmemE+104];
	ld.shared.v2.u32 	{%r833, %r834}, [_ZN6thrust24THRUST_300001_SM_1000_NS8cuda_cub4core6detail5shmemE+112];
	ld.shared.u64 	%rd201, [_ZN6thrust24THRUST_300001_SM_1000_NS8cuda_cub4core6detail5shmemE+120];
	min.s32 	%r1098, %r1758, %r1759;
	min.s32 	%r835, %r1098, %r1760;
	min.s32 	%r1099, %r832, %r833;
	min.s32 	%r836, %r1099, %r834;
	setp.lt.s32 	%p103, %r835, %r836;
	mov.u32 	%r1761, %r831;
	mov.u32 	%r1762, %r832;
	mov.u32 	%r1763, %r833;
	mov.u32 	%r1764, %r834;
	mov.u64 	%rd459, %rd201;
	@%p103 bra 	$L__BB31_207;
	setp.lt.s32 	%p104, %r836, %r835;
	mov.u32 	%r1761, %r1757;
	mov.u32 	%r1762, %r1758;
	mov.u32 	%r1763, %r1759;
	mov.u32 	%r1764, %r1760;
	mov.u64 	%rd459, %rd458;
	@%p104 bra 	$L__BB31_207;
	setp.lt.s64 	%p105, %rd458, %rd201;
	selp.b32 	%r1761, %r1757, %r831, %p105;
	selp.b32 	%r1762, %r1758, %r832, %p105;
	selp.b32 	%r1763, %r1759, %r833, %p105;
	selp.b32 	%r1764, %r1760, %r834, %p105;
	min.s64 	%rd459, %rd458, %rd201;
$L__BB31_207:
	ld.shared.v4.u32 	{%r845, %r846, %r847, %r848}, [_ZN6thrust24THRUST_300001_SM_1000_NS8cuda_cub4core6detail5shmemE+128];
	ld.shared.u64 	%rd204, [_ZN6thrust24THRUST_300001_SM_1000_NS8cuda_cub4core6detail5shmemE+144];
	min.s32 	%r1100, %r1762, %r1763;
	min.s32 	%r849, %r1100, %r1764;
	min.s32 	%r1101, %r846, %r847;
	min.s32 	%r850, %r1101, %r848;
	setp.lt.s32 	%p106, %r849, %r850;
	mov.u32 	%r1765, %r845;
	mov.u32 	%r1766, %r846;
	mov.u32 	%r1767, %r847;
	mov.u32 	%r1768, %r848;
	mov.u64 	%rd460, %rd204;
	@%p106 bra 	$L__BB31_210;
	setp.lt.s32 	%p107, %r850, %r849;
	mov.u32 	%r1765, %r1761;
	mov.u32 	%r1766, %r1762;
	mov.u32 	%r1767, %r1763;
	mov.u32 	%r1768, %r1764;
	mov.u64 	%rd460, %rd459;
	@%p107 bra 	$L__BB31_210;
	setp.lt.s64 	%p108, %rd459, %rd204;
	selp.b32 	%r1765, %r1761, %r845, %p108;
	selp.b32 	%r1766, %r1762, %r846, %p108;
	selp.b32 	%r1767, %r1763, %r847, %p108;
	selp.b32 	%r1768, %r1764, %r848, %p108;
	min.s64 	%rd460, %rd459, %rd204;
$L__BB31_210:
	ld.shared.v2.u32 	{%r859, %r860}, [_ZN6thrust24THRUST_300001_SM_1000_NS8cuda_cub4core6detail5shmemE+152];
	ld.shared.v2.u32 	{%r861, %r862}, [_ZN6thrust24THRUST_300001_SM_1000_NS8cuda_cub4core6detail5shmemE+160];
	ld.shared.u64 	%rd207, [_ZN6thrust24THRUST_300001_SM_1000_NS8cuda_cub4core6detail5shmemE+168];
	min.s32 	%r1102, %r1766, %r1767;
	min.s32 	%r863, %r1102, %r1768;
	min.s32 	%r1103, %r860, %r861;
	min.s32 	%r864, %r1103, %r862;
	setp.lt.s32 	%p109, %r863, %r864;
	mov.u32 	%r1769, %r859;
	mov.u32 	%r1770, %r860;
	mov.u32 	%r1771, %r861;
	mov.u32 	%r1772, %r862;
	mov.u64 	%rd461, %rd207;
	@%p109 bra 	$L__BB31_213;
	setp.lt.s32 	%p110, %r864, %r863;
	mov.u32 	%r1769, %r1765;
	mov.u32 	%r1770, %r1766;
	mov.u32 	%r1771, %r1767;
	mov.u32 	%r1772, %r1768;
	mov.u64 	%rd461, %rd460;
	@%p110 bra 	$L__BB31_213;
	setp.lt.s64 	%p111, %rd460, %rd207;
	selp.b32 	%r1769, %r1765, %r859, %p111;
	selp.b32 	%r1770, %r1766, %r860, %p111;
	selp.b32 	%r1771, %r1767, %r861, %p111;
	selp.b32 	%r1772, %r1768, %r862, %p111;
	min.s64 	%rd461, %rd460, %rd207;
$L__BB31_213:
	ld.shared.v4.u32 	{%r873, %r874, %r875, %r876}, [_ZN6thrust24THRUST_300001_SM_1000_NS8cuda_cub4core6detail5shmemE+176];
	ld.shared.u64 	%rd210, [_ZN6thrust24THRUST_300001_SM_1000_NS8cuda_cub4core6detail5shmemE+192];
	min.s32 	%r1104, %r1770, %r1771;
	min.s32 	%r877, %r1104, %r1772;
	min.s32 	%r1105, %r874, %r875;
	min.s32 	%r878, %r1105, %r876;
	setp.lt.s32 	%p112, %r877, %r878;
	mov.u64 	%rd462, %rd210;
	mov.u32 	%r1773, %r876;
	mov.u32 	%r1774, %r875;
	mov.u32 	%r1775, %r874;
	mov.u32 	%r1776, %r873;
	@%p112 bra 	$L__BB31_216;
	setp.lt.s32 	%p113, %r878, %r877;
	mov.u64 	%rd462, %rd461;
	mov.u32 	%r1773, %r1772;
	mov.u32 	%r1774, %r1771;
	mov.u32 	%r1775, %r1770;
	mov.u32 	%r1776, %r1769;
	@%p113 bra 	$L__BB31_216;
	setp.lt.s64 	%p114, %rd461, %rd210;
	selp.b32 	%r1776, %r1769, %r873, %p114;
	selp.b32 	%r1775, %r1770, %r874, %p114;
	selp.b32 	%r1774, %r1771, %r875, %p114;
	selp.b32 	%r1773, %r1772, %r876, %p114;
	min.s64 	%rd462, %rd461, %rd210;
$L__BB31_216:
	mov.u32 	%r1487, %tid.x;
	setp.ne.s32 	%p231, %r1487, 0;
	@%p231 bra 	$L__BB31_218;
	ld.param.u64 	%rd383, [_ZN6thrust24THRUST_300001_SM_1000_NS8cuda_cub4core6detail13_kernel_agentINS1_8__reduce11ReduceAgentIPN4cuda3std3__45tupleIJNSA_IJiiiiEEElEEESD_SC_lNS1_9__extrema9arg_max_fISB_l6lbXYZ2EEEEJSD_SD_iSH_EEEvDpT0__param_1];
	cvta.to.global.u64 	%rd375, %rd383;
	st.global.u32 	[%rd375], %r1776;
	st.global.u32 	[%rd375+4], %r1775;
	st.global.u32 	[%rd375+8], %r1774;
	st.global.u32 	[%rd375+12], %r1773;
	st.global.u64 	[%rd375+16], %rd462;
$L__BB31_218:
	ret;

}
	// .globl	_ZN3cub18CUB_300001_SM_10006detail11EmptyKernelIvEEvv
.visible .entry _ZN3cub18CUB_300001_SM_10006detail11EmptyKernelIvEEvv()
{


	ret;

}
	// .globl	_ZN3cub18CUB_300001_SM_10006detail8for_each13static_kernelINS2_12policy_hub_t12policy_500_tEmN6thrust24THRUST_300001_SM_1000_NS8cuda_cub20__uninitialized_fill7functorINS7_10device_ptrIiEEiEEEEvT0_T1_
.visible .entry _ZN3cub18CUB_300001_SM_10006detail8for_each13static_kernelINS2_12policy_hub_t12policy_500_tEmN6thrust24THRUST_300001_SM_1000_NS8cuda_cub20__uninitialized_fill7functorINS7_10device_ptrIiEEiEEEEvT0_T1_(
	.param .u64 _ZN3cub18CUB_300001_SM_10006detail8for_each13static_kernelINS2_12policy_hub_t12policy_500_tEmN6thrust24THRUST_300001_SM_1000_NS8cuda_cub20__uninitialized_fill7functorINS7_10device_ptrIiEEiEEEEvT0_T1__param_0,
	.param .align 8 .b8 _ZN3cub18CUB_300001_SM_10006detail8for_each13static_kernelINS2_12policy_hub_t12policy_500_tEmN6thrust24THRUST_300001_SM_1000_NS8cuda_cub20__uninitialized_fill7functorINS7_10device_ptrIiEEiEEEEvT0_T1__param_1[16]
)
.maxntid 256
{
	.reg .pred 	%p<4>;
	.reg .b16 	%rs<5>;
	.reg .b32 	%r<12>;
	.reg .b64 	%rd<16>;

	ld.param.u32 	%r3, [_ZN3cub18CUB_300001_SM_10006detail8for_each13static_kernelINS2_12policy_hub_t12policy_500_tEmN6thrust24THRUST_300001_SM_1000_NS8cuda_cub20__uninitialized_fill7functorINS7_10device_ptrIiEEiEEEEvT0_T1__param_1+8];
	ld.param.u64 	%rd4, [_ZN3cub18CUB_300001_SM_10006detail8for_each13static_kernelINS2_12policy_hub_t12policy_500_tEmN6thrust24THRUST_300001_SM_1000_NS8cuda_cub20__uninitialized_fill7functorINS7_10device_ptrIiEEiEEEEvT0_T1__param_1];
	ld.param.u64 	%rd5, [_ZN3cub18CUB_300001_SM_10006detail8for_each13static_kernelINS2_12policy_hub_t12policy_500_tEmN6thrust24THRUST_300001_SM_1000_NS8cuda_cub20__uninitialized_fill7functorINS7_10device_ptrIiEEiEEEEvT0_T1__param_0];
	mov.u32 	%r9, %ctaid.x;
	mul.wide.u32 	%rd1, %r9, 512;
	sub.s64 	%rd2, %rd5, %rd1;
	setp.lt.u64 	%p1, %rd2, 512;
	@%p1 bra 	$L__BB33_2;
	mov.u32 	%r11, %tid.x;
	cvta.to.global.u64 	%rd11, %rd4;
	cvt.u64.u32 	%rd12, %r11;
	add.s64 	%rd13, %rd1, %rd12;
	shl.b64 	%rd14, %rd13, 2;
	add.s64 	%rd15, %rd11, %rd14;
	st.global.u32 	[%rd15], %r3;
	st.global.u32 	[%rd15+1024], %r3;
	bra.uni 	$L__BB33_6;
$L__BB33_2:
	cvta.to.global.u64 	%rd6, %rd4;
	mov.u32 	%r2, %tid.x;
	cvt.u64.u32 	%rd7, %r2;
	setp.le.u64 	%p2, %rd2, %rd7;
	add.s64 	%rd8, %rd1, %rd7;
	shl.b64 	%rd9, %rd8, 2;
	add.s64 	%rd3, %rd6, %rd9;
	@%p2 bra 	$L__BB33_4;
	st.global.u32 	[%rd3], %r3;
$L__BB33_4:
	add.s32 	%r10, %r2, 256;
	cvt.u64.u32 	%rd10, %r10;
	setp.le.u64 	%p3, %rd2, %rd10;
	@%p3 bra 	$L__BB33_6;
	st.global.u32 	[%rd3+1024], %r3;
$L__BB33_6:
	ret;

}
	// .globl	_ZN3cub18CUB_300001_SM_10006detail8for_each13static_kernelINS2_12policy_hub_t12policy_500_tEmNS2_12op_wrapper_tImN6thrust24THRUST_300001_SM_1000_NS6detail23allocator_traits_detail24construct1_via_allocatorINS8_16device_allocatorIN4cuda3std3__45tupleIJiiiiEEEEEEENS8_10device_ptrISH_EEEEEEvT0_T1_
.visible .entry _ZN3cub18CUB_300001_SM_10006detail8for_each13static_kernelINS2_12policy_hub_t12policy_500_tEmNS2_12op_wrapper_tImN6thrust24THRUST_300001_SM_1000_NS6detail23allocator_traits_detail24construct1_via_allocatorINS8_16device_allocatorIN4cuda3std3__45tupleIJiiiiEEEEEEENS8_10device_ptrISH_EEEEEEvT0_T1_(
	.param .u64 _ZN3cub18CUB_300001_SM_10006detail8for_each13static_kernelINS2_12policy_hub_t12policy_500_tEmNS2_12op_wrapper_tImN6thrust24THRUST_300001_SM_1000_NS6detail23allocator_traits_detail24construct1_via_allocatorINS8_16device_allocatorIN4cuda3std3__45tupleIJiiiiEEEEEEENS8_10device_ptrISH_EEEEEEvT0_T1__param_0,
	.param .align 8 .b8 _ZN3cub18CUB_300001_SM_10006detail8for_each13static_kernelINS2_12policy_hub_t12policy_500_tEmNS2_12op_wrapper_tImN6thrust24THRUST_300001_SM_1000_NS6detail23allocator_traits_detail24construct1_via_allocatorINS8_16device_allocatorIN4cuda3std3__45tupleIJiiiiEEEEEEENS8_10device_ptrISH_EEEEEEvT0_T1__param_1[16]
)
.maxntid 256
{
	.reg .pred 	%p<4>;
	.reg .b32 	%r<8>;
	.reg .b64 	%rd<17>;

	ld.param.u64 	%rd4, [_ZN3cub18CUB_300001_SM_10006detail8for_each13static_kernelINS2_12policy_hub_t12policy_500_tEmNS2_12op_wrapper_tImN6thrust24THRUST_300001_SM_1000_NS6detail23allocator_traits_detail24construct1_via_allocatorINS8_16device_allocatorIN4cuda3std3__45tupleIJiiiiEEEEEEENS8_10device_ptrISH_EEEEEEvT0_T1__param_1];
	ld.param.u64 	%rd6, [_ZN3cub18CUB_300001_SM_10006detail8for_each13static_kernelINS2_12policy_hub_t12policy_500_tEmNS2_12op_wrapper_tImN6thrust24THRUST_300001_SM_1000_NS6detail23allocator_traits_detail24construct1_via_allocatorINS8_16device_allocatorIN4cuda3std3__45tupleIJiiiiEEEEEEENS8_10device_ptrISH_EEEEEEvT0_T1__param_0];
	mov.u32 	%r2, %ctaid.x;
	mul.wide.u32 	%rd1, %r2, 512;
	sub.s64 	%rd2, %rd6, %rd1;
	setp.lt.u64 	%p1, %rd2, 512;
	@%p1 bra 	$L__BB34_2;
	mov.u32 	%r6, %tid.x;
	cvta.to.global.u64 	%rd12, %rd4;
	cvt.u64.u32 	%rd13, %r6;
	add.s64 	%rd14, %rd1, %rd13;
	shl.b64 	%rd15, %rd14, 4;
	add.s64 	%rd16, %rd12, %rd15;
	mov.b32 	%r7, 0;
	st.global.u32 	[%rd16], %r7;
	st.global.u32 	[%rd16+4], %r7;
	st.global.u32 	[%rd16+8], %r7;
	st.global.u32 	[%rd16+12], %r7;
	st.global.u32 	[%rd16+4096], %r7;
	st.global.u32 	[%rd16+4100], %r7;
	st.global.u32 	[%rd16+4104], %r7;
	st.global.u32 	[%rd16+4108], %r7;
	bra.uni 	$L__BB34_6;
$L__BB34_2:
	cvta.to.global.u64 	%rd7, %rd4;
	mov.u32 	%r1, %tid.x;
	cvt.u64.u32 	%rd8, %r1;
	setp.le.u64 	%p2, %rd2, %rd8;
	add.s64 	%rd9, %rd1, %rd8;
	shl.b64 	%rd10, %rd9, 4;
	add.s64 	%rd3, %rd7, %rd10;
	@%p2 bra 	$L__BB34_4;
	mov.b32 	%r3, 0;
	st.global.u32 	[%rd3], %r3;
	st.global.u32 	[%rd3+4], %r3;
	st.global.u32 	[%rd3+8], %r3;
	st.global.u32 	[%rd3+12], %r3;
$L__BB34_4:
	add.s32 	%r4, %r1, 256;
	cvt.u64.u32 	%rd11, %r4;
	setp.le.u64 	%p3, %rd2, %rd11;
	@%p3 bra 	$L__BB34_6;
	mov.b32 	%r5, 0;
	st.global.u32 	[%rd3+4096], %r5;
	st.global.u32 	[%rd3+4100], %r5;
	st.global.u32 	[%rd3+4104], %r5;
	st.global.u32 	[%rd3+4108], %r5;
$L__BB34_6:
	ret;

}
	// .globl	_ZN3cub18CUB_300001_SM_10006detail8for_each13static_kernelINS2_12policy_hub_t12policy_500_tEmN6thrust24THRUST_300001_SM_1000_NS8cuda_cub6__fill7functorINS7_6detail15normal_iteratorINS7_10device_ptrIN4cuda3std3__45tupleIJiiiiEEEEEEESI_EEEEvT0_T1_
.visible .entry _ZN3cub18CUB_300001_SM_10006detail8for_each13static_kernelINS2_12policy_hub_t12policy_500_tEmN6thrust24THRUST_300001_SM_1000_NS8cuda_cub6__fill7functorINS7_6detail15normal_iteratorINS7_10device_ptrIN4cuda3std3__45tupleIJiiiiEEEEEEESI_EEEEvT0_T1_(
	.param .u64 _ZN3cub18CUB_300001_SM_10006detail8for_each13static_kernelINS2_12policy_hub_t12policy_500_tEmN6thrust24THRUST_300001_SM_1000_NS8cuda_cub6__fill7functorINS7_6detail15normal_iteratorINS7_10device_ptrIN4cuda3std3__45tupleIJiiiiEEEEEEESI_EEEEvT0_T1__param_0,
	.param .align 8 .b8 _ZN3cub18CUB_300001_SM_10006detail8for_each13static_kernelINS2_12policy_hub_t12policy_500_tEmN6thrust24THRUST_300001_SM_1000_NS8cuda_cub6__fill7functorINS7_6detail15normal_iteratorINS7_10device_ptrIN4cuda3std3__45tupleIJiiiiEEEEEEESI_EEEEvT0_T1__param_1[24]
)
.maxntid 256
{
	.reg .pred 	%p<4>;
	.reg .b32 	%r<13>;
	.reg .b64 	%rd<16>;

	ld.param.u64 	%rd4, [_ZN3cub18CUB_300001_SM_10006detail8for_each13static_kernelINS2_12policy_hub_t12policy_500_tEmN6thrust24THRUST_300001_SM_1000_NS8cuda_cub6__fill7functorINS7_6detail15normal_iteratorINS7_10device_ptrIN4cuda3std3__45tupleIJiiiiEEEEEEESI_EEEEvT0_T1__param_1];
	ld.param.u64 	%rd5, [_ZN3cub18CUB_300001_SM_10006detail8for_each13static_kernelINS2_12policy_hub_t12policy_500_tEmN6thrust24THRUST_300001_SM_1000_NS8cuda_cub6__fill7functorINS7_6detail15normal_iteratorINS7_10device_ptrIN4cuda3std3__45tupleIJiiiiEEEEEEESI_EEEEvT0_T1__param_0];
	ld.param.v2.u32 	{%r8, %r9}, [_ZN3cub18CUB_300001_SM_10006detail8for_each13static_kernelINS2_12policy_hub_t12policy_500_tEmN6thrust24THRUST_300001_SM_1000_NS8cuda_cub6__fill7functorINS7_6detail15normal_iteratorINS7_10device_ptrIN4cuda3std3__45tupleIJiiiiEEEEEEESI_EEEEvT0_T1__param_1+16];
	ld.param.v2.u32 	{%r6, %r7}, [_ZN3cub18CUB_300001_SM_10006detail8for_each13static_kernelINS2_12policy_hub_t12policy_500_tEmN6thrust24THRUST_300001_SM_1000_NS8cuda_cub6__fill7functorINS7_6detail15normal_iteratorINS7_10device_ptrIN4cuda3std3__45tupleIJiiiiEEEEEEESI_EEEEvT0_T1__param_1+8];
	mov.u32 	%r10, %ctaid.x;
	mul.wide.u32 	%rd1, %r10, 512;
	sub.s64 	%rd2, %rd5, %rd1;
	setp.lt.u64 	%p1, %rd2, 512;
	@%p1 bra 	$L__BB35_2;
	mov.u32 	%r12, %tid.x;
	cvta.to.global.u64 	%rd11, %rd4;
	cvt.u64.u32 	%rd12, %r12;
	add.s64 	%rd13, %rd1, %rd12;
	shl.b64 	%rd14, %rd13, 4;
	add.s64 	%rd15, %rd11, %rd14;
	st.global.u32 	[%rd15], %r6;
	st.global.u32 	[%rd15+4], %r7;
	st.global.u32 	[%rd15+8], %r8;
	st.global.u32 	[%rd15+12], %r9;
	st.global.u32 	[%rd15+4096], %r6;
	st.global.u32 	[%rd15+4100], %r7;
	st.global.u32 	[%rd15+4104], %r8;
	st.global.u32 	[%rd15+4108], %r9;
	bra.uni 	$L__BB35_6;
$L__BB35_2:
	cvta.to.global.u64 	%rd6, %rd4;
	mov.u32 	%r5, %tid.x;
	cvt.u64.u32 	%rd7, %r5;
	setp.le.u64 	%p2, %rd2, %rd7;
	add.s64 	%rd8, %rd1, %rd7;
	shl.b64 	%rd9, %rd8, 4;
	add.s64 	%rd3, %rd6, %rd9;
	@%p2 bra 	$L__BB35_4;
	st.global.u32 	[%rd3], %r6;
	st.global.u32 	[%rd3+4], %r7;
	st.global.u32 	[%rd3+8], %r8;
	st.global.u32 	[%rd3+12], %r9;
$L__BB35_4:
	add.s32 	%r11, %r5, 256;
	cvt.u64.u32 	%rd10, %r11;
	setp.le.u64 	%p3, %rd2, %rd10;
	@%p3 bra 	$L__BB35_6;
	st.global.u32 	[%rd3+4096], %r6;
	st.global.u32 	[%rd3+4100], %r7;
	st.global.u32 	[%rd3+4104], %r8;
	st.global.u32 	[%rd3+4108], %r9;
$L__BB35_6:
	ret;

}
	// .globl	_ZN3cub18CUB_300001_SM_10006detail8for_each13static_kernelINS2_12policy_hub_t12policy_500_tEmN6thrust24THRUST_300001_SM_1000_NS8cuda_cub20__uninitialized_fill7functorINS7_10device_ptrIN4cuda3std3__45tupleIJiiiiEEEEESG_EEEEvT0_T1_
.visible .entry _ZN3cub18CUB_300001_SM_10006detail8for_each13static_kernelINS2_12policy_hub_t12policy_500_tEmN6thrust24THRUST_300001_SM_1000_NS8cuda_cub20__uninitialized_fill7functorINS7_10device_ptrIN4cuda3std3__45tupleIJiiiiEEEEESG_EEEEvT0_T1_(
	.param .u64 _ZN3cub18CUB_300001_SM_10006detail8for_each13static_kernelINS2_12policy_hub_t12policy_500_tEmN6thrust24THRUST_300001_SM_1000_NS8cuda_cub20__uninitialized_fill7functorINS7_10device_ptrIN4cuda3std3__45tupleIJiiiiEEEEESG_EEEEvT0_T1__param_0,
	.param .align 8 .b8 _ZN3cub18CUB_300001_SM_10006detail8for_each13static_kernelINS2_12policy_hub_t12policy_500_tEmN6thrust24THRUST_300001_SM_1000_NS8cuda_cub20__uninitialized_fill7functorINS7_10device_ptrIN4cuda3std3__45tupleIJiiiiEEEEESG_EEEEvT0_T1__param_1[24]
)
.maxntid 256
{
	.reg .pred 	%p<4>;
	.reg .b32 	%r<13>;
	.reg .b64 	%rd<16>;

	ld.param.u64 	%rd4, [_ZN3cub18CUB_300001_SM_10006detail8for_each13static_kernelINS2_12policy_hub_t12policy_500_tEmN6thrust24THRUST_300001_SM_1000_NS8cuda_cub20__uninitialized_fill7functorINS7_10device_ptrIN4cuda3std3__45tupleIJiiiiEEEEESG_EEEEvT0_T1__param_1];
	ld.param.u64 	%rd5, [_ZN3cub18CUB_300001_SM_10006detail8for_each13static_kernelINS2_12policy_hub_t12policy_500_tEmN6thrust24THRUST_300001_SM_1000_NS8cuda_cub20__uninitialized_fill7functorINS7_10device_ptrIN4cuda3std3__45tupleIJiiiiEEEEESG_EEEEvT0_T1__param_0];
	ld.param.v2.u32 	{%r8, %r9}, [_ZN3cub18CUB_300001_SM_10006detail8for_each13static_kernelINS2_12policy_hub_t12policy_500_tEmN6thrust24THRUST_300001_SM_1000_NS8cuda_cub20__uninitialized_fill7functorINS7_10device_ptrIN4cuda3std3__45tupleIJiiiiEEEEESG_EEEEvT0_T1__param_1+16];
	ld.param.v2.u32 	{%r6, %r7}, [_ZN3cub18CUB_300001_SM_10006detail8for_each13static_kernelINS2_12policy_hub_t12policy_500_tEmN6thrust24THRUST_300001_SM_1000_NS8cuda_cub20__uninitialized_fill7functorINS7_10device_ptrIN4cuda3std3__45tupleIJiiiiEEEEESG_EEEEvT0_T1__param_1+8];
	mov.u32 	%r10, %ctaid.x;
	mul.wide.u32 	%rd1, %r10, 512;
	sub.s64 	%rd2, %rd5, %rd1;
	setp.lt.u64 	%p1, %rd2, 512;
	@%p1 bra 	$L__BB36_2;
	mov.u32 	%r12, %tid.x;
	cvta.to.global.u64 	%rd11, %rd4;
	cvt.u64.u32 	%rd12, %r12;
	add.s64 	%rd13, %rd1, %rd12;
	shl.b64 	%rd14, %rd13, 4;
	add.s64 	%rd15, %rd11, %rd14;
	st.global.u32 	[%rd15], %r6;
	st.global.u32 	[%rd15+4], %r7;
	st.global.u32 	[%rd15+8], %r8;
	st.global.u32 	[%rd15+12], %r9;
	st.global.u32 	[%rd15+4096], %r6;
	st.global.u32 	[%rd15+4100], %r7;
	st.global.u32 	[%rd15+4104], %r8;
	st.global.u32 	[%rd15+4108], %r9;
	bra.uni 	$L__BB36_6;
$L__BB36_2:
	cvta.to.global.u64 	%rd6, %rd4;
	mov.u32 	%r5, %tid.x;
	cvt.u64.u32 	%rd7, %r5;
	setp.le.u64 	%p2, %rd2, %rd7;
	add.s64 	%rd8, %rd1, %rd7;
	shl.b64 	%rd9, %rd8, 4;
	add.s64 	%rd3, %rd6, %rd9;
	@%p2 bra 	$L__BB36_4;
	st.global.u32 	[%rd3], %r6;
	st.global.u32 	[%rd3+4], %r7;
	st.global.u32 	[%rd3+8], %r8;
	st.global.u32 	[%rd3+12], %r9;
$L__BB36_4:
	add.s32 	%r11, %r5, 256;
	cvt.u64.u32 	%rd10, %r11;
	setp.le.u64 	%p3, %rd2, %rd10;
	@%p3 bra 	$L__BB36_6;
	st.global.u32 	[%rd3+4096], %r6;
	st.global.u32 	[%rd3+4100], %r7;
	st.global.u32 	[%rd3+4104], %r8;
	st.global.u32 	[%rd3+4108], %r9;
$L__BB36_6:
	ret;

}
	// .globl	_ZN3cub18CUB_300001_SM_10006detail8for_each13static_kernelINS2_12policy_hub_t12policy_500_tElN6thrust24THRUST_300001_SM_1000_NS8cuda_cub6__fill7functorINS7_6detail15normal_iteratorINS7_10device_ptrIN4cuda3std3__45tupleIJiiiiEEEEEEESI_EEEEvT0_T1_
.visible .entry _ZN3cub18CUB_300001_SM_10006detail8for_each13static_kernelINS2_12policy_hub_t12policy_500_tElN6thrust24THRUST_300001_SM_1000_NS8cuda_cub6__fill7functorINS7_6detail15normal_iteratorINS7_10device_ptrIN4cuda3std3__45tupleIJiiiiEEEEEEESI_EEEEvT0_T1_(
	.param .u64 _ZN3cub18CUB_300001_SM_10006detail8for_each13static_kernelINS2_12policy_hub_t12policy_500_tElN6thrust24THRUST_300001_SM_1000_NS8cuda_cub6__fill7functorINS7_6detail15normal_iteratorINS7_10device_ptrIN4cuda3std3__45tupleIJiiiiEEEEEEESI_EEEEvT0_T1__param_0,
	.param .align 8 .b8 _ZN3cub18CUB_300001_SM_10006detail8for_each13static_kernelINS2_12policy_hub_t12policy_500_tElN6thrust24THRUST_300001_SM_1000_NS8cuda_cub6__fill7functorINS7_6detail15normal_iteratorINS7_10device_ptrIN4cuda3std3__45tupleIJiiiiEEEEEEESI_EEEEvT0_T1__param_1[24]
)
.maxntid 256
{
	.reg .pred 	%p<4>;
	.reg .b32 	%r<13>;
	.reg .b64 	%rd<17>;

	ld.param.u64 	%rd5, [_ZN3cub18CUB_300001_SM_10006detail8for_each13static_kernelINS2_12policy_hub_t12policy_500_tElN6thrust24THRUST_300001_SM_1000_NS8cuda_cub6__fill7functorINS7_6detail15normal_iteratorINS7_10device_ptrIN4cuda3std3__45tupleIJiiiiEEEEEEESI_EEEEvT0_T1__param_1];
	ld.param.u64 	%rd6, [_ZN3cub18CUB_300001_SM_10006detail8for_each13static_kernelINS2_12policy_hub_t12policy_500_tElN6thrust24THRUST_300001_SM_1000_NS8cuda_cub6__fill7functorINS7_6detail15normal_iteratorINS7_10device_ptrIN4cuda3std3__45tupleIJiiiiEEEEEEESI_EEEEvT0_T1__param_0];
	ld.param.v2.u32 	{%r8, %r9}, [_ZN3cub18CUB_300001_SM_10006detail8for_each13static_kernelINS2_12policy_hub_t12policy_500_tElN6thrust24THRUST_300001_SM_1000_NS8cuda_cub6__fill7functorINS7_6detail15normal_iteratorINS7_10device_ptrIN4cuda3std3__45tupleIJiiiiEEEEEEESI_EEEEvT0_T1__param_1+16];
	ld.param.v2.u32 	{%r6, %r7}, [_ZN3cub18CUB_300001_SM_10006detail8for_each13static_kernelINS2_12policy_hub_t12policy_500_tElN6thrust24THRUST_300001_SM_1000_NS8cuda_cub6__fill7functorINS7_6detail15normal_iteratorINS7_10device_ptrIN4cuda3std3__45tupleIJiiiiEEEEEEESI_EEEEvT0_T1__param_1+8];
	mov.u32 	%r10, %ctaid.x;
	mul.wide.u32 	%rd1, %r10, 512;
	sub.s64 	%rd2, %rd6, %rd1;
	setp.lt.s64 	%p1, %rd2, 512;
	@%p1 bra 	$L__BB37_2;
	mov.u32 	%r12, %tid.x;
	cvta.to.global.u64 	%rd12, %rd5;
	cvt.u64.u32 	%rd13, %r12;
	add.s64 	%rd14, %rd1, %rd13;
	shl.b64 	%rd15, %rd14, 4;
	add.s64 	%rd16, %rd12, %rd15;
	st.global.u32 	[%rd16], %r6;
	st.global.u32 	[%rd16+4], %r7;
	st.global.u32 	[%rd16+8], %r8;
	st.global.u32 	[%rd16+12], %r9;
	st.global.u32 	[%rd16+4096], %r6;
	st.global.u32 	[%rd16+4100], %r7;
	st.global.u32 	[%rd16+4104], %r8;
	st.global.u32 	[%rd16+4108], %r9;
	bra.uni 	$L__BB37_6;
$L__BB37_2:
	cvta.to.global.u64 	%rd7, %rd5;
	mov.u32 	%r5, %tid.x;
	cvt.s64.s32 	%rd3, %rd2;
	cvt.u64.u32 	%rd8, %r5;
	setp.le.s64 	%p2, %rd3, %rd8;
	add.s64 	%rd9, %rd1, %rd8;
	shl.b64 	%rd10, %rd9, 4;
	add.s64 	%rd4, %rd7, %rd10;
	@%p2 bra 	$L__BB37_4;
	st.global.u32 	[%rd4], %r6;
	st.global.u32 	[%rd4+4], %r7;
	st.global.u32 	[%rd4+8], %r8;
	st.global.u32 	[%rd4+12], %r9;
$L__BB37_4:
	add.s32 	%r11, %r5, 256;
	cvt.u64.u32 	%rd11, %r11;
	setp.le.s64 	%p3, %rd3, %rd11;
	@%p3 bra 	$L__BB37_6;
	st.global.u32 	[%rd4+4096], %r6;
	st.global.u32 	[%rd4+4100], %r7;
	st.global.u32 	[%rd4+4104], %r8;
	st.global.u32 	[%rd4+4108], %r9;
$L__BB37_6:
	ret;

}
	// .globl	_ZN3cub18CUB_300001_SM_10006detail8for_each13static_kernelINS2_12policy_hub_t12policy_500_tElN6thrust24THRUST_300001_SM_1000_NS8cuda_cub10__tabulate7functorINS7_6detail15normal_iteratorINS7_10device_ptrIiEEEENS7_6system6detail7generic6detail22compute_sequence_valueIivEElEEEEvT0_T1_
.visible .entry _ZN3cub18CUB_300001_SM_10006detail8for_each13static_kernelINS2_12policy_hub_t12policy_500_tElN6thrust24THRUST_300001_SM_1000_NS8cuda_cub10__tabulate7functorINS7_6detail15normal_iteratorINS7_10device_ptrIiEEEENS7_6system6detail7generic6detail22compute_sequence_valueIivEElEEEEvT0_T1_(
	.param .u64 _ZN3cub18CUB_300001_SM_10006detail8for_each13static_kernelINS2_12policy_hub_t12policy_500_tElN6thrust24THRUST_300001_SM_1000_NS8cuda_cub10__tabulate7functorINS7_6detail15normal_iteratorINS7_10device_ptrIiEEEENS7_6system6detail7generic6detail22compute_sequence_valueIivEElEEEEvT0_T1__param_0,
	.param .align 8 .b8 _ZN3cub18CUB_300001_SM_10006detail8for_each13static_kernelINS2_12policy_hub_t12policy_500_tElN6thrust24THRUST_300001_SM_1000_NS8cuda_cub10__tabulate7functorINS7_6detail15normal_iteratorINS7_10device_ptrIiEEEENS7_6system6detail7generic6detail22compute_sequence_valueIivEElEEEEvT0_T1__param_1[16]
)
.maxntid 256
{
	.reg .pred 	%p<4>;
	.reg .b32 	%r<18>;
	.reg .b64 	%rd<20>;

	ld.param.u64 	%rd7, [_ZN3cub18CUB_300001_SM_10006detail8for_each13static_kernelINS2_12policy_hub_t12policy_500_tElN6thrust24THRUST_300001_SM_1000_NS8cuda_cub10__tabulate7functorINS7_6detail15normal_iteratorINS7_10device_ptrIiEEEENS7_6system6detail7generic6detail22compute_sequence_valueIivEElEEEEvT0_T1__param_1];
	ld.param.u64 	%rd8, [_ZN3cub18CUB_300001_SM_10006detail8for_each13static_kernelINS2_12policy_hub_t12policy_500_tElN6thrust24THRUST_300001_SM_1000_NS8cuda_cub10__tabulate7functorINS7_6detail15normal_iteratorINS7_10device_ptrIiEEEENS7_6system6detail7generic6detail22compute_sequence_valueIivEElEEEEvT0_T1__param_0];
	ld.param.v2.u32 	{%r3, %r4}, [_ZN3cub18CUB_300001_SM_10006detail8for_each13static_kernelINS2_12policy_hub_t12policy_500_tElN6thrust24THRUST_300001_SM_1000_NS8cuda_cub10__tabulate7functorINS7_6detail15normal_iteratorINS7_10device_ptrIiEEEENS7_6system6detail7generic6detail22compute_sequence_valueIivEElEEEEvT0_T1__param_1+8];
	mov.u32 	%r5, %ctaid.x;
	mul.wide.u32 	%rd1, %r5, 512;
	sub.s64 	%rd2, %rd8, %rd1;
	setp.lt.s64 	%p1, %rd2, 512;
	@%p1 bra 	$L__BB38_2;
	mov.u32 	%r13, %tid.x;
	cvta.to.global.u64 	%rd15, %rd7;
	cvt.u64.u32 	%rd16, %r13;
	add.s64 	%rd17, %rd1, %rd16;
	cvt.u32.u64 	%r14, %rd17;
	mad.lo.s32 	%r15, %r4, %r14, %r3;
	shl.b64 	%rd18, %rd17, 2;
	add.s64 	%rd19, %rd15, %rd18;
	st.global.u32 	[%rd19], %r15;
	add.s32 	%r16, %r14, 256;
	mad.lo.s32 	%r17, %r4, %r16, %r3;
	st.global.u32 	[%rd19+1024], %r17;
	bra.uni 	$L__BB38_6;
$L__BB38_2:
	cvta.to.global.u64 	%rd3, %rd7;
	mov.u32 	%r6, %tid.x;
	cvt.s64.s32 	%rd4, %rd2;
	cvt.u64.u32 	%rd5, %r6;
	setp.le.s64 	%p2, %rd4, %rd5;
	@%p2 bra 	$L__BB38_4;
	add.s64 	%rd9, %rd1, %rd5;
	cvt.u32.u64 	%r7, %rd9;
	mad.lo.s32 	%r8, %r4, %r7, %r3;
	shl.b64 	%rd10, %rd9, 2;
	add.s64 	%rd11, %rd3, %rd10;
	st.global.u32 	[%rd11], %r8;
$L__BB38_4:
	cvt.u32.u64 	%r9, %rd5;
	add.s32 	%r10, %r9, 256;
	cvt.u64.u32 	%rd6, %r10;
	setp.le.s64 	%p3, %rd4, %rd6;
	@%p3 bra 	$L__BB38_6;
	add.s64 	%rd12, %rd1, %rd6;
	shl.b64 	%rd13, %rd12, 2;
	cvt.u32.u64 	%r11, %rd12;
	mad.lo.s32 	%r12, %r4, %r11, %r3;
	add.s64 	%rd14, %rd13, %rd3;
	st.global.u32 	[%rd14], %r12;
$L__BB38_6:
	ret;

}
	// .globl	_ZN3cub18CUB_300001_SM_10006detail8for_each13static_kernelINS2_12policy_hub_t12policy_500_tElN6thrust24THRUST_300001_SM_1000_NS8cuda_cub10__tabulate7functorINS7_6detail15normal_iteratorINS7_10device_ptrIiEEEENSB_10functional5actorINSG_9compositeIJNSG_16operator_adaptorIN4cuda3std3__47dividesIvEEEENSH_INSG_8argumentILj0EEEEENSH_INSG_5valueIiEEEEEEEEElEEEEvT0_T1_
.visible .entry _ZN3cub18CUB_300001_SM_10006detail8for_each13static_kernelINS2_12policy_hub_t12policy_500_tElN6thrust24THRUST_300001_SM_1000_NS8cuda_cub10__tabulate7functorINS7_6detail15normal_iteratorINS7_10device_ptrIiEEEENSB_10functional5actorINSG_9compositeIJNSG_16operator_adaptorIN4cuda3std3__47dividesIvEEEENSH_INSG_8argumentILj0EEEEENSH_INSG_5valueIiEEEEEEEEElEEEEvT0_T1_(
	.param .u64 _ZN3cub18CUB_300001_SM_10006detail8for_each13static_kernelINS2_12policy_hub_t12policy_500_tElN6thrust24THRUST_300001_SM_1000_NS8cuda_cub10__tabulate7functorINS7_6detail15normal_iteratorINS7_10device_ptrIiEEEENSB_10functional5actorINSG_9compositeIJNSG_16operator_adaptorIN4cuda3std3__47dividesIvEEEENSH_INSG_8argumentILj0EEEEENSH_INSG_5valueIiEEEEEEEEElEEEEvT0_T1__param_0,
	.param .align 8 .b8 _ZN3cub18CUB_300001_SM_10006detail8for_each13static_kernelINS2_12policy_hub_t12policy_500_tElN6thrust24THRUST_300001_SM_1000_NS8cuda_cub10__tabulate7functorINS7_6detail15normal_iteratorINS7_10device_ptrIiEEEENSB_10functional5actorINSG_9compositeIJNSG_16operator_adaptorIN4cuda3std3__47dividesIvEEEENSH_INSG_8argumentILj0EEEEENSH_INSG_5valueIiEEEEEEEEElEEEEvT0_T1__param_1[16]
)
.maxntid 256
{
	.reg .pred 	%p<8>;
	.reg .b16 	%rs<3>;
	.reg .b32 	%r<19>;
	.reg .b64 	%rd<49>;

	ld.param.u32 	%r1, [_ZN3cub18CUB_300001_SM_10006detail8for_each13static_kernelINS2_12policy_hub_t12policy_500_tElN6thrust24THRUST_300001_SM_1000_NS8cuda_cub10__tabulate7functorINS7_6detail15normal_iteratorINS7_10device_ptrIiEEEENSB_10functional5actorINSG_9compositeIJNSG_16operator_adaptorIN4cuda3std3__47dividesIvEEEENSH_INSG_8argumentILj0EEEEENSH_INSG_5valueIiEEEEEEEEElEEEEvT0_T1__param_1+12];
	ld.param.u64 	%rd27, [_ZN3cub18CUB_300001_SM_10006detail8for_each13static_kernelINS2_12policy_hub_t12policy_500_tElN6thrust24THRUST_300001_SM_1000_NS8cuda_cub10__tabulate7functorINS7_6detail15normal_iteratorINS7_10device_ptrIiEEEENSB_10functional5actorINSG_9compositeIJNSG_16operator_adaptorIN4cuda3std3__47dividesIvEEEENSH_INSG_8argumentILj0EEEEENSH_INSG_5valueIiEEEEEEEEElEEEEvT0_T1__param_1];
	ld.param.u64 	%rd28, [_ZN3cub18CUB_300001_SM_10006detail8for_each13static_kernelINS2_12policy_hub_t12policy_500_tElN6thrust24THRUST_300001_SM_1000_NS8cuda_cub10__tabulate7functorINS7_6detail15normal_iteratorINS7_10device_ptrIiEEEENSB_10functional5actorINSG_9compositeIJNSG_16operator_adaptorIN4cuda3std3__47dividesIvEEEENSH_INSG_8argumentILj0EEEEENSH_INSG_5valueIiEEEEEEEEElEEEEvT0_T1__param_0];
	mov.u32 	%r2, %ctaid.x;
	mul.wide.u32 	%rd1, %r2, 512;
	sub.s64 	%rd2, %rd28, %rd1;
	setp.lt.s64 	%p1, %rd2, 512;
	@%p1 bra 	$L__BB39_7;
	cvt.s64.s32 	%rd3, %r1;
	mov.u32 	%r12, %tid.x;
	cvt.u64.u32 	%rd37, %r12;
	add.s64 	%rd5, %rd1, %rd37;
	or.b64  	%rd38, %rd5, %rd3;
	and.b64  	%rd39, %rd38, -4294967296;
	setp.ne.s64 	%p6, %rd39, 0;
	@%p6 bra 	$L__BB39_3;
	cvt.u32.u64 	%r13, %rd3;
	cvt.u32.u64 	%r14, %rd5;
	div.u32 	%r15, %r14, %r13;
	cvt.u64.u32 	%rd46, %r15;
	bra.uni 	$L__BB39_4;
$L__BB39_3:
	div.s64 	%rd46, %rd5, %rd3;
$L__BB39_4:
	cvta.to.global.u64 	%rd40, %rd27;
	shl.b64 	%rd41, %rd5, 2;
	add.s64 	%rd9, %rd40, %rd41;
	st.global.u32 	[%rd9], %rd46;
	add.s64 	%rd10, %rd5, 256;
	or.b64  	%rd42, %rd10, %rd3;
	and.b64  	%rd43, %rd42, -4294967296;
	setp.ne.s64 	%p7, %rd43, 0;
	@%p7 bra 	$L__BB39_6;
	cvt.u32.u64 	%r16, %rd3;
	cvt.u32.u64 	%r17, %rd10;
	div.u32 	%r18, %r17, %r16;
	cvt.u64.u32 	%rd11, %r18;
	st.global.u32 	[%rd9+1024], %rd11;
	bra.uni 	$L__BB39_17;
$L__BB39_6:
	div.s64 	%rd12, %rd10, %rd3;
	st.global.u32 	[%rd9+1024], %rd12;
	bra.uni 	$L__BB39_17;
$L__BB39_7:
	cvta.to.global.u64 	%rd14, %rd27;
	mov.u32 	%r3, %tid.x;
	cvt.s64.s32 	%rd15, %rd2;
	cvt.s64.s32 	%rd16, %r1;
	cvt.u64.u32 	%rd17, %r3;
	setp.le.s64 	%p2, %rd15, %rd17;
	@%p2 bra 	$L__BB39_12;
	add.s64 	%rd18, %rd1, %rd17;
	or.b64  	%rd29, %rd18, %rd16;
	and.b64  	%rd30, %rd29, -4294967296;
	setp.ne.s64 	%p3, %rd30, 0;
	@%p3 bra 	$L__BB39_10;
	cvt.u32.u64 	%r4, %rd16;
	cvt.u32.u64 	%r5, %rd18;
	div.u32 	%r6, %r5, %r4;
	cvt.u64.u32 	%rd47, %r6;
	bra.uni 	$L__BB39_11;
$L__BB39_10:
	div.s64 	%rd47, %rd18, %rd16;
$L__BB39_11:
	shl.b64 	%rd31, %rd18, 2;
	add.s64 	%rd32, %rd14, %rd31;
	st.global.u32 	[%rd32], %rd47;
$L__BB39_12:
	cvt.u32.u64 	%r7, %rd17;
	add.s32 	%r8, %r7, 256;
	cvt.u64.u32 	%rd22, %r8;
	setp.le.s64 	%p4, %rd15, %rd22;
	@%p4 bra 	$L__BB39_17;
	add.s64 	%rd23, %rd1, %rd22;
	or.b64  	%rd33, %rd23, %rd16;
	and.b64  	%rd34, %rd33, -4294967296;
	setp.ne.s64 	%p5, %rd34, 0;
	@%p5 bra 	$L__BB39_15;
	cvt.u32.u64 	%r9, %rd16;
	cvt.u32.u64 	%r10, %rd23;
	div.u32 	%r11, %r10, %r9;
	cvt.u64.u32 	%rd48, %r11;
	bra.uni 	$L__BB39_16;
$L__BB39_15:
	div.s64 	%rd48, %rd23, %rd16;
$L__BB39_16:
	shl.b64 	%rd35, %rd23, 2;
	add.s64 	%rd36, %rd35, %rd14;
	st.global.u32 	[%rd36], %rd48;
$L__BB39_17:
	ret;

}
	// .globl	_ZN3cub18CUB_300001_SM_10006detail9transform16transform_kernelINS2_10policy_hubILb1EN4cuda3std3__45tupleIJN6thrust24THRUST_300001_SM_1000_NS6detail15normal_iteratorINSA_10device_ptrIiEEEEEEEE10policy1000EiNSB_10functional5actorINSJ_9compositeIJNSJ_16operator_adaptorINS7_5minusIvEEEENSK_INSL_IJNSM_INS7_7modulusIvEEEENSK_INSJ_8argumentILj0EEEEENSK_INSJ_5valueIiEEEEEEEEESY_EEEEESF_JPiEEEvT0_iT1_T2_DpNS2_10kernel_argIT3_EE
.visible .entry _ZN3cub18CUB_300001_SM_10006detail9transform16transform_kernelINS2_10policy_hubILb1EN4cuda3std3__45tupleIJN6thrust24THRUST_300001_SM_1000_NS6detail15normal_iteratorINSA_10device_ptrIiEEEEEEEE10policy1000EiNSB_10functional5actorINSJ_9compositeIJNSJ_16operator_adaptorINS7_5minusIvEEEENSK_INSL_IJNSM_INS7_7modulusIvEEEENSK_INSJ_8argumentILj0EEEEENSK_INSJ_5valueIiEEEEEEEEESY_EEEEESF_JPiEEEvT0_iT1_T2_DpNS2_10kernel_argIT3_EE(
	.param .u32 _ZN3cub18CUB_300001_SM_10006detail9transform16transform_kernelINS2_10policy_hubILb1EN4cuda3std3__45tupleIJN6thrust24THRUST_300001_SM_1000_NS6detail15normal_iteratorINSA_10device_ptrIiEEEEEEEE10policy1000EiNSB_10functional5actorINSJ_9compositeIJNSJ_16operator_adaptorINS7_5minusIvEEEENSK_INSL_IJNSM_INS7_7modulusIvEEEENSK_INSJ_8argumentILj0EEEEENSK_INSJ_5valueIiEEEEEEEEESY_EEEEESF_JPiEEEvT0_iT1_T2_DpNS2_10kernel_argIT3_EE_param_0,
	.param .u32 _ZN3cub18CUB_300001_SM_10006detail9transform16transform_kernelINS2_10policy_hubILb1EN4cuda3std3__45tupleIJN6thrust24THRUST_300001_SM_1000_NS6detail15normal_iteratorINSA_10device_ptrIiEEEEEEEE10policy1000EiNSB_10functional5actorINSJ_9compositeIJNSJ_16operator_adaptorINS7_5minusIvEEEENSK_INSL_IJNSM_INS7_7modulusIvEEEENSK_INSJ_8argumentILj0EEEEENSK_INSJ_5valueIiEEEEEEEEESY_EEEEESF_JPiEEEvT0_iT1_T2_DpNS2_10kernel_argIT3_EE_param_1,
	.param .align 4 .b8 _ZN3cub18CUB_300001_SM_10006detail9transform16transform_kernelINS2_10policy_hubILb1EN4cuda3std3__45tupleIJN6thrust24THRUST_300001_SM_1000_NS6detail15normal_iteratorINSA_10device_ptrIiEEEEEEEE10policy1000EiNSB_10functional5actorINSJ_9compositeIJNSJ_16operator_adaptorINS7_5minusIvEEEENSK_INSL_IJNSM_INS7_7modulusIvEEEENSK_INSJ_8argumentILj0EEEEENSK_INSJ_5valueIiEEEEEEEEESY_EEEEESF_JPiEEEvT0_iT1_T2_DpNS2_10kernel_argIT3_EE_param_2[16],
	.param .align 8 .b8 _ZN3cub18CUB_300001_SM_10006detail9transform16transform_kernelINS2_10policy_hubILb1EN4cuda3std3__45tupleIJN6thrust24THRUST_300001_SM_1000_NS6detail15normal_iteratorINSA_10device_ptrIiEEEEEEEE10policy1000EiNSB_10functional5actorINSJ_9compositeIJNSJ_16operator_adaptorINS7_5minusIvEEEENSK_INSL_IJNSM_INS7_7modulusIvEEEENSK_INSJ_8argumentILj0EEEEENSK_INSJ_5valueIiEEEEEEEEESY_EEEEESF_JPiEEEvT0_iT1_T2_DpNS2_10kernel_argIT3_EE_param_3[8],
	.param .align 8 .b8 _ZN3cub18CUB_300001_SM_10006detail9transform16transform_kernelINS2_10policy_hubILb1EN4cuda3std3__45tupleIJN6thrust24THRUST_300001_SM_1000_NS6detail15normal_iteratorINSA_10device_ptrIiEEEEEEEE10policy1000EiNSB_10functional5actorINSJ_9compositeIJNSJ_16operator_adaptorINS7_5minusIvEEEENSK_INSL_IJNSM_INS7_7modulusIvEEEENSK_INSJ_8argumentILj0EEEEENSK_INSJ_5valueIiEEEEEEEEESY_EEEEESF_JPiEEEvT0_iT1_T2_DpNS2_10kernel_argIT3_EE_param_4[16]
)
.maxntid 128
{
	.reg .pred 	%p<37>;
	.reg .b32 	%r<169>;
	.reg .b64 	%rd<64>;

	ld.param.u32 	%r1, [_ZN3cub18CUB_300001_SM_10006detail9transform16transform_kernelINS2_10policy_hubILb1EN4cuda3std3__45tupleIJN6thrust24THRUST_300001_SM_1000_NS6detail15normal_iteratorINSA_10device_ptrIiEEEEEEEE10policy1000EiNSB_10functional5actorINSJ_9compositeIJNSJ_16operator_adaptorINS7_5minusIvEEEENSK_INSL_IJNSM_INS7_7modulusIvEEEENSK_INSJ_8argumentILj0EEEEENSK_INSJ_5valueIiEEEEEEEEESY_EEEEESF_JPiEEEvT0_iT1_T2_DpNS2_10kernel_argIT3_EE_param_2+8];
	ld.param.u32 	%r2, [_ZN3cub18CUB_300001_SM_10006detail9transform16transform_kernelINS2_10policy_hubILb1EN4cuda3std3__45tupleIJN6thrust24THRUST_300001_SM_1000_NS6detail15normal_iteratorINSA_10device_ptrIiEEEEEEEE10policy1000EiNSB_10functional5actorINSJ_9compositeIJNSJ_16operator_adaptorINS7_5minusIvEEEENSK_INSL_IJNSM_INS7_7modulusIvEEEENSK_INSJ_8argumentILj0EEEEENSK_INSJ_5valueIiEEEEEEEEESY_EEEEESF_JPiEEEvT0_iT1_T2_DpNS2_10kernel_argIT3_EE_param_2+12];
	ld.param.u32 	%r45, [_ZN3cub18CUB_300001_SM_10006detail9transform16transform_kernelINS2_10policy_hubILb1EN4cuda3std3__45tupleIJN6thrust24THRUST_300001_SM_1000_NS6detail15normal_iteratorINSA_10device_ptrIiEEEEEEEE10policy1000EiNSB_10functional5actorINSJ_9compositeIJNSJ_16operator_adaptorINS7_5minusIvEEEENSK_INSL_IJNSM_INS7_7modulusIvEEEENSK_INSJ_8argumentILj0EEEEENSK_INSJ_5valueIiEEEEEEEEESY_EEEEESF_JPiEEEvT0_iT1_T2_DpNS2_10kernel_argIT3_EE_param_0];
	ld.param.u64 	%rd14, [_ZN3cub18CUB_300001_SM_10006detail9transform16transform_kernelINS2_10policy_hubILb1EN4cuda3std3__45tupleIJN6thrust24THRUST_300001_SM_1000_NS6detail15normal_iteratorINSA_10device_ptrIiEEEEEEEE10policy1000EiNSB_10functional5actorINSJ_9compositeIJNSJ_16operator_adaptorINS7_5minusIvEEEENSK_INSL_IJNSM_INS7_7modulusIvEEEENSK_INSJ_8argumentILj0EEEEENSK_INSJ_5valueIiEEEEEEEEESY_EEEEESF_JPiEEEvT0_iT1_T2_DpNS2_10kernel_argIT3_EE_param_4];
	ld.param.u64 	%rd15, [_ZN3cub18CUB_300001_SM_10006detail9transform16transform_kernelINS2_10policy_hubILb1EN4cuda3std3__45tupleIJN6thrust24THRUST_300001_SM_1000_NS6detail15normal_iteratorINSA_10device_ptrIiEEEEEEEE10policy1000EiNSB_10functional5actorINSJ_9compositeIJNSJ_16operator_adaptorINS7_5minusIvEEEENSK_INSL_IJNSM_INS7_7modulusIvEEEENSK_INSJ_8argumentILj0EEEEENSK_INSJ_5valueIiEEEEEEEEESY_EEEEESF_JPiEEEvT0_iT1_T2_DpNS2_10kernel_argIT3_EE_param_3];
	ld.param.u32 	%r44, [_ZN3cub18CUB_300001_SM_10006detail9transform16transform_kernelINS2_10policy_hubILb1EN4cuda3std3__45tupleIJN6thrust24THRUST_300001_SM_1000_NS6detail15normal_iteratorINSA_10device_ptrIiEEEEEEEE10policy1000EiNSB_10functional5actorINSJ_9compositeIJNSJ_16operator_adaptorINS7_5minusIvEEEENSK_INSL_IJNSM_INS7_7modulusIvEEEENSK_INSJ_8argumentILj0EEEEENSK_INSJ_5valueIiEEEEEEEEESY_EEEEESF_JPiEEEvT0_iT1_T2_DpNS2_10kernel_argIT3_EE_param_1];
	cvta.to.global.u64 	%rd1, %rd15;
	cvta.to.global.u64 	%rd2, %rd14;
	shl.b32 	%r3, %r44, 7;
	mov.u32 	%r46, %ctaid.x;
	mul.lo.s32 	%r4, %r3, %r46;
	sub.s32 	%r5, %r45, %r4;
	min.s32 	%r6, %r3, %r5;
	shl.b32 	%r7, %r6, 2;
	mov.u32 	%r8, %tid.x;
	shl.b32 	%r159, %r8, 7;
	setp.ge.s32 	%p1, %r159, %r7;
	@%p1 bra 	$L__BB40_3;
	mul.wide.u32 	%rd16, %r8, 128;
	add.s64 	%rd17, %rd2, %rd16;
	mul.wide.s32 	%rd18, %r4, 4;
	add.s64 	%rd62, %rd17, %rd18;
$L__BB40_2:
	.pragma "nounroll";
	// begin inline asm
	prefetch.global.L2 [%rd62];
	// end inline asm
	add.s32 	%r159, %r159, 16384;
	add.s64 	%rd62, %rd62, 16384;
	setp.lt.s32 	%p2, %r159, %r7;
	@%p2 bra 	$L__BB40_2;
$L__BB40_3:
	mul.wide.s32 	%rd20, %r4, 4;
	add.s64 	%rd6, %rd2, %rd20;
	add.s64 	%rd7, %rd1, %rd20;
	setp.gt.s32 	%p3, %r3, %r5;
	@%p3 bra 	$L__BB40_16;
	setp.lt.s32 	%p4, %r44, 1;
	@%p4 bra 	$L__BB40_57;
	and.b32  	%r12, %r44, 7;
	setp.lt.u32 	%p5, %r44, 8;
	mov.b32 	%r166, 0;
	@%p5 bra 	$L__BB40_8;
	and.b32  	%r166, %r44, 2147483640;
	neg.s32 	%r161, %r166;
	mul.wide.u32 	%rd21, %r8, 4;
	add.s64 	%rd63, %rd20, %rd21;
	add.s32 	%r160, %r8, 128;
$L__BB40_7:
	.pragma "nounroll";
	mul.wide.s32 	%rd22, %r160, 4;
	add.s64 	%rd23, %rd20, %rd22;
	add.s64 	%rd24, %rd2, %rd63;
	ld.global.u32 	%r48, [%rd24];
	rem.s32 	%r49, %r48, %r1;
	sub.s32 	%r50, %r49, %r2;
	add.s64 	%rd25, %rd1, %rd63;
	st.global.u32 	[%rd25], %r50;
	add.s64 	%rd26, %rd2, %rd23;
	ld.global.u32 	%r51, [%rd26];
	rem.s32 	%r52, %r51, %r1;
	sub.s32 	%r53, %r52, %r2;
	add.s64 	%rd27, %rd1, %rd23;
	st.global.u32 	[%rd27], %r53;
	ld.global.u32 	%r54, [%rd26+512];
	rem.s32 	%r55, %r54, %r1;
	sub.s32 	%r56, %r55, %r2;
	st.global.u32 	[%rd27+512], %r56;
	ld.global.u32 	%r57, [%rd26+1024];
	rem.s32 	%r58, %r57, %r1;
	sub.s32 	%r59, %r58, %r2;
	st.global.u32 	[%rd27+1024], %r59;
	ld.global.u32 	%r60, [%rd26+1536];
	rem.s32 	%r61, %r60, %r1;
	sub.s32 	%r62, %r61, %r2;
	st.global.u32 	[%rd27+1536], %r62;
	ld.global.u32 	%r63, [%rd26+2048];
	rem.s32 	%r64, %r63, %r1;
	sub.s32 	%r65, %r64, %r2;
	st.global.u32 	[%rd27+2048], %r65;
	ld.global.u32 	%r66, [%rd26+2560];
	rem.s32 	%r67, %r66, %r1;
	sub.s32 	%r68, %r67, %r2;
	st.global.u32 	[%rd27+2560], %r68;
	ld.global.u32 	%r69, [%rd26+3072];
	rem.s32 	%r70, %r69, %r1;
	sub.s32 	%r71, %r70, %r2;
	st.global.u32 	[%rd27+3072], %r71;
	add.s32 	%r161, %r161, 8;
	add.s64 	%rd63, %rd63, 4096;
	add.s32 	%r160, %r160, 1024;
	setp.eq.s32 	%p6, %r161, 0;
	@%p6 bra 	$L__BB40_8;
	bra.uni 	$L__BB40_7;
$L__BB40_8:
	setp.eq.s32 	%p7, %r12, 0;
	@%p7 bra 	$L__BB40_57;
	and.b32  	%r39, %r44, 3;
	setp.lt.u32 	%p8, %r12, 4;
	@%p8 bra 	$L__BB40_11;
	shl.b32 	%r72, %r166, 7;
	add.s32 	%r73, %r72, %r8;
	mul.wide.s32 	%rd28, %r73, 4;
	add.s64 	%rd29, %rd6, %rd28;
	ld.global.u32 	%r74, [%rd29];
	rem.s32 	%r75, %r74, %r1;
	sub.s32 	%r76, %r75, %r2;
	add.s64 	%rd30, %rd7, %rd28;
	st.global.u32 	[%rd30], %r76;
	ld.global.u32 	%r77, [%rd29+512];
	rem.s32 	%r78, %r77, %r1;
	sub.s32 	%r79, %r78, %r2;
	st.global.u32 	[%rd30+512], %r79;
	ld.global.u32 	%r80, [%rd29+1024];
	rem.s32 	%r81, %r80, %r1;
	sub.s32 	%r82, %r81, %r2;
	st.global.u32 	[%rd30+1024], %r82;
	ld.global.u32 	%r83, [%rd29+1536];
	rem.s32 	%r84, %r83, %r1;
	sub.s32 	%r85, %r84, %r2;
	st.global.u32 	[%rd30+1536], %r85;
	add.s32 	%r166, %r166, 4;
$L__BB40_11:
	setp.eq.s32 	%p9, %r39, 0;
	@%p9 bra 	$L__BB40_57;
	setp.eq.s32 	%p10, %r39, 1;
	@%p10 bra 	$L__BB40_14;
	shl.b32 	%r86, %r166, 7;
	add.s32 	%r87, %r86, %r8;
	mul.wide.s32 	%rd31, %r87, 4;
	add.s64 	%rd32, %rd6, %rd31;
	ld.global.u32 	%r88, [%rd32];
	rem.s32 	%r89, %r88, %r1;
	sub.s32 	%r90, %r89, %r2;
	add.s64 	%rd33, %rd7, %rd31;
	st.global.u32 	[%rd33], %r90;
	ld.global.u32 	%r91, [%rd32+512];
	rem.s32 	%r92, %r91, %r1;
	sub.s32 	%r93, %r92, %r2;
	st.global.u32 	[%rd33+512], %r93;
	add.s32 	%r166, %r166, 2;
$L__BB40_14:
	and.b32  	%r94, %r44, 1;
	setp.eq.b32 	%p11, %r94, 1;
	not.pred 	%p12, %p11;
	@%p12 bra 	$L__BB40_57;
	shl.b32 	%r95, %r166, 7;
	add.s32 	%r96, %r95, %r8;
	mul.wide.s32 	%rd34, %r96, 4;
	add.s64 	%rd35, %rd6, %rd34;
	ld.global.u32 	%r97, [%rd35];
	rem.s32 	%r98, %r97, %r1;
	sub.s32 	%r99, %r98, %r2;
	add.s64 	%rd36, %rd7, %rd34;
	st.global.u32 	[%rd36], %r99;
	bra.uni 	$L__BB40_57;
$L__BB40_16:
	setp.lt.s32 	%p13, %r44, 1;
	@%p13 bra 	$L__BB40_57;
	and.b32  	%r16, %r44, 7;
	setp.lt.u32 	%p14, %r44, 8;
	mov.b32 	%r163, 0;
	@%p14 bra 	$L__BB40_36;
	and.b32  	%r163, %r44, 2147483640;
	mov.b32 	%r162, 0;
$L__BB40_19:
	.pragma "nounroll";
	shl.b32 	%r102, %r162, 7;
	add.s32 	%r23, %r102, %r8;
	setp.ge.s32 	%p15, %r23, %r6;
	@%p15 bra 	$L__BB40_21;
	mul.wide.u32 	%rd37, %r23, 4;
	add.s64 	%rd38, %rd6, %rd37;
	ld.global.u32 	%r103, [%rd38];
	rem.s32 	%r104, %r103, %r1;
	sub.s32 	%r105, %r104, %r2;
	add.s64 	%rd39, %rd7, %rd37;
	st.global.u32 	[%rd39], %r105;
$L__BB40_21:
	add.s32 	%r106, %r23, 128;
	setp.ge.s32 	%p16, %r106, %r6;
	mul.wide.s32 	%rd40, %r106, 4;
	add.s64 	%rd12, %rd6, %rd40;
	add.s64 	%rd13, %rd7, %rd40;
	@%p16 bra 	$L__BB40_23;
	ld.global.u32 	%r107, [%rd12];
	rem.s32 	%r108, %r107, %r1;
	sub.s32 	%r109, %r108, %r2;
	st.global.u32 	[%rd13], %r109;
$L__BB40_23:
	add.s32 	%r110, %r23, 256;
	setp.ge.s32 	%p17, %r110, %r6;
	@%p17 bra 	$L__BB40_25;
	ld.global.u32 	%r111, [%rd12+512];
	rem.s32 	%r112, %r111, %r1;
	sub.s32 	%r113, %r112, %r2;
	st.global.u32 	[%rd13+512], %r113;
$L__BB40_25:
	add.s32 	%r114, %r23, 384;
	setp.ge.s32 	%p18, %r114, %r6;
	@%p18 bra 	$L__BB40_27;
	ld.global.u32 	%r115, [%rd12+1024];
	rem.s32 	%r116, %r115, %r1;
	sub.s32 	%r117, %r116, %r2;
	st.global.u32 	[%rd13+1024], %r117;
$L__BB40_27:
	add.s32 	%r118, %r23, 512;
	setp.ge.s32 	%p19, %r118, %r6;
	@%p19 bra 	$L__BB40_29;
	ld.global.u32 	%r119, [%rd12+1536];
	rem.s32 	%r120, %r119, %r1;
	sub.s32 	%r121, %r120, %r2;
	st.global.u32 	[%rd13+1536], %r121;
$L__BB40_29:
	add.s32 	%r122, %r23, 640;
	setp.ge.s32 	%p20, %r122, %r6;
	@%p20 bra 	$L__BB40_31;
	ld.global.u32 	%r123, [%rd12+2048];
	rem.s32 	%r124, %r123, %r1;
	sub.s32 	%r125, %r124, %r2;
	st.global.u32 	[%rd13+2048], %r125;
$L__BB40_31:
	add.s32 	%r126, %r23, 768;
	setp.ge.s32 	%p21, %r126, %r6;
	@%p21 bra 	$L__BB40_33;
	ld.global.u32 	%r127, [%rd12+2560];
	rem.s32 	%r128, %r127, %r1;
	sub.s32 	%r129, %r128, %r2;
	st.global.u32 	[%rd13+2560], %r129;
$L__BB40_33:
	add.s32 	%r130, %r23, 896;
	setp.ge.s32 	%p22, %r130, %r6;
	@%p22 bra 	$L__BB40_35;
	ld.global.u32 	%r131, [%rd12+3072];
	rem.s32 	%r132, %r131, %r1;
	sub.s32 	%r133, %r132, %r2;
	st.global.u32 	[%rd13+3072], %r133;
$L__BB40_35:
	add.s32 	%r162, %r162, 8;
	setp.ne.s32 	%p23, %r162, %r163;
	@%p23 bra 	$L__BB40_19;
$L__BB40_36:
	setp.eq.s32 	%p24, %r16, 0;
	@%p24 bra 	$L__BB40_57;
	and.b32  	%r26, %r44, 3;
	setp.lt.u32 	%p25, %r16, 4;
	@%p25 bra 	$L__BB40_47;
	shl.b32 	%r134, %r163, 7;
	add.s32 	%r27, %r134, %r8;
	setp.ge.s32 	%p26, %r27, %r6;
	@%p26 bra 	$L__BB40_40;
	mul.wide.s32 	%rd41, %r27, 4;
	add.s64 	%rd42, %rd6, %rd41;
	ld.global.u32 	%r135, [%rd42];
	rem.s32 	%r136, %r135, %r1;
	sub.s32 	%r137, %r136, %r2;
	add.s64 	%rd43, %rd7, %rd41;
	st.global.u32 	[%rd43], %r137;
$L__BB40_40:
	add.s32 	%r28, %r27, 128;
	setp.ge.s32 	%p27, %r28, %r6;
	@%p27 bra 	$L__BB40_42;
	mul.wide.s32 	%rd44, %r28, 4;
	add.s64 	%rd45, %rd6, %rd44;
	ld.global.u32 	%r138, [%rd45];
	rem.s32 	%r139, %r138, %r1;
	sub.s32 	%r140, %r139, %r2;
	add.s64 	%rd46, %rd7, %rd44;
	st.global.u32 	[%rd46], %r140;
$L__BB40_42:
	add.s32 	%r29, %r27, 256;
	setp.ge.s32 	%p28, %r29, %r6;
	@%p28 bra 	$L__BB40_44;
	mul.wide.s32 	%rd47, %r29, 4;
	add.s64 	%rd48, %rd6, %rd47;
	ld.global.u32 	%r141, [%rd48];
	rem.s32 	%r142, %r141, %r1;
	sub.s32 	%r143, %r142, %r2;
	add.s64 	%rd49, %rd7, %rd47;
	st.global.u32 	[%rd49], %r143;
$L__BB40_44:
	add.s32 	%r30, %r27, 384;
	setp.ge.s32 	%p29, %r30, %r6;
	@%p29 bra 	$L__BB40_46;
	mul.wide.s32 	%rd50, %r30, 4;
	add.s64 	%rd51, %rd6, %rd50;
	ld.global.u32 	%r144, [%rd51];
	rem.s32 	%r145, %r144, %r1;
	sub.s32 	%r146, %r145, %r2;
	add.s64 	%rd52, %rd7, %rd50;
	st.global.u32 	[%rd52], %r146;
$L__BB40_46:
	add.s32 	%r163, %r163, 4;
$L__BB40_47:
	setp.eq.s32 	%p30, %r26, 0;
	@%p30 bra 	$L__BB40_57;
	setp.eq.s32 	%p31, %r26, 1;
	@%p31 bra 	$L__BB40_54;
	shl.b32 	%r147, %r163, 7;
	add.s32 	%r33, %r147, %r8;
	setp.ge.s32 	%p32, %r33, %r6;
	@%p32 bra 	$L__BB40_51;
	mul.wide.s32 	%rd53, %r33, 4;
	add.s64 	%rd54, %rd6, %rd53;
	ld.global.u32 	%r148, [%rd54];
	rem.s32 	%r149, %r148, %r1;
	sub.s32 	%r150, %r149, %r2;
	add.s64 	%rd55, %rd7, %rd53;
	st.global.u32 	[%rd55], %r150;
$L__BB40_51:
	add.s32 	%r34, %r33, 128;
	setp.ge.s32 	%p33, %r34, %r6;
	@%p33 bra 	$L__BB40_53;
	mul.wide.s32 	%rd56, %r34, 4;
	add.s64 	%rd57, %rd6, %rd56;
	ld.global.u32 	%r151, [%rd57];
	rem.s32 	%r152, %r151, %r1;
	sub.s32 	%r153, %r152, %r2;
	add.s64 	%rd58, %rd7, %rd56;
	st.global.u32 	[%rd58], %r153;
$L__BB40_53:
	add.s32 	%r163, %r163, 2;
$L__BB40_54:
	and.b32  	%r154, %r44, 1;
	setp.eq.b32 	%p34, %r154, 1;
	not.pred 	%p35, %p34;
	@%p35 bra 	$L__BB40_57;
	shl.b32 	%r155, %r163, 7;
	add.s32 	%r37, %r155, %r8;
	setp.ge.s32 	%p36, %r37, %r6;
	@%p36 bra 	$L__BB40_57;
	mul.wide.s32 	%rd59, %r37, 4;
	add.s64 	%rd60, %rd6, %rd59;
	ld.global.u32 	%r156, [%rd60];
	rem.s32 	%r157, %r156, %r1;
	sub.s32 	%r158, %r157, %r2;
	add.s64 	%rd61, %rd7, %rd59;
	st.global.u32 	[%rd61], %r158;
$L__BB40_57:
	ret;

}
	// .globl	_ZN3cub18CUB_300001_SM_10006detail9transform16transform_kernelINS2_10policy_hubILb1EN4cuda3std3__45tupleIJN6thrust24THRUST_300001_SM_1000_NS6detail15normal_iteratorINSA_10device_ptrIiEEEEEEEE10policy1000ElNSB_10functional5actorINSJ_9compositeIJNSJ_16operator_adaptorINS7_5minusIvEEEENSK_INSL_IJNSM_INS7_7modulusIvEEEENSK_INSJ_8argumentILj0EEEEENSK_INSJ_5valueIiEEEEEEEEESY_EEEEESF_JPiEEEvT0_iT1_T2_DpNS2_10kernel_argIT3_EE
.visible .entry _ZN3cub18CUB_300001_SM_10006detail9transform16transform_kernelINS2_10policy_hubILb1EN4cuda3std3__45tupleIJN6thrust24THRUST_300001_SM_1000_NS6detail15normal_iteratorINSA_10device_ptrIiEEEEEEEE10policy1000ElNSB_10functional5actorINSJ_9compositeIJNSJ_16operator_adaptorINS7_5minusIvEEEENSK_INSL_IJNSM_INS7_7modulusIvEEEENSK_INSJ_8argumentILj0EEEEENSK_INSJ_5valueIiEEEEEEEEESY_EEEEESF_JPiEEEvT0_iT1_T2_DpNS2_10kernel_argIT3_EE(
	.param .u64 _ZN3cub18CUB_300001_SM_10006detail9transform16transform_kernelINS2_10policy_hubILb1EN4cuda3std3__45tupleIJN6thrust24THRUST_300001_SM_1000_NS6detail15normal_iteratorINSA_10device_ptrIiEEEEEEEE10policy1000ElNSB_10functional5actorINSJ_9compositeIJNSJ_16operator_adaptorINS7_5minusIvEEEENSK_INSL_IJNSM_INS7_7modulusIvEEEENSK_INSJ_8argumentILj0EEEEENSK_INSJ_5valueIiEEEEEEEEESY_EEEEESF_JPiEEEvT0_iT1_T2_DpNS2_10kernel_argIT3_EE_param_0,
	.param .u32 _ZN3cub18CUB_300001_SM_10006detail9transform16transform_kernelINS2_10policy_hubILb1EN4cuda3std3__45tupleIJN6thrust24THRUST_300001_SM_1000_NS6detail15normal_iteratorINSA_10device_ptrIiEEEEEEEE10policy1000ElNSB_10functional5actorINSJ_9compositeIJNSJ_16operator_adaptorINS7_5minusIvEEEENSK_INSL_IJNSM_INS7_7modulusIvEEEENSK_INSJ_8argumentILj0EEEEENSK_INSJ_5valueIiEEEEEEEEESY_EEEEESF_JPiEEEvT0_iT1_T2_DpNS2_10kernel_argIT3_EE_param_1,
	.param .align 4 .b8 _ZN3cub18CUB_300001_SM_10006detail9transform16transform_kernelINS2_10policy_hubILb1EN4cuda3std3__45tupleIJN6thrust24THRUST_300001_SM_1000_NS6detail15normal_iteratorINSA_10device_ptrIiEEEEEEEE10policy1000ElNSB_10functional5actorINSJ_9compositeIJNSJ_16operator_adaptorINS7_5minusIvEEEENSK_INSL_IJNSM_INS7_7modulusIvEEEENSK_INSJ_8argumentILj0EEEEENSK_INSJ_5valueIiEEEEEEEEESY_EEEEESF_JPiEEEvT0_iT1_T2_DpNS2_10kernel_argIT3_EE_param_2[16],
	.param .align 8 .b8 _ZN3cub18CUB_300001_SM_10006detail9transform16transform_kernelINS2_10policy_hubILb1EN4cuda3std3__45tupleIJN6thrust24THRUST_300001_SM_1000_NS6detail15normal_iteratorINSA_10device_ptrIiEEEEEEEE10policy1000ElNSB_10functional5actorINSJ_9compositeIJNSJ_16operator_adaptorINS7_5minusIvEEEENSK_INSL_IJNSM_INS7_7modulusIvEEEENSK_INSJ_8argumentILj0EEEEENSK_INSJ_5valueIiEEEEEEEEESY_EEEEESF_JPiEEEvT0_iT1_T2_DpNS2_10kernel_argIT3_EE_param_3[8],
	.param .align 8 .b8 _ZN3cub18CUB_300001_SM_10006detail9transform16transform_kernelINS2_10policy_hubILb1EN4cuda3std3__45tupleIJN6thrust24THRUST_300001_SM_1000_NS6detail15normal_iteratorINSA_10device_ptrIiEEEEEEEE10policy1000ElNSB_10functional5actorINSJ_9compositeIJNSJ_16operator_adaptorINS7_5minusIvEEEENSK_INSL_IJNSM_INS7_7modulusIvEEEENSK_INSJ_8argumentILj0EEEEENSK_INSJ_5valueIiEEEEEEEEESY_EEEEESF_JPiEEEvT0_iT1_T2_DpNS2_10kernel_argIT3_EE_param_4[16]
)
.maxntid 128
{
	.reg .pred 	%p<37>;
	.reg .b32 	%r<166>;
	.reg .b64 	%rd<70>;

	ld.param.u32 	%r1, [_ZN3cub18CUB_300001_SM_10006detail9transform16transform_kernelINS2_10policy_hubILb1EN4cuda3std3__45tupleIJN6thrust24THRUST_300001_SM_1000_NS6detail15normal_iteratorINSA_10device_ptrIiEEEEEEEE10policy1000ElNSB_10functional5actorINSJ_9compositeIJNSJ_16operator_adaptorINS7_5minusIvEEEENSK_INSL_IJNSM_INS7_7modulusIvEEEENSK_INSJ_8argumentILj0EEEEENSK_INSJ_5valueIiEEEEEEEEESY_EEEEESF_JPiEEEvT0_iT1_T2_DpNS2_10kernel_argIT3_EE_param_2+8];
	ld.param.u32 	%r2, [_ZN3cub18CUB_300001_SM_10006detail9transform16transform_kernelINS2_10policy_hubILb1EN4cuda3std3__45tupleIJN6thrust24THRUST_300001_SM_1000_NS6detail15normal_iteratorINSA_10device_ptrIiEEEEEEEE10policy1000ElNSB_10functional5actorINSJ_9compositeIJNSJ_16operator_adaptorINS7_5minusIvEEEENSK_INSL_IJNSM_INS7_7modulusIvEEEENSK_INSJ_8argumentILj0EEEEENSK_INSJ_5valueIiEEEEEEEEESY_EEEEESF_JPiEEEvT0_iT1_T2_DpNS2_10kernel_argIT3_EE_param_2+12];
	ld.param.u64 	%rd15, [_ZN3cub18CUB_300001_SM_10006detail9transform16transform_kernelINS2_10policy_hubILb1EN4cuda3std3__45tupleIJN6thrust24THRUST_300001_SM_1000_NS6detail15normal_iteratorINSA_10device_ptrIiEEEEEEEE10policy1000ElNSB_10functional5actorINSJ_9compositeIJNSJ_16operator_adaptorINS7_5minusIvEEEENSK_INSL_IJNSM_INS7_7modulusIvEEEENSK_INSJ_8argumentILj0EEEEENSK_INSJ_5valueIiEEEEEEEEESY_EEEEESF_JPiEEEvT0_iT1_T2_DpNS2_10kernel_argIT3_EE_param_0];
	ld.param.u64 	%rd16, [_ZN3cub18CUB_300001_SM_10006detail9transform16transform_kernelINS2_10policy_hubILb1EN4cuda3std3__45tupleIJN6thrust24THRUST_300001_SM_1000_NS6detail15normal_iteratorINSA_10device_ptrIiEEEEEEEE10policy1000ElNSB_10functional5actorINSJ_9compositeIJNSJ_16operator_adaptorINS7_5minusIvEEEENSK_INSL_IJNSM_INS7_7modulusIvEEEENSK_INSJ_8argumentILj0EEEEENSK_INSJ_5valueIiEEEEEEEEESY_EEEEESF_JPiEEEvT0_iT1_T2_DpNS2_10kernel_argIT3_EE_param_4];
	ld.param.u64 	%rd17, [_ZN3cub18CUB_300001_SM_10006detail9transform16transform_kernelINS2_10policy_hubILb1EN4cuda3std3__45tupleIJN6thrust24THRUST_300001_SM_1000_NS6detail15normal_iteratorINSA_10device_ptrIiEEEEEEEE10policy1000ElNSB_10functional5actorINSJ_9compositeIJNSJ_16operator_adaptorINS7_5minusIvEEEENSK_INSL_IJNSM_INS7_7modulusIvEEEENSK_INSJ_8argumentILj0EEEEENSK_INSJ_5valueIiEEEEEEEEESY_EEEEESF_JPiEEEvT0_iT1_T2_DpNS2_10kernel_argIT3_EE_param_3];
	ld.param.u32 	%r42, [_ZN3cub18CUB_300001_SM_10006detail9transform16transform_kernelINS2_10policy_hubILb1EN4cuda3std3__45tupleIJN6thrust24THRUST_300001_SM_1000_NS6detail15normal_iteratorINSA_10device_ptrIiEEEEEEEE10policy1000ElNSB_10functional5actorINSJ_9compositeIJNSJ_16operator_adaptorINS7_5minusIvEEEENSK_INSL_IJNSM_INS7_7modulusIvEEEENSK_INSJ_8argumentILj0EEEEENSK_INSJ_5valueIiEEEEEEEEESY_EEEEESF_JPiEEEvT0_iT1_T2_DpNS2_10kernel_argIT3_EE_param_1];
	cvta.to.global.u64 	%rd1, %rd17;
	cvta.to.global.u64 	%rd2, %rd16;
	shl.b32 	%r3, %r42, 7;
	mov.u32 	%r43, %ctaid.x;
	cvt.u64.u32 	%rd18, %r43;
	cvt.s64.s32 	%rd19, %r3;
	mul.lo.s64 	%rd3, %rd19, %rd18;
	sub.s64 	%rd20, %rd15, %rd3;
	min.s64 	%rd21, %rd20, %rd19;
	cvt.u32.u64 	%r4, %rd21;
	shl.b32 	%r5, %r4, 2;
	mov.u32 	%r6, %tid.x;
	shl.b32 	%r156, %r6, 7;
	setp.ge.s32 	%p1, %r156, %r5;
	@%p1 bra 	$L__BB41_3;
	shl.b64 	%rd22, %rd3, 2;
	add.s64 	%rd23, %rd2, %rd22;
	mul.wide.u32 	%rd24, %r6, 128;
	add.s64 	%rd68, %rd23, %rd24;
$L__BB41_2:
	.pragma "nounroll";
	// begin inline asm
	prefetch.global.L2 [%rd68];
	// end inline asm
	add.s32 	%r156, %r156, 16384;
	add.s64 	%rd68, %rd68, 16384;
	setp.lt.s32 	%p2, %r156, %r5;
	@%p2 bra 	$L__BB41_2;
$L__BB41_3:
	shl.b64 	%rd26, %rd3, 2;
	add.s64 	%rd7, %rd2, %rd26;
	add.s64 	%rd8, %rd1, %rd26;
	setp.eq.s32 	%p3, %r3, %r4;
	@%p3 bra 	$L__BB41_45;
	setp.lt.s32 	%p4, %r42, 1;
	@%p4 bra 	$L__BB41_57;
	and.b32  	%r10, %r42, 7;
	setp.lt.u32 	%p5, %r42, 8;
	mov.b32 	%r163, 0;
	@%p5 bra 	$L__BB41_24;
	and.b32  	%r163, %r42, 2147483640;
	mov.b32 	%r159, 0;
$L__BB41_7:
	.pragma "nounroll";
	shl.b32 	%r46, %r159, 7;
	add.s32 	%r21, %r46, %r6;
	setp.ge.s32 	%p6, %r21, %r4;
	@%p6 bra 	$L__BB41_9;
	mul.wide.u32 	%rd27, %r21, 4;
	add.s64 	%rd28, %rd7, %rd27;
	ld.global.u32 	%r47, [%rd28];
	rem.s32 	%r48, %r47, %r1;
	sub.s32 	%r49, %r48, %r2;
	add.s64 	%rd29, %rd8, %rd27;
	st.global.u32 	[%rd29], %r49;
$L__BB41_9:
	add.s32 	%r50, %r21, 128;
	setp.ge.s32 	%p7, %r50, %r4;
	mul.wide.s32 	%rd30, %r50, 4;
	add.s64 	%rd13, %rd7, %rd30;
	add.s64 	%rd14, %rd8, %rd30;
	@%p7 bra 	$L__BB41_11;
	ld.global.u32 	%r51, [%rd13];
	rem.s32 	%r52, %r51, %r1;
	sub.s32 	%r53, %r52, %r2;
	st.global.u32 	[%rd14], %r53;
$L__BB41_11:
	add.s32 	%r54, %r21, 256;
	setp.ge.s32 	%p8, %r54, %r4;
	@%p8 bra 	$L__BB41_13;
	ld.global.u32 	%r55, [%rd13+512];
	rem.s32 	%r56, %r55, %r1;
	sub.s32 	%r57, %r56, %r2;
	st.global.u32 	[%rd14+512], %r57;
$L__BB41_13:
	add.s32 	%r58, %r21, 384;
	setp.ge.s32 	%p9, %r58, %r4;
	@%p9 bra 	$L__BB41_15;
	ld.global.u32 	%r59, [%rd13+1024];
	rem.s32 	%r60, %r59, %r1;
	sub.s32 	%r61, %r60, %r2;
	st.global.u32 	[%rd14+1024], %r61;
$L__BB41_15:
	add.s32 	%r62, %r21, 512;
	setp.ge.s32 	%p10, %r62, %r4;
	@%p10 bra 	$L__BB41_17;
	ld.global.u32 	%r63, [%rd13+1536];
	rem.s32 	%r64, %r63, %r1;
	sub.s32 	%r65, %r64, %r2;
	st.global.u32 	[%rd14+1536], %r65;
$L__BB41_17:
	add.s32 	%r66, %r21, 640;
	setp.ge.s32 	%p11, %r66, %r4;
	@%p11 bra 	$L__BB41_19;
	ld.global.u32 	%r67, [%rd13+2048];
	rem.s32 	%r68, %r67, %r1;
	sub.s32 	%r69, %r68, %r2;
	st.global.u32 	[%rd14+2048], %r69;
$L__BB41_19:
	add.s32 	%r70, %r21, 768;
	setp.ge.s32 	%p12, %r70, %r4;
	@%p12 bra 	$L__BB41_21;
	ld.global.u32 	%r71, [%rd13+2560];
	rem.s32 	%r72, %r71, %r1;
	sub.s32 	%r73, %r72, %r2;
	st.global.u32 	[%rd14+2560], %r73;
$L__BB41_21:
	add.s32 	%r74, %r21, 896;
	setp.ge.s32 	%p13, %r74, %r4;
	@%p13 bra 	$L__BB41_23;
	ld.global.u32 	%r75, [%rd13+3072];
	rem.s32 	%r76, %r75, %r1;
	sub.s32 	%r77, %r76, %r2;
	st.global.u32 	[%rd14+3072], %r77;
$L__BB41_23:
	add.s32 	%r159, %r159, 8;
	setp.eq.s32 	%p14, %r159, %r163;
	@%p14 bra 	$L__BB41_24;
	bra.uni 	$L__BB41_7;
$L__BB41_24:
	setp.eq.s32 	%p15, %r10, 0;
	@%p15 bra 	$L__BB41_57;
	and.b32  	%r30, %r42, 3;
	setp.lt.u32 	%p16, %r10, 4;
	@%p16 bra 	$L__BB41_35;
	shl.b32 	%r78, %r163, 7;
	add.s32 	%r31, %r78, %r6;
	setp.ge.s32 	%p17, %r31, %r4;
	@%p17 bra 	$L__BB41_28;
	mul.wide.s32 	%rd31, %r31, 4;
	add.s64 	%rd32, %rd7, %rd31;
	ld.global.u32 	%r79, [%rd32];
	rem.s32 	%r80, %r79, %r1;
	sub.s32 	%r81, %r80, %r2;
	add.s64 	%rd33, %rd8, %rd31;
	st.global.u32 	[%rd33], %r81;
$L__BB41_28:
	add.s32 	%r32, %r31, 128;
	setp.ge.s32 	%p18, %r32, %r4;
	@%p18 bra 	$L__BB41_30;
	mul.wide.s32 	%rd34, %r32, 4;
	add.s64 	%rd35, %rd7, %rd34;
	ld.global.u32 	%r82, [%rd35];
	rem.s32 	%r83, %r82, %r1;
	sub.s32 	%r84, %r83, %r2;
	add.s64 	%rd36, %rd8, %rd34;
	st.global.u32 	[%rd36], %r84;
$L__BB41_30:
	add.s32 	%r33, %r31, 256;
	setp.ge.s32 	%p19, %r33, %r4;
	@%p19 bra 	$L__BB41_32;
	mul.wide.s32 	%rd37, %r33, 4;
	add.s64 	%rd38, %rd7, %rd37;
	ld.global.u32 	%r85, [%rd38];
	rem.s32 	%r86, %r85, %r1;
	sub.s32 	%r87, %r86, %r2;
	add.s64 	%rd39, %rd8, %rd37;
	st.global.u32 	[%rd39], %r87;
$L__BB41_32:
	add.s32 	%r34, %r31, 384;
	setp.ge.s32 	%p20, %r34, %r4;
	@%p20 bra 	$L__BB41_34;
	mul.wide.s32 	%rd40, %r34, 4;
	add.s64 	%rd41, %rd7, %rd40;
	ld.global.u32 	%r88, [%rd41];
	rem.s32 	%r89, %r88, %r1;
	sub.s32 	%r90, %r89, %r2;
	add.s64 	%rd42, %rd8, %rd40;
	st.global.u32 	[%rd42], %r90;
$L__BB41_34:
	add.s32 	%r163, %r163, 4;
$L__BB41_35:
	setp.eq.s32 	%p21, %r30, 0;
	@%p21 bra 	$L__BB41_57;
	setp.eq.s32 	%p22, %r30, 1;
	@%p22 bra 	$L__BB41_42;
	shl.b32 	%r91, %r163, 7;
	add.s32 	%r37, %r91, %r6;
	setp.ge.s32 	%p23, %r37, %r4;
	@%p23 bra 	$L__BB41_39;
	mul.wide.s32 	%rd43, %r37, 4;
	add.s64 	%rd44, %rd7, %rd43;
	ld.global.u32 	%r92, [%rd44];
	rem.s32 	%r93, %r92, %r1;
	sub.s32 	%r94, %r93, %r2;
	add.s64 	%rd45, %rd8, %rd43;
	st.global.u32 	[%rd45], %r94;
$L__BB41_39:
	add.s32 	%r38, %r37, 128;
	setp.ge.s32 	%p24, %r38, %r4;
	@%p24 bra 	$L__BB41_41;
	mul.wide.s32 	%rd46, %r38, 4;
	add.s64 	%rd47, %rd7, %rd46;
	ld.global.u32 	%r95, [%rd47];
	rem.s32 	%r96, %r95, %r1;
	sub.s32 	%r97, %r96, %r2;
	add.s64 	%rd48, %rd8, %rd46;
	st.global.u32 	[%rd48], %r97;
$L__BB41_41:
	add.s32 	%r163, %r163, 2;
$L__BB41_42:
	and.b32  	%r98, %r42, 1;
	setp.eq.b32 	%p25, %r98, 1;
	not.pred 	%p26, %p25;
	@%p26 bra 	$L__BB41_57;
	shl.b32 	%r99, %r163, 7;
	add.s32 	%r41, %r99, %r6;
	setp.ge.s32 	%p27, %r41, %r4;
	@%p27 bra 	$L__BB41_57;
	mul.wide.s32 	%rd49, %r41, 4;
	add.s64 	%rd50, %rd7, %rd49;
	ld.global.u32 	%r100, [%rd50];
	rem.s32 	%r101, %r100, %r1;
	sub.s32 	%r102, %r101, %r2;
	add.s64 	%rd51, %rd8, %rd49;
	st.global.u32 	[%rd51], %r102;
	bra.uni 	$L__BB41_57;
$L__BB41_45:
	setp.lt.s32 	%p28, %r42, 1;
	@%p28 bra 	$L__BB41_57;
	and.b32  	%r12, %r42, 7;
	setp.lt.u32 	%p29, %r42, 8;
	mov.b32 	%r161, 0;
	@%p29 bra 	$L__BB41_49;
	and.b32  	%r161, %r42, 2147483640;
	neg.s32 	%r158, %r161;
	mul.wide.u32 	%rd52, %r6, 4;
	add.s64 	%rd69, %rd26, %rd52;
	add.s32 	%r157, %r6, 128;
$L__BB41_48:
	.pragma "nounroll";
	mul.wide.s32 	%rd53, %r157, 4;
	add.s64 	%rd54, %rd26, %rd53;
	add.s64 	%rd55, %rd2, %rd69;
	ld.global.u32 	%r104, [%rd55];
	rem.s32 	%r105, %r104, %r1;
	sub.s32 	%r106, %r105, %r2;
	add.s64 	%rd56, %rd1, %rd69;
	st.global.u32 	[%rd56], %r106;
	add.s64 	%rd57, %rd2, %rd54;
	ld.global.u32 	%r107, [%rd57];
	rem.s32 	%r108, %r107, %r1;
	sub.s32 	%r109, %r108, %r2;
	add.s64 	%rd58, %rd1, %rd54;
	st.global.u32 	[%rd58], %r109;
	ld.global.u32 	%r110, [%rd57+512];
	rem.s32 	%r111, %r110, %r1;
	sub.s32 	%r112, %r111, %r2;
	st.global.u32 	[%rd58+512], %r112;
	ld.global.u32 	%r113, [%rd57+1024];
	rem.s32 	%r114, %r113, %r1;
	sub.s32 	%r115, %r114, %r2;
	st.global.u32 	[%rd58+1024], %r115;
	ld.global.u32 	%r116, [%rd57+1536];
	rem.s32 	%r117, %r116, %r1;
	sub.s32 	%r118, %r117, %r2;
	st.global.u32 	[%rd58+1536], %r118;
	ld.global.u32 	%r119, [%rd57+2048];
	rem.s32 	%r120, %r119, %r1;
	sub.s32 	%r121, %r120, %r2;
	st.global.u32 	[%rd58+2048], %r121;
	ld.global.u32 	%r122, [%rd57+2560];
	rem.s32 	%r123, %r122, %r1;
	sub.s32 	%r124, %r123, %r2;
	st.global.u32 	[%rd58+2560], %r124;
	ld.global.u32 	%r125, [%rd57+3072];
	rem.s32 	%r126, %r125, %r1;
	sub.s32 	%r127, %r126, %r2;
	st.global.u32 	[%rd58+3072], %r127;
	add.s32 	%r158, %r158, 8;
	add.s64 	%rd69, %rd69, 4096;
	add.s32 	%r157, %r157, 1024;
	setp.eq.s32 	%p30, %r158, 0;
	@%p30 bra 	$L__BB41_49;
	bra.uni 	$L__BB41_48;
$L__BB41_49:
	setp.eq.s32 	%p31, %r12, 0;
	@%p31 bra 	$L__BB41_57;
	and.b32  	%r24, %r42, 3;
	setp.lt.u32 	%p32, %r12, 4;
	@%p32 bra 	$L__BB41_52;
	shl.b32 	%r128, %r161, 7;
	add.s32 	%r129, %r128, %r6;
	mul.wide.s32 	%rd59, %r129, 4;
	add.s64 	%rd60, %rd7, %rd59;
	ld.global.u32 	%r130, [%rd60];
	rem.s32 	%r131, %r130, %r1;
	sub.s32 	%r132, %r131, %r2;
	add.s64 	%rd61, %rd8, %rd59;
	st.global.u32 	[%rd61], %r132;
	ld.global.u32 	%r133, [%rd60+512];
	rem.s32 	%r134, %r133, %r1;
	sub.s32 	%r135, %r134, %r2;
	st.global.u32 	[%rd61+512], %r135;
	ld.global.u32 	%r136, [%rd60+1024];
	rem.s32 	%r137, %r136, %r1;
	sub.s32 	%r138, %r137, %r2;
	st.global.u32 	[%rd61+1024], %r138;
	ld.global.u32 	%r139, [%rd60+1536];
	rem.s32 	%r140, %r139, %r1;
	sub.s32 	%r141, %r140, %r2;
	st.global.u32 	[%rd61+1536], %r141;
	add.s32 	%r161, %r161, 4;
$L__BB41_52:
	setp.eq.s32 	%p33, %r24, 0;
	@%p33 bra 	$L__BB41_57;
	setp.eq.s32 	%p34, %r24, 1;
	@%p34 bra 	$L__BB41_55;
	shl.b32 	%r142, %r161, 7;
	add.s32 	%r143, %r142, %r6;
	mul.wide.s32 	%rd62, %r143, 4;
	add.s64 	%rd63, %rd7, %rd62;
	ld.global.u32 	%r144, [%rd63];
	rem.s32 	%r145, %r144, %r1;
	sub.s32 	%r146, %r145, %r2;
	add.s64 	%rd64, %rd8, %rd62;
	st.global.u32 	[%rd64], %r146;
	ld.global.u32 	%r147, [%rd63+512];
	rem.s32 	%r148, %r147, %r1;
	sub.s32 	%r149, %r148, %r2;
	st.global.u32 	[%rd64+512], %r149;
	add.s32 	%r161, %r161, 2;
$L__BB41_55:
	and.b32  	%r150, %r42, 1;
	setp.eq.b32 	%p35, %r150, 1;
	not.pred 	%p36, %p35;
	@%p36 bra 	$L__BB41_57;
	shl.b32 	%r151, %r161, 7;
	add.s32 	%r152, %r151, %r6;
	mul.wide.s32 	%rd65, %r152, 4;
	add.s64 	%rd66, %rd7, %rd65;
	ld.global.u32 	%r153, [%rd66];
	rem.s32 	%r154, %r153, %r1;
	sub.s32 	%r155, %r154, %r2;
	add.s64 	%rd67, %rd8, %rd65;
	st.global.u32 	[%rd67], %r155;
$L__BB41_57:
	ret;

}
	// .globl	_ZN3cub18CUB_300001_SM_10006detail11scan_by_key25DeviceScanByKeyInitKernelINS0_24ReduceByKeyScanTileStateIiiLb1EEEPijEEvT_T0_PN4cuda3std3__415iterator_traitsIS8_vE10value_typeET1_i
.visible .entry _ZN3cub18CUB_300001_SM_10006detail11scan_by_key25DeviceScanByKeyInitKernelINS0_24ReduceByKeyScanTileStateIiiLb1EEEPijEEvT_T0_PN4cuda3std3__415iterator_traitsIS8_vE10value_typeET1_i(
	.param .align 8 .b8 _ZN3cub18CUB_300001_SM_10006detail11scan_by_key25DeviceScanByKeyInitKernelINS0_24ReduceByKeyScanTileStateIiiLb1EEEPijEEvT_T0_PN4cuda3std3__415iterator_traitsIS8_vE10value_typeET1_i_param_0[8],
	.param .u64 .ptr .align 1 _ZN3cub18CUB_300001_SM_10006detail11scan_by_key25DeviceScanByKeyInitKernelINS0_24ReduceByKeyScanTileStateIiiLb1EEEPijEEvT_T0_PN4cuda3std3__415iterator_traitsIS8_vE10value_typeET1_i_param_1,
	.param .u64 .ptr .align 1 _ZN3cub18CUB_300001_SM_10006detail11scan_by_key25DeviceScanByKeyInitKernelINS0_24ReduceByKeyScanTileStateIiiLb1EEEPijEEvT_T0_PN4cuda3std3__415iterator_traitsIS8_vE10value_typeET1_i_param_2,
	.param .u32 _ZN3cub18CUB_300001_SM_10006detail11scan_by_key25DeviceScanByKeyInitKernelINS0_24ReduceByKeyScanTileStateIiiLb1EEEPijEEvT_T0_PN4cuda3std3__415iterator_traitsIS8_vE10value_typeET1_i_param_3,
	.param .u32 _ZN3cub18CUB_300001_SM_10006detail11scan_by_key25DeviceScanByKeyInitKernelINS0_24ReduceByKeyScanTileStateIiiLb1EEEPijEEvT_T0_PN4cuda3std3__415iterator_traitsIS8_vE10value_typeET1_i_param_4
)
{
	.reg .pred 	%p<8>;
	.reg .b32 	%r<10>;
	.reg .b64 	%rd<18>;

	ld.param.u64 	%rd4, [_ZN3cub18CUB_300001_SM_10006detail11scan_by_key25DeviceScanByKeyInitKernelINS0_24ReduceByKeyScanTileStateIiiLb1EEEPijEEvT_T0_PN4cuda3std3__415iterator_traitsIS8_vE10value_typeET1_i_param_0];
	ld.param.u64 	%rd2, [_ZN3cub18CUB_300001_SM_10006detail11scan_by_key25DeviceScanByKeyInitKernelINS0_24ReduceByKeyScanTileStateIiiLb1EEEPijEEvT_T0_PN4cuda3std3__415iterator_traitsIS8_vE10value_typeET1_i_param_1];
	ld.param.u64 	%rd3, [_ZN3cub18CUB_300001_SM_10006detail11scan_by_key25DeviceScanByKeyInitKernelINS0_24ReduceByKeyScanTileStateIiiLb1EEEPijEEvT_T0_PN4cuda3std3__415iterator_traitsIS8_vE10value_typeET1_i_param_2];
	ld.param.u32 	%r4, [_ZN3cub18CUB_300001_SM_10006detail11scan_by_key25DeviceScanByKeyInitKernelINS0_24ReduceByKeyScanTileStateIiiLb1EEEPijEEvT_T0_PN4cuda3std3__415iterator_traitsIS8_vE10value_typeET1_i_param_3];
	ld.param.u32 	%r5, [_ZN3cub18CUB_300001_SM_10006detail11scan_by_key25DeviceScanByKeyInitKernelINS0_24ReduceByKeyScanTileStateIiiLb1EEEPijEEvT_T0_PN4cuda3std3__415iterator_traitsIS8_vE10value_typeET1_i_param_4];
	cvta.to.global.u64 	%rd1, %rd4;
	mov.u32 	%r1, %ctaid.x;
	mov.u32 	%r6, %ntid.x;
	mov.u32 	%r2, %tid.x;
	mad.lo.s32 	%r3, %r1, %r6, %r2;
	setp.ge.s32 	%p1, %r3, %r5;
	@%p1 bra 	$L__BB42_2;
	mul.wide.s32 	%rd5, %r3, 16;
	add.s64 	%rd6, %rd1, %rd5;
	mov.b64 	%rd7, 99;
	mov.b64 	%rd8, 0;
	st.global.v2.u64 	[%rd6+512], {%rd8, %rd7};
$L__BB42_2:
	setp.ne.s32 	%p2, %r1, 0;
	setp.gt.u32 	%p3, %r2, 31;
	or.pred  	%p4, %p2, %p3;
	@%p4 bra 	$L__BB42_4;
	mul.wide.u32 	%rd9, %r2, 16;
	add.s64 	%rd10, %rd1, %rd9;
	mov.b64 	%rd11, 0;
	st.global.v2.u64 	[%rd10], {%rd11, %rd11};
$L__BB42_4:
	setp.eq.s32 	%p5, %r3, 0;
	setp.ge.u32 	%p6, %r3, %r5;
	or.pred  	%p7, %p5, %p6;
	@%p7 bra 	$L__BB42_6;
	mad.lo.s32 	%r8, %r4, %r3, -1;
	cvta.to.global.u64 	%rd12, %rd2;
	mul.wide.u32 	%rd13, %r8, 4;
	add.s64 	%rd14, %rd12, %rd13;
	ld.global.u32 	%r9, [%rd14];
	cvta.to.global.u64 	%rd15, %rd3;
	mul.wide.u32 	%rd16, %r3, 4;
	add.s64 	%rd17, %rd15, %rd16;
	st.global.u32 	[%rd17], %r9;
$L__BB42_6:
	ret;

}
	// .globl	_ZN3cub18CUB_300001_SM_10006detail11scan_by_key21DeviceScanByKeyKernelINS2_10policy_hubIPiiiN4cuda3std3__44plusIvEEE10Policy1000ES5_S5_S5_NS0_24ReduceByKeyScanTileStateIiiLb1EEENS8_8equal_toIvEESA_ijiiEEvT0_PT9_T1_T2_T3_iT4_T5_T6_T7_
.visible .entry _ZN3cub18CUB_300001_SM_10006detail11scan_by_key21DeviceScanByKeyKernelINS2_10policy_hubIPiiiN4cuda3std3__44plusIvEEE10Policy1000ES5_S5_S5_NS0_24ReduceByKeyScanTileStateIiiLb1EEENS8_8equal_toIvEESA_ijiiEEvT0_PT9_T1_T2_T3_iT4_T5_T6_T7_(
	.param .u64 .ptr .align 1 _ZN3cub18CUB_300001_SM_10006detail11scan_by_key21DeviceScanByKeyKernelINS2_10policy_hubIPiiiN4cuda3std3__44plusIvEEE10Policy1000ES5_S5_S5_NS0_24ReduceByKeyScanTileStateIiiLb1EEENS8_8equal_toIvEESA_ijiiEEvT0_PT9_T1_T2_T3_iT4_T5_T6_T7__param_0,
	.param .u64 .ptr .align 1 _ZN3cub18CUB_300001_SM_10006detail11scan_by_key21DeviceScanByKeyKernelINS2_10policy_hubIPiiiN4cuda3std3__44plusIvEEE10Policy1000ES5_S5_S5_NS0_24ReduceByKeyScanTileStateIiiLb1EEENS8_8equal_toIvEESA_ijiiEEvT0_PT9_T1_T2_T3_iT4_T5_T6_T7__param_1,
	.param .u64 .ptr .align 1 _ZN3cub18CUB_300001_SM_10006detail11scan_by_key21DeviceScanByKeyKernelINS2_10policy_hubIPiiiN4cuda3std3__44plusIvEEE10Policy1000ES5_S5_S5_NS0_24ReduceByKeyScanTileStateIiiLb1EEENS8_8equal_toIvEESA_ijiiEEvT0_PT9_T1_T2_T3_iT4_T5_T6_T7__param_2,
	.param .u64 .ptr .align 1 _ZN3cub18CUB_300001_SM_10006detail11scan_by_key21DeviceScanByKeyKernelINS2_10policy_hubIPiiiN4cuda3std3__44plusIvEEE10Policy1000ES5_S5_S5_NS0_24ReduceByKeyScanTileStateIiiLb1EEENS8_8equal_toIvEESA_ijiiEEvT0_PT9_T1_T2_T3_iT4_T5_T6_T7__param_3,
	.param .align 8 .b8 _ZN3cub18CUB_300001_SM_10006detail11scan_by_key21DeviceScanByKeyKernelINS2_10policy_hubIPiiiN4cuda3std3__44plusIvEEE10Policy1000ES5_S5_S5_NS0_24ReduceByKeyScanTileStateIiiLb1EEENS8_8equal_toIvEESA_ijiiEEvT0_PT9_T1_T2_T3_iT4_T5_T6_T7__param_4[8],
	.param .u32 _ZN3cub18CUB_300001_SM_10006detail11scan_by_key21DeviceScanByKeyKernelINS2_10policy_hubIPiiiN4cuda3std3__44plusIvEEE10Policy1000ES5_S5_S5_NS0_24ReduceByKeyScanTileStateIiiLb1EEENS8_8equal_toIvEESA_ijiiEEvT0_PT9_T1_T2_T3_iT4_T5_T6_T7__param_5,
	.param .align 1 .b8 _ZN3cub18CUB_300001_SM_10006detail11scan_by_key21DeviceScanByKeyKernelINS2_10policy_hubIPiiiN4cuda3std3__44plusIvEEE10Policy1000ES5_S5_S5_NS0_24ReduceByKeyScanTileStateIiiLb1EEENS8_8equal_toIvEESA_ijiiEEvT0_PT9_T1_T2_T3_iT4_T5_T6_T7__param_6[1],
	.param .align 1 .b8 _ZN3cub18CUB_300001_SM_10006detail11scan_by_key21DeviceScanByKeyKernelINS2_10policy_hubIPiiiN4cuda3std3__44plusIvEEE10Policy1000ES5_S5_S5_NS0_24ReduceByKeyScanTileStateIiiLb1EEENS8_8equal_toIvEESA_ijiiEEvT0_PT9_T1_T2_T3_iT4_T5_T6_T7__param_7[1],
	.param .u32 _ZN3cub18CUB_300001_SM_10006detail11scan_by_key21DeviceScanByKeyKernelINS2_10policy_hubIPiiiN4cuda3std3__44plusIvEEE10Policy1000ES5_S5_S5_NS0_24ReduceByKeyScanTileStateIiiLb1EEENS8_8equal_toIvEESA_ijiiEEvT0_PT9_T1_T2_T3_iT4_T5_T6_T7__param_8,
	.param .u32 _ZN3cub18CUB_300001_SM_10006detail11scan_by_key21DeviceScanByKeyKernelINS2_10policy_hubIPiiiN4cuda3std3__44plusIvEEE10Policy1000ES5_S5_S5_NS0_24ReduceByKeyScanTileStateIiiLb1EEENS8_8equal_toIvEESA_ijiiEEvT0_PT9_T1_T2_T3_iT4_T5_T6_T7__param_9
)
.maxntid 224
{
	.reg .pred 	%p<524>;
	.reg .b32 	%r<2130>;
	.reg .b64 	%rd<178>;
	// demoted variable
	.shared .align 16 .b8 _ZZN3cub18CUB_300001_SM_10006detail11scan_by_key21DeviceScanByKeyKernelINS2_10policy_hubIPiiiN4cuda3std3__44plusIvEEE10Policy1000ES5_S5_S5_NS0_24ReduceByKeyScanTileStateIiiLb1EEENS8_8equal_toIvEESA_ijiiEEvT0_PT9_T1_T2_T3_iT4_T5_T6_T7_E12temp_storage[17936];
	ld.param.u64 	%rd1, [_ZN3cub18CUB_300001_SM_10006detail11scan_by_key21DeviceScanByKeyKernelINS2_10policy_hubIPiiiN4cuda3std3__44plusIvEEE10Policy1000ES5_S5_S5_NS0_24ReduceByKeyScanTileStateIiiLb1EEENS8_8equal_toIvEESA_ijiiEEvT0_PT9_T1_T2_T3_iT4_T5_T6_T7__param_4];
	ld.param.u32 	%r563, [_ZN3cub18CUB_300001_SM_10006detail11scan_by_key21DeviceScanByKeyKernelINS2_10policy_hubIPiiiN4cuda3std3__44plusIvEEE10Policy1000ES5_S5_S5_NS0_24ReduceByKeyScanTileStateIiiLb1EEENS8_8equal_toIvEESA_ijiiEEvT0_PT9_T1_T2_T3_iT4_T5_T6_T7__param_9];
	mov.u32 	%r1, %ctaid.x;
	mul.lo.s32 	%r2, %r1, 4480;
	sub.s32 	%r3, %r563, %r2;
	setp.lt.u32 	%p38, %r3, 4481;
	@%p38 bra 	$L__BB43_33;
	ld.param.u64 	%rd173, [_ZN3cub18CUB_300001_SM_10006detail11scan_by_key21DeviceScanByKeyKernelINS2_10policy_hubIPiiiN4cuda3std3__44plusIvEEE10Policy1000ES5_S5_S5_NS0_24ReduceByKeyScanTileStateIiiLb1EEENS8_8equal_toIvEESA_ijiiEEvT0_PT9_T1_T2_T3_iT4_T5_T6_T7__param_2];
	ld.param.u64 	%rd169, [_ZN3cub18CUB_300001_SM_10006detail11scan_by_key21DeviceScanByKeyKernelINS2_10policy_hubIPiiiN4cuda3std3__44plusIvEEE10Policy1000ES5_S5_S5_NS0_24ReduceByKeyScanTileStateIiiLb1EEENS8_8equal_toIvEESA_ijiiEEvT0_PT9_T1_T2_T3_iT4_T5_T6_T7__param_0];
	mov.u32 	%r4, %ctaid.x;
	mul.lo.s32 	%r1334, %r4, 4480;
	cvt.u64.u32 	%rd135, %r1334;
	mov.u32 	%r5, %tid.x;
	and.b32  	%r1335, %r5, 31;
	and.b32  	%r1336, %r5, 992;
	mul.lo.s32 	%r1337, %r1336, 20;
	or.b32  	%r1338, %r1337, %r1335;
	cvt.u64.u32 	%rd136, %r1338;
	add.s64 	%rd137, %rd136, %rd135;
	shl.b64 	%rd138, %rd137, 2;
	add.s64 	%rd95, %rd169, %rd138;
	// begin inline asm
	ld.ca.u32 %r1293, [%rd95];
	// end inline asm
	add.s64 	%rd96, %rd95, 128;
	// begin inline asm
	ld.ca.u32 %r1294, [%rd96];
	// end inline asm
	add.s64 	%rd97, %rd95, 256;
	// begin inline asm
	ld.ca.u32 %r1295, [%rd97];
	// end inline asm
	add.s64 	%rd98, %rd95, 384;
	// begin inline asm
	ld.ca.u32 %r1296, [%rd98];
	// end inline asm
	add.s64 	%rd99, %rd95, 512;
	// begin inline asm
	ld.ca.u32 %r1297, [%rd99];
	// end inline asm
	add.s64 	%rd100, %rd95, 640;
	// begin inline asm
	ld.ca.u32 %r1298, [%rd100];
	// end inline asm
	add.s64 	%rd101, %rd95, 768;
	// begin inline asm
	ld.ca.u32 %r1299, [%rd101];
	// end inline asm
	add.s64 	%rd102, %rd95, 896;
	// begin inline asm
	ld.ca.u32 %r1300, [%rd102];
	// end inline asm
	add.s64 	%rd103, %rd95, 1024;
	// begin inline asm
	ld.ca.u32 %r1301, [%rd103];
	// end inline asm
	add.s64 	%rd104, %rd95, 1152;
	// begin inline asm
	ld.ca.u32 %r1302, [%rd104];
	// end inline asm
	add.s64 	%rd105, %rd95, 1280;
	// begin inline asm
	ld.ca.u32 %r1303, [%rd105];
	// end inline asm
	add.s64 	%rd106, %rd95, 1408;
	// begin inline asm
	ld.ca.u32 %r1304, [%rd106];
	// end inline asm
	add.s64 	%rd107, %rd95, 1536;
	// begin inline asm
	ld.ca.u32 %r1305, [%rd107];
	// end inline asm
	add.s64 	%rd108, %rd95, 1664;
	// begin inline asm
	ld.ca.u32 %r1306, [%rd108];
	// end inline asm
	add.s64 	%rd109, %rd95, 1792;
	// begin inline asm
	ld.ca.u32 %r1307, [%rd109];
	// end inline asm
	add.s64 	%rd110, %rd95, 1920;
	// begin inline asm
	ld.ca.u32 %r1308, [%rd110];
	// end inline asm
	add.s64 	%rd111, %rd95, 2048;
	// begin inline asm
	ld.ca.u32 %r1309, [%rd111];
	// end inline asm
	add.s64 	%rd112, %rd95, 2176;
	// begin inline asm
	ld.ca.u32 %r1310, [%rd112];
	// end inline asm
	add.s64 	%rd113, %rd95, 2304;
	// begin inline asm
	ld.ca.u32 %r1311, [%rd113];
	// end inline asm
	add.s64 	%rd114, %rd95, 2432;
	// begin inline asm
	ld.ca.u32 %r1312, [%rd114];
	// end inline asm
	// begin inline asm
	mov.u32 %r1313, %laneid;
	// end inline asm
	shr.u32 	%r1339, %r5, 5;
	mad.lo.s32 	%r1340, %r1339, 640, %r1313;
	shl.b32 	%r1341, %r1340, 2;
	mov.u32 	%r1342, _ZZN3cub18CUB_300001_SM_10006detail11scan_by_key21DeviceScanByKeyKernelINS2_10policy_hubIPiiiN4cuda3std3__44plusIvEEE10Policy1000ES5_S5_S5_NS0_24ReduceByKeyScanTileStateIiiLb1EEENS8_8equal_toIvEESA_ijiiEEvT0_PT9_T1_T2_T3_iT4_T5_T6_T7_E12temp_storage;
	add.s32 	%r7, %r1342, %r1341;
	st.shared.u32 	[%r7], %r1293;
	st.shared.u32 	[%r7+128], %r1294;
	st.shared.u32 	[%r7+256], %r1295;
	st.shared.u32 	[%r7+384], %r1296;
	st.shared.u32 	[%r7+512], %r1297;
	st.shared.u32 	[%r7+640], %r1298;
	st.shared.u32 	[%r7+768], %r1299;
	st.shared.u32 	[%r7+896], %r1300;
	st.shared.u32 	[%r7+1024], %r1301;
	st.shared.u32 	[%r7+1152], %r1302;
	st.shared.u32 	[%r7+1280], %r1303;
	st.shared.u32 	[%r7+1408], %r1304;
	st.shared.u32 	[%r7+1536], %r1305;
	st.shared.u32 	[%r7+1664], %r1306;
	st.shared.u32 	[%r7+1792], %r1307;
	st.shared.u32 	[%r7+1920], %r1308;
	st.shared.u32 	[%r7+2048], %r1309;
	st.shared.u32 	[%r7+2176], %r1310;
	st.shared.u32 	[%r7+2304], %r1311;
	st.shared.u32 	[%r7+2432], %r1312;
	bar.warp.sync 	-1;
	mad.lo.s32 	%r8, %r1313, 76, %r7;
	ld.shared.v4.u32 	{%r9, %r10, %r11, %r12}, [%r8];
	ld.shared.v4.u32 	{%r13, %r14, %r15, %r16}, [%r8+16];
	ld.shared.v4.u32 	{%r17, %r18, %r19, %r20}, [%r8+32];
	ld.shared.v4.u32 	{%r21, %r22, %r23, %r24}, [%r8+48];
	ld.shared.v4.u32 	{%r25, %r26, %r27, %r28}, [%r8+64];
	bar.sync 	0;
	add.s64 	%rd115, %rd173, %rd138;
	// begin inline asm
	ld.ca.u32 %r1314, [%rd115];
	// end inline asm
	add.s64 	%rd116, %rd115, 128;
	// begin inline asm
	ld.ca.u32 %r1315, [%rd116];
	// end inline asm
	add.s64 	%rd117, %rd115, 256;
	// begin inline asm
	ld.ca.u32 %r1316, [%rd117];
	// end inline asm
	add.s64 	%rd118, %rd115, 384;
	// begin inline asm
	ld.ca.u32 %r1317, [%rd118];
	// end inline asm
	add.s64 	%rd119, %rd115, 512;
	// begin inline asm
	ld.ca.u32 %r1318, [%rd119];
	// end inline asm
	add.s64 	%rd120, %rd115, 640;
	// begin inline asm
	ld.ca.u32 %r1319, [%rd120];
	// end inline asm
	add.s64 	%rd121, %rd115, 768;
	// begin inline asm
	ld.ca.u32 %r1320, [%rd121];
	// end inline asm
	add.s64 	%rd122, %rd115, 896;
	// begin inline asm
	ld.ca.u32 %r1321, [%rd122];
	// end inline asm
	add.s64 	%rd123, %rd115, 1024;
	// begin inline asm
	ld.ca.u32 %r1322, [%rd123];
	// end inline asm
	add.s64 	%rd124, %rd115, 1152;
	// begin inline asm
	ld.ca.u32 %r1323, [%rd124];
	// end inline asm
	add.s64 	%rd125, %rd115, 1280;
	// begin inline asm
	ld.ca.u32 %r1324, [%rd125];
	// end inline asm
	add.s64 	%rd126, %rd115, 1408;
	// begin inline asm
	ld.ca.u32 %r1325, [%rd126];
	// end inline asm
	add.s64 	%rd127, %rd115, 1536;
	// begin inline asm
	ld.ca.u32 %r1326, [%rd127];
	// end inline asm
	add.s64 	%rd128, %rd115, 1664;
	// begin inline asm
	ld.ca.u32 %r1327, [%rd128];
	// end inline asm
	add.s64 	%rd129, %rd115, 1792;
	// begin inline asm
	ld.ca.u32 %r1328, [%rd129];
	// end inline asm
	add.s64 	%rd130, %rd115, 1920;
	// begin inline asm
	ld.ca.u32 %r1329, [%rd130];
	// end inline asm
	add.s64 	%rd131, %rd115, 2048;
	// begin inline asm
	ld.ca.u32 %r1330, [%rd131];
	// end inline asm
	add.s64 	%rd132, %rd115, 2176;
	// begin inline asm
	ld.ca.u32 %r1331, [%rd132];
	// end inline asm
	add.s64 	%rd133, %rd115, 2304;
	// begin inline asm
	ld.ca.u32 %r1332, [%rd133];
	// end inline asm
	add.s64 	%rd134, %rd115, 2432;
	// begin inline asm
	ld.ca.u32 %r1333, [%rd134];
	// end inline asm
	st.shared.u32 	[%r7], %r1314;
	st.shared.u32 	[%r7+128], %r1315;
	st.shared.u32 	[%r7+256], %r1316;
	st.shared.u32 	[%r7+384], %r1317;
	st.shared.u32 	[%r7+512], %r1318;
	st.shared.u32 	[%r7+640], %r1319;
	st.shared.u32 	[%r7+768], %r1320;
	st.shared.u32 	[%r7+896], %r1321;
	st.shared.u32 	[%r7+1024], %r1322;
	st.shared.u32 	[%r7+1152], %r1323;
	st.shared.u32 	[%r7+1280], %r1324;
	st.shared.u32 	[%r7+1408], %r1325;
	st.shared.u32 	[%r7+1536], %r1326;
	st.shared.u32 	[%r7+1664], %r1327;
	st.shared.u32 	[%r7+1792], %r1328;
	st.shared.u32 	[%r7+1920], %r1329;
	st.shared.u32 	[%r7+2048], %r1330;
	st.shared.u32 	[%r7+2176], %r1331;
	st.shared.u32 	[%r7+2304], %r1332;
	st.shared.u32 	[%r7+2432], %r1333;
	bar.warp.sync 	-1;
	ld.shared.v4.u32 	{%r29, %r30, %r31, %r32}, [%r8];
	ld.shared.v4.u32 	{%r33, %r34, %r35, %r36}, [%r8+16];
	ld.shared.v4.u32 	{%r37, %r38, %r39, %r40}, [%r8+32];
	ld.shared.v4.u32 	{%r41, %r42, %r43, %r44}, [%r8+48];
	ld.shared.v4.u32 	{%r45, %r46, %r47, %r48}, [%r8+64];
	bar.sync 	0;
	setp.ne.s32 	%p314, %r4, 0;
	@%p314 bra 	$L__BB43_10;
	shl.b32 	%r1706, %r5, 2;
	add.s32 	%r1708, %r1342, %r1706;
	add.s32 	%r49, %r1708, 1020;
	st.shared.u32 	[%r1708+1020], %r28;
	bar.sync 	0;
	setp.eq.s32 	%p437, %r5, 0;
	mov.b32 	%r2014, 1;
	@%p437 bra 	$L__BB43_4;
	ld.shared.u32 	%r1709, [%r49+-4];
	setp.ne.s32 	%p438, %r1709, %r9;
	selp.u32 	%r2014, 1, 0, %p438;
$L__BB43_4:
	mov.u32 	%r52, %tid.x;
	setp.ne.s32 	%p439, %r9, %r10;
	selp.u32 	%r1770, 1, 0, %p439;
	setp.ne.s32 	%p440, %r10, %r11;
	selp.u32 	%r2012, 1, 0, %p440;
	setp.ne.s32 	%p441, %r11, %r12;
	selp.u32 	%r2011, 1, 0, %p441;
	setp.ne.s32 	%p442, %r12, %r13;
	selp.u32 	%r1771, 1, 0, %p442;
	setp.ne.s32 	%p443, %r13, %r14;
	selp.u32 	%r1772, 1, 0, %p443;
	setp.ne.s32 	%p444, %r14, %r15;
	selp.u32 	%r2008, 1, 0, %p444;
	setp.ne.s32 	%p445, %r15, %r16;
	selp.u32 	%r1773, 1, 0, %p445;
	setp.ne.s32 	%p446, %r16, %r17;
	selp.u32 	%r2006, 1, 0, %p446;
	setp.ne.s32 	%p447, %r17, %r18;
	selp.u32 	%r2005, 1, 0, %p447;
	setp.ne.s32 	%p448, %r18, %r19;
	selp.u32 	%r1774, 1, 0, %p448;
	setp.ne.s32 	%p449, %r19, %r20;
	selp.u32 	%r2003, 1, 0, %p449;
	setp.ne.s32 	%p450, %r20, %r21;
	selp.u32 	%r1775, 1, 0, %p450;
	setp.ne.s32 	%p451, %r21, %r22;
	selp.u32 	%r1776, 1, 0, %p451;
	setp.ne.s32 	%p452, %r22, %r23;
	selp.u32 	%r1777, 1, 0, %p452;
	setp.ne.s32 	%p453, %r23, %r24;
	selp.u32 	%r1999, 1, 0, %p453;
	setp.ne.s32 	%p454, %r24, %r25;
	selp.u32 	%r1778, 1, 0, %p454;
	setp.ne.s32 	%p455, %r25, %r26;
	selp.u32 	%r1779, 1, 0, %p455;
	setp.ne.s32 	%p456, %r26, %r27;
	selp.u32 	%r1996, 1, 0, %p456;
	setp.ne.s32 	%p457, %r27, %r28;
	selp.u32 	%r1995, 1, 0, %p457;
	or.b32  	%r1780, %r2014, %r1770;
	selp.b32 	%r1781, 0, %r29, %p439;
	add.s32 	%r1782, %r30, %r1781;
	or.b32  	%r1783, %r1780, %r2012;
	selp.b32 	%r1784, 0, %r1782, %p440;
	add.s32 	%r1785, %r31, %r1784;
	or.b32  	%r1786, %r1783, %r2011;
	selp.b32 	%r1787, 0, %r1785, %p441;
	add.s32 	%r1788, %r32, %r1787;
	or.b32  	%r1789, %r1786, %r1771;
	selp.b32 	%r1790, 0, %r1788, %p442;
	add.s32 	%r1791, %r33, %r1790;
	or.b32  	%r1792, %r1789, %r1772;
	selp.b32 	%r1793, 0, %r1791, %p443;
	add.s32 	%r1794, %r34, %r1793;
	or.b32  	%r1795, %r1792, %r2008;
	selp.b32 	%r1796, 0, %r1794, %p444;
	add.s32 	%r1797, %r35, %r1796;
	or.b32  	%r1798, %r1795, %r1773;
	selp.b32 	%r1799, 0, %r1797, %p445;
	add.s32 	%r1800, %r36, %r1799;
	or.b32  	%r1801, %r1798, %r2006;
	selp.b32 	%r1802, 0, %r1800, %p446;
	add.s32 	%r1803, %r37, %r1802;
	or.b32  	%r1804, %r1801, %r2005;
	selp.b32 	%r1805, 0, %r1803, %p447;
	add.s32 	%r1806, %r38, %r1805;
	or.b32  	%r1807, %r1804, %r1774;
	selp.b32 	%r1808, 0, %r1806, %p448;
	add.s32 	%r1809, %r39, %r1808;
	or.b32  	%r1810, %r1807, %r2003;
	selp.b32 	%r1811, 0, %r1809, %p449;
	add.s32 	%r1812, %r40, %r1811;
	or.b32  	%r1813, %r1810, %r1775;
	selp.b32 	%r1814, 0, %r1812, %p450;
	add.s32 	%r1815, %r41, %r1814;
	or.b32  	%r1816, %r1813, %r1776;
	selp.b32 	%r1817, 0, %r1815, %p451;
	add.s32 	%r1818, %r42, %r1817;
	or.b32  	%r1819, %r1816, %r1777;
	selp.b32 	%r1820, 0, %r1818, %p452;
	add.s32 	%r1821, %r43, %r1820;
	or.b32  	%r1822, %r1819, %r1999;
	selp.b32 	%r1823, 0, %r1821, %p453;
	add.s32 	%r1824, %r44, %r1823;
	or.b32  	%r1825, %r1822, %r1778;
	selp.b32 	%r1826, 0, %r1824, %p454;
	add.s32 	%r1827, %r45, %r1826;
	or.b32  	%r1828, %r1825, %r1779;
	selp.b32 	%r1829, 0, %r1827, %p455;
	add.s32 	%r1830, %r46, %r1829;
	or.b32  	%r1831, %r1828, %r1996;
	selp.b32 	%r1832, 0, %r1830, %p456;
	add.s32 	%r1833, %r47, %r1832;
	or.b32  	%r1711, %r1831, %r1995;
	selp.b32 	%r1834, 0, %r1833, %p457;
	add.s32 	%r1716, %r48, %r1834;
	mov.b32 	%r1767, 1;
	mov.b32 	%r1768, 0;
	mov.b32 	%r1769, -1;
	// begin inline asm
	shfl.sync.up.b32 %r1710, %r1711, %r1767, %r1768, %r1769;
	// end inline asm
	// begin inline asm
	shfl.sync.up.b32 %r1715, %r1716, %r1767, %r1768, %r1769;
	// end inline asm
	setp.eq.s32 	%p458, %r1711, 0;
	selp.b32 	%r1835, %r1715, 0, %p458;
	setp.lt.s32 	%p459, %r1313, 1;
	selp.b32 	%r1836, 0, %r1835, %p459;
	add.s32 	%r1726, %r1836, %r1716;
	selp.b32 	%r1837, 0, %r1710, %p459;
	or.b32  	%r1721, %r1837, %r1711;
	mov.b32 	%r1727, 2;
	// begin inline asm
	shfl.sync.up.b32 %r1720, %r1721, %r1727, %r1768, %r1769;
	// end inline asm
	// begin inline asm
	shfl.sync.up.b32 %r1725, %r1726, %r1727, %r1768, %r1769;
	// end inline asm
	setp.eq.s32 	%p460, %r1721, 0;
	selp.b32 	%r1838, %r1725, 0, %p460;
	setp.lt.s32 	%p461, %r1313, 2;
	selp.b32 	%r1839, 0, %r1838, %p461;
	add.s32 	%r1736, %r1839, %r1726;
	selp.b32 	%r1840, 0, %r1720, %p461;
	or.b32  	%r1731, %r1840, %r1721;
	mov.b32 	%r1737, 4;
	// begin inline asm
	shfl.sync.up.b32 %r1730, %r1731, %r1737, %r1768, %r1769;
	// end inline asm
	// begin inline asm
	shfl.sync.up.b32 %r1735, %r1736, %r1737, %r1768, %r1769;
	// end inline asm
	setp.eq.s32 	%p462, %r1731, 0;
	selp.b32 	%r1841, %r1735, 0, %p462;
	setp.lt.s32 	%p463, %r1313, 4;
	selp.b32 	%r1842, 0, %r1841, %p463;
	add.s32 	%r1746, %r1842, %r1736;
	selp.b32 	%r1843, 0, %r1730, %p463;
	or.b32  	%r1741, %r1843, %r1731;
	mov.b32 	%r1747, 8;
	// begin inline asm
	shfl.sync.up.b32 %r1740, %r1741, %r1747, %r1768, %r1769;
	// end inline asm
	// begin inline asm
	shfl.sync.up.b32 %r1745, %r1746, %r1747, %r1768, %r1769;
	// end inline asm
	setp.eq.s32 	%p464, %r1741, 0;
	selp.b32 	%r1844, %r1745, 0, %p464;
	setp.lt.s32 	%p465, %r1313, 8;
	selp.b32 	%r1845, 0, %r1844, %p465;
	add.s32 	%r1756, %r1845, %r1746;
	selp.b32 	%r1846, 0, %r1740, %p465;
	or.b32  	%r1751, %r1846, %r1741;
	mov.b32 	%r1757, 16;
	// begin inline asm
	shfl.sync.up.b32 %r1750, %r1751, %r1757, %r1768, %r1769;
	// end inline asm
	// begin inline asm
	shfl.sync.up.b32 %r1755, %r1756, %r1757, %r1768, %r1769;
	// end inline asm
	setp.eq.s32 	%p466, %r1751, 0;
	selp.b32 	%r1847, %r1755, 0, %p466;
	setp.lt.s32 	%p467, %r1313, 16;
	selp.b32 	%r1848, 0, %r1847, %p467;
	add.s32 	%r1766, %r1848, %r1756;
	selp.b32 	%r1849, 0, %r1750, %p467;
	or.b32  	%r1761, %r1849, %r1751;
	// begin inline asm
	shfl.sync.up.b32 %r1760, %r1761, %r1767, %r1768, %r1769;
	// end inline asm
	// begin inline asm
	shfl.sync.up.b32 %r2034, %r1766, %r1767, %r1768, %r1769;
	// end inline asm
	setp.ne.s32 	%p468, %r1313, 31;
	@%p468 bra 	$L__BB43_6;
	shr.u32 	%r1850, %r52, 2;
	and.b32  	%r1851, %r1850, 248;
	mov.u32 	%r1852, _ZZN3cub18CUB_300001_SM_10006detail11scan_by_key21DeviceScanByKeyKernelINS2_10policy_hubIPiiiN4cuda3std3__44plusIvEEE10Policy1000ES5_S5_S5_NS0_24ReduceByKeyScanTileStateIiiLb1EEENS8_8equal_toIvEESA_ijiiEEvT0_PT9_T1_T2_T3_iT4_T5_T6_T7_E12temp_storage;
	add.s32 	%r1853, %r1852, %r1851;
	st.shared.v2.u32 	[%r1853], {%r1761, %r1766};
$L__BB43_6:
	bar.sync 	0;
	ld.shared.v4.u32 	{%r1854, %r1855, %r1856, %r1857}, [_ZZN3cub18CUB_300001_SM_10006detail11scan_by_key21DeviceScanByKeyKernelINS2_10policy_hubIPiiiN4cuda3std3__44plusIvEEE10Policy1000ES5_S5_S5_NS0_24ReduceByKeyScanTileStateIiiLb1EEENS8_8equal_toIvEESA_ijiiEEvT0_PT9_T1_T2_T3_iT4_T5_T6_T7_E12temp_storage];
	shr.u32 	%r1858, %r52, 5;
	or.b32  	%r1859, %r1856, %r1854;
	setp.eq.s32 	%p469, %r1856, 0;
	selp.b32 	%r1860, %r1855, 0, %p469;
	add.s32 	%r1861, %r1860, %r1857;
	setp.eq.s32 	%p470, %r1858, 2;
	selp.b32 	%r1862, %r1861, %r1855, %p470;
	ld.shared.v4.u32 	{%r1863, %r1864, %r1865, %r1866}, [_ZZN3cub18CUB_300001_SM_10006detail11scan_by_key21DeviceScanByKeyKernelINS2_10policy_hubIPiiiN4cuda3std3__44plusIvEEE10Policy1000ES5_S5_S5_NS0_24ReduceByKeyScanTileStateIiiLb1EEENS8_8equal_toIvEESA_ijiiEEvT0_PT9_T1_T2_T3_iT4_T5_T6_T7_E12temp_storage+16];
	or.b32  	%r1867, %r1863, %r1859;
	setp.eq.s32 	%p471, %r1863, 0;
	selp.b32 	%r1868, %r1861, 0, %p471;
	add.s32 	%r1869, %r1868, %r1864;
	setp.eq.s32 	%p472, %r1858, 3;
	selp.b32 	%r1870, %r1869, %r1862, %p472;
	or.b32  	%r1871, %r1865, %r1867;
	setp.eq.s32 	%p473, %r1865, 0;
	selp.b32 	%r1872, %r1869, 0, %p473;
	add.s32 	%r1873, %r1872, %r1866;
	setp.eq.s32 	%p474, %r1858, 4;
	selp.b32 	%r1874, %r1873, %r1870, %p474;
	ld.shared.v4.u32 	{%r1875, %r1876, %r1877, %r1878}, [_ZZN3cub18CUB_300001_SM_10006detail11scan_by_key21DeviceScanByKeyKernelINS2_10policy_hubIPiiiN4cuda3std3__44plusIvEEE10Policy1000ES5_S5_S5_NS0_24ReduceByKeyScanTileStateIiiLb1EEENS8_8equal_toIvEESA_ijiiEEvT0_PT9_T1_T2_T3_iT4_T5_T6_T7_E12temp_storage+32];
	or.b32  	%r1879, %r1875, %r1871;
	setp.eq.s32 	%p475, %r1875, 0;
	selp.b32 	%r1880, %r1873, 0, %p475;
	add.s32 	%r1881, %r1880, %r1876;
	setp.eq.s32 	%p476, %r1858, 5;
	selp.b32 	%r1882, %r1881, %r1874, %p476;
	or.b32  	%r1883, %r1877, %r1879;
	setp.eq.s32 	%p477, %r1877, 0;
	selp.b32 	%r1884, %r1881, 0, %p477;
	add.s32 	%r1885, %r1884, %r1878;
	setp.eq.s32 	%p478, %r1858, 6;
	selp.b32 	%r66, %r1885, %r1882, %p478;
	ld.shared.v2.u32 	{%r1886, %r1887}, [_ZZN3cub18CUB_300001_SM_10006detail11scan_by_key21DeviceScanByKeyKernelINS2_10policy_hubIPiiiN4cuda3std3__44plusIvEEE10Policy1000ES5_S5_S5_NS0_24ReduceByKeyScanTileStateIiiLb1EEENS8_8equal_toIvEESA_ijiiEEvT0_PT9_T1_T2_T3_iT4_T5_T6_T7_E12temp_storage+48];
	or.b32  	%r67, %r1886, %r1883;
	setp.eq.s32 	%p479, %r1886, 0;
	selp.b32 	%r1888, %r1885, 0, %p479;
	add.s32 	%r68, %r1888, %r1887;
	setp.lt.u32 	%p480, %r52, 32;
	@%p480 bra 	$L__BB43_8;
	setp.eq.s32 	%p481, %r1760, 0;
	selp.b32 	%r1889, %r66, 0, %p481;
	add.s32 	%r1890, %r1889, %r2034;
	setp.eq.s32 	%p482, %r1313, 0;
	selp.b32 	%r2034, %r66, %r1890, %p482;
$L__BB43_8:
	setp.ne.s32 	%p483, %r15, %r16;
	selp.u32 	%r2007, 1, 0, %p483;
	setp.ne.s32 	%p484, %r22, %r23;
	selp.u32 	%r2000, 1, 0, %p484;
	setp.ne.s32 	%p485, %r9, %r10;
	selp.u32 	%r2013, 1, 0, %p485;
	setp.ne.s32 	%p486, %r13, %r14;
	selp.u32 	%r2009, 1, 0, %p486;
	setp.ne.s32 	%p487, %r20, %r21;
	selp.u32 	%r2002, 1, 0, %p487;
	setp.ne.s32 	%p488, %r25, %r26;
	selp.u32 	%r1997, 1, 0, %p488;
	setp.ne.s32 	%p489, %r21, %r22;
	selp.u32 	%r2001, 1, 0, %p489;
	setp.ne.s32 	%p490, %r24, %r25;
	selp.u32 	%r1998, 1, 0, %p490;
	setp.ne.s32 	%p491, %r12, %r13;
	selp.u32 	%r2010, 1, 0, %p491;
	setp.ne.s32 	%p492, %r18, %r19;
	selp.u32 	%r2004, 1, 0, %p492;
	setp.ne.s32 	%p493, %r26, %r27;
	setp.ne.s32 	%p494, %r23, %r24;
	setp.ne.s32 	%p495, %r19, %r20;
	setp.ne.s32 	%p496, %r17, %r18;
	setp.ne.s32 	%p497, %r16, %r17;
	setp.ne.s32 	%p498, %r14, %r15;
	setp.ne.s32 	%p499, %r11, %r12;
	setp.ne.s32 	%p500, %r10, %r11;
	setp.ne.s32 	%p501, %r52, 0;
	setp.eq.s32 	%p502, %r52, 0;
	setp.eq.s32 	%p503, %r2014, 0;
	selp.b32 	%r1891, %r2034, 0, %p503;
	selp.b32 	%r1892, 0, %r1891, %p502;
	add.s32 	%r2033, %r1892, %r29;
	selp.b32 	%r1893, 0, %r2033, %p485;
	add.s32 	%r2032, %r30, %r1893;
	selp.b32 	%r1894, 0, %r2032, %p500;
	add.s32 	%r2031, %r31, %r1894;
	selp.b32 	%r1895, 0, %r2031, %p499;
	add.s32 	%r2030, %r32, %r1895;
	selp.b32 	%r1896, 0, %r2030, %p491;
	add.s32 	%r2029, %r33, %r1896;
	selp.b32 	%r1897, 0, %r2029, %p486;
	add.s32 	%r2028, %r34, %r1897;
	selp.b32 	%r1898, 0, %r2028, %p498;
	add.s32 	%r2027, %r35, %r1898;
	selp.b32 	%r1899, 0, %r2027, %p483;
	add.s32 	%r2026, %r36, %r1899;
	selp.b32 	%r1900, 0, %r2026, %p497;
	add.s32 	%r2025, %r37, %r1900;
	selp.b32 	%r1901, 0, %r2025, %p496;
	add.s32 	%r2024, %r38, %r1901;
	selp.b32 	%r1902, 0, %r2024, %p492;
	add.s32 	%r2023, %r39, %r1902;
	selp.b32 	%r1903, 0, %r2023, %p495;
	add.s32 	%r2022, %r40, %r1903;
	selp.b32 	%r1904, 0, %r2022, %p487;
	add.s32 	%r2021, %r41, %r1904;
	selp.b32 	%r1905, 0, %r2021, %p489;
	add.s32 	%r2020, %r42, %r1905;
	selp.b32 	%r1906, 0, %r2020, %p484;
	add.s32 	%r2019, %r43, %r1906;
	selp.b32 	%r1907, 0, %r2019, %p494;
	add.s32 	%r2018, %r44, %r1907;
	selp.b32 	%r1908, 0, %r2018, %p490;
	add.s32 	%r2017, %r45, %r1908;
	selp.b32 	%r1909, 0, %r2017, %p488;
	add.s32 	%r2016, %r46, %r1909;
	selp.b32 	%r2015, 0, %r2016, %p493;
	@%p501 bra 	$L__BB43_32;
	mov.b64 	%rd160, {%r67, %r68};
	add.s64 	%rd159, %rd1, 512;
	mov.b64 	%rd161, 101;
	// begin inline asm
	st.relaxed.gpu.v2.u64 [%rd159], {%rd160, %rd161};
	// end inline asm
	bra.uni 	$L__BB43_32;
$L__BB43_10:
	setp.ne.s32 	%p315, %r5, 0;
	mov.b32 	%r1983, 0;
	@%p315 bra 	$L__BB43_12;
	ld.param.u64 	%rd171, [_ZN3cub18CUB_300001_SM_10006detail11scan_by_key21DeviceScanByKeyKernelINS2_10policy_hubIPiiiN4cuda3std3__44plusIvEEE10Policy1000ES5_S5_S5_NS0_24ReduceByKeyScanTileStateIiiLb1EEENS8_8equal_toIvEESA_ijiiEEvT0_PT9_T1_T2_T3_iT4_T5_T6_T7__param_1];
	cvta.to.global.u64 	%rd139, %rd171;
	mul.wide.u32 	%rd140, %r4, 4;
	add.s64 	%rd141, %rd139, %rd140;
	ld.global.u32 	%r1983, [%rd141];
$L__BB43_12:
	setp.eq.s32 	%p316, %r5, 0;
	shl.b32 	%r1344, %r5, 2;
	add.s32 	%r1346, %r1342, %r1344;
	add.s32 	%r102, %r1346, 1020;
	st.shared.u32 	[%r1346+1020], %r28;
	bar.sync 	0;
	@%p316 bra 	$L__BB43_14;
	ld.shared.u32 	%r1983, [%r102+-4];
$L__BB43_14:
	mov.u32 	%r105, %tid.x;
	shr.u32 	%r106, %r105, 5;
	setp.ne.s32 	%p317, %r1983, %r9;
	setp.ne.s32 	%p318, %r9, %r10;
	setp.ne.s32 	%p319, %r10, %r11;
	setp.ne.s32 	%p320, %r11, %r12;
	setp.ne.s32 	%p321, %r12, %r13;
	setp.ne.s32 	%p322, %r13, %r14;
	setp.ne.s32 	%p323, %r14, %r15;
	setp.ne.s32 	%p324, %r15, %r16;
	setp.ne.s32 	%p325, %r16, %r17;
	setp.ne.s32 	%p326, %r17, %r18;
	setp.ne.s32 	%p327, %r18, %r19;
	setp.ne.s32 	%p328, %r19, %r20;
	setp.ne.s32 	%p329, %r20, %r21;
	setp.ne.s32 	%p330, %r21, %r22;
	setp.ne.s32 	%p331, %r22, %r23;
	setp.ne.s32 	%p332, %r23, %r24;
	setp.ne.s32 	%p333, %r24, %r25;
	setp.ne.s32 	%p334, %r25, %r26;
	setp.ne.s32 	%p335, %r26, %r27;
	setp.ne.s32 	%p336, %r27, %r28;
	selp.u32 	%r1995, 1, 0, %p336;
	or.pred  	%p337, %p318, %p317;
	selp.b32 	%r1407, 0, %r29, %p318;
	add.s32 	%r1408, %r30, %r1407;
	or.pred  	%p338, %p337, %p319;
	selp.b32 	%r1409, 0, %r1408, %p319;
	add.s32 	%r1410, %r31, %r1409;
	or.pred  	%p339, %p338, %p320;
	selp.b32 	%r1411, 0, %r1410, %p320;
	add.s32 	%r1412, %r32, %r1411;
	or.pred  	%p340, %p339, %p321;
	selp.b32 	%r1413, 0, %r1412, %p321;
	add.s32 	%r1414, %r33, %r1413;
	or.pred  	%p341, %p340, %p322;
	selp.b32 	%r1415, 0, %r1414, %p322;
	add.s32 	%r1416, %r34, %r1415;
	or.pred  	%p342, %p341, %p323;
	selp.b32 	%r1417, 0, %r1416, %p323;
	add.s32 	%r1418, %r35, %r1417;
	or.pred  	%p343, %p342, %p324;
	selp.b32 	%r1419, 0, %r1418, %p324;
	add.s32 	%r1420, %r36, %r1419;
	or.pred  	%p344, %p343, %p325;
	selp.b32 	%r1421, 0, %r1420, %p325;
	add.s32 	%r1422, %r37, %r1421;
	or.pred  	%p345, %p344, %p326;
	selp.b32 	%r1423, 0, %r1422, %p326;
	add.s32 	%r1424, %r38, %r1423;
	or.pred  	%p346, %p345, %p327;
	selp.b32 	%r1425, 0, %r1424, %p327;
	add.s32 	%r1426, %r39, %r1425;
	or.pred  	%p347, %p346, %p328;
	selp.b32 	%r1427, 0, %r1426, %p328;
	add.s32 	%r1428, %r40, %r1427;
	or.pred  	%p348, %p347, %p329;
	selp.b32 	%r1429, 0, %r1428, %p329;
	add.s32 	%r1430, %r41, %r1429;
	or.pred  	%p349, %p348, %p330;
	selp.b32 	%r1431, 0, %r1430, %p330;
	add.s32 	%r1432, %r42, %r1431;
	or.pred  	%p350, %p349, %p331;
	selp.b32 	%r1433, 0, %r1432, %p331;
	add.s32 	%r1434, %r43, %r1433;
	or.pred  	%p351, %p350, %p332;
	selp.b32 	%r1435, 0, %r1434, %p332;
	add.s32 	%r1436, %r44, %r1435;
	or.pred  	%p352, %p351, %p333;
	selp.b32 	%r1437, 0, %r1436, %p333;
	add.s32 	%r1438, %r45, %r1437;
	or.pred  	%p353, %p352, %p334;
	selp.b32 	%r1439, 0, %r1438, %p334;
	add.s32 	%r1440, %r46, %r1439;
	or.pred  	%p354, %p353, %p335;
	selp.b32 	%r1441, 0, %r1440, %p335;
	add.s32 	%r1442, %r47, %r1441;
	or.pred  	%p355, %p354, %p336;
	selp.u32 	%r1348, 1, 0, %p355;
	selp.b32 	%r1443, 0, %r1442, %p336;
	add.s32 	%r1353, %r48, %r1443;
	mov.b32 	%r1404, 1;
	mov.b32 	%r1405, 0;
	mov.b32 	%r1406, -1;
	// begin inline asm
	shfl.sync.up.b32 %r1347, %r1348, %r1404, %r1405, %r1406;
	// end inline asm
	// begin inline asm
	shfl.sync.up.b32 %r1352, %r1353, %r1404, %r1405, %r1406;
	// end inline asm
	selp.b32 	%r1444, 0, %r1352, %p355;
	setp.lt.s32 	%p356, %r1313, 1;
	selp.b32 	%r1445, 0, %r1347, %p356;
	or.b32  	%r1358, %r1445, %r1348;
	selp.b32 	%r1446, 0, %r1444, %p356;
	add.s32 	%r1363, %r1446, %r1353;
	mov.b32 	%r1364, 2;
	// begin inline asm
	shfl.sync.up.b32 %r1357, %r1358, %r1364, %r1405, %r1406;
	// end inline asm
	// begin inline asm
	shfl.sync.up.b32 %r1362, %r1363, %r1364, %r1405, %r1406;
	// end inline asm
	setp.eq.s32 	%p357, %r1358, 0;
	selp.b32 	%r1447, %r1362, 0, %p357;
	setp.lt.s32 	%p358, %r1313, 2;
	selp.b32 	%r1448, 0, %r1357, %p358;
	or.b32  	%r1368, %r1448, %r1358;
	selp.b32 	%r1449, 0, %r1447, %p358;
	add.s32 	%r1373, %r1449, %r1363;
	mov.b32 	%r1374, 4;
	// begin inline asm
	shfl.sync.up.b32 %r1367, %r1368, %r1374, %r1405, %r1406;
	// end inline asm
	// begin inline asm
	shfl.sync.up.b32 %r1372, %r1373, %r1374, %r1405, %r1406;
	// end inline asm
	setp.eq.s32 	%p359, %r1368, 0;
	selp.b32 	%r1450, %r1372, 0, %p359;
	setp.lt.s32 	%p360, %r1313, 4;
	selp.b32 	%r1451, 0, %r1367, %p360;
	or.b32  	%r1378, %r1451, %r1368;
	selp.b32 	%r1452, 0, %r1450, %p360;
	add.s32 	%r1383, %r1452, %r1373;
	mov.b32 	%r1384, 8;
	// begin inline asm
	shfl.sync.up.b32 %r1377, %r1378, %r1384, %r1405, %r1406;
	// end inline asm
	// begin inline asm
	shfl.sync.up.b32 %r1382, %r1383, %r1384, %r1405, %r1406;
	// end inline asm
	setp.eq.s32 	%p361, %r1378, 0;
	selp.b32 	%r1453, %r1382, 0, %p361;
	setp.lt.s32 	%p362, %r1313, 8;
	selp.b32 	%r1454, 0, %r1377, %p362;
	or.b32  	%r1388, %r1454, %r1378;
	selp.b32 	%r1455, 0, %r1453, %p362;
	add.s32 	%r1393, %r1455, %r1383;
	mov.b32 	%r1394, 16;
	// begin inline asm
	shfl.sync.up.b32 %r1387, %r1388, %r1394, %r1405, %r1406;
	// end inline asm
	// begin inline asm
	shfl.sync.up.b32 %r1392, %r1393, %r1394, %r1405, %r1406;
	// end inline asm
	setp.eq.s32 	%p363, %r1388, 0;
	selp.b32 	%r1456, %r1392, 0, %p363;
	setp.lt.s32 	%p364, %r1313, 16;
	selp.b32 	%r1457, 0, %r1387, %p364;
	or.b32  	%r1398, %r1457, %r1388;
	selp.b32 	%r1458, 0, %r1456, %p364;
	add.s32 	%r1403, %r1458, %r1393;
	// begin inline asm
	shfl.sync.up.b32 %r1993, %r1398, %r1404, %r1405, %r1406;
	// end inline asm
	// begin inline asm
	shfl.sync.up.b32 %r1994, %r1403, %r1404, %r1405, %r1406;
	// end inline asm
	setp.ne.s32 	%p365, %r1313, 31;
	@%p365 bra 	$L__BB43_16;
	shl.b32 	%r1459, %r106, 3;
	mov.u32 	%r1460, _ZZN3cub18CUB_300001_SM_10006detail11scan_by_key21DeviceScanByKeyKernelINS2_10policy_hubIPiiiN4cuda3std3__44plusIvEEE10Policy1000ES5_S5_S5_NS0_24ReduceByKeyScanTileStateIiiLb1EEENS8_8equal_toIvEESA_ijiiEEvT0_PT9_T1_T2_T3_iT4_T5_T6_T7_E12temp_storage;
	add.s32 	%r1461, %r1460, %r1459;
	st.shared.v2.u32 	[%r1461], {%r1398, %r1403};
$L__BB43_16:
	bar.sync 	0;
	ld.shared.v4.u32 	{%r1462, %r1463, %r1464, %r1465}, [_ZZN3cub18CUB_300001_SM_10006detail11scan_by_key21DeviceScanByKeyKernelINS2_10policy_hubIPiiiN4cuda3std3__44plusIvEEE10Policy1000ES5_S5_S5_NS0_24ReduceByKeyScanTileStateIiiLb1EEENS8_8equal_toIvEESA_ijiiEEvT0_PT9_T1_T2_T3_iT4_T5_T6_T7_E12temp_storage];
	or.b32  	%r1466, %r1464, %r1462;
	setp.eq.s32 	%p366, %r1464, 0;
	selp.b32 	%r1467, %r1463, 0, %p366;
	add.s32 	%r1468, %r1467, %r1465;
	setp.eq.s32 	%p367, %r106, 2;
	selp.b32 	%r1469, %r1466, %r1462, %p367;
	selp.b32 	%r1470, %r1468, %r1463, %p367;
	ld.shared.v4.u32 	{%r1471, %r1472, %r1473, %r1474}, [_ZZN3cub18CUB_300001_SM_10006detail11scan_by_key21DeviceScanByKeyKernelINS2_10policy_hubIPiiiN4cuda3std3__44plusIvEEE10Policy1000ES5_S5_S5_NS0_24ReduceByKeyScanTileStateIiiLb1EEENS8_8equal_toIvEESA_ijiiEEvT0_PT9_T1_T2_T3_iT4_T5_T6_T7_E12temp_storage+16];
	or.b32  	%r1475, %r1471, %r1466;
	setp.eq.s32 	%p368, %r1471, 0;
	selp.b32 	%r1476, %r1468, 0, %p368;
	add.s32 	%r1477, %r1476, %r1472;
	setp.eq.s32 	%p369, %r106, 3;
	selp.b32 	%r1478, %r1475, %r1469, %p369;
	selp.b32 	%r1479, %r1477, %r1470, %p369;
	or.b32  	%r1480, %r1473, %r1475;
	setp.eq.s32 	%p370, %r1473, 0;
	selp.b32 	%r1481, %r1477, 0, %p370;
	add.s32 	%r1482, %r1481, %r1474;
	setp.eq.s32 	%p371, %r106, 4;
	selp.b32 	%r1483, %r1480, %r1478, %p371;
	selp.b32 	%r1484, %r1482, %r1479, %p371;
	ld.shared.v4.u32 	{%r1485, %r1486, %r1487, %r1488}, [_ZZN3cub18CUB_300001_SM_10006detail11scan_by_key21DeviceScanByKeyKernelINS2_10policy_hubIPiiiN4cuda3std3__44plusIvEEE10Policy1000ES5_S5_S5_NS0_24ReduceByKeyScanTileStateIiiLb1EEENS8_8equal_toIvEESA_ijiiEEvT0_PT9_T1_T2_T3_iT4_T5_T6_T7_E12temp_storage+32];
	or.b32  	%r1489, %r1485, %r1480;
	setp.eq.s32 	%p372, %r1485, 0;
	selp.b32 	%r1490, %r1482, 0, %p372;
	add.s32 	%r1491, %r1490, %r1486;
	setp.eq.s32 	%p373, %r106, 5;
	selp.b32 	%r1492, %r1489, %r1483, %p373;
	selp.b32 	%r1493, %r1491, %r1484, %p373;
	or.b32  	%r1494, %r1487, %r1489;
	setp.eq.s32 	%p374, %r1487, 0;
	selp.b32 	%r1495, %r1491, 0, %p374;
	add.s32 	%r1496, %r1495, %r1488;
	setp.eq.s32 	%p375, %r106, 6;
	selp.b32 	%r112, %r1494, %r1492, %p375;
	selp.b32 	%r113, %r1496, %r1493, %p375;
	ld.shared.v2.u32 	{%r1497, %r1498}, [_ZZN3cub18CUB_300001_SM_10006detail11scan_by_key21DeviceScanByKeyKernelINS2_10policy_hubIPiiiN4cuda3std3__44plusIvEEE10Policy1000ES5_S5_S5_NS0_24ReduceByKeyScanTileStateIiiLb1EEENS8_8equal_toIvEESA_ijiiEEvT0_PT9_T1_T2_T3_iT4_T5_T6_T7_E12temp_storage+48];
	or.b32  	%r114, %r1497, %r1494;
	setp.eq.s32 	%p376, %r1497, 0;
	selp.b32 	%r1499, %r1496, 0, %p376;
	add.s32 	%r115, %r1499, %r1498;
	setp.lt.u32 	%p377, %r105, 32;
	@%p377 bra 	$L__BB43_18;
	setp.eq.s32 	%p378, %r1993, 0;
	selp.b32 	%r1500, %r113, 0, %p378;
	add.s32 	%r1501, %r1500, %r1994;
	setp.eq.s32 	%p379, %r1313, 0;
	selp.b32 	%r1502, 0, %r1993, %p379;
	or.b32  	%r1993, %r112, %r1502;
	selp.b32 	%r1994, %r113, %r1501, %p379;
	bra.uni 	$L__BB43_31;
$L__BB43_18:
	setp.ne.s32 	%p380, %r105, 0;
	mov.u32 	%r1991, %ctaid.x;
	mul.wide.u32 	%rd142, %r1991, 16;
	add.s64 	%rd2, %rd1, %rd142;
	@%p380 bra 	$L__BB43_20;
	st.shared.u32 	[_ZZN3cub18CUB_300001_SM_10006detail11scan_by_key21DeviceScanByKeyKernelINS2_10policy_hubIPiiiN4cuda3std3__44plusIvEEE10Policy1000ES5_S5_S5_NS0_24ReduceByKeyScanTileStateIiiLb1EEENS8_8equal_toIvEESA_ijiiEEvT0_PT9_T1_T2_T3_iT4_T5_T6_T7_E12temp_storage+116], %r114;
	st.shared.u32 	[_ZZN3cub18CUB_300001_SM_10006detail11scan_by_key21DeviceScanByKeyKernelINS2_10policy_hubIPiiiN4cuda3std3__44plusIvEEE10Policy1000ES5_S5_S5_NS0_24ReduceByKeyScanTileStateIiiLb1EEENS8_8equal_toIvEESA_ijiiEEvT0_PT9_T1_T2_T3_iT4_T5_T6_T7_E12temp_storage+120], %r115;
	mov.b64 	%rd144, {%r114, %r115};
	add.s64 	%rd143, %rd2, 512;
	mov.b64 	%rd145, 100;
	// begin inline asm
	st.relaxed.gpu.v2.u64 [%rd143], {%rd144, %rd145};
	// end inline asm
$L__BB43_20:
	not.b32 	%r119, %r105;
	mov.b32 	%r1503, 280;
	// begin inline asm
	nanosleep.u32 %r1503;
	// end inline asm
	mov.b32 	%r1985, 928;
	mul.wide.s32 	%rd149, %r119, 16;
	add.s64 	%rd150, %rd2, %rd149;
	add.s64 	%rd148, %rd150, 512;
$L__BB43_21:
	shr.u32 	%r122, %r1985, 1;
	mul.lo.s32 	%r1506, %r1991, 16807;
	and.b32  	%r1991, %r1506, 2147483647;
	sub.s32 	%r1507, %r1985, %r122;
	add.s32 	%r1508, %r1507, 1;
	rem.u32 	%r1509, %r1991, %r1508;
	add.s32 	%r1505, %r1509, %r122;
	// begin inline asm
	nanosleep.u32 %r1505;
	// end inline asm
	// begin inline asm
	ld.relaxed.gpu.v2.u64 {%rd146, %rd176}, [%rd148];
	// end inline asm
	setp.eq.s64 	%p381, %rd176, 99;
	mov.b32 	%r1510, -1;
	vote.sync.any.pred 	%p382, %p381, %r1510;
	mov.u32 	%r1985, %r122;
	@%p382 bra 	$L__BB43_21;
	mov.b64 	{%r1514, %r1519}, %rd146;
	setp.eq.s64 	%p383, %rd176, 101;
	mov.b32 	%r1562, -1;
	vote.sync.ballot.b32 	%r1564, %p383, %r1562;
	// begin inline asm
	mov.u32 %r1512, %lanemask_ge;
	// end inline asm
	and.b32  	%r1565, %r1564, %r1512;
	or.b32  	%r1566, %r1565, -2147483648;
	add.s32 	%r1567, %r1566, -1;
	not.b32 	%r1568, %r1566;
	and.b32  	%r1569, %r1568, %r1567;
	popc.b32 	%r1516, %r1569;
	mov.b32 	%r1520, 1;
	// begin inline asm
	shfl.sync.down.b32 %r1513, %r1514, %r1520, %r1516, %r1562;
	// end inline asm
	// begin inline asm
	shfl.sync.down.b32 %r1518, %r1519, %r1520, %r1516, %r1562;
	// end inline asm
	setp.lt.s32 	%p385, %r1313, %r1516;
	setp.eq.s32 	%p386, %r1514, 0;
	selp.b32 	%r1570, %r1513, 0, %p385;
	or.b32  	%r1524, %r1570, %r1514;
	selp.b32 	%r1571, %r1518, 0, %p386;
	selp.b32 	%r1572, %r1571, 0, %p385;
	add.s32 	%r1529, %r1572, %r1519;
	mov.b32 	%r1530, 2;
	// begin inline asm
	shfl.sync.down.b32 %r1523, %r1524, %r1530, %r1516, %r1562;
	// end inline asm
	// begin inline asm
	shfl.sync.down.b32 %r1528, %r1529, %r1530, %r1516, %r1562;
	// end inline asm
	add.s32 	%r1573, %r1313, 2;
	setp.gt.s32 	%p387, %r1573, %r1516;
	setp.eq.s32 	%p388, %r1524, 0;
	selp.b32 	%r1574, %r1528, 0, %p388;
	selp.b32 	%r1575, 0, %r1523, %p387;
	or.b32  	%r1534, %r1524, %r1575;
	selp.b32 	%r1576, 0, %r1574, %p387;
	add.s32 	%r1539, %r1576, %r1529;
	mov.b32 	%r1540, 4;
	// begin inline asm
	shfl.sync.down.b32 %r1533, %r1534, %r1540, %r1516, %r1562;
	// end inline asm
	// begin inline asm
	shfl.sync.down.b32 %r1538, %r1539, %r1540, %r1516, %r1562;
	// end inline asm
	add.s32 	%r1577, %r1313, 4;
	setp.gt.s32 	%p389, %r1577, %r1516;
	setp.eq.s32 	%p390, %r1534, 0;
	selp.b32 	%r1578, %r1538, 0, %p390;
	selp.b32 	%r1579, 0, %r1533, %p389;
	or.b32  	%r1544, %r1534, %r1579;
	selp.b32 	%r1580, 0, %r1578, %p389;
	add.s32 	%r1549, %r1539, %r1580;
	mov.b32 	%r1550, 8;
	// begin inline asm
	shfl.sync.down.b32 %r1543, %r1544, %r1550, %r1516, %r1562;
	// end inline asm
	// begin inline asm
	shfl.sync.down.b32 %r1548, %r1549, %r1550, %r1516, %r1562;
	// end inline asm
	add.s32 	%r1581, %r1313, 8;
	setp.gt.s32 	%p391, %r1581, %r1516;
	setp.eq.s32 	%p392, %r1544, 0;
	selp.b32 	%r1582, %r1548, 0, %p392;
	selp.b32 	%r1583, 0, %r1543, %p391;
	or.b32  	%r1554, %r1544, %r1583;
	selp.b32 	%r1584, 0, %r1582, %p391;
	add.s32 	%r1559, %r1549, %r1584;
	mov.b32 	%r1560, 16;
	// begin inline asm
	shfl.sync.down.b32 %r1553, %r1554, %r1560, %r1516, %r1562;
	// end inline asm
	// begin inline asm
	shfl.sync.down.b32 %r1558, %r1559, %r1560, %r1516, %r1562;
	// end inline asm
	add.s32 	%r1585, %r1313, 16;
	setp.gt.s32 	%p393, %r1585, %r1516;
	setp.eq.s32 	%p394, %r1554, 0;
	selp.b32 	%r1586, %r1558, 0, %p394;
	selp.b32 	%r1587, 0, %r1553, %p393;
	or.b32  	%r1989, %r1587, %r1554;
	selp.b32 	%r1588, 0, %r1586, %p393;
	add.s32 	%r1988, %r1559, %r1588;
	add.s64 	%rd5, %rd1, 512;
	mov.u32 	%r1589, %tid.x;
	not.b32 	%r1590, %r1589;
	mov.u32 	%r1591, %ctaid.x;
	add.s32 	%r1990, %r1591, %r1590;
	mov.b32 	%r1987, 928;
$L__BB43_23:
	setp.ne.s64 	%p395, %rd176, 101;
	mov.b32 	%r1592, -1;
	vote.sync.all.pred 	%p396, %p395, %r1592;
	not.pred 	%p397, %p396;
	@%p397 bra 	$L__BB43_27;
	shr.u32 	%r1987, %r1987, 1;
	mul.wide.s32 	%rd157, %r1990, 16;
	add.s64 	%rd158, %rd5, %rd157;
	add.s64 	%rd156, %rd158, -512;
	mov.u32 	%r1992, %r1987;
$L__BB43_25:
	shr.u32 	%r136, %r1992, 1;
	mul.lo.s32 	%r1621, %r1991, 16807;
	and.b32  	%r1991, %r1621, 2147483647;
	sub.s32 	%r1622, %r1992, %r136;
	add.s32 	%r1623, %r1622, 1;
	rem.u32 	%r1624, %r1991, %r1623;
	add.s32 	%r1620, %r1624, %r136;
	// begin inline asm
	nanosleep.u32 %r1620;
	// end inline asm
	// begin inline asm
	ld.relaxed.gpu.v2.u64 {%rd154, %rd176}, [%rd156];
	// end inline asm
	setp.eq.s64 	%p422, %rd176, 99;
	mov.b32 	%r1625, -1;
	vote.sync.any.pred 	%p423, %p422, %r1625;
	mov.u32 	%r1992, %r136;
	@%p423 bra 	$L__BB43_25;
	mov.b64 	{%r1628, %r1633}, %rd154;
	setp.eq.s64 	%p424, %rd176, 101;
	mov.b32 	%r1676, -1;
	vote.sync.ballot.b32 	%r1677, %p424, %r1676;
	and.b32  	%r1678, %r1677, %r1512;
	or.b32  	%r1679, %r1678, -2147483648;
	add.s32 	%r1680, %r1679, -1;
	not.b32 	%r1681, %r1679;
	and.b32  	%r1682, %r1681, %r1680;
	popc.b32 	%r1630, %r1682;
	mov.b32 	%r1634, 1;
	// begin inline asm
	shfl.sync.down.b32 %r1627, %r1628, %r1634, %r1630, %r1676;
	// end inline asm
	// begin inline asm
	shfl.sync.down.b32 %r1632, %r1633, %r1634, %r1630, %r1676;
	// end inline asm
	setp.lt.s32 	%p426, %r1313, %r1630;
	setp.eq.s32 	%p427, %r1628, 0;
	selp.b32 	%r1683, %r1627, 0, %p426;
	or.b32  	%r1638, %r1683, %r1628;
	selp.b32 	%r1684, %r1632, 0, %p427;
	selp.b32 	%r1685, %r1684, 0, %p426;
	add.s32 	%r1643, %r1685, %r1633;
	mov.b32 	%r1644, 2;
	// begin inline asm
	shfl.sync.down.b32 %r1637, %r1638, %r1644, %r1630, %r1676;
	// end inline asm
	// begin inline asm
	shfl.sync.down.b32 %r1642, %r1643, %r1644, %r1630, %r1676;
	// end inline asm
	add.s32 	%r1686, %r1313, 2;
	setp.gt.s32 	%p428, %r1686, %r1630;
	setp.eq.s32 	%p429, %r1638, 0;
	selp.b32 	%r1687, %r1642, 0, %p429;
	selp.b32 	%r1688, 0, %r1637, %p428;
	or.b32  	%r1648, %r1638, %r1688;
	selp.b32 	%r1689, 0, %r1687, %p428;
	add.s32 	%r1653, %r1689, %r1643;
	mov.b32 	%r1654, 4;
	// begin inline asm
	shfl.sync.down.b32 %r1647, %r1648, %r1654, %r1630, %r1676;
	// end inline asm
	// begin inline asm
	shfl.sync.down.b32 %r1652, %r1653, %r1654, %r1630, %r1676;
	// end inline asm
	add.s32 	%r1690, %r1313, 4;
	setp.gt.s32 	%p430, %r1690, %r1630;
	setp.eq.s32 	%p431, %r1648, 0;
	selp.b32 	%r1691, %r1652, 0, %p431;
	selp.b32 	%r1692, 0, %r1647, %p430;
	or.b32  	%r1658, %r1648, %r1692;
	selp.b32 	%r1693, 0, %r1691, %p430;
	add.s32 	%r1663, %r1653, %r1693;
	mov.b32 	%r1664, 8;
	// begin inline asm
	shfl.sync.down.b32 %r1657, %r1658, %r1664, %r1630, %r1676;
	// end inline asm
	// begin inline asm
	shfl.sync.down.b32 %r1662, %r1663, %r1664, %r1630, %r1676;
	// end inline asm
	add.s32 	%r1694, %r1313, 8;
	setp.gt.s32 	%p432, %r1694, %r1630;
	setp.eq.s32 	%p433, %r1658, 0;
	selp.b32 	%r1695, %r1662, 0, %p433;
	selp.b32 	%r1696, 0, %r1657, %p432;
	or.b32  	%r1668, %r1658, %r1696;
	selp.b32 	%r1697, 0, %r1695, %p432;
	add.s32 	%r1673, %r1663, %r1697;
	mov.b32 	%r1674, 16;
	// begin inline asm
	shfl.sync.down.b32 %r1667, %r1668, %r1674, %r1630, %r1676;
	// end inline asm
	// begin inline asm
	shfl.sync.down.b32 %r1672, %r1673, %r1674, %r1630, %r1676;
	// end inline asm
	add.s32 	%r1698, %r1313, 16;
	setp.gt.s32 	%p434, %r1698, %r1630;
	setp.eq.s32 	%p435, %r1668, 0;
	selp.b32 	%r1699, %r1672, 0, %p435;
	selp.b32 	%r1700, 0, %r1667, %p434;
	selp.b32 	%r1701, 0, %r1699, %p434;
	add.s32 	%r1702, %r1673, %r1701;
	or.b32  	%r1703, %r1700, %r1989;
	or.b32  	%r138, %r1703, %r1668;
	setp.eq.s32 	%p436, %r1989, 0;
	selp.b32 	%r1704, %r1702, 0, %p436;
	add.s32 	%r1988, %r1704, %r1988;
	add.s32 	%r1990, %r1990, -32;
	mov.u32 	%r1989, %r138;
	bra.uni 	$L__BB43_23;
$L__BB43_27:
	mov.u32 	%r1594, %tid.x;
	setp.ne.s32 	%p398, %r1594, 0;
	@%p398 bra 	$L__BB43_29;
	or.b32  	%r1595, %r1989, %r114;
	setp.eq.s32 	%p399, %r114, 0;
	selp.b32 	%r1596, %r1988, 0, %p399;
	add.s32 	%r1597, %r1596, %r115;
	mov.b64 	%rd152, {%r1595, %r1597};
	add.s64 	%rd151, %rd2, 512;
	mov.b64 	%rd153, 101;
	// begin inline asm
	st.relaxed.gpu.v2.u64 [%rd151], {%rd152, %rd153};
	// end inline asm
	st.shared.u32 	[_ZZN3cub18CUB_300001_SM_10006detail11scan_by_key21DeviceScanByKeyKernelINS2_10policy_hubIPiiiN4cuda3std3__44plusIvEEE10Policy1000ES5_S5_S5_NS0_24ReduceByKeyScanTileStateIiiLb1EEENS8_8equal_toIvEESA_ijiiEEvT0_PT9_T1_T2_T3_iT4_T5_T6_T7_E12temp_storage+100], %r1989;
	st.shared.v2.u32 	[_ZZN3cub18CUB_300001_SM_10006detail11scan_by_key21DeviceScanByKeyKernelINS2_10policy_hubIPiiiN4cuda3std3__44plusIvEEE10Policy1000ES5_S5_S5_NS0_24ReduceByKeyScanTileStateIiiLb1EEENS8_8equal_toIvEESA_ijiiEEvT0_PT9_T1_T2_T3_iT4_T5_T6_T7_E12temp_storage+104], {%r1988, %r1595};
	st.shared.u32 	[_ZZN3cub18CUB_300001_SM_10006detail11scan_by_key21DeviceScanByKeyKernelINS2_10policy_hubIPiiiN4cuda3std3__44plusIvEEE10Policy1000ES5_S5_S5_NS0_24ReduceByKeyScanTileStateIiiLb1EEENS8_8equal_toIvEESA_ijiiEEvT0_PT9_T1_T2_T3_iT4_T5_T6_T7_E12temp_storage+112], %r1597;
$L__BB43_29:
	setp.ne.s32 	%p400, %r1313, 0;
	@%p400 bra 	$L__BB43_31;
	st.shared.v2.u32 	[_ZZN3cub18CUB_300001_SM_10006detail11scan_by_key21DeviceScanByKeyKernelINS2_10policy_hubIPiiiN4cuda3std3__44plusIvEEE10Policy1000ES5_S5_S5_NS0_24ReduceByKeyScanTileStateIiiLb1EEENS8_8equal_toIvEESA_ijiiEEvT0_PT9_T1_T2_T3_iT4_T5_T6_T7_E12temp_storage+64], {%r1989, %r1988};
	mov.u32 	%r1993, %r1989;
	mov.u32 	%r1994, %r1988;
$L__BB43_31:
	setp.ne.s32 	%p401, %r26, %r27;
	selp.u32 	%r1996, 1, 0, %p401;
	setp.ne.s32 	%p402, %r25, %r26;
	selp.u32 	%r1997, 1, 0, %p402;
	setp.ne.s32 	%p403, %r24, %r25;
	selp.u32 	%r1998, 1, 0, %p403;
	setp.ne.s32 	%p404, %r23, %r24;
	selp.u32 	%r1999, 1, 0, %p404;
	setp.ne.s32 	%p405, %r22, %r23;
	selp.u32 	%r2000, 1, 0, %p405;
	setp.ne.s32 	%p406, %r21, %r22;
	selp.u32 	%r2001, 1, 0, %p406;
	setp.ne.s32 	%p407, %r20, %r21;
	selp.u32 	%r2002, 1, 0, %p407;
	setp.ne.s32 	%p408, %r19, %r20;
	selp.u32 	%r2003, 1, 0, %p408;
	setp.ne.s32 	%p409, %r18, %r19;
	selp.u32 	%r2004, 1, 0, %p409;
	setp.ne.s32 	%p410, %r17, %r18;
	selp.u32 	%r2005, 1, 0, %p410;
	setp.ne.s32 	%p411, %r16, %r17;
	selp.u32 	%r2006, 1, 0, %p411;
	setp.ne.s32 	%p412, %r15, %r16;
	selp.u32 	%r2007, 1, 0, %p412;
	setp.ne.s32 	%p413, %r14, %r15;
	selp.u32 	%r2008, 1, 0, %p413;
	setp.ne.s32 	%p414, %r13, %r14;
	selp.u32 	%r2009, 1, 0, %p414;
	setp.ne.s32 	%p415, %r12, %r13;
	selp.u32 	%r2010, 1, 0, %p415;
	setp.ne.s32 	%p416, %r1983, %r9;
	selp.u32 	%r2014, 1, 0, %p416;
	setp.ne.s32 	%p417, %r11, %r12;
	selp.u32 	%r2011, 1, 0, %p417;
	setp.ne.s32 	%p418, %r9, %r10;
	selp.u32 	%r2013, 1, 0, %p418;
	setp.ne.s32 	%p419, %r10, %r11;
	selp.u32 	%r2012, 1, 0, %p419;
	mov.u32 	%r1598, %tid.x;
	setp.eq.s32 	%p420, %r1598, 0;
	bar.sync 	0;
	ld.shared.u32 	%r1599, [_ZZN3cub18CUB_300001_SM_10006detail11scan_by_key21DeviceScanByKeyKernelINS2_10policy_hubIPiiiN4cuda3std3__44plusIvEEE10Policy1000ES5_S5_S5_NS0_24ReduceByKeyScanTileStateIiiLb1EEENS8_8equal_toIvEESA_ijiiEEvT0_PT9_T1_T2_T3_iT4_T5_T6_T7_E12temp_storage+68];
	setp.eq.s32 	%p421, %r1993, 0;
	selp.b32 	%r1600, %r1599, 0, %p421;
	selp.b32 	%r1601, 0, %r1600, %p420;
	add.s32 	%r2034, %r1994, %r1601;
	selp.b32 	%r1602, 0, %r2034, %p416;
	add.s32 	%r2033, %r1602, %r29;
	selp.b32 	%r1603, 0, %r2033, %p418;
	add.s32 	%r2032, %r30, %r1603;
	selp.b32 	%r1604, 0, %r2032, %p419;
	add.s32 	%r2031, %r31, %r1604;
	selp.b32 	%r1605, 0, %r2031, %p417;
	add.s32 	%r2030, %r32, %r1605;
	selp.b32 	%r1606, 0, %r2030, %p415;
	add.s32 	%r2029, %r33, %r1606;
	selp.b32 	%r1607, 0, %r2029, %p414;
	add.s32 	%r2028, %r34, %r1607;
	selp.b32 	%r1608, 0, %r2028, %p413;
	add.s32 	%r2027, %r35, %r1608;
	selp.b32 	%r1609, 0, %r2027, %p412;
	add.s32 	%r2026, %r36, %r1609;
	selp.b32 	%r1610, 0, %r2026, %p411;
	add.s32 	%r2025, %r37, %r1610;
	selp.b32 	%r1611, 0, %r2025, %p410;
	add.s32 	%r2024, %r38, %r1611;
	selp.b32 	%r1612, 0, %r2024, %p409;
	add.s32 	%r2023, %r39, %r1612;
	selp.b32 	%r1613, 0, %r2023, %p408;
	add.s32 	%r2022, %r40, %r1613;
	selp.b32 	%r1614, 0, %r2022, %p407;
	add.s32 	%r2021, %r41, %r1614;
	selp.b32 	%r1615, 0, %r2021, %p406;
	add.s32 	%r2020, %r42, %r1615;
	selp.b32 	%r1616, 0, %r2020, %p405;
	add.s32 	%r2019, %r43, %r1616;
	selp.b32 	%r1617, 0, %r2019, %p404;
	add.s32 	%r2018, %r44, %r1617;
	selp.b32 	%r1618, 0, %r2018, %p403;
	add.s32 	%r2017, %r45, %r1618;
	selp.b32 	%r1619, 0, %r2017, %p402;
	add.s32 	%r2016, %r46, %r1619;
	selp.b32 	%r2015, 0, %r2016, %p401;
$L__BB43_32:
	ld.param.u32 	%r1979, [_ZN3cub18CUB_300001_SM_10006detail11scan_by_key21DeviceScanByKeyKernelINS2_10policy_hubIPiiiN4cuda3std3__44plusIvEEE10Policy1000ES5_S5_S5_NS0_24ReduceByKeyScanTileStateIiiLb1EEENS8_8equal_toIvEESA_ijiiEEvT0_PT9_T1_T2_T3_iT4_T5_T6_T7__param_8];
	ld.param.u64 	%rd175, [_ZN3cub18CUB_300001_SM_10006detail11scan_by_key21DeviceScanByKeyKernelINS2_10policy_hubIPiiiN4cuda3std3__44plusIvEEE10Policy1000ES5_S5_S5_NS0_24ReduceByKeyScanTileStateIiiLb1EEENS8_8equal_toIvEESA_ijiiEEvT0_PT9_T1_T2_T3_iT4_T5_T6_T7__param_3];
	add.s32 	%r1910, %r47, %r2015;
	bar.sync 	0;
	setp.eq.s32 	%p504, %r2014, 0;
	selp.b32 	%r1911, %r2034, 0, %p504;
	add.s32 	%r1912, %r1979, %r1911;
	setp.eq.s32 	%p505, %r2013, 0;
	selp.b32 	%r1913, %r2033, 0, %p505;
	add.s32 	%r1914, %r1979, %r1913;
	setp.eq.s32 	%p506, %r2012, 0;
	selp.b32 	%r1915, %r2032, 0, %p506;
	add.s32 	%r1916, %r1979, %r1915;
	setp.eq.s32 	%p507, %r2011, 0;
	selp.b32 	%r1917, %r2031, 0, %p507;
	add.s32 	%r1918, %r1979, %r1917;
	setp.eq.s32 	%p508, %r2010, 0;
	selp.b32 	%r1919, %r2030, 0, %p508;
	add.s32 	%r1920, %r1979, %r1919;
	setp.eq.s32 	%p509, %r2009, 0;
	selp.b32 	%r1921, %r2029, 0, %p509;
	add.s32 	%r1922, %r1979, %r1921;
	setp.eq.s32 	%p510, %r2008, 0;
	selp.b32 	%r1923, %r2028, 0, %p510;
	add.s32 	%r1924, %r1979, %r1923;
	setp.eq.s32 	%p511, %r2007, 0;
	selp.b32 	%r1925, %r2027, 0, %p511;
	add.s32 	%r1926, %r1979, %r1925;
	setp.eq.s32 	%p512, %r2006, 0;
	selp.b32 	%r1927, %r2026, 0, %p512;
	add.s32 	%r1928, %r1979, %r1927;
	setp.eq.s32 	%p513, %r2005, 0;
	selp.b32 	%r1929, %r2025, 0, %p513;
	add.s32 	%r1930, %r1979, %r1929;
	setp.eq.s32 	%p514, %r2004, 0;
	selp.b32 	%r1931, %r2024, 0, %p514;
	add.s32 	%r1932, %r1979, %r1931;
	setp.eq.s32 	%p515, %r2003, 0;
	selp.b32 	%r1933, %r2023, 0, %p515;
	add.s32 	%r1934, %r1979, %r1933;
	setp.eq.s32 	%p516, %r2002, 0;
	selp.b32 	%r1935, %r2022, 0, %p516;
	add.s32 	%r1936, %r1979, %r1935;
	setp.eq.s32 	%p517, %r2001, 0;
	selp.b32 	%r1937, %r2021, 0, %p517;
	add.s32 	%r1938, %r1979, %r1937;
	setp.eq.s32 	%p518, %r2000, 0;
	selp.b32 	%r1939, %r2020, 0, %p518;
	add.s32 	%r1940, %r1979, %r1939;
	setp.eq.s32 	%p519, %r1999, 0;
	selp.b32 	%r1941, %r2019, 0, %p519;
	add.s32 	%r1942, %r1979, %r1941;
	setp.eq.s32 	%p520, %r1998, 0;
	selp.b32 	%r1943, %r2018, 0, %p520;
	add.s32 	%r1944, %r1979, %r1943;
	setp.eq.s32 	%p521, %r1997, 0;
	selp.b32 	%r1945, %r2017, 0, %p521;
	add.s32 	%r1946, %r1979, %r1945;
	setp.eq.s32 	%p522, %r1996, 0;
	selp.b32 	%r1947, %r2016, 0, %p522;
	add.s32 	%r1948, %r1979, %r1947;
	setp.eq.s32 	%p523, %r1995, 0;
	selp.b32 	%r1949, %r1910, 0, %p523;
	add.s32 	%r1950, %r1979, %r1949;
	st.shared.v4.u32 	[%r8], {%r1912, %r1914, %r1916, %r1918};
	st.shared.v4.u32 	[%r8+16], {%r1920, %r1922, %r1924, %r1926};
	st.shared.v4.u32 	[%r8+32], {%r1928, %r1930, %r1932, %r1934};
	st.shared.v4.u32 	[%r8+48], {%r1936, %r1938, %r1940, %r1942};
	st.shared.v4.u32 	[%r8+64], {%r1944, %r1946, %r1948, %r1950};
	bar.warp.sync 	-1;
	ld.shared.u32 	%r1951, [%r7];
	ld.shared.u32 	%r1952, [%r7+128];
	ld.shared.u32 	%r1953, [%r7+256];
	ld.shared.u32 	%r1954, [%r7+384];
	ld.shared.u32 	%r1955, [%r7+512];
	ld.shared.u32 	%r1956, [%r7+640];
	ld.shared.u32 	%r1957, [%r7+768];
	ld.shared.u32 	%r1958, [%r7+896];
	ld.shared.u32 	%r1959, [%r7+1024];
	ld.shared.u32 	%r1960, [%r7+1152];
	ld.shared.u32 	%r1961, [%r7+1280];
	ld.shared.u32 	%r1962, [%r7+1408];
	ld.shared.u32 	%r1963, [%r7+1536];
	ld.shared.u32 	%r1964, [%r7+1664];
	ld.shared.u32 	%r1965, [%r7+1792];
	ld.shared.u32 	%r1966, [%r7+1920];
	ld.shared.u32 	%r1967, [%r7+2048];
	ld.shared.u32 	%r1968, [%r7+2176];
	ld.shared.u32 	%r1969, [%r7+2304];
	ld.shared.u32 	%r1970, [%r7+2432];
	cvta.to.global.u64 	%rd162, %rd175;
	mov.u32 	%r1971, %tid.x;
	and.b32  	%r1972, %r1971, 992;
	mul.lo.s32 	%r1973, %r1972, 20;
	and.b32  	%r1974, %r1971, 31;
	or.b32  	%r1975, %r1973, %r1974;
	cvt.u64.u32 	%rd163, %r1975;
	mov.u32 	%r1976, %ctaid.x;
	mul.lo.s32 	%r1977, %r1976, 4480;
	cvt.u64.u32 	%rd164, %r1977;
	add.s64 	%rd165, %rd163, %rd164;
	shl.b64 	%rd166, %rd165, 2;
	add.s64 	%rd167, %rd162, %rd166;
	st.global.u32 	[%rd167], %r1951;
	st.global.u32 	[%rd167+128], %r1952;
	st.global.u32 	[%rd167+256], %r1953;
	st.global.u32 	[%rd167+384], %r1954;
	st.global.u32 	[%rd167+512], %r1955;
	st.global.u32 	[%rd167+640], %r1956;
	st.global.u32 	[%rd167+768], %r1957;
	st.global.u32 	[%rd167+896], %r1958;
	st.global.u32 	[%rd167+1024], %r1959;
	st.global.u32 	[%rd167+1152], %r1960;
	st.global.u32 	[%rd167+1280], %r1961;
	st.global.u32 	[%rd167+1408], %r1962;
	st.global.u32 	[%rd167+1536], %r1963;
	st.global.u32 	[%rd167+1664], %r1964;
	st.global.u32 	[%rd167+1792], %r1965;
	st.global.u32 	[%rd167+1920], %r1966;
	st.global.u32 	[%rd167+2048], %r1967;
	st.global.u32 	[%rd167+2176], %r1968;
	st.global.u32 	[%rd167+2304], %r1969;
	st.global.u32 	[%rd167+2432], %r1970;
	bra.uni 	$L__BB43_186;
$L__BB43_33:
	setp.eq.s32 	%p39, %r3, 0;
	@%p39 bra 	$L__BB43_186;
	ld.param.u64 	%rd168, [_ZN3cub18CUB_300001_SM_10006detail11scan_by_key21DeviceScanByKeyKernelINS2_10policy_hubIPiiiN4cuda3std3__44plusIvEEE10Policy1000ES5_S5_S5_NS0_24ReduceByKeyScanTileStateIiiLb1EEENS8_8equal_toIvEESA_ijiiEEvT0_PT9_T1_T2_T3_iT4_T5_T6_T7__param_0];
	cvt.u64.u32 	%rd9, %r2;
	mul.wide.u32 	%rd25, %r2, 4;
	add.s64 	%rd24, %rd168, %rd25;
	// begin inline asm
	ld.ca.u32 %r2054, [%rd24];
	// end inline asm
	mov.u32 	%r223, %tid.x;
	and.b32  	%r565, %r223, 31;
	and.b32  	%r566, %r223, 992;
	mul.lo.s32 	%r567, %r566, 20;
	or.b32  	%r224, %r567, %r565;
	setp.ge.u32 	%p40, %r224, %r3;
	shl.b32 	%r225, %r224, 2;
	cvt.u64.u32 	%rd26, %r225;
	add.s64 	%rd10, %rd24, %rd26;
	mov.u32 	%r2035, %r2054;
	@%p40 bra 	$L__BB43_36;
	// begin inline asm
	ld.ca.u32 %r2035, [%rd10];
	// end inline asm
$L__BB43_36:
	add.s32 	%r228, %r224, 32;
	setp.ge.u32 	%p41, %r228, %r3;
	mov.u32 	%r2036, %r2054;
	@%p41 bra 	$L__BB43_38;
	add.s64 	%rd28, %rd10, 128;
	// begin inline asm
	ld.ca.u32 %r2036, [%rd28];
	// end inline asm
$L__BB43_38:
	add.s32 	%r231, %r224, 64;
	setp.ge.u32 	%p42, %r231, %r3;
	mov.u32 	%r2037, %r2054;
	@%p42 bra 	$L__BB43_40;
	add.s64 	%rd29, %rd10, 256;
	// begin inline asm
	ld.ca.u32 %r2037, [%rd29];
	// end inline asm
$L__BB43_40:
	add.s32 	%r234, %r224, 96;
	setp.ge.u32 	%p43, %r234, %r3;
	mov.u32 	%r2038, %r2054;
	@%p43 bra 	$L__BB43_42;
	add.s64 	%rd30, %rd10, 384;
	// begin inline asm
	ld.ca.u32 %r2038, [%rd30];
	// end inline asm
$L__BB43_42:
	add.s32 	%r237, %r224, 128;
	setp.ge.u32 	%p44, %r237, %r3;
	mov.u32 	%r2039, %r2054;
	@%p44 bra 	$L__BB43_44;
	add.s64 	%rd31, %rd10, 512;
	// begin inline asm
	ld.ca.u32 %r2039, [%rd31];
	// end inline asm
$L__BB43_44:
	add.s32 	%r240, %r224, 160;
	setp.ge.u32 	%p45, %r240, %r3;
	mov.u32 	%r2040, %r2054;
	@%p45 bra 	$L__BB43_46;
	add.s64 	%rd32, %rd10, 640;
	// begin inline asm
	ld.ca.u32 %r2040, [%rd32];
	// end inline asm
$L__BB43_46:
	add.s32 	%r243, %r224, 192;
	setp.ge.u32 	%p46, %r243, %r3;
	mov.u32 	%r2041, %r2054;
	@%p46 bra 	$L__BB43_48;
	add.s64 	%rd33, %rd10, 768;
	// begin inline asm
	ld.ca.u32 %r2041, [%rd33];
	// end inline asm
$L__BB43_48:
	add.s32 	%r246, %r224, 224;
	setp.ge.u32 	%p47, %r246, %r3;
	mov.u32 	%r2042, %r2054;
	@%p47 bra 	$L__BB43_50;
	add.s64 	%rd34, %rd10, 896;
	// begin inline asm
	ld.ca.u32 %r2042, [%rd34];
	// end inline asm
$L__BB43_50:
	add.s32 	%r249, %r224, 256;
	setp.ge.u32 	%p48, %r249, %r3;
	mov.u32 	%r2043, %r2054;
	@%p48 bra 	$L__BB43_52;
	add.s64 	%rd35, %rd10, 1024;
	// begin inline asm
	ld.ca.u32 %r2043, [%rd35];
	// end inline asm
$L__BB43_52:
	add.s32 	%r252, %r224, 288;
	setp.ge.u32 	%p49, %r252, %r3;
	mov.u32 	%r2044, %r2054;
	@%p49 bra 	$L__BB43_54;
	add.s64 	%rd36, %rd10, 1152;
	// begin inline asm
	ld.ca.u32 %r2044, [%rd36];
	// end inline asm
$L__BB43_54:
	add.s32 	%r255, %r224, 320;
	setp.ge.u32 	%p50, %r255, %r3;
	mov.u32 	%r2045, %r2054;
	@%p50 bra 	$L__BB43_56;
	add.s64 	%rd37, %rd10, 1280;
	// begin inline asm
	ld.ca.u32 %r2045, [%rd37];
	// end inline asm
$L__BB43_56:
	add.s32 	%r258, %r224, 352;
	setp.ge.u32 	%p51, %r258, %r3;
	mov.u32 	%r2046, %r2054;
	@%p51 bra 	$L__BB43_58;
	add.s64 	%rd38, %rd10, 1408;
	// begin inline asm
	ld.ca.u32 %r2046, [%rd38];
	// end inline asm
$L__BB43_58:
	add.s32 	%r261, %r224, 384;
	setp.ge.u32 	%p52, %r261, %r3;
	mov.u32 	%r2047, %r2054;
	@%p52 bra 	$L__BB43_60;
	add.s64 	%rd39, %rd10, 1536;
	// begin inline asm
	ld.ca.u32 %r2047, [%rd39];
	// end inline asm
$L__BB43_60:
	add.s32 	%r264, %r224, 416;
	setp.ge.u32 	%p53, %r264, %r3;
	mov.u32 	%r2048, %r2054;
	@%p53 bra 	$L__BB43_62;
	add.s64 	%rd40, %rd10, 1664;
	// begin inline asm
	ld.ca.u32 %r2048, [%rd40];
	// end inline asm
$L__BB43_62:
	add.s32 	%r267, %r224, 448;
	setp.ge.u32 	%p54, %r267, %r3;
	mov.u32 	%r2049, %r2054;
	@%p54 bra 	$L__BB43_64;
	add.s64 	%rd41, %rd10, 1792;
	// begin inline asm
	ld.ca.u32 %r2049, [%rd41];
	// end inline asm
$L__BB43_64:
	add.s32 	%r270, %r224, 480;
	setp.ge.u32 	%p55, %r270, %r3;
	mov.u32 	%r2050, %r2054;
	@%p55 bra 	$L__BB43_66;
	add.s64 	%rd42, %rd10, 1920;
	// begin inline asm
	ld.ca.u32 %r2050, [%rd42];
	// end inline asm
$L__BB43_66:
	add.s32 	%r273, %r224, 512;
	setp.ge.u32 	%p56, %r273, %r3;
	mov.u32 	%r2051, %r2054;
	@%p56 bra 	$L__BB43_68;
	add.s64 	%rd43, %rd10, 2048;
	// begin inline asm
	ld.ca.u32 %r2051, [%rd43];
	// end inline asm
$L__BB43_68:
	add.s32 	%r276, %r224, 544;
	setp.ge.u32 	%p57, %r276, %r3;
	mov.u32 	%r2052, %r2054;
	@%p57 bra 	$L__BB43_70;
	add.s64 	%rd44, %rd10, 2176;
	// begin inline asm
	ld.ca.u32 %r2052, [%rd44];
	// end inline asm
$L__BB43_70:
	add.s32 	%r279, %r224, 576;
	setp.ge.u32 	%p58, %r279, %r3;
	mov.u32 	%r2053, %r2054;
	@%p58 bra 	$L__BB43_72;
	add.s64 	%rd45, %rd10, 2304;
	// begin inline asm
	ld.ca.u32 %r2053, [%rd45];
	// end inline asm
$L__BB43_72:
	add.s32 	%r282, %r224, 608;
	setp.ge.u32 	%p59, %r282, %r3;
	@%p59 bra 	$L__BB43_74;
	add.s64 	%rd46, %rd10, 2432;
	// begin inline asm
	ld.ca.u32 %r2054, [%rd46];
	// end inline asm
$L__BB43_74:
	ld.param.u64 	%rd172, [_ZN3cub18CUB_300001_SM_10006detail11scan_by_key21DeviceScanByKeyKernelINS2_10policy_hubIPiiiN4cuda3std3__44plusIvEEE10Policy1000ES5_S5_S5_NS0_24ReduceByKeyScanTileStateIiiLb1EEENS8_8equal_toIvEESA_ijiiEEvT0_PT9_T1_T2_T3_iT4_T5_T6_T7__param_2];
	setp.ge.u32 	%p60, %r224, %r3;
	// begin inline asm
	mov.u32 %r588, %laneid;
	// end inline asm
	shr.u32 	%r590, %r223, 5;
	mad.lo.s32 	%r591, %r590, 640, %r588;
	shl.b32 	%r592, %r591, 2;
	mov.u32 	%r593, _ZZN3cub18CUB_300001_SM_10006detail11scan_by_key21DeviceScanByKeyKernelINS2_10policy_hubIPiiiN4cuda3std3__44plusIvEEE10Policy1000ES5_S5_S5_NS0_24ReduceByKeyScanTileStateIiiLb1EEENS8_8equal_toIvEESA_ijiiEEvT0_PT9_T1_T2_T3_iT4_T5_T6_T7_E12temp_storage;
	add.s32 	%r286, %r593, %r592;
	st.shared.u32 	[%r286], %r2035;
	st.shared.u32 	[%r286+128], %r2036;
	st.shared.u32 	[%r286+256], %r2037;
	st.shared.u32 	[%r286+384], %r2038;
	st.shared.u32 	[%r286+512], %r2039;
	st.shared.u32 	[%r286+640], %r2040;
	st.shared.u32 	[%r286+768], %r2041;
	st.shared.u32 	[%r286+896], %r2042;
	st.shared.u32 	[%r286+1024], %r2043;
	st.shared.u32 	[%r286+1152], %r2044;
	st.shared.u32 	[%r286+1280], %r2045;
	st.shared.u32 	[%r286+1408], %r2046;
	st.shared.u32 	[%r286+1536], %r2047;
	st.shared.u32 	[%r286+1664], %r2048;
	st.shared.u32 	[%r286+1792], %r2049;
	st.shared.u32 	[%r286+1920], %r2050;
	st.shared.u32 	[%r286+2048], %r2051;
	st.shared.u32 	[%r286+2176], %r2052;
	st.shared.u32 	[%r286+2304], %r2053;
	st.shared.u32 	[%r286+2432], %r2054;
	bar.warp.sync 	-1;
	mad.lo.s32 	%r287, %r588, 76, %r286;
	ld.shared.v4.u32 	{%r288, %r289, %r290, %r291}, [%r287];
	ld.shared.v4.u32 	{%r292, %r293, %r294, %r295}, [%r287+16];
	ld.shared.v4.u32 	{%r296, %r297, %r298, %r299}, [%r287+32];
	ld.shared.v4.u32 	{%r300, %r301, %r302, %r303}, [%r287+48];
	ld.shared.v4.u32 	{%r304, %r305, %r306, %r307}, [%r287+64];
	bar.sync 	0;
	shl.b64 	%rd49, %rd9, 2;
	add.s64 	%rd47, %rd172, %rd49;
	// begin inline asm
	ld.ca.u32 %r2074, [%rd47];
	// end inline asm
	add.s64 	%rd11, %rd47, %rd26;
	mov.u32 	%r2055, %r2074;
	@%p60 bra 	$L__BB43_76;
	// begin inline asm
	ld.ca.u32 %r2055, [%rd11];
	// end inline asm
$L__BB43_76:
	setp.ge.u32 	%p61, %r228, %r3;
	mov.u32 	%r2056, %r2074;
	@%p61 bra 	$L__BB43_78;
	add.s64 	%rd51, %rd11, 128;
	// begin inline asm
	ld.ca.u32 %r2056, [%rd51];
	// end inline asm
$L__BB43_78:
	setp.ge.u32 	%p62, %r231, %r3;
	mov.u32 	%r2057, %r2074;
	@%p62 bra 	$L__BB43_80;
	add.s64 	%rd52, %rd11, 256;
	// begin inline asm
	ld.ca.u32 %r2057, [%rd52];
	// end inline asm
$L__BB43_80:
	setp.ge.u32 	%p63, %r234, %r3;
	mov.u32 	%r2058, %r2074;
	@%p63 bra 	$L__BB43_82;
	add.s64 	%rd53, %rd11, 384;
	// begin inline asm
	ld.ca.u32 %r2058, [%rd53];
	// end inline asm
$L__BB43_82:
	setp.ge.u32 	%p64, %r237, %r3;
	mov.u32 	%r2059, %r2074;
	@%p64 bra 	$L__BB43_84;
	add.s64 	%rd54, %rd11, 512;
	// begin inline asm
	ld.ca.u32 %r2059, [%rd54];
	// end inline asm
$L__BB43_84:
	setp.ge.u32 	%p65, %r240, %r3;
	mov.u32 	%r2060, %r2074;
	@%p65 bra 	$L__BB43_86;
	add.s64 	%rd55, %rd11, 640;
	// begin inline asm
	ld.ca.u32 %r2060, [%rd55];
	// end inline asm
$L__BB43_86:
	setp.ge.u32 	%p66, %r243, %r3;
	mov.u32 	%r2061, %r2074;
	@%p66 bra 	$L__BB43_88;
	add.s64 	%rd56, %rd11, 768;
	// begin inline asm
	ld.ca.u32 %r2061, [%rd56];
	// end inline asm
$L__BB43_88:
	setp.ge.u32 	%p67, %r246, %r3;
	mov.u32 	%r2062, %r2074;
	@%p67 bra 	$L__BB43_90;
	add.s64 	%rd57, %rd11, 896;
	// begin inline asm
	ld.ca.u32 %r2062, [%rd57];
	// end inline asm
$L__BB43_90:
	setp.ge.u32 	%p68, %r249, %r3;
	mov.u32 	%r2063, %r2074;
	@%p68 bra 	$L__BB43_92;
	add.s64 	%rd58, %rd11, 1024;
	// begin inline asm
	ld.ca.u32 %r2063, [%rd58];
	// end inline asm
$L__BB43_92:
	setp.ge.u32 	%p69, %r252, %r3;
	mov.u32 	%r2064, %r2074;
	@%p69 bra 	$L__BB43_94;
	add.s64 	%rd59, %rd11, 1152;
	// begin inline asm
	ld.ca.u32 %r2064, [%rd59];
	// end inline asm
$L__BB43_94:
	setp.ge.u32 	%p70, %r255, %r3;
	mov.u32 	%r2065, %r2074;
	@%p70 bra 	$L__BB43_96;
	add.s64 	%rd60, %rd11, 1280;
	// begin inline asm
	ld.ca.u32 %r2065, [%rd60];
	// end inline asm
$L__BB43_96:
	setp.ge.u32 	%p71, %r258, %r3;
	mov.u32 	%r2066, %r2074;
	@%p71 bra 	$L__BB43_98;
	add.s64 	%rd61, %rd11, 1408;
	// begin inline asm
	ld.ca.u32 %r2066, [%rd61];
	// end inline asm
$L__BB43_98:
	setp.ge.u32 	%p72, %r261, %r3;
	mov.u32 	%r2067, %r2074;
	@%p72 bra 	$L__BB43_100;
	add.s64 	%rd62, %rd11, 1536;
	// begin inline asm
	ld.ca.u32 %r2067, [%rd62];
	// end inline asm
$L__BB43_100:
	setp.ge.u32 	%p73, %r264, %r3;
	mov.u32 	%r2068, %r2074;
	@%p73 bra 	$L__BB43_102;
	add.s64 	%rd63, %rd11, 1664;
	// begin inline asm
	ld.ca.u32 %r2068, [%rd63];
	// end inline asm
$L__BB43_102:
	setp.ge.u32 	%p74, %r267, %r3;
	mov.u32 	%r2069, %r2074;
	@%p74 bra 	$L__BB43_104;
	add.s64 	%rd64, %rd11, 1792;
	// begin inline asm
	ld.ca.u32 %r2069, [%rd64];
	// end inline asm
$L__BB43_104:
	mov.u32 	%r2070, %r2074;
	@%p55 bra 	$L__BB43_106;
	add.s64 	%rd65, %rd11, 1920;
	// begin inline asm
	ld.ca.u32 %r2070, [%rd65];
	// end inline asm
$L__BB43_106:
	mov.u32 	%r2071, %r2074;
	@%p56 bra 	$L__BB43_108;
	add.s64 	%rd66, %rd11, 2048;
	// begin inline asm
	ld.ca.u32 %r2071, [%rd66];
	// end inline asm
$L__BB43_108:
	mov.u32 	%r2072, %r2074;
	@%p57 bra 	$L__BB43_110;
	add.s64 	%rd67, %rd11, 2176;
	// begin inline asm
	ld.ca.u32 %r2072, [%rd67];
	// end inline asm
$L__BB43_110:
	mov.u32 	%r2073, %r2074;
	@%p58 bra 	$L__BB43_112;
	add.s64 	%rd68, %rd11, 2304;
	// begin inline asm
	ld.ca.u32 %r2073, [%rd68];
	// end inline asm
$L__BB43_112:
	@%p59 bra 	$L__BB43_114;
	add.s64 	%rd69, %rd11, 2432;
	// begin inline asm
	ld.ca.u32 %r2074, [%rd69];
	// end inline asm
$L__BB43_114:
	st.shared.u32 	[%r286], %r2055;
	st.shared.u32 	[%r286+128], %r2056;
	st.shared.u32 	[%r286+256], %r2057;
	st.shared.u32 	[%r286+384], %r2058;
	st.shared.u32 	[%r286+512], %r2059;
	st.shared.u32 	[%r286+640], %r2060;
	st.shared.u32 	[%r286+768], %r2061;
	st.shared.u32 	[%r286+896], %r2062;
	st.shared.u32 	[%r286+1024], %r2063;
	st.shared.u32 	[%r286+1152], %r2064;
	st.shared.u32 	[%r286+1280], %r2065;
	st.shared.u32 	[%r286+1408], %r2066;
	st.shared.u32 	[%r286+1536], %r2067;
	st.shared.u32 	[%r286+1664], %r2068;
	st.shared.u32 	[%r286+1792], %r2069;
	st.shared.u32 	[%r286+1920], %r2070;
	st.shared.u32 	[%r286+2048], %r2071;
	st.shared.u32 	[%r286+2176], %r2072;
	st.shared.u32 	[%r286+2304], %r2073;
	st.shared.u32 	[%r286+2432], %r2074;
	bar.warp.sync 	-1;
	ld.shared.v4.u32 	{%r349, %r350, %r351, %r352}, [%r287];
	ld.shared.v4.u32 	{%r353, %r354, %r355, %r356}, [%r287+16];
	ld.shared.v4.u32 	{%r357, %r358, %r359, %r360}, [%r287+32];
	ld.shared.v4.u32 	{%r361, %r362, %r363, %r364}, [%r287+48];
	ld.shared.v4.u32 	{%r365, %r366, %r367, %r368}, [%r287+64];
	bar.sync 	0;
	setp.ne.s32 	%p80, %r1, 0;
	@%p80 bra 	$L__BB43_122;
	shl.b32 	%r984, %r223, 2;
	mov.u32 	%r985, _ZZN3cub18CUB_300001_SM_10006detail11scan_by_key21DeviceScanByKeyKernelINS2_10policy_hubIPiiiN4cuda3std3__44plusIvEEE10Policy1000ES5_S5_S5_NS0_24ReduceByKeyScanTileStateIiiLb1EEENS8_8equal_toIvEESA_ijiiEEvT0_PT9_T1_T2_T3_iT4_T5_T6_T7_E12temp_storage;
	add.s32 	%r986, %r985, %r984;
	add.s32 	%r369, %r986, 1020;
	st.shared.u32 	[%r986+1020], %r307;
	bar.sync 	0;
	setp.eq.s32 	%p205, %r223, 0;
	mov.b32 	%r2075, 1;
	@%p205 bra 	$L__BB43_117;
	ld.shared.u32 	%r987, [%r369+-4];
	setp.ne.s32 	%p206, %r987, %r288;
	selp.u32 	%r2075, 1, 0, %p206;
$L__BB43_117:
	setp.ne.s32 	%p207, %r288, %r289;
	setp.ne.s32 	%p208, %r289, %r290;
	setp.ne.s32 	%p209, %r290, %r291;
	setp.ne.s32 	%p210, %r291, %r292;
	setp.ne.s32 	%p211, %r292, %r293;
	setp.ne.s32 	%p212, %r293, %r294;
	setp.ne.s32 	%p213, %r294, %r295;
	setp.ne.s32 	%p214, %r295, %r296;
	setp.ne.s32 	%p215, %r296, %r297;
	setp.ne.s32 	%p216, %r297, %r298;
	setp.ne.s32 	%p217, %r298, %r299;
	setp.ne.s32 	%p218, %r299, %r300;
	setp.ne.s32 	%p219, %r300, %r301;
	setp.ne.s32 	%p220, %r301, %r302;
	setp.ne.s32 	%p221, %r302, %r303;
	setp.ne.s32 	%p222, %r303, %r304;
	setp.ne.s32 	%p223, %r304, %r305;
	setp.ne.s32 	%p224, %r305, %r306;
	setp.ne.s32 	%p225, %r306, %r307;
	mul.lo.s32 	%r1048, %r223, 20;
	setp.eq.s32 	%p226, %r1048, %r3;
	selp.b32 	%r2109, 1, %r2075, %p226;
	or.b32  	%r1049, %r1048, 1;
	setp.eq.s32 	%p227, %r1049, %r3;
	or.pred  	%p1, %p227, %p207;
	selp.u32 	%r2108, 1, 0, %p1;
	or.b32  	%r1050, %r1048, 2;
	setp.eq.s32 	%p228, %r1050, %r3;
	or.pred  	%p2, %p228, %p208;
	selp.u32 	%r2107, 1, 0, %p2;
	or.b32  	%r1051, %r1048, 3;
	setp.eq.s32 	%p229, %r1051, %r3;
	or.pred  	%p3, %p229, %p209;
	selp.u32 	%r2106, 1, 0, %p3;
	add.s32 	%r1052, %r1048, 4;
	setp.eq.s32 	%p230, %r1052, %r3;
	or.pred  	%p4, %p230, %p210;
	selp.u32 	%r2105, 1, 0, %p4;
	add.s32 	%r1053, %r1048, 5;
	setp.eq.s32 	%p231, %r1053, %r3;
	or.pred  	%p5, %p231, %p211;
	selp.u32 	%r2104, 1, 0, %p5;
	add.s32 	%r1054, %r1048, 6;
	setp.eq.s32 	%p232, %r1054, %r3;
	or.pred  	%p6, %p232, %p212;
	selp.u32 	%r2103, 1, 0, %p6;
	add.s32 	%r1055, %r1048, 7;
	setp.eq.s32 	%p233, %r1055, %r3;
	or.pred  	%p7, %p233, %p213;
	selp.u32 	%r2102, 1, 0, %p7;
	add.s32 	%r1056, %r1048, 8;
	setp.eq.s32 	%p234, %r1056, %r3;
	or.pred  	%p8, %p234, %p214;
	selp.u32 	%r2101, 1, 0, %p8;
	add.s32 	%r1057, %r1048, 9;
	setp.eq.s32 	%p235, %r1057, %r3;
	or.pred  	%p9, %p235, %p215;
	selp.u32 	%r2100, 1, 0, %p9;
	add.s32 	%r1058, %r1048, 10;
	setp.eq.s32 	%p236, %r1058, %r3;
	or.pred  	%p10, %p236, %p216;
	selp.u32 	%r2099, 1, 0, %p10;
	add.s32 	%r1059, %r1048, 11;
	setp.eq.s32 	%p237, %r1059, %r3;
	or.pred  	%p11, %p237, %p217;
	selp.u32 	%r2098, 1, 0, %p11;
	add.s32 	%r1060, %r1048, 12;
	setp.eq.s32 	%p238, %r1060, %r3;
	or.pred  	%p12, %p238, %p218;
	selp.u32 	%r2097, 1, 0, %p12;
	add.s32 	%r1061, %r1048, 13;
	setp.eq.s32 	%p239, %r1061, %r3;
	or.pred  	%p13, %p239, %p219;
	selp.u32 	%r2096, 1, 0, %p13;
	add.s32 	%r1062, %r1048, 14;
	setp.eq.s32 	%p240, %r1062, %r3;
	or.pred  	%p14, %p240, %p220;
	selp.u32 	%r2095, 1, 0, %p14;
	add.s32 	%r1063, %r1048, 15;
	setp.eq.s32 	%p241, %r1063, %r3;
	or.pred  	%p15, %p241, %p221;
	selp.u32 	%r2094, 1, 0, %p15;
	add.s32 	%r1064, %r1048, 16;
	setp.eq.s32 	%p242, %r1064, %r3;
	or.pred  	%p16, %p242, %p222;
	selp.u32 	%r2093, 1, 0, %p16;
	add.s32 	%r1065, %r1048, 17;
	setp.eq.s32 	%p243, %r1065, %r3;
	or.pred  	%p17, %p243, %p223;
	selp.u32 	%r2092, 1, 0, %p17;
	add.s32 	%r1066, %r1048, 18;
	setp.eq.s32 	%p244, %r1066, %r3;
	or.pred  	%p18, %p244, %p224;
	selp.u32 	%r2091, 1, 0, %p18;
	add.s32 	%r1067, %r1048, 19;
	setp.eq.s32 	%p245, %r1067, %r3;
	or.pred  	%p246, %p245, %p225;
	selp.u32 	%r2090, 1, 0, %p246;
	or.b32  	%r1068, %r2109, %r2108;
	selp.b32 	%r1069, 0, %r349, %p1;
	add.s32 	%r1070, %r350, %r1069;
	or.b32  	%r1071, %r1068, %r2107;
	selp.b32 	%r1072, 0, %r1070, %p2;
	add.s32 	%r1073, %r351, %r1072;
	or.b32  	%r1074, %r1071, %r2106;
	selp.b32 	%r1075, 0, %r1073, %p3;
	add.s32 	%r1076, %r352, %r1075;
	or.b32  	%r1077, %r1074, %r2105;
	selp.b32 	%r1078, 0, %r1076, %p4;
	add.s32 	%r1079, %r353, %r1078;
	or.b32  	%r1080, %r1077, %r2104;
	selp.b32 	%r1081, 0, %r1079, %p5;
	add.s32 	%r1082, %r354, %r1081;
	or.b32  	%r1083, %r1080, %r2103;
	selp.b32 	%r1084, 0, %r1082, %p6;
	add.s32 	%r1085, %r355, %r1084;
	or.b32  	%r1086, %r1083, %r2102;
	selp.b32 	%r1087, 0, %r1085, %p7;
	add.s32 	%r1088, %r356, %r1087;
	or.b32  	%r1089, %r1086, %r2101;
	selp.b32 	%r1090, 0, %r1088, %p8;
	add.s32 	%r1091, %r357, %r1090;
	or.b32  	%r1092, %r1089, %r2100;
	selp.b32 	%r1093, 0, %r1091, %p9;
	add.s32 	%r1094, %r358, %r1093;
	or.b32  	%r1095, %r1092, %r2099;
	selp.b32 	%r1096, 0, %r1094, %p10;
	add.s32 	%r1097, %r359, %r1096;
	or.b32  	%r1098, %r1095, %r2098;
	selp.b32 	%r1099, 0, %r1097, %p11;
	add.s32 	%r1100, %r360, %r1099;
	or.b32  	%r1101, %r1098, %r2097;
	selp.b32 	%r1102, 0, %r1100, %p12;
	add.s32 	%r1103, %r361, %r1102;
	or.b32  	%r1104, %r1101, %r2096;
	selp.b32 	%r1105, 0, %r1103, %p13;
	add.s32 	%r1106, %r362, %r1105;
	or.b32  	%r1107, %r1104, %r2095;
	selp.b32 	%r1108, 0, %r1106, %p14;
	add.s32 	%r1109, %r363, %r1108;
	or.b32  	%r1110, %r1107, %r2094;
	selp.b32 	%r1111, 0, %r1109, %p15;
	add.s32 	%r1112, %r364, %r1111;
	or.b32  	%r1113, %r1110, %r2093;
	selp.b32 	%r1114, 0, %r1112, %p16;
	add.s32 	%r1115, %r365, %r1114;
	or.b32  	%r1116, %r1113, %r2092;
	selp.b32 	%r1117, 0, %r1115, %p17;
	add.s32 	%r1118, %r366, %r1117;
	or.b32  	%r1119, %r1116, %r2091;
	selp.b32 	%r1120, 0, %r1118, %p18;
	add.s32 	%r1121, %r367, %r1120;
	or.b32  	%r989, %r1119, %r2090;
	selp.b32 	%r1122, 0, %r1121, %p246;
	add.s32 	%r994, %r368, %r1122;
	mov.b32 	%r1045, 1;
	mov.b32 	%r1046, 0;
	mov.b32 	%r1047, -1;
	// begin inline asm
	shfl.sync.up.b32 %r988, %r989, %r1045, %r1046, %r1047;
	// end inline asm
	// begin inline asm
	shfl.sync.up.b32 %r993, %r994, %r1045, %r1046, %r1047;
	// end inline asm
	setp.eq.s32 	%p247, %r989, 0;
	selp.b32 	%r1123, %r993, 0, %p247;
	setp.lt.s32 	%p248, %r588, 1;
	selp.b32 	%r1124, 0, %r988, %p248;
	or.b32  	%r999, %r1124, %r989;
	selp.b32 	%r1125, 0, %r1123, %p248;
	add.s32 	%r1004, %r1125, %r994;
	mov.b32 	%r1005, 2;
	// begin inline asm
	shfl.sync.up.b32 %r998, %r999, %r1005, %r1046, %r1047;
	// end inline asm
	// begin inline asm
	shfl.sync.up.b32 %r1003, %r1004, %r1005, %r1046, %r1047;
	// end inline asm
	setp.eq.s32 	%p249, %r999, 0;
	selp.b32 	%r1126, %r1003, 0, %p249;
	setp.lt.s32 	%p250, %r588, 2;
	selp.b32 	%r1127, 0, %r998, %p250;
	or.b32  	%r1009, %r1127, %r999;
	selp.b32 	%r1128, 0, %r1126, %p250;
	add.s32 	%r1014, %r1128, %r1004;
	mov.b32 	%r1015, 4;
	// begin inline asm
	shfl.sync.up.b32 %r1008, %r1009, %r1015, %r1046, %r1047;
	// end inline asm
	// begin inline asm
	shfl.sync.up.b32 %r1013, %r1014, %r1015, %r1046, %r1047;
	// end inline asm
	setp.eq.s32 	%p251, %r1009, 0;
	selp.b32 	%r1129, %r1013, 0, %p251;
	setp.lt.s32 	%p252, %r588, 4;
	selp.b32 	%r1130, 0, %r1008, %p252;
	or.b32  	%r1019, %r1130, %r1009;
	selp.b32 	%r1131, 0, %r1129, %p252;
	add.s32 	%r1024, %r1131, %r1014;
	mov.b32 	%r1025, 8;
	// begin inline asm
	shfl.sync.up.b32 %r1018, %r1019, %r1025, %r1046, %r1047;
	// end inline asm
	// begin inline asm
	shfl.sync.up.b32 %r1023, %r1024, %r1025, %r1046, %r1047;
	// end inline asm
	setp.eq.s32 	%p253, %r1019, 0;
	selp.b32 	%r1132, %r1023, 0, %p253;
	setp.lt.s32 	%p254, %r588, 8;
	selp.b32 	%r1133, 0, %r1018, %p254;
	or.b32  	%r1029, %r1133, %r1019;
	selp.b32 	%r1134, 0, %r1132, %p254;
	add.s32 	%r1034, %r1134, %r1024;
	mov.b32 	%r1035, 16;
	// begin inline asm
	shfl.sync.up.b32 %r1028, %r1029, %r1035, %r1046, %r1047;
	// end inline asm
	// begin inline asm
	shfl.sync.up.b32 %r1033, %r1034, %r1035, %r1046, %r1047;
	// end inline asm
	setp.eq.s32 	%p255, %r1029, 0;
	selp.b32 	%r1135, %r1033, 0, %p255;
	setp.lt.s32 	%p256, %r588, 16;
	selp.b32 	%r1136, 0, %r1028, %p256;
	or.b32  	%r1039, %r1136, %r1029;
	selp.b32 	%r1137, 0, %r1135, %p256;
	add.s32 	%r1044, %r1137, %r1034;
	// begin inline asm
	shfl.sync.up.b32 %r1038, %r1039, %r1045, %r1046, %r1047;
	// end inline asm
	// begin inline asm
	shfl.sync.up.b32 %r2129, %r1044, %r1045, %r1046, %r1047;
	// end inline asm
	setp.ne.s32 	%p257, %r588, 31;
	@%p257 bra 	$L__BB43_119;
	shr.u32 	%r1138, %r223, 2;
	and.b32  	%r1139, %r1138, 248;
	mov.u32 	%r1140, _ZZN3cub18CUB_300001_SM_10006detail11scan_by_key21DeviceScanByKeyKernelINS2_10policy_hubIPiiiN4cuda3std3__44plusIvEEE10Policy1000ES5_S5_S5_NS0_24ReduceByKeyScanTileStateIiiLb1EEENS8_8equal_toIvEESA_ijiiEEvT0_PT9_T1_T2_T3_iT4_T5_T6_T7_E12temp_storage;
	add.s32 	%r1141, %r1140, %r1139;
	st.shared.v2.u32 	[%r1141], {%r1039, %r1044};
$L__BB43_119:
	bar.sync 	0;
	setp.lt.u32 	%p258, %r223, 32;
	@%p258 bra 	$L__BB43_121;
	ld.shared.u32 	%r1142, [_ZZN3cub18CUB_300001_SM_10006detail11scan_by_key21DeviceScanByKeyKernelINS2_10policy_hubIPiiiN4cuda3std3__44plusIvEEE10Policy1000ES5_S5_S5_NS0_24ReduceByKeyScanTileStateIiiLb1EEENS8_8equal_toIvEESA_ijiiEEvT0_PT9_T1_T2_T3_iT4_T5_T6_T7_E12temp_storage+4];
	ld.shared.v2.u32 	{%r1143, %r1144}, [_ZZN3cub18CUB_300001_SM_10006detail11scan_by_key21DeviceScanByKeyKernelINS2_10policy_hubIPiiiN4cuda3std3__44plusIvEEE10Policy1000ES5_S5_S5_NS0_24ReduceByKeyScanTileStateIiiLb1EEENS8_8equal_toIvEESA_ijiiEEvT0_PT9_T1_T2_T3_iT4_T5_T6_T7_E12temp_storage+8];
	setp.eq.s32 	%p259, %r1143, 0;
	selp.b32 	%r1145, %r1142, 0, %p259;
	add.s32 	%r1146, %r1145, %r1144;
	ld.shared.v4.u32 	{%r1147, %r1148, %r1149, %r1150}, [_ZZN3cub18CUB_300001_SM_10006detail11scan_by_key21DeviceScanByKeyKernelINS2_10policy_hubIPiiiN4cuda3std3__44plusIvEEE10Policy1000ES5_S5_S5_NS0_24ReduceByKeyScanTileStateIiiLb1EEENS8_8equal_toIvEESA_ijiiEEvT0_PT9_T1_T2_T3_iT4_T5_T6_T7_E12temp_storage+16];
	setp.eq.s32 	%p260, %r1147, 0;
	selp.b32 	%r1151, %r1146, 0, %p260;
	add.s32 	%r1152, %r1151, %r1148;
	setp.eq.s32 	%p261, %r1149, 0;
	selp.b32 	%r1153, %r1152, 0, %p261;
	add.s32 	%r1154, %r1153, %r1150;
	ld.shared.v4.u32 	{%r1155, %r1156, %r1157, %r1158}, [_ZZN3cub18CUB_300001_SM_10006detail11scan_by_key21DeviceScanByKeyKernelINS2_10policy_hubIPiiiN4cuda3std3__44plusIvEEE10Policy1000ES5_S5_S5_NS0_24ReduceByKeyScanTileStateIiiLb1EEENS8_8equal_toIvEESA_ijiiEEvT0_PT9_T1_T2_T3_iT4_T5_T6_T7_E12temp_storage+32];
	setp.eq.s32 	%p262, %r1155, 0;
	selp.b32 	%r1159, %r1154, 0, %p262;
	add.s32 	%r1160, %r1159, %r1156;
	shr.u32 	%r1161, %r223, 5;
	setp.eq.s32 	%p263, %r1161, 6;
	setp.eq.s32 	%p264, %r1157, 0;
	selp.b32 	%r1162, %r1160, 0, %p264;
	add.s32 	%r1163, %r1162, %r1158;
	setp.eq.s32 	%p265, %r1161, 5;
	setp.eq.s32 	%p266, %r1161, 4;
	setp.eq.s32 	%p267, %r1161, 3;
	setp.eq.s32 	%p268, %r1161, 2;
	selp.b32 	%r1164, %r1146, %r1142, %p268;
	selp.b32 	%r1165, %r1152, %r1164, %p267;
	selp.b32 	%r1166, %r1154, %r1165, %p266;
	selp.b32 	%r1167, %r1160, %r1166, %p265;
	selp.b32 	%r1168, %r1163, %r1167, %p263;
	setp.eq.s32 	%p269, %r1038, 0;
	selp.b32 	%r1169, %r1168, 0, %p269;
	add.s32 	%r1170, %r1169, %r2129;
	setp.eq.s32 	%p270, %r588, 0;
	selp.b32 	%r2129, %r1168, %r1170, %p270;
$L__BB43_121:
	setp.eq.s32 	%p271, %r223, 0;
	setp.eq.s32 	%p272, %r2109, 0;
	selp.b32 	%r1171, %r2129, 0, %p272;
	selp.b32 	%r1172, 0, %r1171, %p271;
	add.s32 	%r2128, %r1172, %r349;
	selp.b32 	%r1173, 0, %r2128, %p1;
	add.s32 	%r2127, %r350, %r1173;
	selp.b32 	%r1174, 0, %r2127, %p2;
	add.s32 	%r2126, %r351, %r1174;
	selp.b32 	%r1175, 0, %r2126, %p3;
	add.s32 	%r2125, %r352, %r1175;
	selp.b32 	%r1176, 0, %r2125, %p4;
	add.s32 	%r2124, %r353, %r1176;
	selp.b32 	%r1177, 0, %r2124, %p5;
	add.s32 	%r2123, %r354, %r1177;
	selp.b32 	%r1178, 0, %r2123, %p6;
	add.s32 	%r2122, %r355, %r1178;
	selp.b32 	%r1179, 0, %r2122, %p7;
	add.s32 	%r2121, %r356, %r1179;
	selp.b32 	%r1180, 0, %r2121, %p8;
	add.s32 	%r2120, %r357, %r1180;
	selp.b32 	%r1181, 0, %r2120, %p9;
	add.s32 	%r2119, %r358, %r1181;
	selp.b32 	%r1182, 0, %r2119, %p10;
	add.s32 	%r2118, %r359, %r1182;
	selp.b32 	%r1183, 0, %r2118, %p11;
	add.s32 	%r2117, %r360, %r1183;
	selp.b32 	%r1184, 0, %r2117, %p12;
	add.s32 	%r2116, %r361, %r1184;
	selp.b32 	%r1185, 0, %r2116, %p13;
	add.s32 	%r2115, %r362, %r1185;
	selp.b32 	%r1186, 0, %r2115, %p14;
	add.s32 	%r2114, %r363, %r1186;
	selp.b32 	%r1187, 0, %r2114, %p15;
	add.s32 	%r2113, %r364, %r1187;
	selp.b32 	%r1188, 0, %r2113, %p16;
	add.s32 	%r2112, %r365, %r1188;
	selp.b32 	%r1189, 0, %r2112, %p17;
	add.s32 	%r2111, %r366, %r1189;
	selp.b32 	%r2110, 0, %r2111, %p18;
	bra.uni 	$L__BB43_144;
$L__BB43_122:
	setp.ne.s32 	%p81, %r223, 0;
	mov.b32 	%r2078, 0;
	@%p81 bra 	$L__BB43_124;
	ld.param.u64 	%rd170, [_ZN3cub18CUB_300001_SM_10006detail11scan_by_key21DeviceScanByKeyKernelINS2_10policy_hubIPiiiN4cuda3std3__44plusIvEEE10Policy1000ES5_S5_S5_NS0_24ReduceByKeyScanTileStateIiiLb1EEENS8_8equal_toIvEESA_ijiiEEvT0_PT9_T1_T2_T3_iT4_T5_T6_T7__param_1];
	cvta.to.global.u64 	%rd70, %rd170;
	mul.wide.u32 	%rd71, %r1, 4;
	add.s64 	%rd72, %rd70, %rd71;
	ld.global.u32 	%r2078, [%rd72];
$L__BB43_124:
	setp.eq.s32 	%p82, %r223, 0;
	shl.b32 	%r615, %r223, 2;
	mov.u32 	%r616, _ZZN3cub18CUB_300001_SM_10006detail11scan_by_key21DeviceScanByKeyKernelINS2_10policy_hubIPiiiN4cuda3std3__44plusIvEEE10Policy1000ES5_S5_S5_NS0_24ReduceByKeyScanTileStateIiiLb1EEENS8_8equal_toIvEESA_ijiiEEvT0_PT9_T1_T2_T3_iT4_T5_T6_T7_E12temp_storage;
	add.s32 	%r617, %r616, %r615;
	add.s32 	%r419, %r617, 1020;
	st.shared.u32 	[%r617+1020], %r307;
	bar.sync 	0;
	@%p82 bra 	$L__BB43_126;
	ld.shared.u32 	%r2078, [%r419+-4];
$L__BB43_126:
	shr.u32 	%r422, %r223, 5;
	setp.ne.s32 	%p83, %r2078, %r288;
	setp.ne.s32 	%p84, %r288, %r289;
	setp.ne.s32 	%p85, %r289, %r290;
	setp.ne.s32 	%p86, %r290, %r291;
	setp.ne.s32 	%p87, %r291, %r292;
	setp.ne.s32 	%p88, %r292, %r293;
	setp.ne.s32 	%p89, %r293, %r294;
	setp.ne.s32 	%p90, %r294, %r295;
	setp.ne.s32 	%p91, %r295, %r296;
	setp.ne.s32 	%p92, %r296, %r297;
	setp.ne.s32 	%p93, %r297, %r298;
	setp.ne.s32 	%p94, %r298, %r299;
	setp.ne.s32 	%p95, %r299, %r300;
	setp.ne.s32 	%p96, %r300, %r301;
	setp.ne.s32 	%p97, %r301, %r302;
	setp.ne.s32 	%p98, %r302, %r303;
	setp.ne.s32 	%p99, %r303, %r304;
	setp.ne.s32 	%p100, %r304, %r305;
	setp.ne.s32 	%p101, %r305, %r306;
	setp.ne.s32 	%p102, %r306, %r307;
	mul.lo.s32 	%r678, %r223, 20;
	setp.eq.s32 	%p103, %r678, %r3;
	or.pred  	%p19, %p103, %p83;
	or.b32  	%r679, %r678, 1;
	setp.eq.s32 	%p104, %r679, %r3;
	or.pred  	%p20, %p104, %p84;
	or.b32  	%r680, %r678, 2;
	setp.eq.s32 	%p105, %r680, %r3;
	or.pred  	%p21, %p105, %p85;
	or.b32  	%r681, %r678, 3;
	setp.eq.s32 	%p106, %r681, %r3;
	or.pred  	%p22, %p106, %p86;
	add.s32 	%r682, %r678, 4;
	setp.eq.s32 	%p107, %r682, %r3;
	or.pred  	%p23, %p107, %p87;
	add.s32 	%r683, %r678, 5;
	setp.eq.s32 	%p108, %r683, %r3;
	or.pred  	%p24, %p108, %p88;
	add.s32 	%r684, %r678, 6;
	setp.eq.s32 	%p109, %r684, %r3;
	or.pred  	%p25, %p109, %p89;
	add.s32 	%r685, %r678, 7;
	setp.eq.s32 	%p110, %r685, %r3;
	or.pred  	%p26, %p110, %p90;
	add.s32 	%r686, %r678, 8;
	setp.eq.s32 	%p111, %r686, %r3;
	or.pred  	%p27, %p111, %p91;
	add.s32 	%r687, %r678, 9;
	setp.eq.s32 	%p112, %r687, %r3;
	or.pred  	%p28, %p112, %p92;
	add.s32 	%r688, %r678, 10;
	setp.eq.s32 	%p113, %r688, %r3;
	or.pred  	%p29, %p113, %p93;
	add.s32 	%r689, %r678, 11;
	setp.eq.s32 	%p114, %r689, %r3;
	or.pred  	%p30, %p114, %p94;
	add.s32 	%r690, %r678, 12;
	setp.eq.s32 	%p115, %r690, %r3;
	or.pred  	%p31, %p115, %p95;
	add.s32 	%r691, %r678, 13;
	setp.eq.s32 	%p116, %r691, %r3;
	or.pred  	%p32, %p116, %p96;
	add.s32 	%r692, %r678, 14;
	setp.eq.s32 	%p117, %r692, %r3;
	or.pred  	%p33, %p117, %p97;
	add.s32 	%r693, %r678, 15;
	setp.eq.s32 	%p118, %r693, %r3;
	or.pred  	%p34, %p118, %p98;
	add.s32 	%r694, %r678, 16;
	setp.eq.s32 	%p119, %r694, %r3;
	or.pred  	%p35, %p119, %p99;
	add.s32 	%r695, %r678, 17;
	setp.eq.s32 	%p120, %r695, %r3;
	or.pred  	%p36, %p120, %p100;
	add.s32 	%r696, %r678, 18;
	setp.eq.s32 	%p121, %r696, %r3;
	or.pred  	%p37, %p121, %p101;
	add.s32 	%r697, %r678, 19;
	setp.eq.s32 	%p122, %r697, %r3;
	or.pred  	%p123, %p122, %p102;
	selp.u32 	%r2090, 1, 0, %p123;
	or.pred  	%p124, %p20, %p19;
	selp.b32 	%r698, 0, %r349, %p20;
	add.s32 	%r699, %r350, %r698;
	or.pred  	%p125, %p124, %p21;
	selp.b32 	%r700, 0, %r699, %p21;
	add.s32 	%r701, %r351, %r700;
	or.pred  	%p126, %p125, %p22;
	selp.b32 	%r702, 0, %r701, %p22;
	add.s32 	%r703, %r352, %r702;
	or.pred  	%p127, %p126, %p23;
	selp.b32 	%r704, 0, %r703, %p23;
	add.s32 	%r705, %r353, %r704;
	or.pred  	%p128, %p127, %p24;
	selp.b32 	%r706, 0, %r705, %p24;
	add.s32 	%r707, %r354, %r706;
	or.pred  	%p129, %p128, %p25;
	selp.b32 	%r708, 0, %r707, %p25;
	add.s32 	%r709, %r355, %r708;
	or.pred  	%p130, %p129, %p26;
	selp.b32 	%r710, 0, %r709, %p26;
	add.s32 	%r711, %r356, %r710;
	or.pred  	%p131, %p130, %p27;
	selp.b32 	%r712, 0, %r711, %p27;
	add.s32 	%r713, %r357, %r712;
	or.pred  	%p132, %p131, %p28;
	selp.b32 	%r714, 0, %r713, %p28;
	add.s32 	%r715, %r358, %r714;
	or.pred  	%p133, %p132, %p29;
	selp.b32 	%r716, 0, %r715, %p29;
	add.s32 	%r717, %r359, %r716;
	or.pred  	%p134, %p133, %p30;
	selp.b32 	%r718, 0, %r717, %p30;
	add.s32 	%r719, %r360, %r718;
	or.pred  	%p135, %p134, %p31;
	selp.b32 	%r720, 0, %r719, %p31;
	add.s32 	%r721, %r361, %r720;
	or.pred  	%p136, %p135, %p32;
	selp.b32 	%r722, 0, %r721, %p32;
	add.s32 	%r723, %r362, %r722;
	or.pred  	%p137, %p136, %p33;
	selp.b32 	%r724, 0, %r723, %p33;
	add.s32 	%r725, %r363, %r724;
	or.pred  	%p138, %p137, %p34;
	selp.b32 	%r726, 0, %r725, %p34;
	add.s32 	%r727, %r364, %r726;
	or.pred  	%p139, %p138, %p35;
	selp.b32 	%r728, 0, %r727, %p35;
	add.s32 	%r729, %r365, %r728;
	or.pred  	%p140, %p139, %p36;
	selp.b32 	%r730, 0, %r729, %p36;
	add.s32 	%r731, %r366, %r730;
	or.pred  	%p141, %p140, %p37;
	selp.b32 	%r732, 0, %r731, %p37;
	add.s32 	%r733, %r367, %r732;
	or.pred  	%p142, %p141, %p123;
	selp.u32 	%r619, 1, 0, %p142;
	selp.b32 	%r734, 0, %r733, %p123;
	add.s32 	%r624, %r368, %r734;
	mov.b32 	%r675, 1;
	mov.b32 	%r676, 0;
	mov.b32 	%r677, -1;
	// begin inline asm
	shfl.sync.up.b32 %r618, %r619, %r675, %r676, %r677;
	// end inline asm
	// begin inline asm
	shfl.sync.up.b32 %r623, %r624, %r675, %r676, %r677;
	// end inline asm
	selp.b32 	%r735, 0, %r623, %p142;
	setp.lt.s32 	%p143, %r588, 1;
	selp.b32 	%r736, 0, %r618, %p143;
	or.b32  	%r629, %r736, %r619;
	selp.b32 	%r737, 0, %r735, %p143;
	add.s32 	%r634, %r737, %r624;
	mov.b32 	%r635, 2;
	// begin inline asm
	shfl.sync.up.b32 %r628, %r629, %r635, %r676, %r677;
	// end inline asm
	// begin inline asm
	shfl.sync.up.b32 %r633, %r634, %r635, %r676, %r677;
	// end inline asm
	setp.eq.s32 	%p144, %r629, 0;
	selp.b32 	%r738, %r633, 0, %p144;
	setp.lt.s32 	%p145, %r588, 2;
	selp.b32 	%r739, 0, %r628, %p145;
	or.b32  	%r639, %r739, %r629;
	selp.b32 	%r740, 0, %r738, %p145;
	add.s32 	%r644, %r740, %r634;
	mov.b32 	%r645, 4;
	// begin inline asm
	shfl.sync.up.b32 %r638, %r639, %r645, %r676, %r677;
	// end inline asm
	// begin inline asm
	shfl.sync.up.b32 %r643, %r644, %r645, %r676, %r677;
	// end inline asm
	setp.eq.s32 	%p146, %r639, 0;
	selp.b32 	%r741, %r643, 0, %p146;
	setp.lt.s32 	%p147, %r588, 4;
	selp.b32 	%r742, 0, %r638, %p147;
	or.b32  	%r649, %r742, %r639;
	selp.b32 	%r743, 0, %r741, %p147;
	add.s32 	%r654, %r743, %r644;
	mov.b32 	%r655, 8;
	// begin inline asm
	shfl.sync.up.b32 %r648, %r649, %r655, %r676, %r677;
	// end inline asm
	// begin inline asm
	shfl.sync.up.b32 %r653, %r654, %r655, %r676, %r677;
	// end inline asm
	setp.eq.s32 	%p148, %r649, 0;
	selp.b32 	%r744, %r653, 0, %p148;
	setp.lt.s32 	%p149, %r588, 8;
	selp.b32 	%r745, 0, %r648, %p149;
	or.b32  	%r659, %r745, %r649;
	selp.b32 	%r746, 0, %r744, %p149;
	add.s32 	%r664, %r746, %r654;
	mov.b32 	%r665, 16;
	// begin inline asm
	shfl.sync.up.b32 %r658, %r659, %r665, %r676, %r677;
	// end inline asm
	// begin inline asm
	shfl.sync.up.b32 %r663, %r664, %r665, %r676, %r677;
	// end inline asm
	setp.eq.s32 	%p150, %r659, 0;
	selp.b32 	%r747, %r663, 0, %p150;
	setp.lt.s32 	%p151, %r588, 16;
	selp.b32 	%r748, 0, %r658, %p151;
	or.b32  	%r669, %r748, %r659;
	selp.b32 	%r749, 0, %r747, %p151;
	add.s32 	%r674, %r749, %r664;
	// begin inline asm
	shfl.sync.up.b32 %r2088, %r669, %r675, %r676, %r677;
	// end inline asm
	// begin inline asm
	shfl.sync.up.b32 %r2089, %r674, %r675, %r676, %r677;
	// end inline asm
	setp.ne.s32 	%p152, %r588, 31;
	@%p152 bra 	$L__BB43_128;
	shl.b32 	%r750, %r422, 3;
	mov.u32 	%r751, _ZZN3cub18CUB_300001_SM_10006detail11scan_by_key21DeviceScanByKeyKernelINS2_10policy_hubIPiiiN4cuda3std3__44plusIvEEE10Policy1000ES5_S5_S5_NS0_24ReduceByKeyScanTileStateIiiLb1EEENS8_8equal_toIvEESA_ijiiEEvT0_PT9_T1_T2_T3_iT4_T5_T6_T7_E12temp_storage;
	add.s32 	%r752, %r751, %r750;
	st.shared.v2.u32 	[%r752], {%r669, %r674};
$L__BB43_128:
	bar.sync 	0;
	ld.shared.v4.u32 	{%r753, %r754, %r755, %r756}, [_ZZN3cub18CUB_300001_SM_10006detail11scan_by_key21DeviceScanByKeyKernelINS2_10policy_hubIPiiiN4cuda3std3__44plusIvEEE10Policy1000ES5_S5_S5_NS0_24ReduceByKeyScanTileStateIiiLb1EEENS8_8equal_toIvEESA_ijiiEEvT0_PT9_T1_T2_T3_iT4_T5_T6_T7_E12temp_storage];
	or.b32  	%r757, %r755, %r753;
	setp.eq.s32 	%p153, %r755, 0;
	selp.b32 	%r758, %r754, 0, %p153;
	add.s32 	%r759, %r758, %r756;
	setp.eq.s32 	%p154, %r422, 2;
	selp.b32 	%r760, %r757, %r753, %p154;
	selp.b32 	%r761, %r759, %r754, %p154;
	ld.shared.v4.u32 	{%r762, %r763, %r764, %r765}, [_ZZN3cub18CUB_300001_SM_10006detail11scan_by_key21DeviceScanByKeyKernelINS2_10policy_hubIPiiiN4cuda3std3__44plusIvEEE10Policy1000ES5_S5_S5_NS0_24ReduceByKeyScanTileStateIiiLb1EEENS8_8equal_toIvEESA_ijiiEEvT0_PT9_T1_T2_T3_iT4_T5_T6_T7_E12temp_storage+16];
	or.b32  	%r766, %r762, %r757;
	setp.eq.s32 	%p155, %r762, 0;
	selp.b32 	%r767, %r759, 0, %p155;
	add.s32 	%r768, %r767, %r763;
	setp.eq.s32 	%p156, %r422, 3;
	selp.b32 	%r769, %r766, %r760, %p156;
	selp.b32 	%r770, %r768, %r761, %p156;
	or.b32  	%r771, %r764, %r766;
	setp.eq.s32 	%p157, %r764, 0;
	selp.b32 	%r772, %r768, 0, %p157;
	add.s32 	%r773, %r772, %r765;
	setp.eq.s32 	%p158, %r422, 4;
	selp.b32 	%r774, %r771, %r769, %p158;
	selp.b32 	%r775, %r773, %r770, %p158;
	ld.shared.v4.u32 	{%r776, %r777, %r778, %r779}, [_ZZN3cub18CUB_300001_SM_10006detail11scan_by_key21DeviceScanByKeyKernelINS2_10policy_hubIPiiiN4cuda3std3__44plusIvEEE10Policy1000ES5_S5_S5_NS0_24ReduceByKeyScanTileStateIiiLb1EEENS8_8equal_toIvEESA_ijiiEEvT0_PT9_T1_T2_T3_iT4_T5_T6_T7_E12temp_storage+32];
	or.b32  	%r780, %r776, %r771;
	setp.eq.s32 	%p159, %r776, 0;
	selp.b32 	%r781, %r773, 0, %p159;
	add.s32 	%r782, %r781, %r777;
	setp.eq.s32 	%p160, %r422, 5;
	selp.b32 	%r783, %r780, %r774, %p160;
	selp.b32 	%r784, %r782, %r775, %p160;
	or.b32  	%r785, %r778, %r780;
	setp.eq.s32 	%p161, %r778, 0;
	selp.b32 	%r786, %r782, 0, %p161;
	add.s32 	%r787, %r786, %r779;
	setp.eq.s32 	%p162, %r422, 6;
	selp.b32 	%r428, %r785, %r783, %p162;
	selp.b32 	%r429, %r787, %r784, %p162;
	ld.shared.v2.u32 	{%r788, %r789}, [_ZZN3cub18CUB_300001_SM_10006detail11scan_by_key21DeviceScanByKeyKernelINS2_10policy_hubIPiiiN4cuda3std3__44plusIvEEE10Policy1000ES5_S5_S5_NS0_24ReduceByKeyScanTileStateIiiLb1EEENS8_8equal_toIvEESA_ijiiEEvT0_PT9_T1_T2_T3_iT4_T5_T6_T7_E12temp_storage+48];
	or.b32  	%r430, %r788, %r785;
	setp.eq.s32 	%p163, %r788, 0;
	selp.b32 	%r790, %r787, 0, %p163;
	add.s32 	%r431, %r790, %r789;
	setp.lt.u32 	%p164, %r223, 32;
	@%p164 bra 	$L__BB43_130;
	setp.eq.s32 	%p165, %r2088, 0;
	selp.b32 	%r791, %r429, 0, %p165;
	add.s32 	%r792, %r791, %r2089;
	setp.eq.s32 	%p166, %r588, 0;
	selp.b32 	%r793, 0, %r2088, %p166;
	or.b32  	%r2088, %r428, %r793;
	selp.b32 	%r2089, %r429, %r792, %p166;
	bra.uni 	$L__BB43_143;
$L__BB43_130:
	setp.ne.s32 	%p167, %r223, 0;
	mul.wide.u32 	%rd73, %r1, 16;
	add.s64 	%rd12, %rd1, %rd73;
	@%p167 bra 	$L__BB43_132;
	st.shared.u32 	[_ZZN3cub18CUB_300001_SM_10006detail11scan_by_key21DeviceScanByKeyKernelINS2_10policy_hubIPiiiN4cuda3std3__44plusIvEEE10Policy1000ES5_S5_S5_NS0_24ReduceByKeyScanTileStateIiiLb1EEENS8_8equal_toIvEESA_ijiiEEvT0_PT9_T1_T2_T3_iT4_T5_T6_T7_E12temp_storage+116], %r430;
	st.shared.u32 	[_ZZN3cub18CUB_300001_SM_10006detail11scan_by_key21DeviceScanByKeyKernelINS2_10policy_hubIPiiiN4cuda3std3__44plusIvEEE10Policy1000ES5_S5_S5_NS0_24ReduceByKeyScanTileStateIiiLb1EEENS8_8equal_toIvEESA_ijiiEEvT0_PT9_T1_T2_T3_iT4_T5_T6_T7_E12temp_storage+120], %r431;
	mov.b64 	%rd75, {%r430, %r431};
	add.s64 	%rd74, %rd12, 512;
	mov.b64 	%rd76, 100;
	// begin inline asm
	st.relaxed.gpu.v2.u64 [%rd74], {%rd75, %rd76};
	// end inline asm
$L__BB43_132:
	not.b32 	%r434, %r223;
	mov.b32 	%r794, 280;
	// begin inline asm
	nanosleep.u32 %r794;
	// end inline asm
	mov.b32 	%r2080, 928;
	mul.wide.s32 	%rd80, %r434, 16;
	add.s64 	%rd81, %rd12, %rd80;
	add.s64 	%rd79, %rd81, 512;
	mov.u32 	%r2086, %r1;
$L__BB43_133:
	shr.u32 	%r437, %r2080, 1;
	mul.lo.s32 	%r797, %r2086, 16807;
	and.b32  	%r2086, %r797, 2147483647;
	sub.s32 	%r798, %r2080, %r437;
	add.s32 	%r799, %r798, 1;
	rem.u32 	%r800, %r2086, %r799;
	add.s32 	%r796, %r800, %r437;
	// begin inline asm
	nanosleep.u32 %r796;
	// end inline asm
	// begin inline asm
	ld.relaxed.gpu.v2.u64 {%rd77, %rd177}, [%rd79];
	// end inline asm
	setp.eq.s64 	%p168, %rd177, 99;
	mov.b32 	%r801, -1;
	vote.sync.any.pred 	%p169, %p168, %r801;
	mov.u32 	%r2080, %r437;
	@%p169 bra 	$L__BB43_133;
	mov.b64 	{%r805, %r810}, %rd77;
	setp.eq.s64 	%p170, %rd177, 101;
	mov.b32 	%r853, -1;
	vote.sync.ballot.b32 	%r855, %p170, %r853;
	// begin inline asm
	mov.u32 %r803, %lanemask_ge;
	// end inline asm
	and.b32  	%r856, %r855, %r803;
	or.b32  	%r857, %r856, -2147483648;
	add.s32 	%r858, %r857, -1;
	not.b32 	%r859, %r857;
	and.b32  	%r860, %r859, %r858;
	popc.b32 	%r807, %r860;
	mov.b32 	%r811, 1;
	// begin inline asm
	shfl.sync.down.b32 %r804, %r805, %r811, %r807, %r853;
	// end inline asm
	// begin inline asm
	shfl.sync.down.b32 %r809, %r810, %r811, %r807, %r853;
	// end inline asm
	setp.lt.s32 	%p172, %r588, %r807;
	setp.eq.s32 	%p173, %r805, 0;
	selp.b32 	%r861, %r804, 0, %p172;
	or.b32  	%r815, %r861, %r805;
	selp.b32 	%r862, %r809, 0, %p173;
	selp.b32 	%r863, %r862, 0, %p172;
	add.s32 	%r820, %r863, %r810;
	mov.b32 	%r821, 2;
	// begin inline asm
	shfl.sync.down.b32 %r814, %r815, %r821, %r807, %r853;
	// end inline asm
	// begin inline asm
	shfl.sync.down.b32 %r819, %r820, %r821, %r807, %r853;
	// end inline asm
	add.s32 	%r440, %r588, 2;
	setp.gt.s32 	%p174, %r440, %r807;
	setp.eq.s32 	%p175, %r815, 0;
	selp.b32 	%r864, %r819, 0, %p175;
	selp.b32 	%r865, 0, %r814, %p174;
	or.b32  	%r825, %r815, %r865;
	selp.b32 	%r866, 0, %r864, %p174;
	add.s32 	%r830, %r866, %r820;
	mov.b32 	%r831, 4;
	// begin inline asm
	shfl.sync.down.b32 %r824, %r825, %r831, %r807, %r853;
	// end inline asm
	// begin inline asm
	shfl.sync.down.b32 %r829, %r830, %r831, %r807, %r853;
	// end inline asm
	add.s32 	%r441, %r588, 4;
	setp.gt.s32 	%p176, %r441, %r807;
	setp.eq.s32 	%p177, %r825, 0;
	selp.b32 	%r867, %r829, 0, %p177;
	selp.b32 	%r868, 0, %r824, %p176;
	or.b32  	%r835, %r825, %r868;
	selp.b32 	%r869, 0, %r867, %p176;
	add.s32 	%r840, %r830, %r869;
	mov.b32 	%r841, 8;
	// begin inline asm
	shfl.sync.down.b32 %r834, %r835, %r841, %r807, %r853;
	// end inline asm
	// begin inline asm
	shfl.sync.down.b32 %r839, %r840, %r841, %r807, %r853;
	// end inline asm
	add.s32 	%r442, %r588, 8;
	setp.gt.s32 	%p178, %r442, %r807;
	setp.eq.s32 	%p179, %r835, 0;
	selp.b32 	%r870, %r839, 0, %p179;
	selp.b32 	%r871, 0, %r834, %p178;
	or.b32  	%r845, %r835, %r871;
	selp.b32 	%r872, 0, %r870, %p178;
	add.s32 	%r850, %r840, %r872;
	mov.b32 	%r851, 16;
	// begin inline asm
	shfl.sync.down.b32 %r844, %r845, %r851, %r807, %r853;
	// end inline asm
	// begin inline asm
	shfl.sync.down.b32 %r849, %r850, %r851, %r807, %r853;
	// end inline asm
	add.s32 	%r443, %r588, 16;
	setp.gt.s32 	%p180, %r443, %r807;
	setp.eq.s32 	%p181, %r845, 0;
	selp.b32 	%r873, %r849, 0, %p181;
	selp.b32 	%r874, 0, %r844, %p180;
	or.b32  	%r2083, %r874, %r845;
	selp.b32 	%r875, 0, %r873, %p180;
	add.s32 	%r2084, %r850, %r875;
	add.s64 	%rd15, %rd1, 512;
	add.s32 	%r2085, %r1, %r434;
	mov.b32 	%r2082, 928;
$L__BB43_135:
	setp.ne.s64 	%p182, %rd177, 101;
	mov.b32 	%r876, -1;
	vote.sync.all.pred 	%p183, %p182, %r876;
	not.pred 	%p184, %p183;
	@%p184 bra 	$L__BB43_139;
	shr.u32 	%r2082, %r2082, 1;
	mul.wide.s32 	%rd88, %r2085, 16;
	add.s64 	%rd89, %rd15, %rd88;
	add.s64 	%rd87, %rd89, -512;
	mov.u32 	%r2087, %r2082;
$L__BB43_137:
	shr.u32 	%r455, %r2087, 1;
	mul.lo.s32 	%r903, %r2086, 16807;
	and.b32  	%r2086, %r903, 2147483647;
	sub.s32 	%r904, %r2087, %r455;
	add.s32 	%r905, %r904, 1;
	rem.u32 	%r906, %r2086, %r905;
	add.s32 	%r902, %r906, %r455;
	// begin inline asm
	nanosleep.u32 %r902;
	// end inline asm
	// begin inline asm
	ld.relaxed.gpu.v2.u64 {%rd85, %rd177}, [%rd87];
	// end inline asm
	setp.eq.s64 	%p190, %rd177, 99;
	mov.b32 	%r907, -1;
	vote.sync.any.pred 	%p191, %p190, %r907;
	mov.u32 	%r2087, %r455;
	@%p191 bra 	$L__BB43_137;
	mov.b64 	{%r910, %r915}, %rd85;
	setp.eq.s64 	%p192, %rd177, 101;
	mov.b32 	%r958, -1;
	vote.sync.ballot.b32 	%r959, %p192, %r958;
	and.b32  	%r960, %r959, %r803;
	or.b32  	%r961, %r960, -2147483648;
	add.s32 	%r962, %r961, -1;
	not.b32 	%r963, %r961;
	and.b32  	%r964, %r963, %r962;
	popc.b32 	%r912, %r964;
	mov.b32 	%r916, 1;
	// begin inline asm
	shfl.sync.down.b32 %r909, %r910, %r916, %r912, %r958;
	// end inline asm
	// begin inline asm
	shfl.sync.down.b32 %r914, %r915, %r916, %r912, %r958;
	// end inline asm
	setp.lt.s32 	%p194, %r588, %r912;
	setp.eq.s32 	%p195, %r910, 0;
	selp.b32 	%r965, %r909, 0, %p194;
	or.b32  	%r920, %r965, %r910;
	selp.b32 	%r966, %r914, 0, %p195;
	selp.b32 	%r967, %r966, 0, %p194;
	add.s32 	%r925, %r967, %r915;
	mov.b32 	%r926, 2;
	// begin inline asm
	shfl.sync.down.b32 %r919, %r920, %r926, %r912, %r958;
	// end inline asm
	// begin inline asm
	shfl.sync.down.b32 %r924, %r925, %r926, %r912, %r958;
	// end inline asm
	setp.gt.s32 	%p196, %r440, %r912;
	setp.eq.s32 	%p197, %r920, 0;
	selp.b32 	%r968, %r924, 0, %p197;
	selp.b32 	%r969, 0, %r919, %p196;
	or.b32  	%r930, %r920, %r969;
	selp.b32 	%r970, 0, %r968, %p196;
	add.s32 	%r935, %r970, %r925;
	mov.b32 	%r936, 4;
	// begin inline asm
	shfl.sync.down.b32 %r929, %r930, %r936, %r912, %r958;
	// end inline asm
	// begin inline asm
	shfl.sync.down.b32 %r934, %r935, %r936, %r912, %r958;
	// end inline asm
	setp.gt.s32 	%p198, %r441, %r912;
	setp.eq.s32 	%p199, %r930, 0;
	selp.b32 	%r971, %r934, 0, %p199;
	selp.b32 	%r972, 0, %r929, %p198;
	or.b32  	%r940, %r930, %r972;
	selp.b32 	%r973, 0, %r971, %p198;
	add.s32 	%r945, %r935, %r973;
	mov.b32 	%r946, 8;
	// begin inline asm
	shfl.sync.down.b32 %r939, %r940, %r946, %r912, %r958;
	// end inline asm
	// begin inline asm
	shfl.sync.down.b32 %r944, %r945, %r946, %r912, %r958;
	// end inline asm
	setp.gt.s32 	%p200, %r442, %r912;
	setp.eq.s32 	%p201, %r940, 0;
	selp.b32 	%r974, %r944, 0, %p201;
	selp.b32 	%r975, 0, %r939, %p200;
	or.b32  	%r950, %r940, %r975;
	selp.b32 	%r976, 0, %r974, %p200;
	add.s32 	%r955, %r945, %r976;
	mov.b32 	%r956, 16;
	// begin inline asm
	shfl.sync.down.b32 %r949, %r950, %r956, %r912, %r958;
	// end inline asm
	// begin inline asm
	shfl.sync.down.b32 %r954, %r955, %r956, %r912, %r958;
	// end inline asm
	setp.gt.s32 	%p202, %r443, %r912;
	setp.eq.s32 	%p203, %r950, 0;
	selp.b32 	%r977, %r954, 0, %p203;
	selp.b32 	%r978, 0, %r949, %p202;
	selp.b32 	%r979, 0, %r977, %p202;
	add.s32 	%r980, %r955, %r979;
	or.b32  	%r981, %r978, %r2083;
	or.b32  	%r457, %r981, %r950;
	setp.eq.s32 	%p204, %r2083, 0;
	selp.b32 	%r982, %r980, 0, %p204;
	add.s32 	%r2084, %r982, %r2084;
	add.s32 	%r2085, %r2085, -32;
	mov.u32 	%r2083, %r457;
	bra.uni 	$L__BB43_135;
$L__BB43_139:
	setp.ne.s32 	%p185, %r223, 0;
	@%p185 bra 	$L__BB43_141;
	or.b32  	%r878, %r2083, %r430;
	setp.eq.s32 	%p186, %r430, 0;
	selp.b32 	%r879, %r2084, 0, %p186;
	add.s32 	%r880, %r879, %r431;
	mov.b64 	%rd83, {%r878, %r880};
	add.s64 	%rd82, %rd12, 512;
	mov.b64 	%rd84, 101;
	// begin inline asm
	st.relaxed.gpu.v2.u64 [%rd82], {%rd83, %rd84};
	// end inline asm
	st.shared.u32 	[_ZZN3cub18CUB_300001_SM_10006detail11scan_by_key21DeviceScanByKeyKernelINS2_10policy_hubIPiiiN4cuda3std3__44plusIvEEE10Policy1000ES5_S5_S5_NS0_24ReduceByKeyScanTileStateIiiLb1EEENS8_8equal_toIvEESA_ijiiEEvT0_PT9_T1_T2_T3_iT4_T5_T6_T7_E12temp_storage+100], %r2083;
	st.shared.v2.u32 	[_ZZN3cub18CUB_300001_SM_10006detail11scan_by_key21DeviceScanByKeyKernelINS2_10policy_hubIPiiiN4cuda3std3__44plusIvEEE10Policy1000ES5_S5_S5_NS0_24ReduceByKeyScanTileStateIiiLb1EEENS8_8equal_toIvEESA_ijiiEEvT0_PT9_T1_T2_T3_iT4_T5_T6_T7_E12temp_storage+104], {%r2084, %r878};
	st.shared.u32 	[_ZZN3cub18CUB_300001_SM_10006detail11scan_by_key21DeviceScanByKeyKernelINS2_10policy_hubIPiiiN4cuda3std3__44plusIvEEE10Policy1000ES5_S5_S5_NS0_24ReduceByKeyScanTileStateIiiLb1EEENS8_8equal_toIvEESA_ijiiEEvT0_PT9_T1_T2_T3_iT4_T5_T6_T7_E12temp_storage+112], %r880;
$L__BB43_141:
	setp.ne.s32 	%p187, %r588, 0;
	@%p187 bra 	$L__BB43_143;
	st.shared.v2.u32 	[_ZZN3cub18CUB_300001_SM_10006detail11scan_by_key21DeviceScanByKeyKernelINS2_10policy_hubIPiiiN4cuda3std3__44plusIvEEE10Policy1000ES5_S5_S5_NS0_24ReduceByKeyScanTileStateIiiLb1EEENS8_8equal_toIvEESA_ijiiEEvT0_PT9_T1_T2_T3_iT4_T5_T6_T7_E12temp_storage+64], {%r2083, %r2084};
	mov.u32 	%r2088, %r2083;
	mov.u32 	%r2089, %r2084;
$L__BB43_143:
	selp.u32 	%r2098, 1, 0, %p30;
	selp.u32 	%r2097, 1, 0, %p31;
	selp.u32 	%r2101, 1, 0, %p27;
	selp.u32 	%r2102, 1, 0, %p26;
	selp.u32 	%r2100, 1, 0, %p28;
	selp.u32 	%r2096, 1, 0, %p32;
	selp.u32 	%r2105, 1, 0, %p23;
	selp.u32 	%r2106, 1, 0, %p22;
	selp.u32 	%r2104, 1, 0, %p24;
	selp.u32 	%r2109, 1, 0, %p19;
	selp.u32 	%r2108, 1, 0, %p20;
	selp.u32 	%r2103, 1, 0, %p25;
	selp.u32 	%r2095, 1, 0, %p33;
	selp.u32 	%r2107, 1, 0, %p21;
	selp.u32 	%r2099, 1, 0, %p29;
	selp.u32 	%r2091, 1, 0, %p37;
	selp.u32 	%r2093, 1, 0, %p35;
	selp.u32 	%r2094, 1, 0, %p34;
	selp.u32 	%r2092, 1, 0, %p36;
	setp.eq.s32 	%p188, %r223, 0;
	bar.sync 	0;
	ld.shared.u32 	%r881, [_ZZN3cub18CUB_300001_SM_10006detail11scan_by_key21DeviceScanByKeyKernelINS2_10policy_hubIPiiiN4cuda3std3__44plusIvEEE10Policy1000ES5_S5_S5_NS0_24ReduceByKeyScanTileStateIiiLb1EEENS8_8equal_toIvEESA_ijiiEEvT0_PT9_T1_T2_T3_iT4_T5_T6_T7_E12temp_storage+68];
	setp.eq.s32 	%p189, %r2088, 0;
	selp.b32 	%r882, %r881, 0, %p189;
	selp.b32 	%r883, 0, %r882, %p188;
	add.s32 	%r2129, %r2089, %r883;
	selp.b32 	%r884, 0, %r2129, %p19;
	add.s32 	%r2128, %r884, %r349;
	selp.b32 	%r885, 0, %r2128, %p20;
	add.s32 	%r2127, %r350, %r885;
	selp.b32 	%r886, 0, %r2127, %p21;
	add.s32 	%r2126, %r351, %r886;
	selp.b32 	%r887, 0, %r2126, %p22;
	add.s32 	%r2125, %r352, %r887;
	selp.b32 	%r888, 0, %r2125, %p23;
	add.s32 	%r2124, %r353, %r888;
	selp.b32 	%r889, 0, %r2124, %p24;
	add.s32 	%r2123, %r354, %r889;
	selp.b32 	%r890, 0, %r2123, %p25;
	add.s32 	%r2122, %r355, %r890;
	selp.b32 	%r891, 0, %r2122, %p26;
	add.s32 	%r2121, %r356, %r891;
	selp.b32 	%r892, 0, %r2121, %p27;
	add.s32 	%r2120, %r357, %r892;
	selp.b32 	%r893, 0, %r2120, %p28;
	add.s32 	%r2119, %r358, %r893;
	selp.b32 	%r894, 0, %r2119, %p29;
	add.s32 	%r2118, %r359, %r894;
	selp.b32 	%r895, 0, %r2118, %p30;
	add.s32 	%r2117, %r360, %r895;
	selp.b32 	%r896, 0, %r2117, %p31;
	add.s32 	%r2116, %r361, %r896;
	selp.b32 	%r897, 0, %r2116, %p32;
	add.s32 	%r2115, %r362, %r897;
	selp.b32 	%r898, 0, %r2115, %p33;
	add.s32 	%r2114, %r363, %r898;
	selp.b32 	%r899, 0, %r2114, %p34;
	add.s32 	%r2113, %r364, %r899;
	selp.b32 	%r900, 0, %r2113, %p35;
	add.s32 	%r2112, %r365, %r900;
	selp.b32 	%r901, 0, %r2112, %p36;
	add.s32 	%r2111, %r366, %r901;
	selp.b32 	%r2110, 0, %r2111, %p37;
$L__BB43_144:
	ld.param.u32 	%r1978, [_ZN3cub18CUB_300001_SM_10006detail11scan_by_key21DeviceScanByKeyKernelINS2_10policy_hubIPiiiN4cuda3std3__44plusIvEEE10Policy1000ES5_S5_S5_NS0_24ReduceByKeyScanTileStateIiiLb1EEENS8_8equal_toIvEESA_ijiiEEvT0_PT9_T1_T2_T3_iT4_T5_T6_T7__param_8];
	add.s32 	%r1190, %r367, %r2110;
	bar.sync 	0;
	setp.eq.s32 	%p273, %r2109, 0;
	selp.b32 	%r1191, %r2129, 0, %p273;
	add.s32 	%r1192, %r1978, %r1191;
	setp.eq.s32 	%p274, %r2108, 0;
	selp.b32 	%r1193, %r2128, 0, %p274;
	add.s32 	%r1194, %r1978, %r1193;
	setp.eq.s32 	%p275, %r2107, 0;
	selp.b32 	%r1195, %r2127, 0, %p275;
	add.s32 	%r1196, %r1978, %r1195;
	setp.eq.s32 	%p276, %r2106, 0;
	selp.b32 	%r1197, %r2126, 0, %p276;
	add.s32 	%r1198, %r1978, %r1197;
	setp.eq.s32 	%p277, %r2105, 0;
	selp.b32 	%r1199, %r2125, 0, %p277;
	add.s32 	%r1200, %r1978, %r1199;
	setp.eq.s32 	%p278, %r2104, 0;
	selp.b32 	%r1201, %r2124, 0, %p278;
	add.s32 	%r1202, %r1978, %r1201;
	setp.eq.s32 	%p279, %r2103, 0;
	selp.b32 	%r1203, %r2123, 0, %p279;
	add.s32 	%r1204, %r1978, %r1203;
	setp.eq.s32 	%p280, %r2102, 0;
	selp.b32 	%r1205, %r2122, 0, %p280;
	add.s32 	%r1206, %r1978, %r1205;
	setp.eq.s32 	%p281, %r2101, 0;
	selp.b32 	%r1207, %r2121, 0, %p281;
	add.s32 	%r1208, %r1978, %r1207;
	setp.eq.s32 	%p282, %r2100, 0;
	selp.b32 	%r1209, %r2120, 0, %p282;
	add.s32 	%r1210, %r1978, %r1209;
	setp.eq.s32 	%p283, %r2099, 0;
	selp.b32 	%r1211, %r2119, 0, %p283;
	add.s32 	%r1212, %r1978, %r1211;
	setp.eq.s32 	%p284, %r2098, 0;
	selp.b32 	%r1213, %r2118, 0, %p284;
	add.s32 	%r1214, %r1978, %r1213;
	setp.eq.s32 	%p285, %r2097, 0;
	selp.b32 	%r1215, %r2117, 0, %p285;
	add.s32 	%r1216, %r1978, %r1215;
	setp.eq.s32 	%p286, %r2096, 0;
	selp.b32 	%r1217, %r2116, 0, %p286;
	add.s32 	%r1218, %r1978, %r1217;
	setp.eq.s32 	%p287, %r2095, 0;
	selp.b32 	%r1219, %r2115, 0, %p287;
	add.s32 	%r1220, %r1978, %r1219;
	setp.eq.s32 	%p288, %r2094, 0;
	selp.b32 	%r1221, %r2114, 0, %p288;
	add.s32 	%r1222, %r1978, %r1221;
	setp.eq.s32 	%p289, %r2093, 0;
	selp.b32 	%r1223, %r2113, 0, %p289;
	add.s32 	%r1224, %r1978, %r1223;
	setp.eq.s32 	%p290, %r2092, 0;
	selp.b32 	%r1225, %r2112, 0, %p290;
	add.s32 	%r1226, %r1978, %r1225;
	setp.eq.s32 	%p291, %r2091, 0;
	selp.b32 	%r1227, %r2111, 0, %p291;
	add.s32 	%r1228, %r1978, %r1227;
	setp.eq.s32 	%p292, %r2090, 0;
	selp.b32 	%r1229, %r1190, 0, %p292;
	add.s32 	%r1230, %r1978, %r1229;
	st.shared.v4.u32 	[%r287], {%r1192, %r1194, %r1196, %r1198};
	st.shared.v4.u32 	[%r287+16], {%r1200, %r1202, %r1204, %r1206};
	st.shared.v4.u32 	[%r287+32], {%r1208, %r1210, %r1212, %r1214};
	st.shared.v4.u32 	[%r287+48], {%r1216, %r1218, %r1220, %r1222};
	st.shared.v4.u32 	[%r287+64], {%r1224, %r1226, %r1228, %r1230};
	bar.warp.sync 	-1;
	ld.shared.u32 	%r541, [%r286];
	ld.shared.u32 	%r542, [%r286+128];
	ld.shared.u32 	%r543, [%r286+256];
	ld.shared.u32 	%r544, [%r286+384];
	ld.shared.u32 	%r545, [%r286+512];
	ld.shared.u32 	%r546, [%r286+640];
	ld.shared.u32 	%r547, [%r286+768];
	ld.shared.u32 	%r548, [%r286+896];
	ld.shared.u32 	%r549, [%r286+1024];
	ld.shared.u32 	%r550, [%r286+1152];
	ld.shared.u32 	%r551, [%r286+1280];
	ld.shared.u32 	%r552, [%r286+1408];
	ld.shared.u32 	%r553, [%r286+1536];
	ld.shared.u32 	%r554, [%r286+1664];
	ld.shared.u32 	%r555, [%r286+1792];
	ld.shared.u32 	%r556, [%r286+1920];
	ld.shared.u32 	%r557, [%r286+2048];
	ld.shared.u32 	%r558, [%r286+2176];
	ld.shared.u32 	%r559, [%r286+2304];
	ld.shared.u32 	%r560, [%r286+2432];
	setp.ne.s32 	%p293, %r223, 0;
	@%p293 bra 	$L__BB43_146;
	st.volatile.shared.u32 	[_ZZN3cub18CUB_300001_SM_10006detail11scan_by_key21DeviceScanByKeyKernelINS2_10policy_hubIPiiiN4cuda3std3__44plusIvEEE10Policy1000ES5_S5_S5_NS0_24ReduceByKeyScanTileStateIiiLb1EEENS8_8equal_toIvEESA_ijiiEEvT0_PT9_T1_T2_T3_iT4_T5_T6_T7_E12temp_storage+17920], %r3;
$L__BB43_146:
	ld.param.u64 	%rd174, [_ZN3cub18CUB_300001_SM_10006detail11scan_by_key21DeviceScanByKeyKernelINS2_10policy_hubIPiiiN4cuda3std3__44plusIvEEE10Policy1000ES5_S5_S5_NS0_24ReduceByKeyScanTileStateIiiLb1EEENS8_8equal_toIvEESA_ijiiEEvT0_PT9_T1_T2_T3_iT4_T5_T6_T7__param_3];
	bar.sync 	0;
	ld.volatile.shared.u32 	%r561, [_ZZN3cub18CUB_300001_SM_10006detail11scan_by_key21DeviceScanByKeyKernelINS2_10policy_hubIPiiiN4cuda3std3__44plusIvEEE10Policy1000ES5_S5_S5_NS0_24ReduceByKeyScanTileStateIiiLb1EEENS8_8equal_toIvEESA_ijiiEEvT0_PT9_T1_T2_T3_iT4_T5_T6_T7_E12temp_storage+17920];
	setp.ge.s32 	%p294, %r224, %r561;
	cvt.u64.u32 	%rd90, %r224;
	mov.u32 	%r1231, %ctaid.x;
	mul.lo.s32 	%r1232, %r1231, 4480;
	cvt.u64.u32 	%rd91, %r1232;
	add.s64 	%rd92, %rd90, %rd91;
	cvta.to.global.u64 	%rd93, %rd174;
	shl.b64 	%rd94, %rd92, 2;
	add.s64 	%rd19, %rd93, %rd94;
	@%p294 bra 	$L__BB43_148;
	st.global.u32 	[%rd19], %r541;
$L__BB43_148:
	mov.u32 	%r1233, %tid.x;
	and.b32  	%r1234, %r1233, 992;
	mul.lo.s32 	%r1235, %r1234, 20;
	and.b32  	%r1236, %r1233, 31;
	or.b32  	%r1237, %r1235, %r1236;
	or.b32  	%r1238, %r1237, 32;
	setp.ge.s32 	%p295, %r1238, %r561;
	@%p295 bra 	$L__BB43_150;
	st.global.u32 	[%rd19+128], %r542;
$L__BB43_150:
	or.b32  	%r1244, %r1237, 64;
	setp.ge.s32 	%p296, %r1244, %r561;
	@%p296 bra 	$L__BB43_152;
	st.global.u32 	[%rd19+256], %r543;
$L__BB43_152:
	or.b32  	%r1250, %r1237, 96;
	setp.ge.s32 	%p297, %r1250, %r561;
	@%p297 bra 	$L__BB43_154;
	st.global.u32 	[%rd19+384], %r544;
$L__BB43_154:
	setp.ge.s32 	%p298, %r237, %r561;
	@%p298 bra 	$L__BB43_156;
	st.global.u32 	[%rd19+512], %r545;
$L__BB43_156:
	add.s32 	%r1256, %r1237, 160;
	setp.ge.s32 	%p299, %r1256, %r561;
	@%p299 bra 	$L__BB43_158;
	st.global.u32 	[%rd19+640], %r546;
$L__BB43_158:
	setp.ge.s32 	%p300, %r243, %r561;
	@%p300 bra 	$L__BB43_160;
	st.global.u32 	[%rd19+768], %r547;
$L__BB43_160:
	add.s32 	%r1262, %r1237, 224;
	setp.ge.s32 	%p301, %r1262, %r561;
	@%p301 bra 	$L__BB43_162;
	st.global.u32 	[%rd19+896], %r548;
$L__BB43_162:
	add.s32 	%r1268, %r1237, 256;
	setp.ge.s32 	%p302, %r1268, %r561;
	@%p302 bra 	$L__BB43_164;
	st.global.u32 	[%rd19+1024], %r549;
$L__BB43_164:
	add.s32 	%r1274, %r1237, 288;
	setp.ge.s32 	%p303, %r1274, %r561;
	@%p303 bra 	$L__BB43_166;
	st.global.u32 	[%rd19+1152], %r550;
$L__BB43_166:
	add.s32 	%r1280, %r1237, 320;
	setp.ge.s32 	%p304, %r1280, %r561;
	@%p304 bra 	$L__BB43_168;
	st.global.u32 	[%rd19+1280], %r551;
$L__BB43_168:
	setp.ge.s32 	%p305, %r258, %r561;
	@%p305 bra 	$L__BB43_170;
	st.global.u32 	[%rd19+1408], %r552;
$L__BB43_170:
	setp.ge.s32 	%p306, %r261, %r561;
	@%p306 bra 	$L__BB43_172;
	st.global.u32 	[%rd19+1536], %r553;
$L__BB43_172:
	setp.ge.s32 	%p307, %r264, %r561;
	@%p307 bra 	$L__BB43_174;
	st.global.u32 	[%rd19+1664], %r554;
$L__BB43_174:
	setp.ge.s32 	%p308, %r267, %r561;
	@%p308 bra 	$L__BB43_176;
	st.global.u32 	[%rd19+1792], %r555;
$L__BB43_176:
	add.s32 	%r1286, %r1237, 480;
	setp.ge.s32 	%p309, %r1286, %r561;
	@%p309 bra 	$L__BB43_178;
	st.global.u32 	[%rd19+1920], %r556;
$L__BB43_178:
	setp.ge.s32 	%p310, %r273, %r561;
	@%p310 bra 	$L__BB43_180;
	st.global.u32 	[%rd19+2048], %r557;
$L__BB43_180:
	setp.ge.s32 	%p311, %r276, %r561;
	@%p311 bra 	$L__BB43_182;
	st.global.u32 	[%rd19+2176], %r558;
$L__BB43_182:
	setp.ge.s32 	%p312, %r279, %r561;
	@%p312 bra 	$L__BB43_184;
	st.global.u32 	[%rd19+2304], %r559;
$L__BB43_184:
	add.s32 	%r1292, %r1237, 608;
	setp.ge.s32 	%p313, %r1292, %r561;
	@%p313 bra 	$L__BB43_186;
	st.global.u32 	[%rd19+2432], %r560;
$L__BB43_186:
	ret;

}
	// .globl	_ZN3cub18CUB_300001_SM_10006detail11scan_by_key25DeviceScanByKeyInitKernelINS0_24ReduceByKeyScanTileStateIiiLb1EEEPimEEvT_T0_PN4cuda3std3__415iterator_traitsIS8_vE10value_typeET1_i
.visible .entry _ZN3cub18CUB_300001_SM_10006detail11scan_by_key25DeviceScanByKeyInitKernelINS0_24ReduceByKeyScanTileStateIiiLb1EEEPimEEvT_T0_PN4cuda3std3__415iterator_traitsIS8_vE10value_typeET1_i(
	.param .align 8 .b8 _ZN3cub18CUB_300001_SM_10006detail11scan_by_key25DeviceScanByKeyInitKernelINS0_24ReduceByKeyScanTileStateIiiLb1EEEPimEEvT_T0_PN4cuda3std3__415iterator_traitsIS8_vE10value_typeET1_i_param_0[8],
	.param .u64 .ptr .align 1 _ZN3cub18CUB_300001_SM_10006detail11scan_by_key25DeviceScanByKeyInitKernelINS0_24ReduceByKeyScanTileStateIiiLb1EEEPimEEvT_T0_PN4cuda3std3__415iterator_traitsIS8_vE10value_typeET1_i_param_1,
	.param .u64 .ptr .align 1 _ZN3cub18CUB_300001_SM_10006detail11scan_by_key25DeviceScanByKeyInitKernelINS0_24ReduceByKeyScanTileStateIiiLb1EEEPimEEvT_T0_PN4cuda3std3__415iterator_traitsIS8_vE10value_typeET1_i_param_2,
	.param .u64 _ZN3cub18CUB_300001_SM_10006detail11scan_by_key25DeviceScanByKeyInitKernelINS0_24ReduceByKeyScanTileStateIiiLb1EEEPimEEvT_T0_PN4cuda3std3__415iterator_traitsIS8_vE10value_typeET1_i_param_3,
	.param .u32 _ZN3cub18CUB_300001_SM_10006detail11scan_by_key25DeviceScanByKeyInitKernelINS0_24ReduceByKeyScanTileStateIiiLb1EEEPimEEvT_T0_PN4cuda3std3__415iterator_traitsIS8_vE10value_typeET1_i_param_4
)
{
	.reg .pred 	%p<8>;
	.reg .b32 	%r<8>;
	.reg .b64 	%rd<21>;

	ld.param.u64 	%rd5, [_ZN3cub18CUB_300001_SM_10006detail11scan_by_key25DeviceScanByKeyInitKernelINS0_24ReduceByKeyScanTileStateIiiLb1EEEPimEEvT_T0_PN4cuda3std3__415iterator_traitsIS8_vE10value_typeET1_i_param_0];
	ld.param.u64 	%rd2, [_ZN3cub18CUB_300001_SM_10006detail11scan_by_key25DeviceScanByKeyInitKernelINS0_24ReduceByKeyScanTileStateIiiLb1EEEPimEEvT_T0_PN4cuda3std3__415iterator_traitsIS8_vE10value_typeET1_i_param_1];
	ld.param.u64 	%rd3, [_ZN3cub18CUB_300001_SM_10006detail11scan_by_key25DeviceScanByKeyInitKernelINS0_24ReduceByKeyScanTileStateIiiLb1EEEPimEEvT_T0_PN4cuda3std3__415iterator_traitsIS8_vE10value_typeET1_i_param_2];
	ld.param.u64 	%rd4, [_ZN3cub18CUB_300001_SM_10006detail11scan_by_key25DeviceScanByKeyInitKernelINS0_24ReduceByKeyScanTileStateIiiLb1EEEPimEEvT_T0_PN4cuda3std3__415iterator_traitsIS8_vE10value_typeET1_i_param_3];
	ld.param.u32 	%r4, [_ZN3cub18CUB_300001_SM_10006detail11scan_by_key25DeviceScanByKeyInitKernelINS0_24ReduceByKeyScanTileStateIiiLb1EEEPimEEvT_T0_PN4cuda3std3__415iterator_traitsIS8_vE10value_typeET1_i_param_4];
	cvta.to.global.u64 	%rd1, %rd5;
	mov.u32 	%r1, %ctaid.x;
	mov.u32 	%r5, %ntid.x;
	mov.u32 	%r2, %tid.x;
	mad.lo.s32 	%r3, %r1, %r5, %r2;
	setp.ge.s32 	%p1, %r3, %r4;
	@%p1 bra 	$L__BB44_2;
	mul.wide.s32 	%rd6, %r3, 16;
	add.s64 	%rd7, %rd1, %rd6;
	mov.b64 	%rd8, 99;
	mov.b64 	%rd9, 0;
	st.global.v2.u64 	[%rd7+512], {%rd9, %rd8};
$L__BB44_2:
	setp.ne.s32 	%p2, %r1, 0;
	setp.gt.u32 	%p3, %r2, 31;
	or.pred  	%p4, %p2, %p3;
	@%p4 bra 	$L__BB44_4;
	mul.wide.u32 	%rd10, %r2, 16;
	add.s64 	%rd11, %rd1, %rd10;
	mov.b64 	%rd12, 0;
	st.global.v2.u64 	[%rd11], {%rd12, %rd12};
$L__BB44_4:
	setp.eq.s32 	%p5, %r3, 0;
	setp.ge.u32 	%p6, %r3, %r4;
	or.pred  	%p7, %p5, %p6;
	@%p7 bra 	$L__BB44_6;
	cvt.u64.u32 	%rd13, %r3;
	cvta.to.global.u64 	%rd14, %rd2;
	mul.lo.s64 	%rd15, %rd4, %rd13;
	shl.b64 	%rd16, %rd15, 2;
	add.s64 	%rd17, %rd14, %rd16;
	ld.global.u32 	%r7, [%rd17+-4];
	cvta.to.global.u64 	%rd18, %rd3;
	mul.wide.u32 	%rd19, %r3, 4;
	add.s64 	%rd20, %rd18, %rd19;
	st.global.u32 	[%rd20], %r7;
$L__BB44_6:
	ret;

}
	// .globl	_ZN3cub18CUB_300001_SM_10006detail11scan_by_key21DeviceScanByKeyKernelINS2_10policy_hubIPiiiN4cuda3std3__44plusIvEEE10Policy1000ES5_S5_S5_NS0_24ReduceByKeyScanTileStateIiiLb1EEENS8_8equal_toIvEESA_imiiEEvT0_PT9_T1_T2_T3_iT4_T5_T6_T7_
.visible .entry _ZN3cub18CUB_300001_SM_10006detail11scan_by_key21DeviceScanByKeyKernelINS2_10policy_hubIPiiiN4cuda3std3__44plusIvEEE10Policy1000ES5_S5_S5_NS0_24ReduceByKeyScanTileStateIiiLb1EEENS8_8equal_toIvEESA_imiiEEvT0_PT9_T1_T2_T3_iT4_T5_T6_T7_(
	.param .u64 .ptr .align 1 _ZN3cub18CUB_300001_SM_10006detail11scan_by_key21DeviceScanByKeyKernelINS2_10policy_hubIPiiiN4cuda3std3__44plusIvEEE10Policy1000ES5_S5_S5_NS0_24ReduceByKeyScanTileStateIiiLb1EEENS8_8equal_toIvEESA_imiiEEvT0_PT9_T1_T2_T3_iT4_T5_T6_T7__param_0,
	.param .u64 .ptr .align 1 _ZN3cub18CUB_300001_SM_10006detail11scan_by_key21DeviceScanByKeyKernelINS2_10policy_hubIPiiiN4cuda3std3__44plusIvEEE10Policy1000ES5_S5_S5_NS0_24ReduceByKeyScanTileStateIiiLb1EEENS8_8equal_toIvEESA_imiiEEvT0_PT9_T1_T2_T3_iT4_T5_T6_T7__param_1,
	.param .u64 .ptr .align 1 _ZN3cub18CUB_300001_SM_10006detail11scan_by_key21DeviceScanByKeyKernelINS2_10policy_hubIPiiiN4cuda3std3__44plusIvEEE10Policy1000ES5_S5_S5_NS0_24ReduceByKeyScanTileStateIiiLb1EEENS8_8equal_toIvEESA_imiiEEvT0_PT9_T1_T2_T3_iT4_T5_T6_T7__param_2,
	.param .u64 .ptr .align 1 _ZN3cub18CUB_300001_SM_10006detail11scan_by_key21DeviceScanByKeyKernelINS2_10policy_hubIPiiiN4cuda3std3__44plusIvEEE10Policy1000ES5_S5_S5_NS0_24ReduceByKeyScanTileStateIiiLb1EEENS8_8equal_toIvEESA_imiiEEvT0_PT9_T1_T2_T3_iT4_T5_T6_T7__param_3,
	.param .align 8 .b8 _ZN3cub18CUB_300001_SM_10006detail11scan_by_key21DeviceScanByKeyKernelINS2_10policy_hubIPiiiN4cuda3std3__44plusIvEEE10Policy1000ES5_S5_S5_NS0_24ReduceByKeyScanTileStateIiiLb1EEENS8_8equal_toIvEESA_imiiEEvT0_PT9_T1_T2_T3_iT4_T5_T6_T7__param_4[8],
	.param .u32 _ZN3cub18CUB_300001_SM_10006detail11scan_by_key21DeviceScanByKeyKernelINS2_10policy_hubIPiiiN4cuda3std3__44plusIvEEE10Policy1000ES5_S5_S5_NS0_24ReduceByKeyScanTileStateIiiLb1EEENS8_8equal_toIvEESA_imiiEEvT0_PT9_T1_T2_T3_iT4_T5_T6_T7__param_5,
	.param .align 1 .b8 _ZN3cub18CUB_300001_SM_10006detail11scan_by_key21DeviceScanByKeyKernelINS2_10policy_hubIPiiiN4cuda3std3__44plusIvEEE10Policy1000ES5_S5_S5_NS0_24ReduceByKeyScanTileStateIiiLb1EEENS8_8equal_toIvEESA_imiiEEvT0_PT9_T1_T2_T3_iT4_T5_T6_T7__param_6[1],
	.param .align 1 .b8 _ZN3cub18CUB_300001_SM_10006detail11scan_by_key21DeviceScanByKeyKernelINS2_10policy_hubIPiiiN4cuda3std3__44plusIvEEE10Policy1000ES5_S5_S5_NS0_24ReduceByKeyScanTileStateIiiLb1EEENS8_8equal_toIvEESA_imiiEEvT0_PT9_T1_T2_T3_iT4_T5_T6_T7__param_7[1],
	.param .u32 _ZN3cub18CUB_300001_SM_10006detail11scan_by_key21DeviceScanByKeyKernelINS2_10policy_hubIPiiiN4cuda3std3__44plusIvEEE10Policy1000ES5_S5_S5_NS0_24ReduceByKeyScanTileStateIiiLb1EEENS8_8equal_toIvEESA_imiiEEvT0_PT9_T1_T2_T3_iT4_T5_T6_T7__param_8,
	.param .u64 _ZN3cub18CUB_300001_SM_10006detail11scan_by_key21DeviceScanByKeyKernelINS2_10policy_hubIPiiiN4cuda3std3__44plusIvEEE10Policy1000ES5_S5_S5_NS0_24ReduceByKeyScanTileStateIiiLb1EEENS8_8equal_toIvEESA_imiiEEvT0_PT9_T1_T2_T3_iT4_T5_T6_T7__param_9
)
.maxntid 224
{
	.reg .pred 	%p<544>;
	.reg .b32 	%r<1864>;
	.reg .b64 	%rd<321>;
	// demoted variable
	.shared .align 16 .b8 _ZZN3cub18CUB_300001_SM_10006detail11scan_by_key21DeviceScanByKeyKernelINS2_10policy_hubIPiiiN4cuda3std3__44plusIvEEE10Policy1000ES5_S5_S5_NS0_24ReduceByKeyScanTileStateIiiLb1EEENS8_8equal_toIvEESA_imiiEEvT0_PT9_T1_T2_T3_iT4_T5_T6_T7_E12temp_storage[17936];
	ld.param.u64 	%rd92, [_ZN3cub18CUB_300001_SM_10006detail11scan_by_key21DeviceScanByKeyKernelINS2_10policy_hubIPiiiN4cuda3std3__44plusIvEEE10Policy1000ES5_S5_S5_NS0_24ReduceByKeyScanTileStateIiiLb1EEENS8_8equal_toIvEESA_imiiEEvT0_PT9_T1_T2_T3_iT4_T5_T6_T7__param_0];
	ld.param.u64 	%rd3, [_ZN3cub18CUB_300001_SM_10006detail11scan_by_key21DeviceScanByKeyKernelINS2_10policy_hubIPiiiN4cuda3std3__44plusIvEEE10Policy1000ES5_S5_S5_NS0_24ReduceByKeyScanTileStateIiiLb1EEENS8_8equal_toIvEESA_imiiEEvT0_PT9_T1_T2_T3_iT4_T5_T6_T7__param_4];
	ld.param.u64 	%rd95, [_ZN3cub18CUB_300001_SM_10006detail11scan_by_key21DeviceScanByKeyKernelINS2_10policy_hubIPiiiN4cuda3std3__44plusIvEEE10Policy1000ES5_S5_S5_NS0_24ReduceByKeyScanTileStateIiiLb1EEENS8_8equal_toIvEESA_imiiEEvT0_PT9_T1_T2_T3_iT4_T5_T6_T7__param_1];
	ld.param.u64 	%rd93, [_ZN3cub18CUB_300001_SM_10006detail11scan_by_key21DeviceScanByKeyKernelINS2_10policy_hubIPiiiN4cuda3std3__44plusIvEEE10Policy1000ES5_S5_S5_NS0_24ReduceByKeyScanTileStateIiiLb1EEENS8_8equal_toIvEESA_imiiEEvT0_PT9_T1_T2_T3_iT4_T5_T6_T7__param_2];
	ld.param.u64 	%rd94, [_ZN3cub18CUB_300001_SM_10006detail11scan_by_key21DeviceScanByKeyKernelINS2_10policy_hubIPiiiN4cuda3std3__44plusIvEEE10Policy1000ES5_S5_S5_NS0_24ReduceByKeyScanTileStateIiiLb1EEENS8_8equal_toIvEESA_imiiEEvT0_PT9_T1_T2_T3_iT4_T5_T6_T7__param_3];
	ld.param.u64 	%rd96, [_ZN3cub18CUB_300001_SM_10006detail11scan_by_key21DeviceScanByKeyKernelINS2_10policy_hubIPiiiN4cuda3std3__44plusIvEEE10Policy1000ES5_S5_S5_NS0_24ReduceByKeyScanTileStateIiiLb1EEENS8_8equal_toIvEESA_imiiEEvT0_PT9_T1_T2_T3_iT4_T5_T6_T7__param_9];
	cvta.to.global.u64 	%rd1, %rd94;
	cvta.to.global.u64 	%rd2, %rd95;
	mov.u32 	%r1, %ctaid.x;
	mul.wide.u32 	%rd4, %r1, 4480;
	sub.s64 	%rd5, %rd96, %rd4;
	setp.lt.u64 	%p95, %rd5, 4481;
	@%p95 bra 	$L__BB45_33;
	mov.u32 	%r2, %tid.x;
	and.b32  	%r1125, %r2, 31;
	and.b32  	%r1126, %r2, 992;
	mul.lo.s32 	%r1127, %r1126, 20;
	or.b32  	%r1128, %r1127, %r1125;
	cvt.u64.u32 	%rd267, %r1128;
	add.s64 	%rd6, %rd4, %rd267;
	shl.b64 	%rd268, %rd6, 2;
	add.s64 	%rd227, %rd92, %rd268;
	// begin inline asm
	ld.ca.u32 %r1084, [%rd227];
	// end inline asm
	add.s64 	%rd228, %rd227, 128;
	// begin inline asm
	ld.ca.u32 %r1085, [%rd228];
	// end inline asm
	add.s64 	%rd229, %rd227, 256;
	// begin inline asm
	ld.ca.u32 %r1086, [%rd229];
	// end inline asm
	add.s64 	%rd230, %rd227, 384;
	// begin inline asm
	ld.ca.u32 %r1087, [%rd230];
	// end inline asm
	add.s64 	%rd231, %rd227, 512;
	// begin inline asm
	ld.ca.u32 %r1088, [%rd231];
	// end inline asm
	add.s64 	%rd232, %rd227, 640;
	// begin inline asm
	ld.ca.u32 %r1089, [%rd232];
	// end inline asm
	add.s64 	%rd233, %rd227, 768;
	// begin inline asm
	ld.ca.u32 %r1090, [%rd233];
	// end inline asm
	add.s64 	%rd234, %rd227, 896;
	// begin inline asm
	ld.ca.u32 %r1091, [%rd234];
	// end inline asm
	add.s64 	%rd235, %rd227, 1024;
	// begin inline asm
	ld.ca.u32 %r1092, [%rd235];
	// end inline asm
	add.s64 	%rd236, %rd227, 1152;
	// begin inline asm
	ld.ca.u32 %r1093, [%rd236];
	// end inline asm
	add.s64 	%rd237, %rd227, 1280;
	// begin inline asm
	ld.ca.u32 %r1094, [%rd237];
	// end inline asm
	add.s64 	%rd238, %rd227, 1408;
	// begin inline asm
	ld.ca.u32 %r1095, [%rd238];
	// end inline asm
	add.s64 	%rd239, %rd227, 1536;
	// begin inline asm
	ld.ca.u32 %r1096, [%rd239];
	// end inline asm
	add.s64 	%rd240, %rd227, 1664;
	// begin inline asm
	ld.ca.u32 %r1097, [%rd240];
	// end inline asm
	add.s64 	%rd241, %rd227, 1792;
	// begin inline asm
	ld.ca.u32 %r1098, [%rd241];
	// end inline asm
	add.s64 	%rd242, %rd227, 1920;
	// begin inline asm
	ld.ca.u32 %r1099, [%rd242];
	// end inline asm
	add.s64 	%rd243, %rd227, 2048;
	// begin inline asm
	ld.ca.u32 %r1100, [%rd243];
	// end inline asm
	add.s64 	%rd244, %rd227, 2176;
	// begin inline asm
	ld.ca.u32 %r1101, [%rd244];
	// end inline asm
	add.s64 	%rd245, %rd227, 2304;
	// begin inline asm
	ld.ca.u32 %r1102, [%rd245];
	// end inline asm
	add.s64 	%rd246, %rd227, 2432;
	// begin inline asm
	ld.ca.u32 %r1103, [%rd246];
	// end inline asm
	// begin inline asm
	mov.u32 %r1104, %laneid;
	// end inline asm
	shr.u32 	%r4, %r2, 5;
	mad.lo.s32 	%r1129, %r4, 640, %r1104;
	shl.b32 	%r1130, %r1129, 2;
	mov.u32 	%r1131, _ZZN3cub18CUB_300001_SM_10006detail11scan_by_key21DeviceScanByKeyKernelINS2_10policy_hubIPiiiN4cuda3std3__44plusIvEEE10Policy1000ES5_S5_S5_NS0_24ReduceByKeyScanTileStateIiiLb1EEENS8_8equal_toIvEESA_imiiEEvT0_PT9_T1_T2_T3_iT4_T5_T6_T7_E12temp_storage;
	add.s32 	%r5, %r1131, %r1130;
	st.shared.u32 	[%r5], %r1084;
	st.shared.u32 	[%r5+128], %r1085;
	st.shared.u32 	[%r5+256], %r1086;
	st.shared.u32 	[%r5+384], %r1087;
	st.shared.u32 	[%r5+512], %r1088;
	st.shared.u32 	[%r5+640], %r1089;
	st.shared.u32 	[%r5+768], %r1090;
	st.shared.u32 	[%r5+896], %r1091;
	st.shared.u32 	[%r5+1024], %r1092;
	st.shared.u32 	[%r5+1152], %r1093;
	st.shared.u32 	[%r5+1280], %r1094;
	st.shared.u32 	[%r5+1408], %r1095;
	st.shared.u32 	[%r5+1536], %r1096;
	st.shared.u32 	[%r5+1664], %r1097;
	st.shared.u32 	[%r5+1792], %r1098;
	st.shared.u32 	[%r5+1920], %r1099;
	st.shared.u32 	[%r5+2048], %r1100;
	st.shared.u32 	[%r5+2176], %r1101;
	st.shared.u32 	[%r5+2304], %r1102;
	st.shared.u32 	[%r5+2432], %r1103;
	bar.warp.sync 	-1;
	mad.lo.s32 	%r6, %r1104, 76, %r5;
	ld.shared.v4.u32 	{%r7, %r8, %r9, %r10}, [%r6];
	ld.shared.v4.u32 	{%r11, %r12, %r13, %r14}, [%r6+16];
	ld.shared.v4.u32 	{%r15, %r16, %r17, %r18}, [%r6+32];
	ld.shared.v4.u32 	{%r19, %r20, %r21, %r22}, [%r6+48];
	ld.shared.v4.u32 	{%r23, %r24, %r25, %r26}, [%r6+64];
	bar.sync 	0;
	add.s64 	%rd247, %rd93, %rd268;
	// begin inline asm
	ld.ca.u32 %r1105, [%rd247];
	// end inline asm
	add.s64 	%rd248, %rd247, 128;
	// begin inline asm
	ld.ca.u32 %r1106, [%rd248];
	// end inline asm
	add.s64 	%rd249, %rd247, 256;
	// begin inline asm
	ld.ca.u32 %r1107, [%rd249];
	// end inline asm
	add.s64 	%rd250, %rd247, 384;
	// begin inline asm
	ld.ca.u32 %r1108, [%rd250];
	// end inline asm
	add.s64 	%rd251, %rd247, 512;
	// begin inline asm
	ld.ca.u32 %r1109, [%rd251];
	// end inline asm
	add.s64 	%rd252, %rd247, 640;
	// begin inline asm
	ld.ca.u32 %r1110, [%rd252];
	// end inline asm
	add.s64 	%rd253, %rd247, 768;
	// begin inline asm
	ld.ca.u32 %r1111, [%rd253];
	// end inline asm
	add.s64 	%rd254, %rd247, 896;
	// begin inline asm
	ld.ca.u32 %r1112, [%rd254];
	// end inline asm
	add.s64 	%rd255, %rd247, 1024;
	// begin inline asm
	ld.ca.u32 %r1113, [%rd255];
	// end inline asm
	add.s64 	%rd256, %rd247, 1152;
	// begin inline asm
	ld.ca.u32 %r1114, [%rd256];
	// end inline asm
	add.s64 	%rd257, %rd247, 1280;
	// begin inline asm
	ld.ca.u32 %r1115, [%rd257];
	// end inline asm
	add.s64 	%rd258, %rd247, 1408;
	// begin inline asm
	ld.ca.u32 %r1116, [%rd258];
	// end inline asm
	add.s64 	%rd259, %rd247, 1536;
	// begin inline asm
	ld.ca.u32 %r1117, [%rd259];
	// end inline asm
	add.s64 	%rd260, %rd247, 1664;
	// begin inline asm
	ld.ca.u32 %r1118, [%rd260];
	// end inline asm
	add.s64 	%rd261, %rd247, 1792;
	// begin inline asm
	ld.ca.u32 %r1119, [%rd261];
	// end inline asm
	add.s64 	%rd262, %rd247, 1920;
	// begin inline asm
	ld.ca.u32 %r1120, [%rd262];
	// end inline asm
	add.s64 	%rd263, %rd247, 2048;
	// begin inline asm
	ld.ca.u32 %r1121, [%rd263];
	// end inline asm
	add.s64 	%rd264, %rd247, 2176;
	// begin inline asm
	ld.ca.u32 %r1122, [%rd264];
	// end inline asm
	add.s64 	%rd265, %rd247, 2304;
	// begin inline asm
	ld.ca.u32 %r1123, [%rd265];
	// end inline asm
	add.s64 	%rd266, %rd247, 2432;
	// begin inline asm
	ld.ca.u32 %r1124, [%rd266];
	// end inline asm
	st.shared.u32 	[%r5], %r1105;
	st.shared.u32 	[%r5+128], %r1106;
	st.shared.u32 	[%r5+256], %r1107;
	st.shared.u32 	[%r5+384], %r1108;
	st.shared.u32 	[%r5+512], %r1109;
	st.shared.u32 	[%r5+640], %r1110;
	st.shared.u32 	[%r5+768], %r1111;
	st.shared.u32 	[%r5+896], %r1112;
	st.shared.u32 	[%r5+1024], %r1113;
	st.shared.u32 	[%r5+1152], %r1114;
	st.shared.u32 	[%r5+1280], %r1115;
	st.shared.u32 	[%r5+1408], %r1116;
	st.shared.u32 	[%r5+1536], %r1117;
	st.shared.u32 	[%r5+1664], %r1118;
	st.shared.u32 	[%r5+1792], %r1119;
	st.shared.u32 	[%r5+1920], %r1120;
	st.shared.u32 	[%r5+2048], %r1121;
	st.shared.u32 	[%r5+2176], %r1122;
	st.shared.u32 	[%r5+2304], %r1123;
	st.shared.u32 	[%r5+2432], %r1124;
	bar.warp.sync 	-1;
	ld.shared.v4.u32 	{%r27, %r28, %r29, %r30}, [%r6];
	ld.shared.v4.u32 	{%r31, %r32, %r33, %r34}, [%r6+16];
	ld.shared.v4.u32 	{%r35, %r36, %r37, %r38}, [%r6+32];
	ld.shared.v4.u32 	{%r39, %r40, %r41, %r42}, [%r6+48];
	ld.shared.v4.u32 	{%r43, %r44, %r45, %r46}, [%r6+64];
	bar.sync 	0;
	setp.ne.s32 	%p371, %r1, 0;
	@%p371 bra 	$L__BB45_10;
	shl.b32 	%r1481, %r2, 2;
	add.s32 	%r1483, %r1131, %r1481;
	add.s32 	%r47, %r1483, 1020;
	st.shared.u32 	[%r1483+1020], %r26;
	bar.sync 	0;
	setp.eq.s32 	%p476, %r2, 0;
	mov.b64 	%rd298, 1;
	@%p476 bra 	$L__BB45_4;
	ld.shared.u32 	%r1484, [%r47+-4];
	setp.ne.s32 	%p477, %r1484, %r7;
	selp.u64 	%rd298, 1, 0, %p477;
$L__BB45_4:
	setp.ne.s32 	%p543, %r7, %r8;
	setp.ne.s32 	%p542, %r8, %r9;
	setp.ne.s32 	%p541, %r9, %r10;
	setp.ne.s32 	%p540, %r10, %r11;
	setp.ne.s32 	%p539, %r11, %r12;
	setp.ne.s32 	%p538, %r12, %r13;
	setp.ne.s32 	%p537, %r13, %r14;
	setp.ne.s32 	%p536, %r14, %r15;
	setp.ne.s32 	%p535, %r15, %r16;
	setp.ne.s32 	%p534, %r16, %r17;
	setp.ne.s32 	%p533, %r17, %r18;
	setp.ne.s32 	%p532, %r18, %r19;
	setp.ne.s32 	%p531, %r19, %r20;
	setp.ne.s32 	%p530, %r20, %r21;
	setp.ne.s32 	%p529, %r21, %r22;
	setp.ne.s32 	%p528, %r22, %r23;
	setp.ne.s32 	%p527, %r23, %r24;
	setp.ne.s32 	%p526, %r24, %r25;
	setp.ne.s32 	%p525, %r25, %r26;
	cvt.u32.u64 	%r1545, %rd298;
	selp.u32 	%r1546, 1, 0, %p543;
	selp.u32 	%r1547, 1, 0, %p542;
	selp.u32 	%r1548, 1, 0, %p541;
	selp.u32 	%r1549, 1, 0, %p540;
	selp.u32 	%r1550, 1, 0, %p539;
	selp.u32 	%r1551, 1, 0, %p538;
	selp.u32 	%r1552, 1, 0, %p537;
	selp.u32 	%r1553, 1, 0, %p536;
	selp.u32 	%r1554, 1, 0, %p535;
	selp.u32 	%r1555, 1, 0, %p534;
	selp.u32 	%r1556, 1, 0, %p533;
	selp.u32 	%r1557, 1, 0, %p532;
	selp.u32 	%r1558, 1, 0, %p531;
	selp.u32 	%r1559, 1, 0, %p530;
	selp.u32 	%r1560, 1, 0, %p529;
	selp.u32 	%r1561, 1, 0, %p528;
	selp.u32 	%r1562, 1, 0, %p527;
	selp.u32 	%r1563, 1, 0, %p526;
	selp.u32 	%r1564, 1, 0, %p525;
	selp.b32 	%r1565, 0, %r27, %p543;
	add.s32 	%r1566, %r28, %r1565;
	selp.b32 	%r1567, 0, %r1566, %p542;
	add.s32 	%r1568, %r29, %r1567;
	selp.b32 	%r1569, 0, %r1568, %p541;
	add.s32 	%r1570, %r30, %r1569;
	selp.b32 	%r1571, 0, %r1570, %p540;
	add.s32 	%r1572, %r31, %r1571;
	selp.b32 	%r1573, 0, %r1572, %p539;
	add.s32 	%r1574, %r32, %r1573;
	selp.b32 	%r1575, 0, %r1574, %p538;
	add.s32 	%r1576, %r33, %r1575;
	selp.b32 	%r1577, 0, %r1576, %p537;
	add.s32 	%r1578, %r34, %r1577;
	selp.b32 	%r1579, 0, %r1578, %p536;
	add.s32 	%r1580, %r35, %r1579;
	selp.b32 	%r1581, 0, %r1580, %p535;
	add.s32 	%r1582, %r36, %r1581;
	selp.b32 	%r1583, 0, %r1582, %p534;
	add.s32 	%r1584, %r37, %r1583;
	selp.b32 	%r1585, 0, %r1584, %p533;
	add.s32 	%r1586, %r38, %r1585;
	selp.b32 	%r1587, 0, %r1586, %p532;
	add.s32 	%r1588, %r39, %r1587;
	selp.b32 	%r1589, 0, %r1588, %p531;
	add.s32 	%r1590, %r40, %r1589;
	selp.b32 	%r1591, 0, %r1590, %p530;
	add.s32 	%r1592, %r41, %r1591;
	selp.b32 	%r1593, 0, %r1592, %p529;
	add.s32 	%r1594, %r42, %r1593;
	selp.b32 	%r1595, 0, %r1594, %p528;
	add.s32 	%r1596, %r43, %r1595;
	selp.b32 	%r1597, 0, %r1596, %p527;
	add.s32 	%r1598, %r44, %r1597;
	selp.b32 	%r1599, 0, %r1598, %p526;
	add.s32 	%r1600, %r45, %r1599;
	or.b32  	%r1601, %r1545, %r1564;
	or.b32  	%r1602, %r1601, %r1546;
	or.b32  	%r1603, %r1602, %r1547;
	or.b32  	%r1604, %r1603, %r1548;
	or.b32  	%r1605, %r1604, %r1549;
	or.b32  	%r1606, %r1605, %r1550;
	or.b32  	%r1607, %r1606, %r1551;
	or.b32  	%r1608, %r1607, %r1552;
	or.b32  	%r1609, %r1608, %r1553;
	or.b32  	%r1610, %r1609, %r1554;
	or.b32  	%r1611, %r1610, %r1555;
	or.b32  	%r1612, %r1611, %r1556;
	or.b32  	%r1613, %r1612, %r1557;
	or.b32  	%r1614, %r1613, %r1558;
	or.b32  	%r1615, %r1614, %r1559;
	or.b32  	%r1616, %r1615, %r1560;
	or.b32  	%r1617, %r1616, %r1561;
	or.b32  	%r1618, %r1617, %r1562;
	or.b32  	%r1486, %r1618, %r1563;
	selp.b32 	%r1619, 0, %r1600, %p525;
	add.s32 	%r1491, %r46, %r1619;
	mov.b32 	%r1542, 1;
	mov.b32 	%r1543, 0;
	mov.b32 	%r1544, -1;
	// begin inline asm
	shfl.sync.up.b32 %r1485, %r1486, %r1542, %r1543, %r1544;
	// end inline asm
	// begin inline asm
	shfl.sync.up.b32 %r1490, %r1491, %r1542, %r1543, %r1544;
	// end inline asm
	setp.eq.s32 	%p478, %r1486, 0;
	selp.b32 	%r1620, %r1490, 0, %p478;
	setp.lt.s32 	%p479, %r1104, 1;
	selp.b32 	%r1621, 0, %r1620, %p479;
	add.s32 	%r1501, %r1621, %r1491;
	selp.b32 	%r1622, 0, %r1485, %p479;
	or.b32  	%r1496, %r1622, %r1486;
	mov.b32 	%r1502, 2;
	// begin inline asm
	shfl.sync.up.b32 %r1495, %r1496, %r1502, %r1543, %r1544;
	// end inline asm
	// begin inline asm
	shfl.sync.up.b32 %r1500, %r1501, %r1502, %r1543, %r1544;
	// end inline asm
	setp.eq.s32 	%p480, %r1496, 0;
	selp.b32 	%r1623, %r1500, 0, %p480;
	setp.lt.s32 	%p481, %r1104, 2;
	selp.b32 	%r1624, 0, %r1623, %p481;
	add.s32 	%r1511, %r1624, %r1501;
	selp.b32 	%r1625, 0, %r1495, %p481;
	or.b32  	%r1506, %r1625, %r1496;
	mov.b32 	%r1512, 4;
	// begin inline asm
	shfl.sync.up.b32 %r1505, %r1506, %r1512, %r1543, %r1544;
	// end inline asm
	// begin inline asm
	shfl.sync.up.b32 %r1510, %r1511, %r1512, %r1543, %r1544;
	// end inline asm
	setp.eq.s32 	%p482, %r1506, 0;
	selp.b32 	%r1626, %r1510, 0, %p482;
	setp.lt.s32 	%p483, %r1104, 4;
	selp.b32 	%r1627, 0, %r1626, %p483;
	add.s32 	%r1521, %r1627, %r1511;
	selp.b32 	%r1628, 0, %r1505, %p483;
	or.b32  	%r1516, %r1628, %r1506;
	mov.b32 	%r1522, 8;
	// begin inline asm
	shfl.sync.up.b32 %r1515, %r1516, %r1522, %r1543, %r1544;
	// end inline asm
	// begin inline asm
	shfl.sync.up.b32 %r1520, %r1521, %r1522, %r1543, %r1544;
	// end inline asm
	setp.eq.s32 	%p484, %r1516, 0;
	selp.b32 	%r1629, %r1520, 0, %p484;
	setp.lt.s32 	%p485, %r1104, 8;
	selp.b32 	%r1630, 0, %r1629, %p485;
	add.s32 	%r1531, %r1630, %r1521;
	selp.b32 	%r1631, 0, %r1515, %p485;
	or.b32  	%r1526, %r1631, %r1516;
	mov.b32 	%r1532, 16;
	// begin inline asm
	shfl.sync.up.b32 %r1525, %r1526, %r1532, %r1543, %r1544;
	// end inline asm
	// begin inline asm
	shfl.sync.up.b32 %r1530, %r1531, %r1532, %r1543, %r1544;
	// end inline asm
	setp.eq.s32 	%p486, %r1526, 0;
	selp.b32 	%r1632, %r1530, 0, %p486;
	setp.lt.s32 	%p487, %r1104, 16;
	selp.b32 	%r1633, 0, %r1632, %p487;
	add.s32 	%r1541, %r1633, %r1531;
	selp.b32 	%r1634, 0, %r1525, %p487;
	or.b32  	%r1536, %r1634, %r1526;
	// begin inline asm
	shfl.sync.up.b32 %r1535, %r1536, %r1542, %r1543, %r1544;
	// end inline asm
	// begin inline asm
	shfl.sync.up.b32 %r1789, %r1541, %r1542, %r1543, %r1544;
	// end inline asm
	setp.ne.s32 	%p488, %r1104, 31;
	@%p488 bra 	$L__BB45_6;
	shl.b32 	%r1635, %r4, 3;
	mov.u32 	%r1636, _ZZN3cub18CUB_300001_SM_10006detail11scan_by_key21DeviceScanByKeyKernelINS2_10policy_hubIPiiiN4cuda3std3__44plusIvEEE10Policy1000ES5_S5_S5_NS0_24ReduceByKeyScanTileStateIiiLb1EEENS8_8equal_toIvEESA_imiiEEvT0_PT9_T1_T2_T3_iT4_T5_T6_T7_E12temp_storage;
	add.s32 	%r1637, %r1636, %r1635;
	st.shared.v2.u32 	[%r1637], {%r1536, %r1541};
$L__BB45_6:
	bar.sync 	0;
	ld.shared.v4.u32 	{%r1638, %r1639, %r1640, %r1641}, [_ZZN3cub18CUB_300001_SM_10006detail11scan_by_key21DeviceScanByKeyKernelINS2_10policy_hubIPiiiN4cuda3std3__44plusIvEEE10Policy1000ES5_S5_S5_NS0_24ReduceByKeyScanTileStateIiiLb1EEENS8_8equal_toIvEESA_imiiEEvT0_PT9_T1_T2_T3_iT4_T5_T6_T7_E12temp_storage];
	or.b32  	%r1642, %r1640, %r1638;
	setp.eq.s32 	%p489, %r1640, 0;
	selp.b32 	%r1643, %r1639, 0, %p489;
	add.s32 	%r1644, %r1643, %r1641;
	setp.eq.s32 	%p490, %r4, 2;
	selp.b32 	%r1645, %r1644, %r1639, %p490;
	ld.shared.v4.u32 	{%r1646, %r1647, %r1648, %r1649}, [_ZZN3cub18CUB_300001_SM_10006detail11scan_by_key21DeviceScanByKeyKernelINS2_10policy_hubIPiiiN4cuda3std3__44plusIvEEE10Policy1000ES5_S5_S5_NS0_24ReduceByKeyScanTileStateIiiLb1EEENS8_8equal_toIvEESA_imiiEEvT0_PT9_T1_T2_T3_iT4_T5_T6_T7_E12temp_storage+16];
	or.b32  	%r1650, %r1646, %r1642;
	setp.eq.s32 	%p491, %r1646, 0;
	selp.b32 	%r1651, %r1644, 0, %p491;
	add.s32 	%r1652, %r1651, %r1647;
	setp.eq.s32 	%p492, %r4, 3;
	selp.b32 	%r1653, %r1652, %r1645, %p492;
	or.b32  	%r1654, %r1648, %r1650;
	setp.eq.s32 	%p493, %r1648, 0;
	selp.b32 	%r1655, %r1652, 0, %p493;
	add.s32 	%r1656, %r1655, %r1649;
	setp.eq.s32 	%p494, %r4, 4;
	selp.b32 	%r1657, %r1656, %r1653, %p494;
	ld.shared.v4.u32 	{%r1658, %r1659, %r1660, %r1661}, [_ZZN3cub18CUB_300001_SM_10006detail11scan_by_key21DeviceScanByKeyKernelINS2_10policy_hubIPiiiN4cuda3std3__44plusIvEEE10Policy1000ES5_S5_S5_NS0_24ReduceByKeyScanTileStateIiiLb1EEENS8_8equal_toIvEESA_imiiEEvT0_PT9_T1_T2_T3_iT4_T5_T6_T7_E12temp_storage+32];
	or.b32  	%r1662, %r1658, %r1654;
	setp.eq.s32 	%p495, %r1658, 0;
	selp.b32 	%r1663, %r1656, 0, %p495;
	add.s32 	%r1664, %r1663, %r1659;
	setp.eq.s32 	%p496, %r4, 5;
	selp.b32 	%r1665, %r1664, %r1657, %p496;
	or.b32  	%r1666, %r1660, %r1662;
	setp.eq.s32 	%p497, %r1660, 0;
	selp.b32 	%r1667, %r1664, 0, %p497;
	add.s32 	%r1668, %r1667, %r1661;
	setp.eq.s32 	%p498, %r4, 6;
	selp.b32 	%r52, %r1668, %r1665, %p498;
	ld.shared.v2.u32 	{%r1669, %r1670}, [_ZZN3cub18CUB_300001_SM_10006detail11scan_by_key21DeviceScanByKeyKernelINS2_10policy_hubIPiiiN4cuda3std3__44plusIvEEE10Policy1000ES5_S5_S5_NS0_24ReduceByKeyScanTileStateIiiLb1EEENS8_8equal_toIvEESA_imiiEEvT0_PT9_T1_T2_T3_iT4_T5_T6_T7_E12temp_storage+48];
	or.b32  	%r53, %r1669, %r1666;
	setp.eq.s32 	%p499, %r1669, 0;
	selp.b32 	%r1671, %r1668, 0, %p499;
	add.s32 	%r54, %r1671, %r1670;
	setp.lt.u32 	%p500, %r2, 32;
	@%p500 bra 	$L__BB45_8;
	setp.eq.s32 	%p501, %r1535, 0;
	selp.b32 	%r1672, %r52, 0, %p501;
	add.s32 	%r1673, %r1672, %r1789;
	setp.eq.s32 	%p502, %r1104, 0;
	selp.b32 	%r1789, %r52, %r1673, %p502;
$L__BB45_8:
	setp.ne.s32 	%p503, %r24, %r25;
	setp.ne.s32 	%p504, %r23, %r24;
	setp.ne.s32 	%p505, %r22, %r23;
	setp.ne.s32 	%p506, %r21, %r22;
	setp.ne.s32 	%p507, %r20, %r21;
	setp.ne.s32 	%p508, %r19, %r20;
	setp.ne.s32 	%p509, %r18, %r19;
	setp.ne.s32 	%p510, %r17, %r18;
	setp.ne.s32 	%p511, %r16, %r17;
	setp.ne.s32 	%p512, %r15, %r16;
	setp.ne.s32 	%p513, %r14, %r15;
	setp.ne.s32 	%p514, %r13, %r14;
	setp.ne.s32 	%p515, %r12, %r13;
	setp.ne.s32 	%p516, %r11, %r12;
	setp.ne.s32 	%p517, %r10, %r11;
	setp.ne.s32 	%p518, %r9, %r10;
	setp.ne.s32 	%p519, %r8, %r9;
	setp.ne.s32 	%p520, %r7, %r8;
	setp.ne.s32 	%p521, %r2, 0;
	setp.eq.s32 	%p522, %r2, 0;
	setp.eq.s64 	%p523, %rd298, 0;
	selp.b32 	%r1674, %r1789, 0, %p523;
	selp.b32 	%r1675, 0, %r1674, %p522;
	add.s32 	%r1788, %r1675, %r27;
	selp.b32 	%r1676, 0, %r1788, %p520;
	add.s32 	%r1787, %r28, %r1676;
	selp.b32 	%r1677, 0, %r1787, %p519;
	add.s32 	%r1786, %r29, %r1677;
	selp.b32 	%r1678, 0, %r1786, %p518;
	add.s32 	%r1785, %r30, %r1678;
	selp.b32 	%r1679, 0, %r1785, %p517;
	add.s32 	%r1784, %r31, %r1679;
	selp.b32 	%r1680, 0, %r1784, %p516;
	add.s32 	%r1783, %r32, %r1680;
	selp.b32 	%r1681, 0, %r1783, %p515;
	add.s32 	%r1782, %r33, %r1681;
	selp.b32 	%r1682, 0, %r1782, %p514;
	add.s32 	%r1781, %r34, %r1682;
	selp.b32 	%r1683, 0, %r1781, %p513;
	add.s32 	%r1780, %r35, %r1683;
	selp.b32 	%r1684, 0, %r1780, %p512;
	add.s32 	%r1779, %r36, %r1684;
	selp.b32 	%r1685, 0, %r1779, %p511;
	add.s32 	%r1778, %r37, %r1685;
	selp.b32 	%r1686, 0, %r1778, %p510;
	add.s32 	%r1777, %r38, %r1686;
	selp.b32 	%r1687, 0, %r1777, %p509;
	add.s32 	%r1776, %r39, %r1687;
	selp.b32 	%r1688, 0, %r1776, %p508;
	add.s32 	%r1775, %r40, %r1688;
	selp.b32 	%r1689, 0, %r1775, %p507;
	add.s32 	%r1774, %r41, %r1689;
	selp.b32 	%r1690, 0, %r1774, %p506;
	add.s32 	%r1773, %r42, %r1690;
	selp.b32 	%r1691, 0, %r1773, %p505;
	add.s32 	%r1772, %r43, %r1691;
	selp.b32 	%r1692, 0, %r1772, %p504;
	add.s32 	%r1771, %r44, %r1692;
	selp.b32 	%r1770, 0, %r1771, %p503;
	@%p521 bra 	$L__BB45_32;
	mov.b64 	%rd291, {%r53, %r54};
	add.s64 	%rd290, %rd3, 512;
	mov.b64 	%rd292, 101;
	// begin inline asm
	st.relaxed.gpu.v2.u64 [%rd290], {%rd291, %rd292};
	// end inline asm
	bra.uni 	$L__BB45_32;
$L__BB45_10:
	setp.ne.s32 	%p372, %r2, 0;
	mov.b32 	%r1758, 0;
	@%p372 bra 	$L__BB45_12;
	mul.wide.u32 	%rd269, %r1, 4;
	add.s64 	%rd270, %rd2, %rd269;
	ld.global.u32 	%r1758, [%rd270];
$L__BB45_12:
	setp.eq.s32 	%p373, %r2, 0;
	shl.b32 	%r1133, %r2, 2;
	add.s32 	%r1135, %r1131, %r1133;
	add.s32 	%r78, %r1135, 1020;
	st.shared.u32 	[%r1135+1020], %r26;
	bar.sync 	0;
	@%p373 bra 	$L__BB45_14;
	ld.shared.u32 	%r1758, [%r78+-4];
$L__BB45_14:
	setp.ne.s32 	%p374, %r1758, %r7;
	selp.u64 	%rd298, 1, 0, %p374;
	setp.ne.s32 	%p375, %r7, %r8;
	setp.ne.s32 	%p376, %r8, %r9;
	setp.ne.s32 	%p377, %r9, %r10;
	setp.ne.s32 	%p378, %r10, %r11;
	setp.ne.s32 	%p379, %r11, %r12;
	setp.ne.s32 	%p380, %r12, %r13;
	setp.ne.s32 	%p381, %r13, %r14;
	setp.ne.s32 	%p382, %r14, %r15;
	setp.ne.s32 	%p383, %r15, %r16;
	setp.ne.s32 	%p384, %r16, %r17;
	setp.ne.s32 	%p385, %r17, %r18;
	setp.ne.s32 	%p386, %r18, %r19;
	setp.ne.s32 	%p387, %r19, %r20;
	setp.ne.s32 	%p388, %r20, %r21;
	setp.ne.s32 	%p389, %r21, %r22;
	setp.ne.s32 	%p390, %r22, %r23;
	setp.ne.s32 	%p391, %r23, %r24;
	setp.ne.s32 	%p392, %r24, %r25;
	setp.ne.s32 	%p525, %r25, %r26;
	selp.b32 	%r1196, 0, %r27, %p375;
	add.s32 	%r1197, %r28, %r1196;
	selp.b32 	%r1198, 0, %r1197, %p376;
	add.s32 	%r1199, %r29, %r1198;
	selp.b32 	%r1200, 0, %r1199, %p377;
	add.s32 	%r1201, %r30, %r1200;
	selp.b32 	%r1202, 0, %r1201, %p378;
	add.s32 	%r1203, %r31, %r1202;
	selp.b32 	%r1204, 0, %r1203, %p379;
	add.s32 	%r1205, %r32, %r1204;
	selp.b32 	%r1206, 0, %r1205, %p380;
	add.s32 	%r1207, %r33, %r1206;
	selp.b32 	%r1208, 0, %r1207, %p381;
	add.s32 	%r1209, %r34, %r1208;
	selp.b32 	%r1210, 0, %r1209, %p382;
	add.s32 	%r1211, %r35, %r1210;
	selp.b32 	%r1212, 0, %r1211, %p383;
	add.s32 	%r1213, %r36, %r1212;
	selp.b32 	%r1214, 0, %r1213, %p384;
	add.s32 	%r1215, %r37, %r1214;
	selp.b32 	%r1216, 0, %r1215, %p385;
	add.s32 	%r1217, %r38, %r1216;
	selp.b32 	%r1218, 0, %r1217, %p386;
	add.s32 	%r1219, %r39, %r1218;
	selp.b32 	%r1220, 0, %r1219, %p387;
	add.s32 	%r1221, %r40, %r1220;
	selp.b32 	%r1222, 0, %r1221, %p388;
	add.s32 	%r1223, %r41, %r1222;
	selp.b32 	%r1224, 0, %r1223, %p389;
	add.s32 	%r1225, %r42, %r1224;
	selp.b32 	%r1226, 0, %r1225, %p390;
	add.s32 	%r1227, %r43, %r1226;
	selp.b32 	%r1228, 0, %r1227, %p391;
	add.s32 	%r1229, %r44, %r1228;
	selp.b32 	%r1230, 0, %r1229, %p392;
	add.s32 	%r1231, %r45, %r1230;
	or.pred  	%p393, %p374, %p525;
	or.pred  	%p394, %p393, %p375;
	or.pred  	%p395, %p394, %p376;
	or.pred  	%p396, %p395, %p377;
	or.pred  	%p397, %p396, %p378;
	or.pred  	%p398, %p397, %p379;
	or.pred  	%p399, %p398, %p380;
	or.pred  	%p400, %p399, %p381;
	or.pred  	%p401, %p400, %p382;
	or.pred  	%p402, %p401, %p383;
	or.pred  	%p403, %p402, %p384;
	or.pred  	%p404, %p403, %p385;
	or.pred  	%p405, %p404, %p386;
	or.pred  	%p406, %p405, %p387;
	or.pred  	%p407, %p406, %p388;
	or.pred  	%p408, %p407, %p389;
	or.pred  	%p409, %p408, %p390;
	or.pred  	%p410, %p409, %p391;
	or.pred  	%p411, %p410, %p392;
	selp.u32 	%r1137, 1, 0, %p411;
	selp.b32 	%r1232, 0, %r1231, %p525;
	add.s32 	%r1142, %r46, %r1232;
	mov.b32 	%r1193, 1;
	mov.b32 	%r1194, 0;
	mov.b32 	%r1195, -1;
	// begin inline asm
	shfl.sync.up.b32 %r1136, %r1137, %r1193, %r1194, %r1195;
	// end inline asm
	// begin inline asm
	shfl.sync.up.b32 %r1141, %r1142, %r1193, %r1194, %r1195;
	// end inline asm
	setp.lt.s32 	%p413, %r1104, 1;
	selp.b32 	%r1233, 0, %r1136, %p413;
	or.b32  	%r1147, %r1233, %r1137;
	selp.b32 	%r1234, 0, %r1141, %p411;
	selp.b32 	%r1235, 0, %r1234, %p413;
	add.s32 	%r1152, %r1235, %r1142;
	mov.b32 	%r1153, 2;
	// begin inline asm
	shfl.sync.up.b32 %r1146, %r1147, %r1153, %r1194, %r1195;
	// end inline asm
	// begin inline asm
	shfl.sync.up.b32 %r1151, %r1152, %r1153, %r1194, %r1195;
	// end inline asm
	setp.eq.s32 	%p414, %r1147, 0;
	selp.b32 	%r1236, %r1151, 0, %p414;
	setp.lt.s32 	%p415, %r1104, 2;
	selp.b32 	%r1237, 0, %r1146, %p415;
	or.b32  	%r1157, %r1237, %r1147;
	selp.b32 	%r1238, 0, %r1236, %p415;
	add.s32 	%r1162, %r1238, %r1152;
	mov.b32 	%r1163, 4;
	// begin inline asm
	shfl.sync.up.b32 %r1156, %r1157, %r1163, %r1194, %r1195;
	// end inline asm
	// begin inline asm
	shfl.sync.up.b32 %r1161, %r1162, %r1163, %r1194, %r1195;
	// end inline asm
	setp.eq.s32 	%p416, %r1157, 0;
	selp.b32 	%r1239, %r1161, 0, %p416;
	setp.lt.s32 	%p417, %r1104, 4;
	selp.b32 	%r1240, 0, %r1156, %p417;
	or.b32  	%r1167, %r1240, %r1157;
	selp.b32 	%r1241, 0, %r1239, %p417;
	add.s32 	%r1172, %r1241, %r1162;
	mov.b32 	%r1173, 8;
	// begin inline asm
	shfl.sync.up.b32 %r1166, %r1167, %r1173, %r1194, %r1195;
	// end inline asm
	// begin inline asm
	shfl.sync.up.b32 %r1171, %r1172, %r1173, %r1194, %r1195;
	// end inline asm
	setp.eq.s32 	%p418, %r1167, 0;
	selp.b32 	%r1242, %r1171, 0, %p418;
	setp.lt.s32 	%p419, %r1104, 8;
	selp.b32 	%r1243, 0, %r1166, %p419;
	or.b32  	%r1177, %r1243, %r1167;
	selp.b32 	%r1244, 0, %r1242, %p419;
	add.s32 	%r1182, %r1244, %r1172;
	mov.b32 	%r1183, 16;
	// begin inline asm
	shfl.sync.up.b32 %r1176, %r1177, %r1183, %r1194, %r1195;
	// end inline asm
	// begin inline asm
	shfl.sync.up.b32 %r1181, %r1182, %r1183, %r1194, %r1195;
	// end inline asm
	setp.eq.s32 	%p420, %r1177, 0;
	selp.b32 	%r1245, %r1181, 0, %p420;
	setp.lt.s32 	%p421, %r1104, 16;
	selp.b32 	%r1246, 0, %r1176, %p421;
	or.b32  	%r1187, %r1246, %r1177;
	selp.b32 	%r1247, 0, %r1245, %p421;
	add.s32 	%r1192, %r1247, %r1182;
	// begin inline asm
	shfl.sync.up.b32 %r1768, %r1187, %r1193, %r1194, %r1195;
	// end inline asm
	// begin inline asm
	shfl.sync.up.b32 %r1769, %r1192, %r1193, %r1194, %r1195;
	// end inline asm
	setp.ne.s32 	%p422, %r1104, 31;
	@%p422 bra 	$L__BB45_16;
	shl.b32 	%r1248, %r4, 3;
	mov.u32 	%r1249, _ZZN3cub18CUB_300001_SM_10006detail11scan_by_key21DeviceScanByKeyKernelINS2_10policy_hubIPiiiN4cuda3std3__44plusIvEEE10Policy1000ES5_S5_S5_NS0_24ReduceByKeyScanTileStateIiiLb1EEENS8_8equal_toIvEESA_imiiEEvT0_PT9_T1_T2_T3_iT4_T5_T6_T7_E12temp_storage;
	add.s32 	%r1250, %r1249, %r1248;
	st.shared.v2.u32 	[%r1250], {%r1187, %r1192};
$L__BB45_16:
	bar.sync 	0;
	ld.shared.v4.u32 	{%r1251, %r1252, %r1253, %r1254}, [_ZZN3cub18CUB_300001_SM_10006detail11scan_by_key21DeviceScanByKeyKernelINS2_10policy_hubIPiiiN4cuda3std3__44plusIvEEE10Policy1000ES5_S5_S5_NS0_24ReduceByKeyScanTileStateIiiLb1EEENS8_8equal_toIvEESA_imiiEEvT0_PT9_T1_T2_T3_iT4_T5_T6_T7_E12temp_storage];
	or.b32  	%r1255, %r1253, %r1251;
	setp.eq.s32 	%p423, %r1253, 0;
	selp.b32 	%r1256, %r1252, 0, %p423;
	add.s32 	%r1257, %r1256, %r1254;
	setp.eq.s32 	%p424, %r4, 2;
	selp.b32 	%r1258, %r1255, %r1251, %p424;
	selp.b32 	%r1259, %r1257, %r1252, %p424;
	ld.shared.v4.u32 	{%r1260, %r1261, %r1262, %r1263}, [_ZZN3cub18CUB_300001_SM_10006detail11scan_by_key21DeviceScanByKeyKernelINS2_10policy_hubIPiiiN4cuda3std3__44plusIvEEE10Policy1000ES5_S5_S5_NS0_24ReduceByKeyScanTileStateIiiLb1EEENS8_8equal_toIvEESA_imiiEEvT0_PT9_T1_T2_T3_iT4_T5_T6_T7_E12temp_storage+16];
	or.b32  	%r1264, %r1260, %r1255;
	setp.eq.s32 	%p425, %r1260, 0;
	selp.b32 	%r1265, %r1257, 0, %p425;
	add.s32 	%r1266, %r1265, %r1261;
	setp.eq.s32 	%p426, %r4, 3;
	selp.b32 	%r1267, %r1264, %r1258, %p426;
	selp.b32 	%r1268, %r1266, %r1259, %p426;
	or.b32  	%r1269, %r1262, %r1264;
	setp.eq.s32 	%p427, %r1262, 0;
	selp.b32 	%r1270, %r1266, 0, %p427;
	add.s32 	%r1271, %r1270, %r1263;
	setp.eq.s32 	%p428, %r4, 4;
	selp.b32 	%r1272, %r1269, %r1267, %p428;
	selp.b32 	%r1273, %r1271, %r1268, %p428;
	ld.shared.v4.u32 	{%r1274, %r1275, %r1276, %r1277}, [_ZZN3cub18CUB_300001_SM_10006detail11scan_by_key21DeviceScanByKeyKernelINS2_10policy_hubIPiiiN4cuda3std3__44plusIvEEE10Policy1000ES5_S5_S5_NS0_24ReduceByKeyScanTileStateIiiLb1EEENS8_8equal_toIvEESA_imiiEEvT0_PT9_T1_T2_T3_iT4_T5_T6_T7_E12temp_storage+32];
	or.b32  	%r1278, %r1274, %r1269;
	setp.eq.s32 	%p429, %r1274, 0;
	selp.b32 	%r1279, %r1271, 0, %p429;
	add.s32 	%r1280, %r1279, %r1275;
	setp.eq.s32 	%p430, %r4, 5;
	selp.b32 	%r1281, %r1278, %r1272, %p430;
	selp.b32 	%r1282, %r1280, %r1273, %p430;
	or.b32  	%r1283, %r1276, %r1278;
	setp.eq.s32 	%p431, %r1276, 0;
	selp.b32 	%r1284, %r1280, 0, %p431;
	add.s32 	%r1285, %r1284, %r1277;
	setp.eq.s32 	%p432, %r4, 6;
	selp.b32 	%r85, %r1283, %r1281, %p432;
	selp.b32 	%r86, %r1285, %r1282, %p432;
	ld.shared.v2.u32 	{%r1286, %r1287}, [_ZZN3cub18CUB_300001_SM_10006detail11scan_by_key21DeviceScanByKeyKernelINS2_10policy_hubIPiiiN4cuda3std3__44plusIvEEE10Policy1000ES5_S5_S5_NS0_24ReduceByKeyScanTileStateIiiLb1EEENS8_8equal_toIvEESA_imiiEEvT0_PT9_T1_T2_T3_iT4_T5_T6_T7_E12temp_storage+48];
	or.b32  	%r87, %r1286, %r1283;
	setp.eq.s32 	%p433, %r1286, 0;
	selp.b32 	%r1288, %r1285, 0, %p433;
	add.s32 	%r88, %r1288, %r1287;
	setp.lt.u32 	%p434, %r2, 32;
	@%p434 bra 	$L__BB45_18;
	setp.eq.s32 	%p435, %r1768, 0;
	selp.b32 	%r1289, %r86, 0, %p435;
	add.s32 	%r1290, %r1289, %r1769;
	setp.eq.s32 	%p436, %r1104, 0;
	selp.b32 	%r1291, 0, %r1768, %p436;
	or.b32  	%r1768, %r85, %r1291;
	selp.b32 	%r1769, %r86, %r1290, %p436;
	bra.uni 	$L__BB45_31;
$L__BB45_18:
	setp.ne.s32 	%p437, %r2, 0;
	mul.wide.u32 	%rd271, %r1, 16;
	add.s64 	%rd10, %rd3, %rd271;
	@%p437 bra 	$L__BB45_20;
	st.shared.u32 	[_ZZN3cub18CUB_300001_SM_10006detail11scan_by_key21DeviceScanByKeyKernelINS2_10policy_hubIPiiiN4cuda3std3__44plusIvEEE10Policy1000ES5_S5_S5_NS0_24ReduceByKeyScanTileStateIiiLb1EEENS8_8equal_toIvEESA_imiiEEvT0_PT9_T1_T2_T3_iT4_T5_T6_T7_E12temp_storage+116], %r87;
	st.shared.u32 	[_ZZN3cub18CUB_300001_SM_10006detail11scan_by_key21DeviceScanByKeyKernelINS2_10policy_hubIPiiiN4cuda3std3__44plusIvEEE10Policy1000ES5_S5_S5_NS0_24ReduceByKeyScanTileStateIiiLb1EEENS8_8equal_toIvEESA_imiiEEvT0_PT9_T1_T2_T3_iT4_T5_T6_T7_E12temp_storage+120], %r88;
	mov.b64 	%rd273, {%r87, %r88};
	add.s64 	%rd272, %rd10, 512;
	mov.b64 	%rd274, 100;
	// begin inline asm
	st.relaxed.gpu.v2.u64 [%rd272], {%rd273, %rd274};
	// end inline asm
$L__BB45_20:
	not.b32 	%r91, %r2;
	mov.b32 	%r1292, 280;
	// begin inline asm
	nanosleep.u32 %r1292;
	// end inline asm
	mul.wide.u32 	%rd275, %r2, 16;
	xor.b64  	%rd276, %rd275, -16;
	add.s64 	%rd277, %rd10, %rd276;
	add.s64 	%rd11, %rd277, 512;
	mov.b32 	%r1760, 928;
	mov.u32 	%r1766, %r1;
$L__BB45_21:
	shr.u32 	%r94, %r1760, 1;
	mul.lo.s32 	%r1295, %r1766, 16807;
	and.b32  	%r1766, %r1295, 2147483647;
	sub.s32 	%r1296, %r1760, %r94;
	add.s32 	%r1297, %r1296, 1;
	rem.u32 	%r1298, %r1766, %r1297;
	add.s32 	%r1294, %r1298, %r94;
	// begin inline asm
	nanosleep.u32 %r1294;
	// end inline asm
	// begin inline asm
	ld.relaxed.gpu.v2.u64 {%rd278, %rd297}, [%rd11];
	// end inline asm
	setp.eq.s64 	%p438, %rd297, 99;
	mov.b32 	%r1299, -1;
	vote.sync.any.pred 	%p439, %p438, %r1299;
	mov.u32 	%r1760, %r94;
	@%p439 bra 	$L__BB45_21;
	mov.b64 	{%r1303, %r1308}, %rd278;
	setp.eq.s64 	%p440, %rd297, 101;
	mov.b32 	%r1351, -1;
	vote.sync.ballot.b32 	%r1353, %p440, %r1351;
	// begin inline asm
	mov.u32 %r1301, %lanemask_ge;
	// end inline asm
	and.b32  	%r1354, %r1353, %r1301;
	or.b32  	%r1355, %r1354, -2147483648;
	add.s32 	%r1356, %r1355, -1;
	not.b32 	%r1357, %r1355;
	and.b32  	%r1358, %r1357, %r1356;
	popc.b32 	%r1305, %r1358;
	mov.b32 	%r1309, 1;
	// begin inline asm
	shfl.sync.down.b32 %r1302, %r1303, %r1309, %r1305, %r1351;
	// end inline asm
	// begin inline asm
	shfl.sync.down.b32 %r1307, %r1308, %r1309, %r1305, %r1351;
	// end inline asm
	setp.lt.s32 	%p442, %r1104, %r1305;
	setp.eq.s32 	%p443, %r1303, 0;
	selp.b32 	%r1359, %r1302, 0, %p442;
	or.b32  	%r1313, %r1359, %r1303;
	selp.b32 	%r1360, %r1307, 0, %p443;
	selp.b32 	%r1361, %r1360, 0, %p442;
	add.s32 	%r1318, %r1361, %r1308;
	mov.b32 	%r1319, 2;
	// begin inline asm
	shfl.sync.down.b32 %r1312, %r1313, %r1319, %r1305, %r1351;
	// end inline asm
	// begin inline asm
	shfl.sync.down.b32 %r1317, %r1318, %r1319, %r1305, %r1351;
	// end inline asm
	add.s32 	%r97, %r1104, 2;
	setp.gt.s32 	%p444, %r97, %r1305;
	setp.eq.s32 	%p445, %r1313, 0;
	selp.b32 	%r1362, %r1317, 0, %p445;
	selp.b32 	%r1363, 0, %r1312, %p444;
	or.b32  	%r1323, %r1313, %r1363;
	selp.b32 	%r1364, 0, %r1362, %p444;
	add.s32 	%r1328, %r1364, %r1318;
	mov.b32 	%r1329, 4;
	// begin inline asm
	shfl.sync.down.b32 %r1322, %r1323, %r1329, %r1305, %r1351;
	// end inline asm
	// begin inline asm
	shfl.sync.down.b32 %r1327, %r1328, %r1329, %r1305, %r1351;
	// end inline asm
	add.s32 	%r98, %r1104, 4;
	setp.gt.s32 	%p446, %r98, %r1305;
	setp.eq.s32 	%p447, %r1323, 0;
	selp.b32 	%r1365, %r1327, 0, %p447;
	selp.b32 	%r1366, 0, %r1322, %p446;
	or.b32  	%r1333, %r1323, %r1366;
	selp.b32 	%r1367, 0, %r1365, %p446;
	add.s32 	%r1338, %r1328, %r1367;
	mov.b32 	%r1339, 8;
	// begin inline asm
	shfl.sync.down.b32 %r1332, %r1333, %r1339, %r1305, %r1351;
	// end inline asm
	// begin inline asm
	shfl.sync.down.b32 %r1337, %r1338, %r1339, %r1305, %r1351;
	// end inline asm
	add.s32 	%r99, %r1104, 8;
	setp.gt.s32 	%p448, %r99, %r1305;
	setp.eq.s32 	%p449, %r1333, 0;
	selp.b32 	%r1368, %r1337, 0, %p449;
	selp.b32 	%r1369, 0, %r1332, %p448;
	or.b32  	%r1343, %r1333, %r1369;
	selp.b32 	%r1370, 0, %r1368, %p448;
	add.s32 	%r1348, %r1338, %r1370;
	mov.b32 	%r1349, 16;
	// begin inline asm
	shfl.sync.down.b32 %r1342, %r1343, %r1349, %r1305, %r1351;
	// end inline asm
	// begin inline asm
	shfl.sync.down.b32 %r1347, %r1348, %r1349, %r1305, %r1351;
	// end inline asm
	add.s32 	%r100, %r1104, 16;
	setp.gt.s32 	%p450, %r100, %r1305;
	setp.eq.s32 	%p451, %r1343, 0;
	selp.b32 	%r1371, %r1347, 0, %p451;
	selp.b32 	%r1372, 0, %r1342, %p450;
	or.b32  	%r1764, %r1372, %r1343;
	selp.b32 	%r1373, 0, %r1371, %p450;
	add.s32 	%r1763, %r1348, %r1373;
	add.s64 	%rd14, %rd3, 512;
	add.s32 	%r1765, %r1, %r91;
	mov.b32 	%r1762, 928;
$L__BB45_23:
	setp.ne.s64 	%p452, %rd297, 101;
	mov.b32 	%r1374, -1;
	vote.sync.all.pred 	%p453, %p452, %r1374;
	not.pred 	%p454, %p453;
	@%p454 bra 	$L__BB45_27;
	shr.u32 	%r1762, %r1762, 1;
	mul.wide.s32 	%rd284, %r1765, 16;
	add.s64 	%rd285, %rd14, %rd284;
	add.s64 	%rd16, %rd285, -512;
	mov.u32 	%r1767, %r1762;
$L__BB45_25:
	shr.u32 	%r112, %r1767, 1;
	mul.lo.s32 	%r1401, %r1766, 16807;
	and.b32  	%r1766, %r1401, 2147483647;
	sub.s32 	%r1402, %r1767, %r112;
	add.s32 	%r1403, %r1402, 1;
	rem.u32 	%r1404, %r1766, %r1403;
	add.s32 	%r1400, %r1404, %r112;
	// begin inline asm
	nanosleep.u32 %r1400;
	// end inline asm
	// begin inline asm
	ld.relaxed.gpu.v2.u64 {%rd286, %rd297}, [%rd16];
	// end inline asm
	setp.eq.s64 	%p461, %rd297, 99;
	mov.b32 	%r1405, -1;
	vote.sync.any.pred 	%p462, %p461, %r1405;
	mov.u32 	%r1767, %r112;
	@%p462 bra 	$L__BB45_25;
	mov.b64 	{%r1408, %r1413}, %rd286;
	setp.eq.s64 	%p463, %rd297, 101;
	mov.b32 	%r1456, -1;
	vote.sync.ballot.b32 	%r1457, %p463, %r1456;
	and.b32  	%r1458, %r1457, %r1301;
	or.b32  	%r1459, %r1458, -2147483648;
	add.s32 	%r1460, %r1459, -1;
	not.b32 	%r1461, %r1459;
	and.b32  	%r1462, %r1461, %r1460;
	popc.b32 	%r1410, %r1462;
	mov.b32 	%r1414, 1;
	// begin inline asm
	shfl.sync.down.b32 %r1407, %r1408, %r1414, %r1410, %r1456;
	// end inline asm
	// begin inline asm
	shfl.sync.down.b32 %r1412, %r1413, %r1414, %r1410, %r1456;
	// end inline asm
	setp.lt.s32 	%p465, %r1104, %r1410;
	setp.eq.s32 	%p466, %r1408, 0;
	selp.b32 	%r1463, %r1407, 0, %p465;
	or.b32  	%r1418, %r1463, %r1408;
	selp.b32 	%r1464, %r1412, 0, %p466;
	selp.b32 	%r1465, %r1464, 0, %p465;
	add.s32 	%r1423, %r1465, %r1413;
	mov.b32 	%r1424, 2;
	// begin inline asm
	shfl.sync.down.b32 %r1417, %r1418, %r1424, %r1410, %r1456;
	// end inline asm
	// begin inline asm
	shfl.sync.down.b32 %r1422, %r1423, %r1424, %r1410, %r1456;
	// end inline asm
	setp.gt.s32 	%p467, %r97, %r1410;
	setp.eq.s32 	%p468, %r1418, 0;
	selp.b32 	%r1466, %r1422, 0, %p468;
	selp.b32 	%r1467, 0, %r1417, %p467;
	or.b32  	%r1428, %r1418, %r1467;
	selp.b32 	%r1468, 0, %r1466, %p467;
	add.s32 	%r1433, %r1468, %r1423;
	mov.b32 	%r1434, 4;
	// begin inline asm
	shfl.sync.down.b32 %r1427, %r1428, %r1434, %r1410, %r1456;
	// end inline asm
	// begin inline asm
	shfl.sync.down.b32 %r1432, %r1433, %r1434, %r1410, %r1456;
	// end inline asm
	setp.gt.s32 	%p469, %r98, %r1410;
	setp.eq.s32 	%p470, %r1428, 0;
	selp.b32 	%r1469, %r1432, 0, %p470;
	selp.b32 	%r1470, 0, %r1427, %p469;
	or.b32  	%r1438, %r1428, %r1470;
	selp.b32 	%r1471, 0, %r1469, %p469;
	add.s32 	%r1443, %r1433, %r1471;
	mov.b32 	%r1444, 8;
	// begin inline asm
	shfl.sync.down.b32 %r1437, %r1438, %r1444, %r1410, %r1456;
	// end inline asm
	// begin inline asm
	shfl.sync.down.b32 %r1442, %r1443, %r1444, %r1410, %r1456;
	// end inline asm
	setp.gt.s32 	%p471, %r99, %r1410;
	setp.eq.s32 	%p472, %r1438, 0;
	selp.b32 	%r1472, %r1442, 0, %p472;
	selp.b32 	%r1473, 0, %r1437, %p471;
	or.b32  	%r1448, %r1438, %r1473;
	selp.b32 	%r1474, 0, %r1472, %p471;
	add.s32 	%r1453, %r1443, %r1474;
	mov.b32 	%r1454, 16;
	// begin inline asm
	shfl.sync.down.b32 %r1447, %r1448, %r1454, %r1410, %r1456;
	// end inline asm
	// begin inline asm
	shfl.sync.down.b32 %r1452, %r1453, %r1454, %r1410, %r1456;
	// end inline asm
	setp.gt.s32 	%p473, %r100, %r1410;
	setp.eq.s32 	%p474, %r1448, 0;
	selp.b32 	%r1475, %r1452, 0, %p474;
	selp.b32 	%r1476, 0, %r1447, %p473;
	selp.b32 	%r1477, 0, %r1475, %p473;
	add.s32 	%r1478, %r1453, %r1477;
	or.b32  	%r1479, %r1476, %r1764;
	or.b32  	%r114, %r1479, %r1448;
	setp.eq.s32 	%p475, %r1764, 0;
	selp.b32 	%r1480, %r1478, 0, %p475;
	add.s32 	%r1763, %r1480, %r1763;
	add.s32 	%r1765, %r1765, -32;
	mov.u32 	%r1764, %r114;
	bra.uni 	$L__BB45_23;
$L__BB45_27:
	setp.ne.s32 	%p455, %r2, 0;
	@%p455 bra 	$L__BB45_29;
	or.b32  	%r1376, %r1764, %r87;
	setp.eq.s32 	%p456, %r87, 0;
	selp.b32 	%r1377, %r1763, 0, %p456;
	add.s32 	%r1378, %r1377, %r88;
	mov.b64 	%rd282, {%r1376, %r1378};
	add.s64 	%rd281, %rd10, 512;
	mov.b64 	%rd283, 101;
	// begin inline asm
	st.relaxed.gpu.v2.u64 [%rd281], {%rd282, %rd283};
	// end inline asm
	st.shared.u32 	[_ZZN3cub18CUB_300001_SM_10006detail11scan_by_key21DeviceScanByKeyKernelINS2_10policy_hubIPiiiN4cuda3std3__44plusIvEEE10Policy1000ES5_S5_S5_NS0_24ReduceByKeyScanTileStateIiiLb1EEENS8_8equal_toIvEESA_imiiEEvT0_PT9_T1_T2_T3_iT4_T5_T6_T7_E12temp_storage+100], %r1764;
	st.shared.v2.u32 	[_ZZN3cub18CUB_300001_SM_10006detail11scan_by_key21DeviceScanByKeyKernelINS2_10policy_hubIPiiiN4cuda3std3__44plusIvEEE10Policy1000ES5_S5_S5_NS0_24ReduceByKeyScanTileStateIiiLb1EEENS8_8equal_toIvEESA_imiiEEvT0_PT9_T1_T2_T3_iT4_T5_T6_T7_E12temp_storage+104], {%r1763, %r1376};
	st.shared.u32 	[_ZZN3cub18CUB_300001_SM_10006detail11scan_by_key21DeviceScanByKeyKernelINS2_10policy_hubIPiiiN4cuda3std3__44plusIvEEE10Policy1000ES5_S5_S5_NS0_24ReduceByKeyScanTileStateIiiLb1EEENS8_8equal_toIvEESA_imiiEEvT0_PT9_T1_T2_T3_iT4_T5_T6_T7_E12temp_storage+112], %r1378;
$L__BB45_29:
	setp.ne.s32 	%p457, %r1104, 0;
	@%p457 bra 	$L__BB45_31;
	st.shared.v2.u32 	[_ZZN3cub18CUB_300001_SM_10006detail11scan_by_key21DeviceScanByKeyKernelINS2_10policy_hubIPiiiN4cuda3std3__44plusIvEEE10Policy1000ES5_S5_S5_NS0_24ReduceByKeyScanTileStateIiiLb1EEENS8_8equal_toIvEESA_imiiEEvT0_PT9_T1_T2_T3_iT4_T5_T6_T7_E12temp_storage+64], {%r1764, %r1763};
	mov.u32 	%r1768, %r1764;
	mov.u32 	%r1769, %r1763;
$L__BB45_31:
	setp.ne.s32 	%p540, %r10, %r11;
	setp.ne.s32 	%p539, %r11, %r12;
	setp.ne.s32 	%p538, %r12, %r13;
	setp.ne.s32 	%p542, %r8, %r9;
	setp.ne.s32 	%p543, %r7, %r8;
	setp.ne.s32 	%p541, %r9, %r10;
	setp.ne.s32 	%p537, %r13, %r14;
	setp.ne.s32 	%p528, %r22, %r23;
	setp.ne.s32 	%p527, %r23, %r24;
	setp.ne.s32 	%p530, %r20, %r21;
	setp.ne.s32 	%p532, %r18, %r19;
	setp.ne.s32 	%p531, %r19, %r20;
	setp.ne.s32 	%p529, %r21, %r22;
	setp.ne.s32 	%p534, %r16, %r17;
	setp.ne.s32 	%p536, %r14, %r15;
	setp.ne.s32 	%p535, %r15, %r16;
	setp.ne.s32 	%p533, %r17, %r18;
	setp.ne.s32 	%p526, %r24, %r25;
	setp.ne.s32 	%p458, %r1758, %r7;
	setp.eq.s32 	%p459, %r2, 0;
	bar.sync 	0;
	ld.shared.u32 	%r1379, [_ZZN3cub18CUB_300001_SM_10006detail11scan_by_key21DeviceScanByKeyKernelINS2_10policy_hubIPiiiN4cuda3std3__44plusIvEEE10Policy1000ES5_S5_S5_NS0_24ReduceByKeyScanTileStateIiiLb1EEENS8_8equal_toIvEESA_imiiEEvT0_PT9_T1_T2_T3_iT4_T5_T6_T7_E12temp_storage+68];
	setp.eq.s32 	%p460, %r1768, 0;
	selp.b32 	%r1380, %r1379, 0, %p460;
	selp.b32 	%r1381, 0, %r1380, %p459;
	add.s32 	%r1789, %r1769, %r1381;
	selp.b32 	%r1382, 0, %r1789, %p458;
	add.s32 	%r1788, %r1382, %r27;
	selp.b32 	%r1383, 0, %r1788, %p543;
	add.s32 	%r1787, %r28, %r1383;
	selp.b32 	%r1384, 0, %r1787, %p542;
	add.s32 	%r1786, %r29, %r1384;
	selp.b32 	%r1385, 0, %r1786, %p541;
	add.s32 	%r1785, %r30, %r1385;
	selp.b32 	%r1386, 0, %r1785, %p540;
	add.s32 	%r1784, %r31, %r1386;
	selp.b32 	%r1387, 0, %r1784, %p539;
	add.s32 	%r1783, %r32, %r1387;
	selp.b32 	%r1388, 0, %r1783, %p538;
	add.s32 	%r1782, %r33, %r1388;
	selp.b32 	%r1389, 0, %r1782, %p537;
	add.s32 	%r1781, %r34, %r1389;
	selp.b32 	%r1390, 0, %r1781, %p536;
	add.s32 	%r1780, %r35, %r1390;
	selp.b32 	%r1391, 0, %r1780, %p535;
	add.s32 	%r1779, %r36, %r1391;
	selp.b32 	%r1392, 0, %r1779, %p534;
	add.s32 	%r1778, %r37, %r1392;
	selp.b32 	%r1393, 0, %r1778, %p533;
	add.s32 	%r1777, %r38, %r1393;
	selp.b32 	%r1394, 0, %r1777, %p532;
	add.s32 	%r1776, %r39, %r1394;
	selp.b32 	%r1395, 0, %r1776, %p531;
	add.s32 	%r1775, %r40, %r1395;
	selp.b32 	%r1396, 0, %r1775, %p530;
	add.s32 	%r1774, %r41, %r1396;
	selp.b32 	%r1397, 0, %r1774, %p529;
	add.s32 	%r1773, %r42, %r1397;
	selp.b32 	%r1398, 0, %r1773, %p528;
	add.s32 	%r1772, %r43, %r1398;
	selp.b32 	%r1399, 0, %r1772, %p527;
	add.s32 	%r1771, %r44, %r1399;
	selp.b32 	%r1770, 0, %r1771, %p526;
$L__BB45_32:
	ld.param.u32 	%r1755, [_ZN3cub18CUB_300001_SM_10006detail11scan_by_key21DeviceScanByKeyKernelINS2_10policy_hubIPiiiN4cuda3std3__44plusIvEEE10Policy1000ES5_S5_S5_NS0_24ReduceByKeyScanTileStateIiiLb1EEENS8_8equal_toIvEESA_imiiEEvT0_PT9_T1_T2_T3_iT4_T5_T6_T7__param_8];
	add.s32 	%r1693, %r45, %r1770;
	bar.sync 	0;
	setp.eq.s64 	%p524, %rd298, 0;
	selp.b32 	%r1694, %r1789, 0, %p524;
	add.s32 	%r1695, %r1755, %r1694;
	selp.b32 	%r1696, 0, %r1788, %p543;
	add.s32 	%r1697, %r1755, %r1696;
	selp.b32 	%r1698, 0, %r1787, %p542;
	add.s32 	%r1699, %r1755, %r1698;
	selp.b32 	%r1700, 0, %r1786, %p541;
	add.s32 	%r1701, %r1755, %r1700;
	selp.b32 	%r1702, 0, %r1785, %p540;
	add.s32 	%r1703, %r1755, %r1702;
	selp.b32 	%r1704, 0, %r1784, %p539;
	add.s32 	%r1705, %r1755, %r1704;
	selp.b32 	%r1706, 0, %r1783, %p538;
	add.s32 	%r1707, %r1755, %r1706;
	selp.b32 	%r1708, 0, %r1782, %p537;
	add.s32 	%r1709, %r1755, %r1708;
	selp.b32 	%r1710, 0, %r1781, %p536;
	add.s32 	%r1711, %r1755, %r1710;
	selp.b32 	%r1712, 0, %r1780, %p535;
	add.s32 	%r1713, %r1755, %r1712;
	selp.b32 	%r1714, 0, %r1779, %p534;
	add.s32 	%r1715, %r1755, %r1714;
	selp.b32 	%r1716, 0, %r1778, %p533;
	add.s32 	%r1717, %r1755, %r1716;
	selp.b32 	%r1718, 0, %r1777, %p532;
	add.s32 	%r1719, %r1755, %r1718;
	selp.b32 	%r1720, 0, %r1776, %p531;
	add.s32 	%r1721, %r1755, %r1720;
	selp.b32 	%r1722, 0, %r1775, %p530;
	add.s32 	%r1723, %r1755, %r1722;
	selp.b32 	%r1724, 0, %r1774, %p529;
	add.s32 	%r1725, %r1755, %r1724;
	selp.b32 	%r1726, 0, %r1773, %p528;
	add.s32 	%r1727, %r1755, %r1726;
	selp.b32 	%r1728, 0, %r1772, %p527;
	add.s32 	%r1729, %r1755, %r1728;
	selp.b32 	%r1730, 0, %r1771, %p526;
	add.s32 	%r1731, %r1755, %r1730;
	selp.b32 	%r1732, 0, %r1693, %p525;
	add.s32 	%r1733, %r1755, %r1732;
	st.shared.v4.u32 	[%r6], {%r1695, %r1697, %r1699, %r1701};
	st.shared.v4.u32 	[%r6+16], {%r1703, %r1705, %r1707, %r1709};
	st.shared.v4.u32 	[%r6+32], {%r1711, %r1713, %r1715, %r1717};
	st.shared.v4.u32 	[%r6+48], {%r1719, %r1721, %r1723, %r1725};
	st.shared.v4.u32 	[%r6+64], {%r1727, %r1729, %r1731, %r1733};
	bar.warp.sync 	-1;
	ld.shared.u32 	%r1734, [%r5];
	ld.shared.u32 	%r1735, [%r5+128];
	ld.shared.u32 	%r1736, [%r5+256];
	ld.shared.u32 	%r1737, [%r5+384];
	ld.shared.u32 	%r1738, [%r5+512];
	ld.shared.u32 	%r1739, [%r5+640];
	ld.shared.u32 	%r1740, [%r5+768];
	ld.shared.u32 	%r1741, [%r5+896];
	ld.shared.u32 	%r1742, [%r5+1024];
	ld.shared.u32 	%r1743, [%r5+1152];
	ld.shared.u32 	%r1744, [%r5+1280];
	ld.shared.u32 	%r1745, [%r5+1408];
	ld.shared.u32 	%r1746, [%r5+1536];
	ld.shared.u32 	%r1747, [%r5+1664];
	ld.shared.u32 	%r1748, [%r5+1792];
	ld.shared.u32 	%r1749, [%r5+1920];
	ld.shared.u32 	%r1750, [%r5+2048];
	ld.shared.u32 	%r1751, [%r5+2176];
	ld.shared.u32 	%r1752, [%r5+2304];
	ld.shared.u32 	%r1753, [%r5+2432];
	add.s64 	%rd294, %rd1, %rd268;
	st.global.u32 	[%rd294], %r1734;
	st.global.u32 	[%rd294+128], %r1735;
	st.global.u32 	[%rd294+256], %r1736;
	st.global.u32 	[%rd294+384], %r1737;
	st.global.u32 	[%rd294+512], %r1738;
	st.global.u32 	[%rd294+640], %r1739;
	st.global.u32 	[%rd294+768], %r1740;
	st.global.u32 	[%rd294+896], %r1741;
	st.global.u32 	[%rd294+1024], %r1742;
	st.global.u32 	[%rd294+1152], %r1743;
	st.global.u32 	[%rd294+1280], %r1744;
	st.global.u32 	[%rd294+1408], %r1745;
	st.global.u32 	[%rd294+1536], %r1746;
	st.global.u32 	[%rd294+1664], %r1747;
	st.global.u32 	[%rd294+1792], %r1748;
	st.global.u32 	[%rd294+1920], %r1749;
	st.global.u32 	[%rd294+2048], %r1750;
	st.global.u32 	[%rd294+2176], %r1751;
	st.global.u32 	[%rd294+2304], %r1752;
	st.global.u32 	[%rd294+2432], %r1753;
	bra.uni 	$L__BB45_186;
$L__BB45_33:
	setp.eq.s64 	%p96, %rd5, 0;
	@%p96 bra 	$L__BB45_186;
	cvt.u32.u64 	%r159, %rd5;
	shl.b64 	%rd98, %rd4, 2;
	add.s64 	%rd97, %rd92, %rd98;
	// begin inline asm
	ld.ca.u32 %r1809, [%rd97];
	// end inline asm
	mov.u32 	%r161, %tid.x;
	and.b32  	%r440, %r161, 31;
	and.b32  	%r441, %r161, 992;
	mul.lo.s32 	%r442, %r441, 20;
	or.b32  	%r162, %r442, %r440;
	setp.ge.u32 	%p97, %r162, %r159;
	shl.b32 	%r163, %r162, 2;
	cvt.u64.u32 	%rd99, %r163;
	add.s64 	%rd20, %rd97, %rd99;
	mov.u32 	%r1790, %r1809;
	@%p97 bra 	$L__BB45_36;
	// begin inline asm
	ld.ca.u32 %r1790, [%rd20];
	// end inline asm
$L__BB45_36:
	add.s32 	%r166, %r162, 32;
	setp.ge.u32 	%p98, %r166, %r159;
	mov.u32 	%r1791, %r1809;
	@%p98 bra 	$L__BB45_38;
	add.s64 	%rd101, %rd20, 128;
	// begin inline asm
	ld.ca.u32 %r1791, [%rd101];
	// end inline asm
$L__BB45_38:
	add.s32 	%r169, %r162, 64;
	setp.ge.u32 	%p99, %r169, %r159;
	mov.u32 	%r1792, %r1809;
	@%p99 bra 	$L__BB45_40;
	add.s64 	%rd102, %rd20, 256;
	// begin inline asm
	ld.ca.u32 %r1792, [%rd102];
	// end inline asm
$L__BB45_40:
	add.s32 	%r172, %r162, 96;
	setp.ge.u32 	%p100, %r172, %r159;
	mov.u32 	%r1793, %r1809;
	@%p100 bra 	$L__BB45_42;
	add.s64 	%rd103, %rd20, 384;
	// begin inline asm
	ld.ca.u32 %r1793, [%rd103];
	// end inline asm
$L__BB45_42:
	add.s32 	%r175, %r162, 128;
	setp.ge.u32 	%p101, %r175, %r159;
	mov.u32 	%r1794, %r1809;
	@%p101 bra 	$L__BB45_44;
	add.s64 	%rd104, %rd20, 512;
	// begin inline asm
	ld.ca.u32 %r1794, [%rd104];
	// end inline asm
$L__BB45_44:
	add.s32 	%r178, %r162, 160;
	setp.ge.u32 	%p102, %r178, %r159;
	mov.u32 	%r1795, %r1809;
	@%p102 bra 	$L__BB45_46;
	add.s64 	%rd105, %rd20, 640;
	// begin inline asm
	ld.ca.u32 %r1795, [%rd105];
	// end inline asm
$L__BB45_46:
	add.s32 	%r181, %r162, 192;
	setp.ge.u32 	%p103, %r181, %r159;
	mov.u32 	%r1796, %r1809;
	@%p103 bra 	$L__BB45_48;
	add.s64 	%rd106, %rd20, 768;
	// begin inline asm
	ld.ca.u32 %r1796, [%rd106];
	// end inline asm
$L__BB45_48:
	add.s32 	%r184, %r162, 224;
	setp.ge.u32 	%p104, %r184, %r159;
	mov.u32 	%r1797, %r1809;
	@%p104 bra 	$L__BB45_50;
	add.s64 	%rd107, %rd20, 896;
	// begin inline asm
	ld.ca.u32 %r1797, [%rd107];
	// end inline asm
$L__BB45_50:
	add.s32 	%r187, %r162, 256;
	setp.ge.u32 	%p105, %r187, %r159;
	mov.u32 	%r1798, %r1809;
	@%p105 bra 	$L__BB45_52;
	add.s64 	%rd108, %rd20, 1024;
	// begin inline asm
	ld.ca.u32 %r1798, [%rd108];
	// end inline asm
$L__BB45_52:
	add.s32 	%r190, %r162, 288;
	setp.ge.u32 	%p106, %r190, %r159;
	mov.u32 	%r1799, %r1809;
	@%p106 bra 	$L__BB45_54;
	add.s64 	%rd109, %rd20, 1152;
	// begin inline asm
	ld.ca.u32 %r1799, [%rd109];
	// end inline asm
$L__BB45_54:
	add.s32 	%r193, %r162, 320;
	setp.ge.u32 	%p107, %r193, %r159;
	mov.u32 	%r1800, %r1809;
	@%p107 bra 	$L__BB45_56;
	add.s64 	%rd110, %rd20, 1280;
	// begin inline asm
	ld.ca.u32 %r1800, [%rd110];
	// end inline asm
$L__BB45_56:
	add.s32 	%r196, %r162, 352;
	setp.ge.u32 	%p108, %r196, %r159;
	mov.u32 	%r1801, %r1809;
	@%p108 bra 	$L__BB45_58;
	add.s64 	%rd111, %rd20, 1408;
	// begin inline asm
	ld.ca.u32 %r1801, [%rd111];
	// end inline asm
$L__BB45_58:
	add.s32 	%r199, %r162, 384;
	setp.ge.u32 	%p109, %r199, %r159;
	mov.u32 	%r1802, %r1809;
	@%p109 bra 	$L__BB45_60;
	add.s64 	%rd112, %rd20, 1536;
	// begin inline asm
	ld.ca.u32 %r1802, [%rd112];
	// end inline asm
$L__BB45_60:
	add.s32 	%r202, %r162, 416;
	setp.ge.u32 	%p110, %r202, %r159;
	mov.u32 	%r1803, %r1809;
	@%p110 bra 	$L__BB45_62;
	add.s64 	%rd113, %rd20, 1664;
	// begin inline asm
	ld.ca.u32 %r1803, [%rd113];
	// end inline asm
$L__BB45_62:
	add.s32 	%r205, %r162, 448;
	setp.ge.u32 	%p111, %r205, %r159;
	mov.u32 	%r1804, %r1809;
	@%p111 bra 	$L__BB45_64;
	add.s64 	%rd114, %rd20, 1792;
	// begin inline asm
	ld.ca.u32 %r1804, [%rd114];
	// end inline asm
$L__BB45_64:
	add.s32 	%r208, %r162, 480;
	setp.ge.u32 	%p112, %r208, %r159;
	mov.u32 	%r1805, %r1809;
	@%p112 bra 	$L__BB45_66;
	add.s64 	%rd115, %rd20, 1920;
	// begin inline asm
	ld.ca.u32 %r1805, [%rd115];
	// end inline asm
$L__BB45_66:
	add.s32 	%r211, %r162, 512;
	setp.ge.u32 	%p113, %r211, %r159;
	mov.u32 	%r1806, %r1809;
	@%p113 bra 	$L__BB45_68;
	add.s64 	%rd116, %rd20, 2048;
	// begin inline asm
	ld.ca.u32 %r1806, [%rd116];
	// end inline asm
$L__BB45_68:
	add.s32 	%r214, %r162, 544;
	setp.ge.u32 	%p114, %r214, %r159;
	mov.u32 	%r1807, %r1809;
	@%p114 bra 	$L__BB45_70;
	add.s64 	%rd117, %rd20, 2176;
	// begin inline asm
	ld.ca.u32 %r1807, [%rd117];
	// end inline asm
$L__BB45_70:
	add.s32 	%r217, %r162, 576;
	setp.ge.u32 	%p115, %r217, %r159;
	mov.u32 	%r1808, %r1809;
	@%p115 bra 	$L__BB45_72;
	add.s64 	%rd118, %rd20, 2304;
	// begin inline asm
	ld.ca.u32 %r1808, [%rd118];
	// end inline asm
$L__BB45_72:
	add.s32 	%r220, %r162, 608;
	setp.ge.u32 	%p116, %r220, %r159;
	@%p116 bra 	$L__BB45_74;
	add.s64 	%rd119, %rd20, 2432;
	// begin inline asm
	ld.ca.u32 %r1809, [%rd119];
	// end inline asm
$L__BB45_74:
	setp.ge.u32 	%p117, %r162, %r159;
	// begin inline asm
	mov.u32 %r463, %laneid;
	// end inline asm
	shr.u32 	%r224, %r161, 5;
	mad.lo.s32 	%r465, %r224, 640, %r463;
	shl.b32 	%r466, %r465, 2;
	mov.u32 	%r467, _ZZN3cub18CUB_300001_SM_10006detail11scan_by_key21DeviceScanByKeyKernelINS2_10policy_hubIPiiiN4cuda3std3__44plusIvEEE10Policy1000ES5_S5_S5_NS0_24ReduceByKeyScanTileStateIiiLb1EEENS8_8equal_toIvEESA_imiiEEvT0_PT9_T1_T2_T3_iT4_T5_T6_T7_E12temp_storage;
	add.s32 	%r225, %r467, %r466;
	st.shared.u32 	[%r225], %r1790;
	st.shared.u32 	[%r225+128], %r1791;
	st.shared.u32 	[%r225+256], %r1792;
	st.shared.u32 	[%r225+384], %r1793;
	st.shared.u32 	[%r225+512], %r1794;
	st.shared.u32 	[%r225+640], %r1795;
	st.shared.u32 	[%r225+768], %r1796;
	st.shared.u32 	[%r225+896], %r1797;
	st.shared.u32 	[%r225+1024], %r1798;
	st.shared.u32 	[%r225+1152], %r1799;
	st.shared.u32 	[%r225+1280], %r1800;
	st.shared.u32 	[%r225+1408], %r1801;
	st.shared.u32 	[%r225+1536], %r1802;
	st.shared.u32 	[%r225+1664], %r1803;
	st.shared.u32 	[%r225+1792], %r1804;
	st.shared.u32 	[%r225+1920], %r1805;
	st.shared.u32 	[%r225+2048], %r1806;
	st.shared.u32 	[%r225+2176], %r1807;
	st.shared.u32 	[%r225+2304], %r1808;
	st.shared.u32 	[%r225+2432], %r1809;
	bar.warp.sync 	-1;
	mad.lo.s32 	%r226, %r463, 76, %r225;
	ld.shared.v4.u32 	{%r227, %r228, %r229, %r230}, [%r226];
	ld.shared.v4.u32 	{%r231, %r232, %r233, %r234}, [%r226+16];
	ld.shared.v4.u32 	{%r235, %r236, %r237, %r238}, [%r226+32];
	ld.shared.v4.u32 	{%r239, %r240, %r241, %r242}, [%r226+48];
	ld.shared.v4.u32 	{%r243, %r244, %r245, %r246}, [%r226+64];
	bar.sync 	0;
	add.s64 	%rd120, %rd93, %rd98;
	// begin inline asm
	ld.ca.u32 %r1829, [%rd120];
	// end inline asm
	add.s64 	%rd21, %rd120, %rd99;
	mov.u32 	%r1810, %r1829;
	@%p117 bra 	$L__BB45_76;
	// begin inline asm
	ld.ca.u32 %r1810, [%rd21];
	// end inline asm
$L__BB45_76:
	setp.ge.u32 	%p118, %r166, %r159;
	mov.u32 	%r1811, %r1829;
	@%p118 bra 	$L__BB45_78;
	add.s64 	%rd124, %rd21, 128;
	// begin inline asm
	ld.ca.u32 %r1811, [%rd124];
	// end inline asm
$L__BB45_78:
	setp.ge.u32 	%p119, %r169, %r159;
	mov.u32 	%r1812, %r1829;
	@%p119 bra 	$L__BB45_80;
	add.s64 	%rd125, %rd21, 256;
	// begin inline asm
	ld.ca.u32 %r1812, [%rd125];
	// end inline asm
$L__BB45_80:
	setp.ge.u32 	%p120, %r172, %r159;
	mov.u32 	%r1813, %r1829;
	@%p120 bra 	$L__BB45_82;
	add.s64 	%rd126, %rd21, 384;
	// begin inline asm
	ld.ca.u32 %r1813, [%rd126];
	// end inline asm
$L__BB45_82:
	setp.ge.u32 	%p121, %r175, %r159;
	mov.u32 	%r1814, %r1829;
	@%p121 bra 	$L__BB45_84;
	add.s64 	%rd127, %rd21, 512;
	// begin inline asm
	ld.ca.u32 %r1814, [%rd127];
	// end inline asm
$L__BB45_84:
	setp.ge.u32 	%p122, %r178, %r159;
	mov.u32 	%r1815, %r1829;
	@%p122 bra 	$L__BB45_86;
	add.s64 	%rd128, %rd21, 640;
	// begin inline asm
	ld.ca.u32 %r1815, [%rd128];
	// end inline asm
$L__BB45_86:
	setp.ge.u32 	%p123, %r181, %r159;
	mov.u32 	%r1816, %r1829;
	@%p123 bra 	$L__BB45_88;
	add.s64 	%rd129, %rd21, 768;
	// begin inline asm
	ld.ca.u32 %r1816, [%rd129];
	// end inline asm
$L__BB45_88:
	setp.ge.u32 	%p124, %r184, %r159;
	mov.u32 	%r1817, %r1829;
	@%p124 bra 	$L__BB45_90;
	add.s64 	%rd130, %rd21, 896;
	// begin inline asm
	ld.ca.u32 %r1817, [%rd130];
	// end inline asm
$L__BB45_90:
	setp.ge.u32 	%p125, %r187, %r159;
	mov.u32 	%r1818, %r1829;
	@%p125 bra 	$L__BB45_92;
	add.s64 	%rd131, %rd21, 1024;
	// begin inline asm
	ld.ca.u32 %r1818, [%rd131];
	// end inline asm
$L__BB45_92:
	setp.ge.u32 	%p126, %r190, %r159;
	mov.u32 	%r1819, %r1829;
	@%p126 bra 	$L__BB45_94;
	add.s64 	%rd132, %rd21, 1152;
	// begin inline asm
	ld.ca.u32 %r1819, [%rd132];
	// end inline asm
$L__BB45_94:
	setp.ge.u32 	%p127, %r193, %r159;
	mov.u32 	%r1820, %r1829;
	@%p127 bra 	$L__BB45_96;
	add.s64 	%rd133, %rd21, 1280;
	// begin inline asm
	ld.ca.u32 %r1820, [%rd133];
	// end inline asm
$L__BB45_96:
	setp.ge.u32 	%p128, %r196, %r159;
	mov.u32 	%r1821, %r1829;
	@%p128 bra 	$L__BB45_98;
	add.s64 	%rd134, %rd21, 1408;
	// begin inline asm
	ld.ca.u32 %r1821, [%rd134];
	// end inline asm
$L__BB45_98:
	setp.ge.u32 	%p129, %r199, %r159;
	mov.u32 	%r1822, %r1829;
	@%p129 bra 	$L__BB45_100;
	add.s64 	%rd135, %rd21, 1536;
	// begin inline asm
	ld.ca.u32 %r1822, [%rd135];
	// end inline asm
$L__BB45_100:
	setp.ge.u32 	%p130, %r202, %r159;
	mov.u32 	%r1823, %r1829;
	@%p130 bra 	$L__BB45_102;
	add.s64 	%rd136, %rd21, 1664;
	// begin inline asm
	ld.ca.u32 %r1823, [%rd136];
	// end inline asm
$L__BB45_102:
	setp.ge.u32 	%p131, %r205, %r159;
	mov.u32 	%r1824, %r1829;
	@%p131 bra 	$L__BB45_104;
	add.s64 	%rd137, %rd21, 1792;
	// begin inline asm
	ld.ca.u32 %r1824, [%rd137];
	// end inline asm
$L__BB45_104:
	setp.ge.u32 	%p132, %r208, %r159;
	mov.u32 	%r1825, %r1829;
	@%p132 bra 	$L__BB45_106;
	add.s64 	%rd138, %rd21, 1920;
	// begin inline asm
	ld.ca.u32 %r1825, [%rd138];
	// end inline asm
$L__BB45_106:
	setp.ge.u32 	%p133, %r211, %r159;
	mov.u32 	%r1826, %r1829;
	@%p133 bra 	$L__BB45_108;
	add.s64 	%rd139, %rd21, 2048;
	// begin inline asm
	ld.ca.u32 %r1826, [%rd139];
	// end inline asm
$L__BB45_108:
	setp.ge.u32 	%p134, %r214, %r159;
	mov.u32 	%r1827, %r1829;
	@%p134 bra 	$L__BB45_110;
	add.s64 	%rd140, %rd21, 2176;
	// begin inline asm
	ld.ca.u32 %r1827, [%rd140];
	// end inline asm
$L__BB45_110:
	mov.u32 	%r1828, %r1829;
	@%p115 bra 	$L__BB45_112;
	add.s64 	%rd141, %rd21, 2304;
	// begin inline asm
	ld.ca.u32 %r1828, [%rd141];
	// end inline asm
$L__BB45_112:
	@%p116 bra 	$L__BB45_114;
	add.s64 	%rd142, %rd21, 2432;
	// begin inline asm
	ld.ca.u32 %r1829, [%rd142];
	// end inline asm
$L__BB45_114:
	st.shared.u32 	[%r225], %r1810;
	st.shared.u32 	[%r225+128], %r1811;
	st.shared.u32 	[%r225+256], %r1812;
	st.shared.u32 	[%r225+384], %r1813;
	st.shared.u32 	[%r225+512], %r1814;
	st.shared.u32 	[%r225+640], %r1815;
	st.shared.u32 	[%r225+768], %r1816;
	st.shared.u32 	[%r225+896], %r1817;
	st.shared.u32 	[%r225+1024], %r1818;
	st.shared.u32 	[%r225+1152], %r1819;
	st.shared.u32 	[%r225+1280], %r1820;
	st.shared.u32 	[%r225+1408], %r1821;
	st.shared.u32 	[%r225+1536], %r1822;
	st.shared.u32 	[%r225+1664], %r1823;
	st.shared.u32 	[%r225+1792], %r1824;
	st.shared.u32 	[%r225+1920], %r1825;
	st.shared.u32 	[%r225+2048], %r1826;
	st.shared.u32 	[%r225+2176], %r1827;
	st.shared.u32 	[%r225+2304], %r1828;
	st.shared.u32 	[%r225+2432], %r1829;
	bar.warp.sync 	-1;
	ld.shared.v4.u32 	{%r288, %r289, %r290, %r291}, [%r226];
	ld.shared.v4.u32 	{%r292, %r293, %r294, %r295}, [%r226+16];
	ld.shared.v4.u32 	{%r296, %r297, %r298, %r299}, [%r226+32];
	ld.shared.v4.u32 	{%r300, %r301, %r302, %r303}, [%r226+48];
	ld.shared.v4.u32 	{%r304, %r305, %r306, %r307}, [%r226+64];
	bar.sync 	0;
	setp.ne.s32 	%p137, %r1, 0;
	@%p137 bra 	$L__BB45_122;
	shl.b32 	%r857, %r161, 2;
	mov.u32 	%r858, _ZZN3cub18CUB_300001_SM_10006detail11scan_by_key21DeviceScanByKeyKernelINS2_10policy_hubIPiiiN4cuda3std3__44plusIvEEE10Policy1000ES5_S5_S5_NS0_24ReduceByKeyScanTileStateIiiLb1EEENS8_8equal_toIvEESA_imiiEEvT0_PT9_T1_T2_T3_iT4_T5_T6_T7_E12temp_storage;
	add.s32 	%r859, %r858, %r857;
	add.s32 	%r308, %r859, 1020;
	st.shared.u32 	[%r859+1020], %r246;
	bar.sync 	0;
	setp.eq.s32 	%p262, %r161, 0;
	mov.b64 	%rd299, 1;
	@%p262 bra 	$L__BB45_117;
	ld.shared.u32 	%r860, [%r308+-4];
	setp.ne.s32 	%p263, %r860, %r227;
	selp.u64 	%rd299, 1, 0, %p263;
$L__BB45_117:
	setp.ne.s32 	%p264, %r227, %r228;
	setp.ne.s32 	%p265, %r228, %r229;
	setp.ne.s32 	%p266, %r229, %r230;
	setp.ne.s32 	%p267, %r230, %r231;
	setp.ne.s32 	%p268, %r231, %r232;
	setp.ne.s32 	%p269, %r232, %r233;
	setp.ne.s32 	%p270, %r233, %r234;
	setp.ne.s32 	%p271, %r234, %r235;
	setp.ne.s32 	%p272, %r235, %r236;
	setp.ne.s32 	%p273, %r236, %r237;
	setp.ne.s32 	%p274, %r237, %r238;
	setp.ne.s32 	%p275, %r238, %r239;
	setp.ne.s32 	%p276, %r239, %r240;
	setp.ne.s32 	%p277, %r240, %r241;
	setp.ne.s32 	%p278, %r241, %r242;
	setp.ne.s32 	%p279, %r242, %r243;
	setp.ne.s32 	%p280, %r243, %r244;
	setp.ne.s32 	%p281, %r244, %r245;
	setp.ne.s32 	%p282, %r245, %r246;
	mul.lo.s32 	%r921, %r161, 20;
	cvt.u64.u32 	%rd183, %r921;
	setp.eq.s64 	%p283, %rd5, %rd183;
	selp.b64 	%rd320, 1, %rd299, %p283;
	or.b32  	%r922, %r921, 1;
	cvt.u64.u32 	%rd184, %r922;
	setp.eq.s64 	%p284, %rd5, %rd184;
	or.pred  	%p58, %p284, %p264;
	selp.u64 	%rd319, 1, 0, %p58;
	or.b32  	%r923, %r921, 2;
	cvt.u64.u32 	%rd185, %r923;
	setp.eq.s64 	%p285, %rd5, %rd185;
	or.pred  	%p59, %p285, %p265;
	selp.u64 	%rd186, 1, 0, %p59;
	or.b32  	%r924, %r921, 3;
	cvt.u64.u32 	%rd187, %r924;
	setp.eq.s64 	%p286, %rd5, %rd187;
	or.pred  	%p60, %p286, %p266;
	selp.u64 	%rd317, 1, 0, %p60;
	add.s32 	%r925, %r921, 4;
	cvt.u64.u32 	%rd188, %r925;
	setp.eq.s64 	%p287, %rd5, %rd188;
	or.pred  	%p61, %p287, %p267;
	selp.u64 	%rd316, 1, 0, %p61;
	add.s32 	%r926, %r921, 5;
	cvt.u64.u32 	%rd189, %r926;
	setp.eq.s64 	%p288, %rd5, %rd189;
	or.pred  	%p62, %p288, %p268;
	selp.u64 	%rd315, 1, 0, %p62;
	add.s32 	%r927, %r921, 6;
	cvt.u64.u32 	%rd190, %r927;
	setp.eq.s64 	%p289, %rd5, %rd190;
	or.pred  	%p63, %p289, %p269;
	selp.u64 	%rd314, 1, 0, %p63;
	add.s32 	%r928, %r921, 7;
	cvt.u64.u32 	%rd191, %r928;
	setp.eq.s64 	%p290, %rd5, %rd191;
	or.pred  	%p64, %p290, %p270;
	selp.u64 	%rd313, 1, 0, %p64;
	add.s32 	%r929, %r921, 8;
	cvt.u64.u32 	%rd192, %r929;
	setp.eq.s64 	%p291, %rd5, %rd192;
	or.pred  	%p65, %p291, %p271;
	selp.u64 	%rd312, 1, 0, %p65;
	add.s32 	%r930, %r921, 9;
	cvt.u64.u32 	%rd193, %r930;
	setp.eq.s64 	%p292, %rd5, %rd193;
	or.pred  	%p66, %p292, %p272;
	selp.u64 	%rd311, 1, 0, %p66;
	add.s32 	%r931, %r921, 10;
	cvt.u64.u32 	%rd194, %r931;
	setp.eq.s64 	%p293, %rd5, %rd194;
	or.pred  	%p67, %p293, %p273;
	selp.u64 	%rd310, 1, 0, %p67;
	add.s32 	%r932, %r921, 11;
	cvt.u64.u32 	%rd195, %r932;
	setp.eq.s64 	%p294, %rd5, %rd195;
	or.pred  	%p68, %p294, %p274;
	selp.u64 	%rd309, 1, 0, %p68;
	add.s32 	%r933, %r921, 12;
	cvt.u64.u32 	%rd196, %r933;
	setp.eq.s64 	%p295, %rd5, %rd196;
	or.pred  	%p69, %p295, %p275;
	selp.u64 	%rd308, 1, 0, %p69;
	add.s32 	%r934, %r921, 13;
	cvt.u64.u32 	%rd197, %r934;
	setp.eq.s64 	%p296, %rd5, %rd197;
	or.pred  	%p70, %p296, %p276;
	selp.u64 	%rd307, 1, 0, %p70;
	add.s32 	%r935, %r921, 14;
	cvt.u64.u32 	%rd198, %r935;
	setp.eq.s64 	%p297, %rd5, %rd198;
	or.pred  	%p71, %p297, %p277;
	selp.u64 	%rd306, 1, 0, %p71;
	add.s32 	%r936, %r921, 15;
	cvt.u64.u32 	%rd199, %r936;
	setp.eq.s64 	%p298, %rd5, %rd199;
	or.pred  	%p72, %p298, %p278;
	selp.u64 	%rd305, 1, 0, %p72;
	add.s32 	%r937, %r921, 16;
	cvt.u64.u32 	%rd200, %r937;
	setp.eq.s64 	%p299, %rd5, %rd200;
	or.pred  	%p73, %p299, %p279;
	selp.u64 	%rd304, 1, 0, %p73;
	add.s32 	%r938, %r921, 17;
	cvt.u64.u32 	%rd201, %r938;
	setp.eq.s64 	%p300, %rd5, %rd201;
	or.pred  	%p74, %p300, %p280;
	selp.u64 	%rd303, 1, 0, %p74;
	add.s32 	%r939, %r921, 18;
	cvt.u64.u32 	%rd202, %r939;
	setp.eq.s64 	%p301, %rd5, %rd202;
	or.pred  	%p75, %p301, %p281;
	selp.u64 	%rd302, 1, 0, %p75;
	add.s32 	%r940, %r921, 19;
	cvt.u64.u32 	%rd203, %r940;
	setp.eq.s64 	%p302, %rd5, %rd203;
	or.pred  	%p303, %p302, %p282;
	selp.u64 	%rd301, 1, 0, %p303;
	selp.b32 	%r941, 0, %r288, %p58;
	add.s32 	%r942, %r289, %r941;
	selp.b32 	%r943, 0, %r942, %p59;
	add.s32 	%r944, %r290, %r943;
	selp.b32 	%r945, 0, %r944, %p60;
	add.s32 	%r946, %r291, %r945;
	selp.b32 	%r947, 0, %r946, %p61;
	add.s32 	%r948, %r292, %r947;
	selp.b32 	%r949, 0, %r948, %p62;
	add.s32 	%r950, %r293, %r949;
	selp.b32 	%r951, 0, %r950, %p63;
	add.s32 	%r952, %r294, %r951;
	selp.b32 	%r953, 0, %r952, %p64;
	add.s32 	%r954, %r295, %r953;
	selp.b32 	%r955, 0, %r954, %p65;
	add.s32 	%r956, %r296, %r955;
	selp.b32 	%r957, 0, %r956, %p66;
	add.s32 	%r958, %r297, %r957;
	selp.b32 	%r959, 0, %r958, %p67;
	add.s32 	%r960, %r298, %r959;
	selp.b32 	%r961, 0, %r960, %p68;
	add.s32 	%r962, %r299, %r961;
	selp.b32 	%r963, 0, %r962, %p69;
	add.s32 	%r964, %r300, %r963;
	selp.b32 	%r965, 0, %r964, %p70;
	add.s32 	%r966, %r301, %r965;
	selp.b32 	%r967, 0, %r966, %p71;
	add.s32 	%r968, %r302, %r967;
	selp.b32 	%r969, 0, %r968, %p72;
	add.s32 	%r970, %r303, %r969;
	selp.b32 	%r971, 0, %r970, %p73;
	add.s32 	%r972, %r304, %r971;
	selp.b32 	%r973, 0, %r972, %p74;
	add.s32 	%r974, %r305, %r973;
	selp.b32 	%r975, 0, %r974, %p75;
	add.s32 	%r976, %r306, %r975;
	or.b64  	%rd204, %rd320, %rd301;
	or.b64  	%rd205, %rd204, %rd319;
	or.b64  	%rd206, %rd205, %rd186;
	or.b64  	%rd207, %rd206, %rd317;
	or.b64  	%rd208, %rd207, %rd316;
	or.b64  	%rd209, %rd208, %rd315;
	or.b64  	%rd210, %rd209, %rd314;
	or.b64  	%rd211, %rd210, %rd313;
	or.b64  	%rd212, %rd211, %rd312;
	or.b64  	%rd213, %rd212, %rd311;
	or.b64  	%rd214, %rd213, %rd310;
	or.b64  	%rd215, %rd214, %rd309;
	or.b64  	%rd216, %rd215, %rd308;
	or.b64  	%rd217, %rd216, %rd307;
	or.b64  	%rd218, %rd217, %rd306;
	or.b64  	%rd219, %rd218, %rd305;
	or.b64  	%rd220, %rd219, %rd304;
	or.b64  	%rd221, %rd220, %rd303;
	or.b64  	%rd222, %rd221, %rd302;
	cvt.u32.u64 	%r862, %rd222;
	selp.b32 	%r977, 0, %r976, %p303;
	add.s32 	%r867, %r307, %r977;
	mov.b32 	%r918, 1;
	mov.b32 	%r919, 0;
	mov.b32 	%r920, -1;
	// begin inline asm
	shfl.sync.up.b32 %r861, %r862, %r918, %r919, %r920;
	// end inline asm
	// begin inline asm
	shfl.sync.up.b32 %r866, %r867, %r918, %r919, %r920;
	// end inline asm
	setp.eq.s64 	%p304, %rd222, 0;
	selp.b32 	%r978, %r866, 0, %p304;
	setp.lt.s32 	%p305, %r463, 1;
	selp.b32 	%r979, 0, %r861, %p305;
	or.b32  	%r872, %r979, %r862;
	selp.b32 	%r980, 0, %r978, %p305;
	add.s32 	%r877, %r980, %r867;
	mov.b32 	%r878, 2;
	// begin inline asm
	shfl.sync.up.b32 %r871, %r872, %r878, %r919, %r920;
	// end inline asm
	// begin inline asm
	shfl.sync.up.b32 %r876, %r877, %r878, %r919, %r920;
	// end inline asm
	setp.eq.s32 	%p306, %r872, 0;
	selp.b32 	%r981, %r876, 0, %p306;
	setp.lt.s32 	%p307, %r463, 2;
	selp.b32 	%r982, 0, %r871, %p307;
	or.b32  	%r882, %r982, %r872;
	selp.b32 	%r983, 0, %r981, %p307;
	add.s32 	%r887, %r983, %r877;
	mov.b32 	%r888, 4;
	// begin inline asm
	shfl.sync.up.b32 %r881, %r882, %r888, %r919, %r920;
	// end inline asm
	// begin inline asm
	shfl.sync.up.b32 %r886, %r887, %r888, %r919, %r920;
	// end inline asm
	setp.eq.s32 	%p308, %r882, 0;
	selp.b32 	%r984, %r886, 0, %p308;
	setp.lt.s32 	%p309, %r463, 4;
	selp.b32 	%r985, 0, %r881, %p309;
	or.b32  	%r892, %r985, %r882;
	selp.b32 	%r986, 0, %r984, %p309;
	add.s32 	%r897, %r986, %r887;
	mov.b32 	%r898, 8;
	// begin inline asm
	shfl.sync.up.b32 %r891, %r892, %r898, %r919, %r920;
	// end inline asm
	// begin inline asm
	shfl.sync.up.b32 %r896, %r897, %r898, %r919, %r920;
	// end inline asm
	setp.eq.s32 	%p310, %r892, 0;
	selp.b32 	%r987, %r896, 0, %p310;
	setp.lt.s32 	%p311, %r463, 8;
	selp.b32 	%r988, 0, %r891, %p311;
	or.b32  	%r902, %r988, %r892;
	selp.b32 	%r989, 0, %r987, %p311;
	add.s32 	%r907, %r989, %r897;
	mov.b32 	%r908, 16;
	// begin inline asm
	shfl.sync.up.b32 %r901, %r902, %r908, %r919, %r920;
	// end inline asm
	// begin inline asm
	shfl.sync.up.b32 %r906, %r907, %r908, %r919, %r920;
	// end inline asm
	setp.eq.s32 	%p312, %r902, 0;
	selp.b32 	%r990, %r906, 0, %p312;
	setp.lt.s32 	%p313, %r463, 16;
	selp.b32 	%r991, 0, %r901, %p313;
	or.b32  	%r912, %r991, %r902;
	selp.b32 	%r992, 0, %r990, %p313;
	add.s32 	%r917, %r992, %r907;
	// begin inline asm
	shfl.sync.up.b32 %r911, %r912, %r918, %r919, %r920;
	// end inline asm
	// begin inline asm
	shfl.sync.up.b32 %r1863, %r917, %r918, %r919, %r920;
	// end inline asm
	setp.ne.s32 	%p314, %r463, 31;
	@%p314 bra 	$L__BB45_119;
	shl.b32 	%r993, %r224, 3;
	mov.u32 	%r994, _ZZN3cub18CUB_300001_SM_10006detail11scan_by_key21DeviceScanByKeyKernelINS2_10policy_hubIPiiiN4cuda3std3__44plusIvEEE10Policy1000ES5_S5_S5_NS0_24ReduceByKeyScanTileStateIiiLb1EEENS8_8equal_toIvEESA_imiiEEvT0_PT9_T1_T2_T3_iT4_T5_T6_T7_E12temp_storage;
	add.s32 	%r995, %r994, %r993;
	st.shared.v2.u32 	[%r995], {%r912, %r917};
$L__BB45_119:
	bar.sync 	0;
	setp.lt.u32 	%p315, %r161, 32;
	@%p315 bra 	$L__BB45_121;
	ld.shared.u32 	%r996, [_ZZN3cub18CUB_300001_SM_10006detail11scan_by_key21DeviceScanByKeyKernelINS2_10policy_hubIPiiiN4cuda3std3__44plusIvEEE10Policy1000ES5_S5_S5_NS0_24ReduceByKeyScanTileStateIiiLb1EEENS8_8equal_toIvEESA_imiiEEvT0_PT9_T1_T2_T3_iT4_T5_T6_T7_E12temp_storage+4];
	ld.shared.v2.u32 	{%r997, %r998}, [_ZZN3cub18CUB_300001_SM_10006detail11scan_by_key21DeviceScanByKeyKernelINS2_10policy_hubIPiiiN4cuda3std3__44plusIvEEE10Policy1000ES5_S5_S5_NS0_24ReduceByKeyScanTileStateIiiLb1EEENS8_8equal_toIvEESA_imiiEEvT0_PT9_T1_T2_T3_iT4_T5_T6_T7_E12temp_storage+8];
	setp.eq.s32 	%p316, %r997, 0;
	selp.b32 	%r999, %r996, 0, %p316;
	add.s32 	%r1000, %r999, %r998;
	ld.shared.v4.u32 	{%r1001, %r1002, %r1003, %r1004}, [_ZZN3cub18CUB_300001_SM_10006detail11scan_by_key21DeviceScanByKeyKernelINS2_10policy_hubIPiiiN4cuda3std3__44plusIvEEE10Policy1000ES5_S5_S5_NS0_24ReduceByKeyScanTileStateIiiLb1EEENS8_8equal_toIvEESA_imiiEEvT0_PT9_T1_T2_T3_iT4_T5_T6_T7_E12temp_storage+16];
	setp.eq.s32 	%p317, %r1001, 0;
	selp.b32 	%r1005, %r1000, 0, %p317;
	add.s32 	%r1006, %r1005, %r1002;
	setp.eq.s32 	%p318, %r1003, 0;
	selp.b32 	%r1007, %r1006, 0, %p318;
	add.s32 	%r1008, %r1007, %r1004;
	ld.shared.v4.u32 	{%r1009, %r1010, %r1011, %r1012}, [_ZZN3cub18CUB_300001_SM_10006detail11scan_by_key21DeviceScanByKeyKernelINS2_10policy_hubIPiiiN4cuda3std3__44plusIvEEE10Policy1000ES5_S5_S5_NS0_24ReduceByKeyScanTileStateIiiLb1EEENS8_8equal_toIvEESA_imiiEEvT0_PT9_T1_T2_T3_iT4_T5_T6_T7_E12temp_storage+32];
	setp.eq.s32 	%p319, %r1009, 0;
	selp.b32 	%r1013, %r1008, 0, %p319;
	add.s32 	%r1014, %r1013, %r1010;
	setp.eq.s32 	%p320, %r224, 6;
	setp.eq.s32 	%p321, %r1011, 0;
	selp.b32 	%r1015, %r1014, 0, %p321;
	add.s32 	%r1016, %r1015, %r1012;
	setp.eq.s32 	%p322, %r224, 5;
	setp.eq.s32 	%p323, %r224, 4;
	setp.eq.s32 	%p324, %r224, 3;
	setp.eq.s32 	%p325, %r224, 2;
	selp.b32 	%r1017, %r1000, %r996, %p325;
	selp.b32 	%r1018, %r1006, %r1017, %p324;
	selp.b32 	%r1019, %r1008, %r1018, %p323;
	selp.b32 	%r1020, %r1014, %r1019, %p322;
	selp.b32 	%r1021, %r1016, %r1020, %p320;
	setp.eq.s32 	%p326, %r911, 0;
	selp.b32 	%r1022, %r1021, 0, %p326;
	add.s32 	%r1023, %r1022, %r1863;
	setp.eq.s32 	%p327, %r463, 0;
	selp.b32 	%r1863, %r1021, %r1023, %p327;
$L__BB45_121:
	selp.u64 	%rd318, 1, 0, %p59;
	setp.eq.s32 	%p328, %r161, 0;
	setp.eq.s64 	%p329, %rd320, 0;
	selp.b32 	%r1024, %r1863, 0, %p329;
	selp.b32 	%r1025, 0, %r1024, %p328;
	add.s32 	%r1862, %r1025, %r288;
	selp.b32 	%r1026, 0, %r1862, %p58;
	add.s32 	%r1861, %r289, %r1026;
	selp.b32 	%r1027, 0, %r1861, %p59;
	add.s32 	%r1860, %r290, %r1027;
	selp.b32 	%r1028, 0, %r1860, %p60;
	add.s32 	%r1859, %r291, %r1028;
	selp.b32 	%r1029, 0, %r1859, %p61;
	add.s32 	%r1858, %r292, %r1029;
	selp.b32 	%r1030, 0, %r1858, %p62;
	add.s32 	%r1857, %r293, %r1030;
	selp.b32 	%r1031, 0, %r1857, %p63;
	add.s32 	%r1856, %r294, %r1031;
	selp.b32 	%r1032, 0, %r1856, %p64;
	add.s32 	%r1855, %r295, %r1032;
	selp.b32 	%r1033, 0, %r1855, %p65;
	add.s32 	%r1854, %r296, %r1033;
	selp.b32 	%r1034, 0, %r1854, %p66;
	add.s32 	%r1853, %r297, %r1034;
	selp.b32 	%r1035, 0, %r1853, %p67;
	add.s32 	%r1852, %r298, %r1035;
	selp.b32 	%r1036, 0, %r1852, %p68;
	add.s32 	%r1851, %r299, %r1036;
	selp.b32 	%r1037, 0, %r1851, %p69;
	add.s32 	%r1850, %r300, %r1037;
	selp.b32 	%r1038, 0, %r1850, %p70;
	add.s32 	%r1849, %r301, %r1038;
	selp.b32 	%r1039, 0, %r1849, %p71;
	add.s32 	%r1848, %r302, %r1039;
	selp.b32 	%r1040, 0, %r1848, %p72;
	add.s32 	%r1847, %r303, %r1040;
	selp.b32 	%r1041, 0, %r1847, %p73;
	add.s32 	%r1846, %r304, %r1041;
	selp.b32 	%r1042, 0, %r1846, %p74;
	add.s32 	%r1845, %r305, %r1042;
	selp.b32 	%r1844, 0, %r1845, %p75;
	bra.uni 	$L__BB45_144;
$L__BB45_122:
	setp.ne.s32 	%p138, %r161, 0;
	mov.b32 	%r1832, 0;
	@%p138 bra 	$L__BB45_124;
	mul.wide.u32 	%rd143, %r1, 4;
	add.s64 	%rd144, %rd2, %rd143;
	ld.global.u32 	%r1832, [%rd144];
$L__BB45_124:
	setp.eq.s32 	%p139, %r161, 0;
	shl.b32 	%r489, %r161, 2;
	mov.u32 	%r490, _ZZN3cub18CUB_300001_SM_10006detail11scan_by_key21DeviceScanByKeyKernelINS2_10policy_hubIPiiiN4cuda3std3__44plusIvEEE10Policy1000ES5_S5_S5_NS0_24ReduceByKeyScanTileStateIiiLb1EEENS8_8equal_toIvEESA_imiiEEvT0_PT9_T1_T2_T3_iT4_T5_T6_T7_E12temp_storage;
	add.s32 	%r491, %r490, %r489;
	add.s32 	%r336, %r491, 1020;
	st.shared.u32 	[%r491+1020], %r246;
	bar.sync 	0;
	@%p139 bra 	$L__BB45_126;
	ld.shared.u32 	%r1832, [%r336+-4];
$L__BB45_126:
	setp.ne.s32 	%p140, %r1832, %r227;
	setp.ne.s32 	%p141, %r227, %r228;
	setp.ne.s32 	%p142, %r228, %r229;
	setp.ne.s32 	%p143, %r229, %r230;
	setp.ne.s32 	%p144, %r230, %r231;
	setp.ne.s32 	%p145, %r231, %r232;
	setp.ne.s32 	%p146, %r232, %r233;
	setp.ne.s32 	%p147, %r233, %r234;
	setp.ne.s32 	%p148, %r234, %r235;
	setp.ne.s32 	%p149, %r235, %r236;
	setp.ne.s32 	%p150, %r236, %r237;
	setp.ne.s32 	%p151, %r237, %r238;
	setp.ne.s32 	%p152, %r238, %r239;
	setp.ne.s32 	%p153, %r239, %r240;
	setp.ne.s32 	%p154, %r240, %r241;
	setp.ne.s32 	%p155, %r241, %r242;
	setp.ne.s32 	%p156, %r242, %r243;
	setp.ne.s32 	%p157, %r243, %r244;
	setp.ne.s32 	%p158, %r244, %r245;
	setp.ne.s32 	%p159, %r245, %r246;
	mul.lo.s32 	%r552, %r161, 20;
	cvt.u64.u32 	%rd145, %r552;
	setp.eq.s64 	%p160, %rd5, %rd145;
	or.pred  	%p76, %p160, %p140;
	or.b32  	%r553, %r552, 1;
	cvt.u64.u32 	%rd146, %r553;
	setp.eq.s64 	%p161, %rd5, %rd146;
	or.pred  	%p77, %p161, %p141;
	or.b32  	%r554, %r552, 2;
	cvt.u64.u32 	%rd147, %r554;
	setp.eq.s64 	%p162, %rd5, %rd147;
	or.pred  	%p78, %p162, %p142;
	or.b32  	%r555, %r552, 3;
	cvt.u64.u32 	%rd148, %r555;
	setp.eq.s64 	%p163, %rd5, %rd148;
	or.pred  	%p79, %p163, %p143;
	add.s32 	%r556, %r552, 4;
	cvt.u64.u32 	%rd149, %r556;
	setp.eq.s64 	%p164, %rd5, %rd149;
	or.pred  	%p80, %p164, %p144;
	add.s32 	%r557, %r552, 5;
	cvt.u64.u32 	%rd150, %r557;
	setp.eq.s64 	%p165, %rd5, %rd150;
	or.pred  	%p81, %p165, %p145;
	add.s32 	%r558, %r552, 6;
	cvt.u64.u32 	%rd151, %r558;
	setp.eq.s64 	%p166, %rd5, %rd151;
	or.pred  	%p82, %p166, %p146;
	add.s32 	%r559, %r552, 7;
	cvt.u64.u32 	%rd152, %r559;
	setp.eq.s64 	%p167, %rd5, %rd152;
	or.pred  	%p83, %p167, %p147;
	add.s32 	%r560, %r552, 8;
	cvt.u64.u32 	%rd153, %r560;
	setp.eq.s64 	%p168, %rd5, %rd153;
	or.pred  	%p84, %p168, %p148;
	add.s32 	%r561, %r552, 9;
	cvt.u64.u32 	%rd154, %r561;
	setp.eq.s64 	%p169, %rd5, %rd154;
	or.pred  	%p85, %p169, %p149;
	selp.u64 	%rd311, 1, 0, %p85;
	add.s32 	%r562, %r552, 10;
	cvt.u64.u32 	%rd155, %r562;
	setp.eq.s64 	%p170, %rd5, %rd155;
	or.pred  	%p86, %p170, %p150;
	add.s32 	%r563, %r552, 11;
	cvt.u64.u32 	%rd156, %r563;
	setp.eq.s64 	%p171, %rd5, %rd156;
	or.pred  	%p87, %p171, %p151;
	add.s32 	%r564, %r552, 12;
	cvt.u64.u32 	%rd157, %r564;
	setp.eq.s64 	%p172, %rd5, %rd157;
	or.pred  	%p88, %p172, %p152;
	add.s32 	%r565, %r552, 13;
	cvt.u64.u32 	%rd158, %r565;
	setp.eq.s64 	%p173, %rd5, %rd158;
	or.pred  	%p89, %p173, %p153;
	selp.u64 	%rd307, 1, 0, %p89;
	add.s32 	%r566, %r552, 14;
	cvt.u64.u32 	%rd159, %r566;
	setp.eq.s64 	%p174, %rd5, %rd159;
	or.pred  	%p90, %p174, %p154;
	selp.u64 	%rd306, 1, 0, %p90;
	add.s32 	%r567, %r552, 15;
	cvt.u64.u32 	%rd160, %r567;
	setp.eq.s64 	%p175, %rd5, %rd160;
	or.pred  	%p91, %p175, %p155;
	add.s32 	%r568, %r552, 16;
	cvt.u64.u32 	%rd161, %r568;
	setp.eq.s64 	%p176, %rd5, %rd161;
	or.pred  	%p92, %p176, %p156;
	add.s32 	%r569, %r552, 17;
	cvt.u64.u32 	%rd162, %r569;
	setp.eq.s64 	%p177, %rd5, %rd162;
	or.pred  	%p93, %p177, %p157;
	selp.u64 	%rd303, 1, 0, %p93;
	add.s32 	%r570, %r552, 18;
	cvt.u64.u32 	%rd163, %r570;
	setp.eq.s64 	%p178, %rd5, %rd163;
	or.pred  	%p94, %p178, %p158;
	selp.u64 	%rd302, 1, 0, %p94;
	add.s32 	%r571, %r552, 19;
	cvt.u64.u32 	%rd164, %r571;
	setp.eq.s64 	%p179, %rd5, %rd164;
	or.pred  	%p180, %p179, %p159;
	selp.u64 	%rd301, 1, 0, %p180;
	selp.b32 	%r572, 0, %r288, %p77;
	add.s32 	%r573, %r289, %r572;
	selp.b32 	%r574, 0, %r573, %p78;
	add.s32 	%r575, %r290, %r574;
	selp.b32 	%r576, 0, %r575, %p79;
	add.s32 	%r577, %r291, %r576;
	selp.b32 	%r578, 0, %r577, %p80;
	add.s32 	%r579, %r292, %r578;
	selp.b32 	%r580, 0, %r579, %p81;
	add.s32 	%r581, %r293, %r580;
	selp.b32 	%r582, 0, %r581, %p82;
	add.s32 	%r583, %r294, %r582;
	selp.b32 	%r584, 0, %r583, %p83;
	add.s32 	%r585, %r295, %r584;
	selp.b32 	%r586, 0, %r585, %p84;
	add.s32 	%r587, %r296, %r586;
	selp.b32 	%r588, 0, %r587, %p85;
	add.s32 	%r589, %r297, %r588;
	selp.b32 	%r590, 0, %r589, %p86;
	add.s32 	%r591, %r298, %r590;
	selp.b32 	%r592, 0, %r591, %p87;
	add.s32 	%r593, %r299, %r592;
	selp.b32 	%r594, 0, %r593, %p88;
	add.s32 	%r595, %r300, %r594;
	selp.b32 	%r596, 0, %r595, %p89;
	add.s32 	%r597, %r301, %r596;
	selp.b32 	%r598, 0, %r597, %p90;
	add.s32 	%r599, %r302, %r598;
	selp.b32 	%r600, 0, %r599, %p91;
	add.s32 	%r601, %r303, %r600;
	selp.b32 	%r602, 0, %r601, %p92;
	add.s32 	%r603, %r304, %r602;
	selp.b32 	%r604, 0, %r603, %p93;
	add.s32 	%r605, %r305, %r604;
	selp.b32 	%r606, 0, %r605, %p94;
	add.s32 	%r607, %r306, %r606;
	or.pred  	%p181, %p76, %p180;
	or.pred  	%p182, %p181, %p77;
	or.pred  	%p183, %p182, %p78;
	or.pred  	%p184, %p183, %p79;
	or.pred  	%p185, %p184, %p80;
	or.pred  	%p186, %p185, %p81;
	or.pred  	%p187, %p186, %p82;
	or.pred  	%p188, %p187, %p83;
	or.pred  	%p189, %p188, %p84;
	or.pred  	%p190, %p189, %p85;
	or.pred  	%p191, %p190, %p86;
	or.pred  	%p192, %p191, %p87;
	or.pred  	%p193, %p192, %p88;
	or.pred  	%p194, %p193, %p89;
	or.pred  	%p195, %p194, %p90;
	or.pred  	%p196, %p195, %p91;
	or.pred  	%p197, %p196, %p92;
	or.pred  	%p198, %p197, %p93;
	or.pred  	%p199, %p198, %p94;
	selp.u32 	%r493, 1, 0, %p199;
	selp.b32 	%r608, 0, %r607, %p180;
	add.s32 	%r498, %r307, %r608;
	mov.b32 	%r549, 1;
	mov.b32 	%r550, 0;
	mov.b32 	%r551, -1;
	// begin inline asm
	shfl.sync.up.b32 %r492, %r493, %r549, %r550, %r551;
	// end inline asm
	// begin inline asm
	shfl.sync.up.b32 %r497, %r498, %r549, %r550, %r551;
	// end inline asm
	selp.b32 	%r609, 0, %r497, %p199;
	setp.lt.s32 	%p200, %r463, 1;
	selp.b32 	%r610, 0, %r492, %p200;
	or.b32  	%r503, %r610, %r493;
	selp.b32 	%r611, 0, %r609, %p200;
	add.s32 	%r508, %r611, %r498;
	mov.b32 	%r509, 2;
	// begin inline asm
	shfl.sync.up.b32 %r502, %r503, %r509, %r550, %r551;
	// end inline asm
	// begin inline asm
	shfl.sync.up.b32 %r507, %r508, %r509, %r550, %r551;
	// end inline asm
	setp.eq.s32 	%p201, %r503, 0;
	selp.b32 	%r612, %r507, 0, %p201;
	setp.lt.s32 	%p202, %r463, 2;
	selp.b32 	%r613, 0, %r502, %p202;
	or.b32  	%r513, %r613, %r503;
	selp.b32 	%r614, 0, %r612, %p202;
	add.s32 	%r518, %r614, %r508;
	mov.b32 	%r519, 4;
	// begin inline asm
	shfl.sync.up.b32 %r512, %r513, %r519, %r550, %r551;
	// end inline asm
	// begin inline asm
	shfl.sync.up.b32 %r517, %r518, %r519, %r550, %r551;
	// end inline asm
	setp.eq.s32 	%p203, %r513, 0;
	selp.b32 	%r615, %r517, 0, %p203;
	setp.lt.s32 	%p204, %r463, 4;
	selp.b32 	%r616, 0, %r512, %p204;
	or.b32  	%r523, %r616, %r513;
	selp.b32 	%r617, 0, %r615, %p204;
	add.s32 	%r528, %r617, %r518;
	mov.b32 	%r529, 8;
	// begin inline asm
	shfl.sync.up.b32 %r522, %r523, %r529, %r550, %r551;
	// end inline asm
	// begin inline asm
	shfl.sync.up.b32 %r527, %r528, %r529, %r550, %r551;
	// end inline asm
	setp.eq.s32 	%p205, %r523, 0;
	selp.b32 	%r618, %r527, 0, %p205;
	setp.lt.s32 	%p206, %r463, 8;
	selp.b32 	%r619, 0, %r522, %p206;
	or.b32  	%r533, %r619, %r523;
	selp.b32 	%r620, 0, %r618, %p206;
	add.s32 	%r538, %r620, %r528;
	mov.b32 	%r539, 16;
	// begin inline asm
	shfl.sync.up.b32 %r532, %r533, %r539, %r550, %r551;
	// end inline asm
	// begin inline asm
	shfl.sync.up.b32 %r537, %r538, %r539, %r550, %r551;
	// end inline asm
	setp.eq.s32 	%p207, %r533, 0;
	selp.b32 	%r621, %r537, 0, %p207;
	setp.lt.s32 	%p208, %r463, 16;
	selp.b32 	%r622, 0, %r532, %p208;
	or.b32  	%r543, %r622, %r533;
	selp.b32 	%r623, 0, %r621, %p208;
	add.s32 	%r548, %r623, %r538;
	// begin inline asm
	shfl.sync.up.b32 %r1842, %r543, %r549, %r550, %r551;
	// end inline asm
	// begin inline asm
	shfl.sync.up.b32 %r1843, %r548, %r549, %r550, %r551;
	// end inline asm
	setp.ne.s32 	%p209, %r463, 31;
	@%p209 bra 	$L__BB45_128;
	shl.b32 	%r624, %r224, 3;
	mov.u32 	%r625, _ZZN3cub18CUB_300001_SM_10006detail11scan_by_key21DeviceScanByKeyKernelINS2_10policy_hubIPiiiN4cuda3std3__44plusIvEEE10Policy1000ES5_S5_S5_NS0_24ReduceByKeyScanTileStateIiiLb1EEENS8_8equal_toIvEESA_imiiEEvT0_PT9_T1_T2_T3_iT4_T5_T6_T7_E12temp_storage;
	add.s32 	%r626, %r625, %r624;
	st.shared.v2.u32 	[%r626], {%r543, %r548};
$L__BB45_128:
	bar.sync 	0;
	ld.shared.v4.u32 	{%r627, %r628, %r629, %r630}, [_ZZN3cub18CUB_300001_SM_10006detail11scan_by_key21DeviceScanByKeyKernelINS2_10policy_hubIPiiiN4cuda3std3__44plusIvEEE10Policy1000ES5_S5_S5_NS0_24ReduceByKeyScanTileStateIiiLb1EEENS8_8equal_toIvEESA_imiiEEvT0_PT9_T1_T2_T3_iT4_T5_T6_T7_E12temp_storage];
	or.b32  	%r631, %r629, %r627;
	setp.eq.s32 	%p210, %r629, 0;
	selp.b32 	%r632, %r628, 0, %p210;
	add.s32 	%r633, %r632, %r630;
	setp.eq.s32 	%p211, %r224, 2;
	selp.b32 	%r634, %r631, %r627, %p211;
	selp.b32 	%r635, %r633, %r628, %p211;
	ld.shared.v4.u32 	{%r636, %r637, %r638, %r639}, [_ZZN3cub18CUB_300001_SM_10006detail11scan_by_key21DeviceScanByKeyKernelINS2_10policy_hubIPiiiN4cuda3std3__44plusIvEEE10Policy1000ES5_S5_S5_NS0_24ReduceByKeyScanTileStateIiiLb1EEENS8_8equal_toIvEESA_imiiEEvT0_PT9_T1_T2_T3_iT4_T5_T6_T7_E12temp_storage+16];
	or.b32  	%r640, %r636, %r631;
	setp.eq.s32 	%p212, %r636, 0;
	selp.b32 	%r641, %r633, 0, %p212;
	add.s32 	%r642, %r641, %r637;
	setp.eq.s32 	%p213, %r224, 3;
	selp.b32 	%r643, %r640, %r634, %p213;
	selp.b32 	%r644, %r642, %r635, %p213;
	or.b32  	%r645, %r638, %r640;
	setp.eq.s32 	%p214, %r638, 0;
	selp.b32 	%r646, %r642, 0, %p214;
	add.s32 	%r647, %r646, %r639;
	setp.eq.s32 	%p215, %r224, 4;
	selp.b32 	%r648, %r645, %r643, %p215;
	selp.b32 	%r649, %r647, %r644, %p215;
	ld.shared.v4.u32 	{%r650, %r651, %r652, %r653}, [_ZZN3cub18CUB_300001_SM_10006detail11scan_by_key21DeviceScanByKeyKernelINS2_10policy_hubIPiiiN4cuda3std3__44plusIvEEE10Policy1000ES5_S5_S5_NS0_24ReduceByKeyScanTileStateIiiLb1EEENS8_8equal_toIvEESA_imiiEEvT0_PT9_T1_T2_T3_iT4_T5_T6_T7_E12temp_storage+32];
	or.b32  	%r654, %r650, %r645;
	setp.eq.s32 	%p216, %r650, 0;
	selp.b32 	%r655, %r647, 0, %p216;
	add.s32 	%r656, %r655, %r651;
	setp.eq.s32 	%p217, %r224, 5;
	selp.b32 	%r657, %r654, %r648, %p217;
	selp.b32 	%r658, %r656, %r649, %p217;
	or.b32  	%r659, %r652, %r654;
	setp.eq.s32 	%p218, %r652, 0;
	selp.b32 	%r660, %r656, 0, %p218;
	add.s32 	%r661, %r660, %r653;
	setp.eq.s32 	%p219, %r224, 6;
	selp.b32 	%r343, %r659, %r657, %p219;
	selp.b32 	%r344, %r661, %r658, %p219;
	ld.shared.v2.u32 	{%r662, %r663}, [_ZZN3cub18CUB_300001_SM_10006detail11scan_by_key21DeviceScanByKeyKernelINS2_10policy_hubIPiiiN4cuda3std3__44plusIvEEE10Policy1000ES5_S5_S5_NS0_24ReduceByKeyScanTileStateIiiLb1EEENS8_8equal_toIvEESA_imiiEEvT0_PT9_T1_T2_T3_iT4_T5_T6_T7_E12temp_storage+48];
	or.b32  	%r345, %r662, %r659;
	setp.eq.s32 	%p220, %r662, 0;
	selp.b32 	%r664, %r661, 0, %p220;
	add.s32 	%r346, %r664, %r663;
	setp.lt.u32 	%p221, %r161, 32;
	@%p221 bra 	$L__BB45_130;
	setp.eq.s32 	%p222, %r1842, 0;
	selp.b32 	%r665, %r344, 0, %p222;
	add.s32 	%r666, %r665, %r1843;
	setp.eq.s32 	%p223, %r463, 0;
	selp.b32 	%r667, 0, %r1842, %p223;
	or.b32  	%r1842, %r343, %r667;
	selp.b32 	%r1843, %r344, %r666, %p223;
	bra.uni 	$L__BB45_143;
$L__BB45_130:
	setp.ne.s32 	%p224, %r161, 0;
	mul.wide.u32 	%rd165, %r1, 16;
	add.s64 	%rd50, %rd3, %rd165;
	@%p224 bra 	$L__BB45_132;
	st.shared.u32 	[_ZZN3cub18CUB_300001_SM_10006detail11scan_by_key21DeviceScanByKeyKernelINS2_10policy_hubIPiiiN4cuda3std3__44plusIvEEE10Policy1000ES5_S5_S5_NS0_24ReduceByKeyScanTileStateIiiLb1EEENS8_8equal_toIvEESA_imiiEEvT0_PT9_T1_T2_T3_iT4_T5_T6_T7_E12temp_storage+116], %r345;
	st.shared.u32 	[_ZZN3cub18CUB_300001_SM_10006detail11scan_by_key21DeviceScanByKeyKernelINS2_10policy_hubIPiiiN4cuda3std3__44plusIvEEE10Policy1000ES5_S5_S5_NS0_24ReduceByKeyScanTileStateIiiLb1EEENS8_8equal_toIvEESA_imiiEEvT0_PT9_T1_T2_T3_iT4_T5_T6_T7_E12temp_storage+120], %r346;
	mov.b64 	%rd167, {%r345, %r346};
	add.s64 	%rd166, %rd50, 512;
	mov.b64 	%rd168, 100;
	// begin inline asm
	st.relaxed.gpu.v2.u64 [%rd166], {%rd167, %rd168};
	// end inline asm
$L__BB45_132:
	not.b32 	%r349, %r161;
	mov.b32 	%r668, 280;
	// begin inline asm
	nanosleep.u32 %r668;
	// end inline asm
	mov.b32 	%r1834, 928;
	mul.wide.s32 	%rd172, %r349, 16;
	add.s64 	%rd173, %rd50, %rd172;
	add.s64 	%rd171, %rd173, 512;
	mov.u32 	%r1840, %r1;
$L__BB45_133:
	shr.u32 	%r352, %r1834, 1;
	mul.lo.s32 	%r671, %r1840, 16807;
	and.b32  	%r1840, %r671, 2147483647;
	sub.s32 	%r672, %r1834, %r352;
	add.s32 	%r673, %r672, 1;
	rem.u32 	%r674, %r1840, %r673;
	add.s32 	%r670, %r674, %r352;
	// begin inline asm
	nanosleep.u32 %r670;
	// end inline asm
	// begin inline asm
	ld.relaxed.gpu.v2.u64 {%rd169, %rd300}, [%rd171];
	// end inline asm
	setp.eq.s64 	%p225, %rd300, 99;
	mov.b32 	%r675, -1;
	vote.sync.any.pred 	%p226, %p225, %r675;
	mov.u32 	%r1834, %r352;
	@%p226 bra 	$L__BB45_133;
	mov.b64 	{%r679, %r684}, %rd169;
	setp.eq.s64 	%p227, %rd300, 101;
	mov.b32 	%r727, -1;
	vote.sync.ballot.b32 	%r729, %p227, %r727;
	// begin inline asm
	mov.u32 %r677, %lanemask_ge;
	// end inline asm
	and.b32  	%r730, %r729, %r677;
	or.b32  	%r731, %r730, -2147483648;
	add.s32 	%r732, %r731, -1;
	not.b32 	%r733, %r731;
	and.b32  	%r734, %r733, %r732;
	popc.b32 	%r681, %r734;
	mov.b32 	%r685, 1;
	// begin inline asm
	shfl.sync.down.b32 %r678, %r679, %r685, %r681, %r727;
	// end inline asm
	// begin inline asm
	shfl.sync.down.b32 %r683, %r684, %r685, %r681, %r727;
	// end inline asm
	setp.lt.s32 	%p229, %r463, %r681;
	setp.eq.s32 	%p230, %r679, 0;
	selp.b32 	%r735, %r678, 0, %p229;
	or.b32  	%r689, %r735, %r679;
	selp.b32 	%r736, %r683, 0, %p230;
	selp.b32 	%r737, %r736, 0, %p229;
	add.s32 	%r694, %r737, %r684;
	mov.b32 	%r695, 2;
	// begin inline asm
	shfl.sync.down.b32 %r688, %r689, %r695, %r681, %r727;
	// end inline asm
	// begin inline asm
	shfl.sync.down.b32 %r693, %r694, %r695, %r681, %r727;
	// end inline asm
	add.s32 	%r355, %r463, 2;
	setp.gt.s32 	%p231, %r355, %r681;
	setp.eq.s32 	%p232, %r689, 0;
	selp.b32 	%r738, %r693, 0, %p232;
	selp.b32 	%r739, 0, %r688, %p231;
	or.b32  	%r699, %r689, %r739;
	selp.b32 	%r740, 0, %r738, %p231;
	add.s32 	%r704, %r740, %r694;
	mov.b32 	%r705, 4;
	// begin inline asm
	shfl.sync.down.b32 %r698, %r699, %r705, %r681, %r727;
	// end inline asm
	// begin inline asm
	shfl.sync.down.b32 %r703, %r704, %r705, %r681, %r727;
	// end inline asm
	add.s32 	%r356, %r463, 4;
	setp.gt.s32 	%p233, %r356, %r681;
	setp.eq.s32 	%p234, %r699, 0;
	selp.b32 	%r741, %r703, 0, %p234;
	selp.b32 	%r742, 0, %r698, %p233;
	or.b32  	%r709, %r699, %r742;
	selp.b32 	%r743, 0, %r741, %p233;
	add.s32 	%r714, %r704, %r743;
	mov.b32 	%r715, 8;
	// begin inline asm
	shfl.sync.down.b32 %r708, %r709, %r715, %r681, %r727;
	// end inline asm
	// begin inline asm
	shfl.sync.down.b32 %r713, %r714, %r715, %r681, %r727;
	// end inline asm
	add.s32 	%r357, %r463, 8;
	setp.gt.s32 	%p235, %r357, %r681;
	setp.eq.s32 	%p236, %r709, 0;
	selp.b32 	%r744, %r713, 0, %p236;
	selp.b32 	%r745, 0, %r708, %p235;
	or.b32  	%r719, %r709, %r745;
	selp.b32 	%r746, 0, %r744, %p235;
	add.s32 	%r724, %r714, %r746;
	mov.b32 	%r725, 16;
	// begin inline asm
	shfl.sync.down.b32 %r718, %r719, %r725, %r681, %r727;
	// end inline asm
	// begin inline asm
	shfl.sync.down.b32 %r723, %r724, %r725, %r681, %r727;
	// end inline asm
	add.s32 	%r358, %r463, 16;
	setp.gt.s32 	%p237, %r358, %r681;
	setp.eq.s32 	%p238, %r719, 0;
	selp.b32 	%r747, %r723, 0, %p238;
	selp.b32 	%r748, 0, %r718, %p237;
	or.b32  	%r1837, %r748, %r719;
	selp.b32 	%r749, 0, %r747, %p237;
	add.s32 	%r1838, %r724, %r749;
	add.s64 	%rd53, %rd3, 512;
	add.s32 	%r1839, %r1, %r349;
	mov.b32 	%r1836, 928;
$L__BB45_135:
	setp.ne.s64 	%p239, %rd300, 101;
	mov.b32 	%r750, -1;
	vote.sync.all.pred 	%p240, %p239, %r750;
	not.pred 	%p241, %p240;
	@%p241 bra 	$L__BB45_139;
	shr.u32 	%r1836, %r1836, 1;
	mul.wide.s32 	%rd180, %r1839, 16;
	add.s64 	%rd181, %rd53, %rd180;
	add.s64 	%rd179, %rd181, -512;
	mov.u32 	%r1841, %r1836;
$L__BB45_137:
	shr.u32 	%r370, %r1841, 1;
	mul.lo.s32 	%r777, %r1840, 16807;
	and.b32  	%r1840, %r777, 2147483647;
	sub.s32 	%r778, %r1841, %r370;
	add.s32 	%r779, %r778, 1;
	rem.u32 	%r780, %r1840, %r779;
	add.s32 	%r776, %r780, %r370;
	// begin inline asm
	nanosleep.u32 %r776;
	// end inline asm
	// begin inline asm
	ld.relaxed.gpu.v2.u64 {%rd177, %rd300}, [%rd179];
	// end inline asm
	setp.eq.s64 	%p247, %rd300, 99;
	mov.b32 	%r781, -1;
	vote.sync.any.pred 	%p248, %p247, %r781;
	mov.u32 	%r1841, %r370;
	@%p248 bra 	$L__BB45_137;
	mov.b64 	{%r784, %r789}, %rd177;
	setp.eq.s64 	%p249, %rd300, 101;
	mov.b32 	%r832, -1;
	vote.sync.ballot.b32 	%r833, %p249, %r832;
	and.b32  	%r834, %r833, %r677;
	or.b32  	%r835, %r834, -2147483648;
	add.s32 	%r836, %r835, -1;
	not.b32 	%r837, %r835;
	and.b32  	%r838, %r837, %r836;
	popc.b32 	%r786, %r838;
	mov.b32 	%r790, 1;
	// begin inline asm
	shfl.sync.down.b32 %r783, %r784, %r790, %r786, %r832;
	// end inline asm
	// begin inline asm
	shfl.sync.down.b32 %r788, %r789, %r790, %r786, %r832;
	// end inline asm
	setp.lt.s32 	%p251, %r463, %r786;
	setp.eq.s32 	%p252, %r784, 0;
	selp.b32 	%r839, %r783, 0, %p251;
	or.b32  	%r794, %r839, %r784;
	selp.b32 	%r840, %r788, 0, %p252;
	selp.b32 	%r841, %r840, 0, %p251;
	add.s32 	%r799, %r841, %r789;
	mov.b32 	%r800, 2;
	// begin inline asm
	shfl.sync.down.b32 %r793, %r794, %r800, %r786, %r832;
	// end inline asm
	// begin inline asm
	shfl.sync.down.b32 %r798, %r799, %r800, %r786, %r832;
	// end inline asm
	setp.gt.s32 	%p253, %r355, %r786;
	setp.eq.s32 	%p254, %r794, 0;
	selp.b32 	%r842, %r798, 0, %p254;
	selp.b32 	%r843, 0, %r793, %p253;
	or.b32  	%r804, %r794, %r843;
	selp.b32 	%r844, 0, %r842, %p253;
	add.s32 	%r809, %r844, %r799;
	mov.b32 	%r810, 4;
	// begin inline asm
	shfl.sync.down.b32 %r803, %r804, %r810, %r786, %r832;
	// end inline asm
	// begin inline asm
	shfl.sync.down.b32 %r808, %r809, %r810, %r786, %r832;
	// end inline asm
	setp.gt.s32 	%p255, %r356, %r786;
	setp.eq.s32 	%p256, %r804, 0;
	selp.b32 	%r845, %r808, 0, %p256;
	selp.b32 	%r846, 0, %r803, %p255;
	or.b32  	%r814, %r804, %r846;
	selp.b32 	%r847, 0, %r845, %p255;
	add.s32 	%r819, %r809, %r847;
	mov.b32 	%r820, 8;
	// begin inline asm
	shfl.sync.down.b32 %r813, %r814, %r820, %r786, %r832;
	// end inline asm
	// begin inline asm
	shfl.sync.down.b32 %r818, %r819, %r820, %r786, %r832;
	// end inline asm
	setp.gt.s32 	%p257, %r357, %r786;
	setp.eq.s32 	%p258, %r814, 0;
	selp.b32 	%r848, %r818, 0, %p258;
	selp.b32 	%r849, 0, %r813, %p257;
	or.b32  	%r824, %r814, %r849;
	selp.b32 	%r850, 0, %r848, %p257;
	add.s32 	%r829, %r819, %r850;
	mov.b32 	%r830, 16;
	// begin inline asm
	shfl.sync.down.b32 %r823, %r824, %r830, %r786, %r832;
	// end inline asm
	// begin inline asm
	shfl.sync.down.b32 %r828, %r829, %r830, %r786, %r832;
	// end inline asm
	setp.gt.s32 	%p259, %r358, %r786;
	setp.eq.s32 	%p260, %r824, 0;
	selp.b32 	%r851, %r828, 0, %p260;
	selp.b32 	%r852, 0, %r823, %p259;
	selp.b32 	%r853, 0, %r851, %p259;
	add.s32 	%r854, %r829, %r853;
	or.b32  	%r855, %r852, %r1837;
	or.b32  	%r372, %r855, %r824;
	setp.eq.s32 	%p261, %r1837, 0;
	selp.b32 	%r856, %r854, 0, %p261;
	add.s32 	%r1838, %r856, %r1838;
	add.s32 	%r1839, %r1839, -32;
	mov.u32 	%r1837, %r372;
	bra.uni 	$L__BB45_135;
$L__BB45_139:
	setp.ne.s32 	%p242, %r161, 0;
	@%p242 bra 	$L__BB45_141;
	or.b32  	%r752, %r1837, %r345;
	setp.eq.s32 	%p243, %r345, 0;
	selp.b32 	%r753, %r1838, 0, %p243;
	add.s32 	%r754, %r753, %r346;
	mov.b64 	%rd175, {%r752, %r754};
	add.s64 	%rd174, %rd50, 512;
	mov.b64 	%rd176, 101;
	// begin inline asm
	st.relaxed.gpu.v2.u64 [%rd174], {%rd175, %rd176};
	// end inline asm
	st.shared.u32 	[_ZZN3cub18CUB_300001_SM_10006detail11scan_by_key21DeviceScanByKeyKernelINS2_10policy_hubIPiiiN4cuda3std3__44plusIvEEE10Policy1000ES5_S5_S5_NS0_24ReduceByKeyScanTileStateIiiLb1EEENS8_8equal_toIvEESA_imiiEEvT0_PT9_T1_T2_T3_iT4_T5_T6_T7_E12temp_storage+100], %r1837;
	st.shared.v2.u32 	[_ZZN3cub18CUB_300001_SM_10006detail11scan_by_key21DeviceScanByKeyKernelINS2_10policy_hubIPiiiN4cuda3std3__44plusIvEEE10Policy1000ES5_S5_S5_NS0_24ReduceByKeyScanTileStateIiiLb1EEENS8_8equal_toIvEESA_imiiEEvT0_PT9_T1_T2_T3_iT4_T5_T6_T7_E12temp_storage+104], {%r1838, %r752};
	st.shared.u32 	[_ZZN3cub18CUB_300001_SM_10006detail11scan_by_key21DeviceScanByKeyKernelINS2_10policy_hubIPiiiN4cuda3std3__44plusIvEEE10Policy1000ES5_S5_S5_NS0_24ReduceByKeyScanTileStateIiiLb1EEENS8_8equal_toIvEESA_imiiEEvT0_PT9_T1_T2_T3_iT4_T5_T6_T7_E12temp_storage+112], %r754;
$L__BB45_141:
	setp.ne.s32 	%p244, %r463, 0;
	@%p244 bra 	$L__BB45_143;
	st.shared.v2.u32 	[_ZZN3cub18CUB_300001_SM_10006detail11scan_by_key21DeviceScanByKeyKernelINS2_10policy_hubIPiiiN4cuda3std3__44plusIvEEE10Policy1000ES5_S5_S5_NS0_24ReduceByKeyScanTileStateIiiLb1EEENS8_8equal_toIvEESA_imiiEEvT0_PT9_T1_T2_T3_iT4_T5_T6_T7_E12temp_storage+64], {%r1837, %r1838};
	mov.u32 	%r1842, %r1837;
	mov.u32 	%r1843, %r1838;
$L__BB45_143:
	selp.u64 	%rd309, 1, 0, %p87;
	selp.u64 	%rd313, 1, 0, %p83;
	selp.u64 	%rd314, 1, 0, %p82;
	selp.u64 	%rd319, 1, 0, %p77;
	selp.u64 	%rd317, 1, 0, %p79;
	selp.u64 	%rd304, 1, 0, %p92;
	selp.u64 	%rd308, 1, 0, %p88;
	selp.u64 	%rd305, 1, 0, %p91;
	selp.u64 	%rd312, 1, 0, %p84;
	selp.u64 	%rd315, 1, 0, %p81;
	selp.u64 	%rd316, 1, 0, %p80;
	selp.u64 	%rd310, 1, 0, %p86;
	selp.u64 	%rd320, 1, 0, %p76;
	selp.u64 	%rd318, 1, 0, %p78;
	setp.eq.s32 	%p245, %r161, 0;
	bar.sync 	0;
	ld.shared.u32 	%r755, [_ZZN3cub18CUB_300001_SM_10006detail11scan_by_key21DeviceScanByKeyKernelINS2_10policy_hubIPiiiN4cuda3std3__44plusIvEEE10Policy1000ES5_S5_S5_NS0_24ReduceByKeyScanTileStateIiiLb1EEENS8_8equal_toIvEESA_imiiEEvT0_PT9_T1_T2_T3_iT4_T5_T6_T7_E12temp_storage+68];
	setp.eq.s32 	%p246, %r1842, 0;
	selp.b32 	%r756, %r755, 0, %p246;
	selp.b32 	%r757, 0, %r756, %p245;
	add.s32 	%r1863, %r1843, %r757;
	selp.b32 	%r758, 0, %r1863, %p76;
	add.s32 	%r1862, %r758, %r288;
	selp.b32 	%r759, 0, %r1862, %p77;
	add.s32 	%r1861, %r289, %r759;
	selp.b32 	%r760, 0, %r1861, %p78;
	add.s32 	%r1860, %r290, %r760;
	selp.b32 	%r761, 0, %r1860, %p79;
	add.s32 	%r1859, %r291, %r761;
	selp.b32 	%r762, 0, %r1859, %p80;
	add.s32 	%r1858, %r292, %r762;
	selp.b32 	%r763, 0, %r1858, %p81;
	add.s32 	%r1857, %r293, %r763;
	selp.b32 	%r764, 0, %r1857, %p82;
	add.s32 	%r1856, %r294, %r764;
	selp.b32 	%r765, 0, %r1856, %p83;
	add.s32 	%r1855, %r295, %r765;
	selp.b32 	%r766, 0, %r1855, %p84;
	add.s32 	%r1854, %r296, %r766;
	selp.b32 	%r767, 0, %r1854, %p85;
	add.s32 	%r1853, %r297, %r767;
	selp.b32 	%r768, 0, %r1853, %p86;
	add.s32 	%r1852, %r298, %r768;
	selp.b32 	%r769, 0, %r1852, %p87;
	add.s32 	%r1851, %r299, %r769;
	selp.b32 	%r770, 0, %r1851, %p88;
	add.s32 	%r1850, %r300, %r770;
	selp.b32 	%r771, 0, %r1850, %p89;
	add.s32 	%r1849, %r301, %r771;
	selp.b32 	%r772, 0, %r1849, %p90;
	add.s32 	%r1848, %r302, %r772;
	selp.b32 	%r773, 0, %r1848, %p91;
	add.s32 	%r1847, %r303, %r773;
	selp.b32 	%r774, 0, %r1847, %p92;
	add.s32 	%r1846, %r304, %r774;
	selp.b32 	%r775, 0, %r1846, %p93;
	add.s32 	%r1845, %r305, %r775;
	selp.b32 	%r1844, 0, %r1845, %p94;
$L__BB45_144:
	ld.param.u32 	%r1754, [_ZN3cub18CUB_300001_SM_10006detail11scan_by_key21DeviceScanByKeyKernelINS2_10policy_hubIPiiiN4cuda3std3__44plusIvEEE10Policy1000ES5_S5_S5_NS0_24ReduceByKeyScanTileStateIiiLb1EEENS8_8equal_toIvEESA_imiiEEvT0_PT9_T1_T2_T3_iT4_T5_T6_T7__param_8];
	add.s32 	%r1043, %r306, %r1844;
	bar.sync 	0;
	setp.eq.s64 	%p330, %rd320, 0;
	selp.b32 	%r1044, %r1863, 0, %p330;
	add.s32 	%r1045, %r1754, %r1044;
	setp.eq.s64 	%p331, %rd319, 0;
	selp.b32 	%r1046, %r1862, 0, %p331;
	add.s32 	%r1047, %r1754, %r1046;
	setp.eq.s64 	%p332, %rd318, 0;
	selp.b32 	%r1048, %r1861, 0, %p332;
	add.s32 	%r1049, %r1754, %r1048;
	setp.eq.s64 	%p333, %rd317, 0;
	selp.b32 	%r1050, %r1860, 0, %p333;
	add.s32 	%r1051, %r1754, %r1050;
	setp.eq.s64 	%p334, %rd316, 0;
	selp.b32 	%r1052, %r1859, 0, %p334;
	add.s32 	%r1053, %r1754, %r1052;
	setp.eq.s64 	%p335, %rd315, 0;
	selp.b32 	%r1054, %r1858, 0, %p335;
	add.s32 	%r1055, %r1754, %r1054;
	setp.eq.s64 	%p336, %rd314, 0;
	selp.b32 	%r1056, %r1857, 0, %p336;
	add.s32 	%r1057, %r1754, %r1056;
	setp.eq.s64 	%p337, %rd313, 0;
	selp.b32 	%r1058, %r1856, 0, %p337;
	add.s32 	%r1059, %r1754, %r1058;
	setp.eq.s64 	%p338, %rd312, 0;
	selp.b32 	%r1060, %r1855, 0, %p338;
	add.s32 	%r1061, %r1754, %r1060;
	setp.eq.s64 	%p339, %rd311, 0;
	selp.b32 	%r1062, %r1854, 0, %p339;
	add.s32 	%r1063, %r1754, %r1062;
	setp.eq.s64 	%p340, %rd310, 0;
	selp.b32 	%r1064, %r1853, 0, %p340;
	add.s32 	%r1065, %r1754, %r1064;
	setp.eq.s64 	%p341, %rd309, 0;
	selp.b32 	%r1066, %r1852, 0, %p341;
	add.s32 	%r1067, %r1754, %r1066;
	setp.eq.s64 	%p342, %rd308, 0;
	selp.b32 	%r1068, %r1851, 0, %p342;
	add.s32 	%r1069, %r1754, %r1068;
	setp.eq.s64 	%p343, %rd307, 0;
	selp.b32 	%r1070, %r1850, 0, %p343;
	add.s32 	%r1071, %r1754, %r1070;
	setp.eq.s64 	%p344, %rd306, 0;
	selp.b32 	%r1072, %r1849, 0, %p344;
	add.s32 	%r1073, %r1754, %r1072;
	setp.eq.s64 	%p345, %rd305, 0;
	selp.b32 	%r1074, %r1848, 0, %p345;
	add.s32 	%r1075, %r1754, %r1074;
	setp.eq.s64 	%p346, %rd304, 0;
	selp.b32 	%r1076, %r1847, 0, %p346;
	add.s32 	%r1077, %r1754, %r1076;
	setp.eq.s64 	%p347, %rd303, 0;
	selp.b32 	%r1078, %r1846, 0, %p347;
	add.s32 	%r1079, %r1754, %r1078;
	setp.eq.s64 	%p348, %rd302, 0;
	selp.b32 	%r1080, %r1845, 0, %p348;
	add.s32 	%r1081, %r1754, %r1080;
	setp.eq.s64 	%p349, %rd301, 0;
	selp.b32 	%r1082, %r1043, 0, %p349;
	add.s32 	%r1083, %r1754, %r1082;
	st.shared.v4.u32 	[%r226], {%r1045, %r1047, %r1049, %r1051};
	st.shared.v4.u32 	[%r226+16], {%r1053, %r1055, %r1057, %r1059};
	st.shared.v4.u32 	[%r226+32], {%r1061, %r1063, %r1065, %r1067};
	st.shared.v4.u32 	[%r226+48], {%r1069, %r1071, %r1073, %r1075};
	st.shared.v4.u32 	[%r226+64], {%r1077, %r1079, %r1081, %r1083};
	bar.warp.sync 	-1;
	ld.shared.u32 	%r417, [%r225];
	ld.shared.u32 	%r418, [%r225+128];
	ld.shared.u32 	%r419, [%r225+256];
	ld.shared.u32 	%r420, [%r225+384];
	ld.shared.u32 	%r421, [%r225+512];
	ld.shared.u32 	%r422, [%r225+640];
	ld.shared.u32 	%r423, [%r225+768];
	ld.shared.u32 	%r424, [%r225+896];
	ld.shared.u32 	%r425, [%r225+1024];
	ld.shared.u32 	%r426, [%r225+1152];
	ld.shared.u32 	%r427, [%r225+1280];
	ld.shared.u32 	%r428, [%r225+1408];
	ld.shared.u32 	%r429, [%r225+1536];
	ld.shared.u32 	%r430, [%r225+1664];
	ld.shared.u32 	%r431, [%r225+1792];
	ld.shared.u32 	%r432, [%r225+1920];
	ld.shared.u32 	%r433, [%r225+2048];
	ld.shared.u32 	%r434, [%r225+2176];
	ld.shared.u32 	%r435, [%r225+2304];
	ld.shared.u32 	%r436, [%r225+2432];
	setp.ne.s32 	%p350, %r161, 0;
	@%p350 bra 	$L__BB45_146;
	st.volatile.shared.u32 	[_ZZN3cub18CUB_300001_SM_10006detail11scan_by_key21DeviceScanByKeyKernelINS2_10policy_hubIPiiiN4cuda3std3__44plusIvEEE10Policy1000ES5_S5_S5_NS0_24ReduceByKeyScanTileStateIiiLb1EEENS8_8equal_toIvEESA_imiiEEvT0_PT9_T1_T2_T3_iT4_T5_T6_T7_E12temp_storage+17920], %r159;
$L__BB45_146:
	ld.param.u64 	%rd295, [_ZN3cub18CUB_300001_SM_10006detail11scan_by_key21DeviceScanByKeyKernelINS2_10policy_hubIPiiiN4cuda3std3__44plusIvEEE10Policy1000ES5_S5_S5_NS0_24ReduceByKeyScanTileStateIiiLb1EEENS8_8equal_toIvEESA_imiiEEvT0_PT9_T1_T2_T3_iT4_T5_T6_T7__param_3];
	bar.sync 	0;
	ld.volatile.shared.u32 	%r437, [_ZZN3cub18CUB_300001_SM_10006detail11scan_by_key21DeviceScanByKeyKernelINS2_10policy_hubIPiiiN4cuda3std3__44plusIvEEE10Policy1000ES5_S5_S5_NS0_24ReduceByKeyScanTileStateIiiLb1EEENS8_8equal_toIvEESA_imiiEEvT0_PT9_T1_T2_T3_iT4_T5_T6_T7_E12temp_storage+17920];
	setp.ge.s32 	%p351, %r162, %r437;
	cvt.u64.u32 	%rd223, %r162;
	add.s64 	%rd224, %rd4, %rd223;
	cvta.to.global.u64 	%rd225, %rd295;
	shl.b64 	%rd226, %rd224, 2;
	add.s64 	%rd91, %rd225, %rd226;
	@%p351 bra 	$L__BB45_148;
	st.global.u32 	[%rd91], %r417;
$L__BB45_148:
	setp.ge.s32 	%p352, %r166, %r437;
	@%p352 bra 	$L__BB45_150;
	st.global.u32 	[%rd91+128], %r418;
$L__BB45_150:
	setp.ge.s32 	%p353, %r169, %r437;
	@%p353 bra 	$L__BB45_152;
	st.global.u32 	[%rd91+256], %r419;
$L__BB45_152:
	setp.ge.s32 	%p354, %r172, %r437;
	@%p354 bra 	$L__BB45_154;
	st.global.u32 	[%rd91+384], %r420;
$L__BB45_154:
	setp.ge.s32 	%p355, %r175, %r437;
	@%p355 bra 	$L__BB45_156;
	st.global.u32 	[%rd91+512], %r421;
$L__BB45_156:
	setp.ge.s32 	%p356, %r178, %r437;
	@%p356 bra 	$L__BB45_158;
	st.global.u32 	[%rd91+640], %r422;
$L__BB45_158:
	setp.ge.s32 	%p357, %r181, %r437;
	@%p357 bra 	$L__BB45_160;
	st.global.u32 	[%rd91+768], %r423;
$L__BB45_160:
	setp.ge.s32 	%p358, %r184, %r437;
	@%p358 bra 	$L__BB45_162;
	st.global.u32 	[%rd91+896], %r424;
$L__BB45_162:
	setp.ge.s32 	%p359, %r187, %r437;
	@%p359 bra 	$L__BB45_164;
	st.global.u32 	[%rd91+1024], %r425;
$L__BB45_164:
	setp.ge.s32 	%p360, %r190, %r437;
	@%p360 bra 	$L__BB45_166;
	st.global.u32 	[%rd91+1152], %r426;
$L__BB45_166:
	setp.ge.s32 	%p361, %r193, %r437;
	@%p361 bra 	$L__BB45_168;
	st.global.u32 	[%rd91+1280], %r427;
$L__BB45_168:
	setp.ge.s32 	%p362, %r196, %r437;
	@%p362 bra 	$L__BB45_170;
	st.global.u32 	[%rd91+1408], %r428;
$L__BB45_170:
	setp.ge.s32 	%p363, %r199, %r437;
	@%p363 bra 	$L__BB45_172;
	st.global.u32 	[%rd91+1536], %r429;
$L__BB45_172:
	setp.ge.s32 	%p364, %r202, %r437;
	@%p364 bra 	$L__BB45_174;
	st.global.u32 	[%rd91+1664], %r430;
$L__BB45_174:
	setp.ge.s32 	%p365, %r205, %r437;
	@%p365 bra 	$L__BB45_176;
	st.global.u32 	[%rd91+1792], %r431;
$L__BB45_176:
	setp.ge.s32 	%p366, %r208, %r437;
	@%p366 bra 	$L__BB45_178;
	st.global.u32 	[%rd91+1920], %r432;
$L__BB45_178:
	setp.ge.s32 	%p367, %r211, %r437;
	@%p367 bra 	$L__BB45_180;
	st.global.u32 	[%rd91+2048], %r433;
$L__BB45_180:
	setp.ge.s32 	%p368, %r214, %r437;
	@%p368 bra 	$L__BB45_182;
	st.global.u32 	[%rd91+2176], %r434;
$L__BB45_182:
	setp.ge.s32 	%p369, %r217, %r437;
	@%p369 bra 	$L__BB45_184;
	st.global.u32 	[%rd91+2304], %r435;
$L__BB45_184:
	setp.ge.s32 	%p370, %r220, %r437;
	@%p370 bra 	$L__BB45_186;
	st.global.u32 	[%rd91+2432], %r436;
$L__BB45_186:
	ret;

}
	// .globl	_ZN3cub18CUB_300001_SM_10006detail10merge_sort30DeviceMergeSortBlockSortKernelINS2_10policy_hubIN6thrust24THRUST_300001_SM_1000_NS6detail15normal_iteratorINS6_10device_ptrIN4cuda3std3__45tupleIJiiiiEEEEEEEE9Policy600ESG_PNS0_8NullTypeESG_SK_j7sortXYZSE_SJ_EEvbT0_T1_T2_T3_T4_PT6_PT7_T5_NS1_7vsmem_tE
.visible .entry _ZN3cub18CUB_300001_SM_10006detail10merge_sort30DeviceMergeSortBlockSortKernelINS2_10policy_hubIN6thrust24THRUST_300001_SM_1000_NS6detail15normal_iteratorINS6_10device_ptrIN4cuda3std3__45tupleIJiiiiEEEEEEEE9Policy600ESG_PNS0_8NullTypeESG_SK_j7sortXYZSE_SJ_EEvbT0_T1_T2_T3_T4_PT6_PT7_T5_NS1_7vsmem_tE(
	.param .u8 _ZN3cub18CUB_300001_SM_10006detail10merge_sort30DeviceMergeSortBlockSortKernelINS2_10policy_hubIN6thrust24THRUST_300001_SM_1000_NS6detail15normal_iteratorINS6_10device_ptrIN4cuda3std3__45tupleIJiiiiEEEEEEEE9Policy600ESG_PNS0_8NullTypeESG_SK_j7sortXYZSE_SJ_EEvbT0_T1_T2_T3_T4_PT6_PT7_T5_NS1_7vsmem_tE_param_0,
	.param .align 8 .b8 _ZN3cub18CUB_300001_SM_10006detail10merge_sort30DeviceMergeSortBlockSortKernelINS2_10policy_hubIN6thrust24THRUST_300001_SM_1000_NS6detail15normal_iteratorINS6_10device_ptrIN4cuda3std3__45tupleIJiiiiEEEEEEEE9Policy600ESG_PNS0_8NullTypeESG_SK_j7sortXYZSE_SJ_EEvbT0_T1_T2_T3_T4_PT6_PT7_T5_NS1_7vsmem_tE_param_1[8],
	.param .u64 .ptr .align 1 _ZN3cub18CUB_300001_SM_10006detail10merge_sort30DeviceMergeSortBlockSortKernelINS2_10policy_hubIN6thrust24THRUST_300001_SM_1000_NS6detail15normal_iteratorINS6_10device_ptrIN4cuda3std3__45tupleIJiiiiEEEEEEEE9Policy600ESG_PNS0_8NullTypeESG_SK_j7sortXYZSE_SJ_EEvbT0_T1_T2_T3_T4_PT6_PT7_T5_NS1_7vsmem_tE_param_2,
	.param .align 8 .b8 _ZN3cub18CUB_300001_SM_10006detail10merge_sort30DeviceMergeSortBlockSortKernelINS2_10policy_hubIN6thrust24THRUST_300001_SM_1000_NS6detail15normal_iteratorINS6_10device_ptrIN4cuda3std3__45tupleIJiiiiEEEEEEEE9Policy600ESG_PNS0_8NullTypeESG_SK_j7sortXYZSE_SJ_EEvbT0_T1_T2_T3_T4_PT6_PT7_T5_NS1_7vsmem_tE_param_3[8],
	.param .u64 .ptr .align 1 _ZN3cub18CUB_300001_SM_10006detail10merge_sort30DeviceMergeSortBlockSortKernelINS2_10policy_hubIN6thrust24THRUST_300001_SM_1000_NS6detail15normal_iteratorINS6_10device_ptrIN4cuda3std3__45tupleIJiiiiEEEEEEEE9Policy600ESG_PNS0_8NullTypeESG_SK_j7sortXYZSE_SJ_EEvbT0_T1_T2_T3_T4_PT6_PT7_T5_NS1_7vsmem_tE_param_4,
	.param .u32 _ZN3cub18CUB_300001_SM_10006detail10merge_sort30DeviceMergeSortBlockSortKernelINS2_10policy_hubIN6thrust24THRUST_300001_SM_1000_NS6detail15normal_iteratorINS6_10device_ptrIN4cuda3std3__45tupleIJiiiiEEEEEEEE9Policy600ESG_PNS0_8NullTypeESG_SK_j7sortXYZSE_SJ_EEvbT0_T1_T2_T3_T4_PT6_PT7_T5_NS1_7vsmem_tE_param_5,
	.param .u64 .ptr .align 1 _ZN3cub18CUB_300001_SM_10006detail10merge_sort30DeviceMergeSortBlockSortKernelINS2_10policy_hubIN6thrust24THRUST_300001_SM_1000_NS6detail15normal_iteratorINS6_10device_ptrIN4cuda3std3__45tupleIJiiiiEEEEEEEE9Policy600ESG_PNS0_8NullTypeESG_SK_j7sortXYZSE_SJ_EEvbT0_T1_T2_T3_T4_PT6_PT7_T5_NS1_7vsmem_tE_param_6,
	.param .u64 .ptr .align 1 _ZN3cub18CUB_300001_SM_10006detail10merge_sort30DeviceMergeSortBlockSortKernelINS2_10policy_hubIN6thrust24THRUST_300001_SM_1000_NS6detail15normal_iteratorINS6_10device_ptrIN4cuda3std3__45tupleIJiiiiEEEEEEEE9Policy600ESG_PNS0_8NullTypeESG_SK_j7sortXYZSE_SJ_EEvbT0_T1_T2_T3_T4_PT6_PT7_T5_NS1_7vsmem_tE_param_7,
	.param .align 1 .b8 _ZN3cub18CUB_300001_SM_10006detail10merge_sort30DeviceMergeSortBlockSortKernelINS2_10policy_hubIN6thrust24THRUST_300001_SM_1000_NS6detail15normal_iteratorINS6_10device_ptrIN4cuda3std3__45tupleIJiiiiEEEEEEEE9Policy600ESG_PNS0_8NullTypeESG_SK_j7sortXYZSE_SJ_EEvbT0_T1_T2_T3_T4_PT6_PT7_T5_NS1_7vsmem_tE_param_8[1],
	.param .align 8 .b8 _ZN3cub18CUB_300001_SM_10006detail10merge_sort30DeviceMergeSortBlockSortKernelINS2_10policy_hubIN6thrust24THRUST_300001_SM_1000_NS6detail15normal_iteratorINS6_10device_ptrIN4cuda3std3__45tupleIJiiiiEEEEEEEE9Policy600ESG_PNS0_8NullTypeESG_SK_j7sortXYZSE_SJ_EEvbT0_T1_T2_T3_T4_PT6_PT7_T5_NS1_7vsmem_tE_param_9[8]
)
.maxntid 256
{
	.reg .pred 	%p<208>;
	.reg .b16 	%rs<4>;
	.reg .b32 	%r<884>;
	.reg .b64 	%rd<36>;
	// demoted variable
	.shared .align 16 .b8 _ZZN3cub18CUB_300001_SM_10006detail10merge_sort30DeviceMergeSortBlockSortKernelINS2_10policy_hubIN6thrust24THRUST_300001_SM_1000_NS6detail15normal_iteratorINS6_10device_ptrIN4cuda3std3__45tupleIJiiiiEEEEEEEE9Policy600ESG_PNS0_8NullTypeESG_SK_j7sortXYZSE_SJ_EEvbT0_T1_T2_T3_T4_PT6_PT7_T5_NS1_7vsmem_tEE19static_temp_storage[16400];
	ld.param.u64 	%rd8, [_ZN3cub18CUB_300001_SM_10006detail10merge_sort30DeviceMergeSortBlockSortKernelINS2_10policy_hubIN6thrust24THRUST_300001_SM_1000_NS6detail15normal_iteratorINS6_10device_ptrIN4cuda3std3__45tupleIJiiiiEEEEEEEE9Policy600ESG_PNS0_8NullTypeESG_SK_j7sortXYZSE_SJ_EEvbT0_T1_T2_T3_T4_PT6_PT7_T5_NS1_7vsmem_tE_param_3];
	ld.param.u64 	%rd9, [_ZN3cub18CUB_300001_SM_10006detail10merge_sort30DeviceMergeSortBlockSortKernelINS2_10policy_hubIN6thrust24THRUST_300001_SM_1000_NS6detail15normal_iteratorINS6_10device_ptrIN4cuda3std3__45tupleIJiiiiEEEEEEEE9Policy600ESG_PNS0_8NullTypeESG_SK_j7sortXYZSE_SJ_EEvbT0_T1_T2_T3_T4_PT6_PT7_T5_NS1_7vsmem_tE_param_1];
	ld.param.u32 	%r482, [_ZN3cub18CUB_300001_SM_10006detail10merge_sort30DeviceMergeSortBlockSortKernelINS2_10policy_hubIN6thrust24THRUST_300001_SM_1000_NS6detail15normal_iteratorINS6_10device_ptrIN4cuda3std3__45tupleIJiiiiEEEEEEEE9Policy600ESG_PNS0_8NullTypeESG_SK_j7sortXYZSE_SJ_EEvbT0_T1_T2_T3_T4_PT6_PT7_T5_NS1_7vsmem_tE_param_5];
	cvta.to.global.u64 	%rd1, %rd9;
	cvta.to.global.u64 	%rd2, %rd8;
	mov.u32 	%r483, %ctaid.x;
	mov.u32 	%r484, %nctaid.x;
	shl.b32 	%r1, %r483, 10;
	add.s32 	%r485, %r484, -1;
	setp.ge.u32 	%p41, %r483, %r485;
	@%p41 bra 	$L__BB46_87;
	// begin inline asm
	griddepcontrol.wait;
	// end inline asm
	cvt.u64.u32 	%rd22, %r1;
	mov.u32 	%r2, %tid.x;
	and.b32  	%r3, %r2, 31;
	shl.b32 	%r554, %r2, 2;
	and.b32  	%r4, %r554, 3968;
	or.b32  	%r555, %r4, %r3;
	cvt.u64.u32 	%rd23, %r555;
	add.s64 	%rd3, %rd23, %rd22;
	shl.b64 	%rd24, %rd3, 4;
	add.s64 	%rd25, %rd1, %rd24;
	ld.global.u32 	%r556, [%rd25];
	ld.global.u32 	%r557, [%rd25+4];
	ld.global.u32 	%r558, [%rd25+8];
	ld.global.u32 	%r559, [%rd25+12];
	ld.global.u32 	%r560, [%rd25+512];
	ld.global.u32 	%r561, [%rd25+516];
	ld.global.u32 	%r562, [%rd25+520];
	ld.global.u32 	%r563, [%rd25+524];
	ld.global.u32 	%r564, [%rd25+1024];
	ld.global.u32 	%r565, [%rd25+1028];
	ld.global.u32 	%r566, [%rd25+1032];
	ld.global.u32 	%r567, [%rd25+1036];
	ld.global.u32 	%r568, [%rd25+1536];
	ld.global.u32 	%r569, [%rd25+1540];
	ld.global.u32 	%r570, [%rd25+1544];
	ld.global.u32 	%r571, [%rd25+1548];
	// begin inline asm
	mov.u32 %r553, %laneid;
	// end inline asm
	add.s32 	%r572, %r553, %r4;
	shl.b32 	%r573, %r572, 4;
	mov.u32 	%r574, _ZZN3cub18CUB_300001_SM_10006detail10merge_sort30DeviceMergeSortBlockSortKernelINS2_10policy_hubIN6thrust24THRUST_300001_SM_1000_NS6detail15normal_iteratorINS6_10device_ptrIN4cuda3std3__45tupleIJiiiiEEEEEEEE9Policy600ESG_PNS0_8NullTypeESG_SK_j7sortXYZSE_SJ_EEvbT0_T1_T2_T3_T4_PT6_PT7_T5_NS1_7vsmem_tEE19static_temp_storage;
	add.s32 	%r5, %r574, %r573;
	st.shared.v4.u32 	[%r5], {%r556, %r557, %r558, %r559};
	st.shared.v4.u32 	[%r5+512], {%r560, %r561, %r562, %r563};
	st.shared.v4.u32 	[%r5+1024], {%r564, %r565, %r566, %r567};
	st.shared.v4.u32 	[%r5+1536], {%r568, %r569, %r570, %r571};
	bar.warp.sync 	-1;
	mad.lo.s32 	%r6, %r553, 48, %r5;
	ld.shared.v4.u32 	{%r691, %r690, %r689, %r688}, [%r6];
	ld.shared.v4.u32 	{%r11, %r12, %r13, %r14}, [%r6+16];
	ld.shared.v4.u32 	{%r675, %r674, %r673, %r672}, [%r6+32];
	ld.shared.v4.u32 	{%r19, %r20, %r21, %r22}, [%r6+48];
	bar.sync 	0;
	// begin inline asm
	griddepcontrol.launch_dependents;
	// end inline asm
	setp.ne.s32 	%p134, %r12, %r690;
	@%p134 bra 	$L__BB46_4;
	setp.ne.s32 	%p136, %r13, %r689;
	@%p136 bra 	$L__BB46_5;
	setp.lt.s32 	%p138, %r14, %r688;
	mov.u32 	%r680, %r14;
	mov.u32 	%r681, %r689;
	mov.u32 	%r682, %r690;
	mov.u32 	%r683, %r11;
	@%p138 bra 	$L__BB46_6;
	bra.uni 	$L__BB46_7;
$L__BB46_4:
	setp.lt.s32 	%p135, %r12, %r690;
	mov.u32 	%r680, %r14;
	mov.u32 	%r681, %r13;
	mov.u32 	%r682, %r12;
	mov.u32 	%r683, %r11;
	@%p135 bra 	$L__BB46_6;
	bra.uni 	$L__BB46_7;
$L__BB46_5:
	setp.ge.s32 	%p137, %r13, %r689;
	mov.u32 	%r680, %r14;
	mov.u32 	%r681, %r13;
	mov.u32 	%r682, %r690;
	mov.u32 	%r683, %r11;
	@%p137 bra 	$L__BB46_7;
$L__BB46_6:
	mov.u32 	%r680, %r688;
	mov.u32 	%r681, %r689;
	mov.u32 	%r682, %r690;
	mov.u32 	%r683, %r691;
	mov.u32 	%r688, %r14;
	mov.u32 	%r689, %r13;
	mov.u32 	%r690, %r12;
	mov.u32 	%r691, %r11;
$L__BB46_7:
	setp.eq.s32 	%p139, %r20, %r674;
	@%p139 bra 	$L__BB46_9;
	setp.lt.s32 	%p140, %r20, %r674;
	mov.u32 	%r668, %r22;
	mov.u32 	%r669, %r21;
	mov.u32 	%r670, %r20;
	mov.u32 	%r671, %r19;
	@%p140 bra 	$L__BB46_12;
	bra.uni 	$L__BB46_13;
$L__BB46_9:
	setp.eq.s32 	%p141, %r21, %r673;
	@%p141 bra 	$L__BB46_11;
	setp.lt.s32 	%p142, %r21, %r673;
	mov.u32 	%r668, %r22;
	mov.u32 	%r669, %r21;
	mov.u32 	%r670, %r674;
	mov.u32 	%r671, %r19;
	@%p142 bra 	$L__BB46_12;
	bra.uni 	$L__BB46_13;
$L__BB46_11:
	setp.ge.s32 	%p143, %r22, %r672;
	mov.u32 	%r668, %r22;
	mov.u32 	%r669, %r673;
	mov.u32 	%r670, %r674;
	mov.u32 	%r671, %r19;
	@%p143 bra 	$L__BB46_13;
$L__BB46_12:
	mov.u32 	%r668, %r672;
	mov.u32 	%r669, %r673;
	mov.u32 	%r670, %r674;
	mov.u32 	%r671, %r675;
	mov.u32 	%r672, %r22;
	mov.u32 	%r673, %r21;
	mov.u32 	%r674, %r20;
	mov.u32 	%r675, %r19;
$L__BB46_13:
	setp.eq.s32 	%p144, %r674, %r682;
	@%p144 bra 	$L__BB46_15;
	setp.lt.s32 	%p145, %r674, %r682;
	mov.u32 	%r696, %r672;
	mov.u32 	%r677, %r673;
	mov.u32 	%r678, %r674;
	mov.u32 	%r699, %r675;
	@%p145 bra 	$L__BB46_18;
	bra.uni 	$L__BB46_19;
$L__BB46_15:
	setp.eq.s32 	%p146, %r673, %r681;
	@%p146 bra 	$L__BB46_17;
	setp.lt.s32 	%p147, %r673, %r681;
	mov.u32 	%r696, %r672;
	mov.u32 	%r677, %r673;
	mov.u32 	%r678, %r682;
	mov.u32 	%r699, %r675;
	@%p147 bra 	$L__BB46_18;
	bra.uni 	$L__BB46_19;
$L__BB46_17:
	setp.ge.s32 	%p148, %r672, %r680;
	mov.u32 	%r696, %r672;
	mov.u32 	%r677, %r681;
	mov.u32 	%r678, %r682;
	mov.u32 	%r699, %r675;
	@%p148 bra 	$L__BB46_19;
$L__BB46_18:
	mov.u32 	%r696, %r680;
	mov.u32 	%r677, %r681;
	mov.u32 	%r678, %r682;
	mov.u32 	%r699, %r683;
	mov.u32 	%r680, %r672;
	mov.u32 	%r681, %r673;
	mov.u32 	%r682, %r674;
	mov.u32 	%r683, %r675;
$L__BB46_19:
	setp.eq.s32 	%p149, %r682, %r690;
	@%p149 bra 	$L__BB46_21;
	setp.lt.s32 	%p150, %r682, %r690;
	mov.u32 	%r704, %r680;
	mov.u32 	%r705, %r681;
	mov.u32 	%r706, %r682;
	mov.u32 	%r707, %r683;
	@%p150 bra 	$L__BB46_24;
	bra.uni 	$L__BB46_25;
$L__BB46_21:
	setp.eq.s32 	%p151, %r681, %r689;
	@%p151 bra 	$L__BB46_23;
	setp.lt.s32 	%p152, %r681, %r689;
	mov.u32 	%r704, %r680;
	mov.u32 	%r705, %r681;
	mov.u32 	%r706, %r690;
	mov.u32 	%r707, %r683;
	@%p152 bra 	$L__BB46_24;
	bra.uni 	$L__BB46_25;
$L__BB46_23:
	setp.ge.s32 	%p153, %r680, %r688;
	mov.u32 	%r704, %r680;
	mov.u32 	%r705, %r689;
	mov.u32 	%r706, %r690;
	mov.u32 	%r707, %r683;
	@%p153 bra 	$L__BB46_25;
$L__BB46_24:
	mov.u32 	%r704, %r688;
	mov.u32 	%r705, %r689;
	mov.u32 	%r706, %r690;
	mov.u32 	%r707, %r691;
	mov.u32 	%r688, %r680;
	mov.u32 	%r689, %r681;
	mov.u32 	%r690, %r682;
	mov.u32 	%r691, %r683;
$L__BB46_25:
	setp.eq.s32 	%p154, %r670, %r678;
	@%p154 bra 	$L__BB46_27;
	setp.lt.s32 	%p155, %r670, %r678;
	mov.u32 	%r692, %r668;
	mov.u32 	%r693, %r669;
	mov.u32 	%r694, %r670;
	mov.u32 	%r695, %r671;
	mov.u32 	%r697, %r677;
	mov.u32 	%r698, %r678;
	@%p155 bra 	$L__BB46_30;
	bra.uni 	$L__BB46_31;
$L__BB46_27:
	setp.eq.s32 	%p156, %r669, %r677;
	@%p156 bra 	$L__BB46_29;
	setp.lt.s32 	%p157, %r669, %r677;
	mov.u32 	%r692, %r668;
	mov.u32 	%r693, %r669;
	mov.u32 	%r694, %r670;
	mov.u32 	%r695, %r671;
	mov.u32 	%r697, %r677;
	mov.u32 	%r698, %r670;
	@%p157 bra 	$L__BB46_30;
	bra.uni 	$L__BB46_31;
$L__BB46_29:
	setp.ge.s32 	%p158, %r668, %r696;
	mov.u32 	%r692, %r668;
	mov.u32 	%r693, %r669;
	mov.u32 	%r694, %r670;
	mov.u32 	%r695, %r671;
	mov.u32 	%r697, %r669;
	mov.u32 	%r698, %r670;
	@%p158 bra 	$L__BB46_31;
$L__BB46_30:
	mov.u32 	%r692, %r696;
	mov.u32 	%r693, %r677;
	mov.u32 	%r694, %r678;
	mov.u32 	%r695, %r699;
	mov.u32 	%r696, %r668;
	mov.u32 	%r697, %r669;
	mov.u32 	%r698, %r670;
	mov.u32 	%r699, %r671;
$L__BB46_31:
	setp.eq.s32 	%p159, %r698, %r706;
	@%p159 bra 	$L__BB46_33;
	setp.lt.s32 	%p160, %r698, %r706;
	mov.u32 	%r700, %r696;
	mov.u32 	%r701, %r697;
	mov.u32 	%r702, %r698;
	mov.u32 	%r703, %r699;
	@%p160 bra 	$L__BB46_36;
	bra.uni 	$L__BB46_37;
$L__BB46_33:
	setp.eq.s32 	%p161, %r697, %r705;
	@%p161 bra 	$L__BB46_35;
	setp.lt.s32 	%p162, %r697, %r705;
	mov.u32 	%r700, %r696;
	mov.u32 	%r701, %r697;
	mov.u32 	%r702, %r706;
	mov.u32 	%r703, %r699;
	@%p162 bra 	$L__BB46_36;
	bra.uni 	$L__BB46_37;
$L__BB46_35:
	setp.ge.s32 	%p163, %r696, %r704;
	mov.u32 	%r700, %r696;
	mov.u32 	%r701, %r705;
	mov.u32 	%r702, %r706;
	mov.u32 	%r703, %r699;
	@%p163 bra 	$L__BB46_37;
$L__BB46_36:
	mov.u32 	%r700, %r704;
	mov.u32 	%r701, %r705;
	mov.u32 	%r702, %r706;
	mov.u32 	%r703, %r707;
	mov.u32 	%r704, %r696;
	mov.u32 	%r705, %r697;
	mov.u32 	%r706, %r698;
	mov.u32 	%r707, %r699;
$L__BB46_37:
	mov.b32 	%r724, 2;
$L__BB46_38:
	mov.u32 	%r87, %r724;
	bar.sync 	0;
	add.s32 	%r576, %r87, -1;
	shl.b32 	%r577, %r2, 6;
	mov.u32 	%r578, _ZZN3cub18CUB_300001_SM_10006detail10merge_sort30DeviceMergeSortBlockSortKernelINS2_10policy_hubIN6thrust24THRUST_300001_SM_1000_NS6detail15normal_iteratorINS6_10device_ptrIN4cuda3std3__45tupleIJiiiiEEEEEEEE9Policy600ESG_PNS0_8NullTypeESG_SK_j7sortXYZSE_SJ_EEvbT0_T1_T2_T3_T4_PT6_PT7_T5_NS1_7vsmem_tEE19static_temp_storage;
	add.s32 	%r579, %r578, %r577;
	st.shared.v4.u32 	[%r579], {%r691, %r690, %r689, %r688};
	st.shared.v4.u32 	[%r579+16], {%r707, %r706, %r705, %r704};
	st.shared.v4.u32 	[%r579+32], {%r703, %r702, %r701, %r700};
	st.shared.v4.u32 	[%r579+48], {%r695, %r694, %r693, %r692};
	bar.sync 	0;
	neg.s32 	%r580, %r87;
	and.b32  	%r581, %r2, %r580;
	shl.b32 	%r582, %r581, 2;
	shl.b32 	%r724, %r87, 1;
	and.b32  	%r583, %r576, %r2;
	shl.b32 	%r584, %r583, 2;
	min.u32 	%r89, %r584, 1024;
	min.u32 	%r90, %r582, 1024;
	add.s32 	%r585, %r90, %r724;
	min.u32 	%r91, %r585, 1024;
	add.s32 	%r586, %r91, %r724;
	min.u32 	%r92, %r586, 1024;
	sub.s32 	%r587, %r91, %r90;
	sub.s32 	%r588, %r92, %r91;
	setp.lt.s32 	%p164, %r89, %r588;
	sub.s32 	%r589, %r89, %r588;
	selp.b32 	%r727, 0, %r589, %p164;
	min.s32 	%r725, %r587, %r89;
	setp.ge.s32 	%p165, %r727, %r725;
	@%p165 bra 	$L__BB46_46;
	add.s32 	%r95, %r91, %r89;
$L__BB46_40:
	sub.s32 	%r590, %r725, %r727;
	shr.u32 	%r591, %r590, 31;
	add.s32 	%r592, %r590, %r591;
	shr.s32 	%r593, %r592, 1;
	add.s32 	%r98, %r593, %r727;
	add.s32 	%r594, %r98, %r90;
	shl.b32 	%r595, %r594, 4;
	add.s32 	%r597, %r578, %r595;
	ld.shared.u32 	%r99, [%r597+4];
	ld.shared.v2.u32 	{%r100, %r101}, [%r597+8];
	not.b32 	%r598, %r98;
	add.s32 	%r599, %r95, %r598;
	shl.b32 	%r600, %r599, 4;
	add.s32 	%r601, %r578, %r600;
	ld.shared.u32 	%r102, [%r601+4];
	ld.shared.v2.u32 	{%r103, %r104}, [%r601+8];
	setp.ne.s32 	%p166, %r102, %r99;
	@%p166 bra 	$L__BB46_44;
	setp.ne.s32 	%p167, %r103, %r100;
	@%p167 bra 	$L__BB46_43;
	setp.lt.s32 	%p198, %r104, %r101;
	bra.uni 	$L__BB46_45;
$L__BB46_43:
	setp.lt.s32 	%p198, %r103, %r100;
	bra.uni 	$L__BB46_45;
$L__BB46_44:
	setp.lt.s32 	%p198, %r102, %r99;
$L__BB46_45:
	add.s32 	%r602, %r98, 1;
	selp.b32 	%r727, %r727, %r602, %p198;
	selp.b32 	%r725, %r98, %r725, %p198;
	setp.lt.s32 	%p168, %r727, %r725;
	@%p168 bra 	$L__BB46_40;
$L__BB46_46:
	add.s32 	%r108, %r727, %r90;
	add.s32 	%r603, %r91, %r89;
	sub.s32 	%r109, %r603, %r727;
	shl.b32 	%r604, %r108, 4;
	add.s32 	%r110, %r578, %r604;
	ld.shared.v4.u32 	{%r740, %r741, %r742, %r743}, [%r110];
	shl.b32 	%r606, %r109, 4;
	add.s32 	%r115, %r578, %r606;
	ld.shared.v4.u32 	{%r731, %r728, %r729, %r730}, [%r115];
	setp.ge.s32 	%p170, %r109, %r92;
	mov.pred 	%p199, 0;
	@%p170 bra 	$L__BB46_53;
	setp.ge.s32 	%p172, %r108, %r91;
	mov.pred 	%p199, -1;
	@%p172 bra 	$L__BB46_53;
	setp.ne.s32 	%p173, %r728, %r741;
	@%p173 bra 	$L__BB46_52;
	setp.ne.s32 	%p174, %r729, %r742;
	@%p174 bra 	$L__BB46_51;
	setp.lt.s32 	%p199, %r730, %r743;
	bra.uni 	$L__BB46_53;
$L__BB46_51:
	setp.lt.s32 	%p199, %r729, %r742;
	bra.uni 	$L__BB46_53;
$L__BB46_52:
	setp.lt.s32 	%p199, %r728, %r741;
$L__BB46_53:
	selp.b32 	%r691, %r731, %r740, %p199;
	selp.b32 	%r690, %r728, %r741, %p199;
	selp.b32 	%r689, %r729, %r742, %p199;
	selp.b32 	%r688, %r730, %r743, %p199;
	selp.u32 	%r607, 1, 0, %p199;
	add.s32 	%r124, %r109, %r607;
	not.pred 	%p175, %p199;
	selp.u32 	%r608, 1, 0, %p175;
	add.s32 	%r125, %r108, %r608;
	@%p175 bra 	$L__BB46_55;
	ld.shared.v4.u32 	{%r731, %r728, %r729, %r730}, [%r115+16];
	bra.uni 	$L__BB46_56;
$L__BB46_55:
	ld.shared.v4.u32 	{%r740, %r741, %r742, %r743}, [%r110+16];
$L__BB46_56:
	setp.ge.s32 	%p177, %r124, %r92;
	mov.pred 	%p200, 0;
	@%p177 bra 	$L__BB46_63;
	setp.ge.s32 	%p179, %r125, %r91;
	mov.pred 	%p200, -1;
	@%p179 bra 	$L__BB46_63;
	setp.eq.s32 	%p180, %r728, %r741;
	@%p180 bra 	$L__BB46_60;
	setp.lt.s32 	%p200, %r728, %r741;
	bra.uni 	$L__BB46_63;
$L__BB46_60:
	setp.eq.s32 	%p181, %r729, %r742;
	@%p181 bra 	$L__BB46_62;
	setp.lt.s32 	%p200, %r729, %r742;
	bra.uni 	$L__BB46_63;
$L__BB46_62:
	setp.lt.s32 	%p200, %r730, %r743;
$L__BB46_63:
	selp.b32 	%r707, %r731, %r740, %p200;
	selp.b32 	%r706, %r728, %r741, %p200;
	selp.b32 	%r705, %r729, %r742, %p200;
	selp.b32 	%r704, %r730, %r743, %p200;
	selp.u32 	%r609, 1, 0, %p200;
	add.s32 	%r146, %r124, %r609;
	not.pred 	%p182, %p200;
	selp.u32 	%r610, 1, 0, %p182;
	add.s32 	%r147, %r125, %r610;
	@%p200 bra 	$L__BB46_65;
	shl.b32 	%r611, %r147, 4;
	mov.u32 	%r612, _ZZN3cub18CUB_300001_SM_10006detail10merge_sort30DeviceMergeSortBlockSortKernelINS2_10policy_hubIN6thrust24THRUST_300001_SM_1000_NS6detail15normal_iteratorINS6_10device_ptrIN4cuda3std3__45tupleIJiiiiEEEEEEEE9Policy600ESG_PNS0_8NullTypeESG_SK_j7sortXYZSE_SJ_EEvbT0_T1_T2_T3_T4_PT6_PT7_T5_NS1_7vsmem_tEE19static_temp_storage;
	add.s32 	%r613, %r612, %r611;
	ld.shared.v4.u32 	{%r740, %r741, %r742, %r743}, [%r613];
	bra.uni 	$L__BB46_66;
$L__BB46_65:
	shl.b32 	%r614, %r146, 4;
	mov.u32 	%r615, _ZZN3cub18CUB_300001_SM_10006detail10merge_sort30DeviceMergeSortBlockSortKernelINS2_10policy_hubIN6thrust24THRUST_300001_SM_1000_NS6detail15normal_iteratorINS6_10device_ptrIN4cuda3std3__45tupleIJiiiiEEEEEEEE9Policy600ESG_PNS0_8NullTypeESG_SK_j7sortXYZSE_SJ_EEvbT0_T1_T2_T3_T4_PT6_PT7_T5_NS1_7vsmem_tEE19static_temp_storage;
	add.s32 	%r616, %r615, %r614;
	ld.shared.v4.u32 	{%r731, %r728, %r729, %r730}, [%r616];
$L__BB46_66:
	setp.ge.s32 	%p184, %r146, %r92;
	mov.pred 	%p201, 0;
	@%p184 bra 	$L__BB46_73;
	setp.ge.s32 	%p186, %r147, %r91;
	mov.pred 	%p201, -1;
	@%p186 bra 	$L__BB46_73;
	setp.eq.s32 	%p187, %r728, %r741;
	@%p187 bra 	$L__BB46_70;
	setp.lt.s32 	%p201, %r728, %r741;
	bra.uni 	$L__BB46_73;
$L__BB46_70:
	setp.eq.s32 	%p188, %r729, %r742;
	@%p188 bra 	$L__BB46_72;
	setp.lt.s32 	%p201, %r729, %r742;
	bra.uni 	$L__BB46_73;
$L__BB46_72:
	setp.lt.s32 	%p201, %r730, %r743;
$L__BB46_73:
	selp.b32 	%r703, %r731, %r740, %p201;
	selp.b32 	%r702, %r728, %r741, %p201;
	selp.b32 	%r701, %r729, %r742, %p201;
	selp.b32 	%r700, %r730, %r743, %p201;
	selp.u32 	%r617, 1, 0, %p201;
	add.s32 	%r168, %r146, %r617;
	not.pred 	%p189, %p201;
	selp.u32 	%r618, 1, 0, %p189;
	add.s32 	%r169, %r147, %r618;
	@%p201 bra 	$L__BB46_75;
	shl.b32 	%r619, %r169, 4;
	mov.u32 	%r620, _ZZN3cub18CUB_300001_SM_10006detail10merge_sort30DeviceMergeSortBlockSortKernelINS2_10policy_hubIN6thrust24THRUST_300001_SM_1000_NS6detail15normal_iteratorINS6_10device_ptrIN4cuda3std3__45tupleIJiiiiEEEEEEEE9Policy600ESG_PNS0_8NullTypeESG_SK_j7sortXYZSE_SJ_EEvbT0_T1_T2_T3_T4_PT6_PT7_T5_NS1_7vsmem_tEE19static_temp_storage;
	add.s32 	%r621, %r620, %r619;
	ld.shared.v4.u32 	{%r740, %r741, %r742, %r743}, [%r621];
	bra.uni 	$L__BB46_76;
$L__BB46_75:
	shl.b32 	%r622, %r168, 4;
	mov.u32 	%r623, _ZZN3cub18CUB_300001_SM_10006detail10merge_sort30DeviceMergeSortBlockSortKernelINS2_10policy_hubIN6thrust24THRUST_300001_SM_1000_NS6detail15normal_iteratorINS6_10device_ptrIN4cuda3std3__45tupleIJiiiiEEEEEEEE9Policy600ESG_PNS0_8NullTypeESG_SK_j7sortXYZSE_SJ_EEvbT0_T1_T2_T3_T4_PT6_PT7_T5_NS1_7vsmem_tEE19static_temp_storage;
	add.s32 	%r624, %r623, %r622;
	ld.shared.v4.u32 	{%r731, %r728, %r729, %r730}, [%r624];
$L__BB46_76:
	setp.ge.s32 	%p191, %r168, %r92;
	mov.pred 	%p202, 0;
	@%p191 bra 	$L__BB46_83;
	setp.ge.s32 	%p193, %r169, %r91;
	mov.pred 	%p202, -1;
	@%p193 bra 	$L__BB46_83;
	setp.eq.s32 	%p194, %r728, %r741;
	@%p194 bra 	$L__BB46_80;
	setp.lt.s32 	%p202, %r728, %r741;
	bra.uni 	$L__BB46_83;
$L__BB46_80:
	setp.eq.s32 	%p195, %r729, %r742;
	@%p195 bra 	$L__BB46_82;
	setp.lt.s32 	%p202, %r729, %r742;
	bra.uni 	$L__BB46_83;
$L__BB46_82:
	setp.lt.s32 	%p202, %r730, %r743;
$L__BB46_83:
	selp.b32 	%r695, %r731, %r740, %p202;
	selp.b32 	%r694, %r728, %r741, %p202;
	selp.b32 	%r693, %r729, %r742, %p202;
	selp.b32 	%r692, %r730, %r743, %p202;
	setp.lt.u32 	%p196, %r87, 129;
	@%p196 bra 	$L__BB46_38;
	ld.param.s8 	%rs3, [_ZN3cub18CUB_300001_SM_10006detail10merge_sort30DeviceMergeSortBlockSortKernelINS2_10policy_hubIN6thrust24THRUST_300001_SM_1000_NS6detail15normal_iteratorINS6_10device_ptrIN4cuda3std3__45tupleIJiiiiEEEEEEEE9Policy600ESG_PNS0_8NullTypeESG_SK_j7sortXYZSE_SJ_EEvbT0_T1_T2_T3_T4_PT6_PT7_T5_NS1_7vsmem_tE_param_0];
	bar.sync 	0;
	setp.eq.s16 	%p197, %rs3, 0;
	@%p197 bra 	$L__BB46_86;
	st.shared.v4.u32 	[%r6], {%r691, %r690, %r689, %r688};
	st.shared.v4.u32 	[%r6+16], {%r707, %r706, %r705, %r704};
	st.shared.v4.u32 	[%r6+32], {%r703, %r702, %r701, %r700};
	st.shared.v4.u32 	[%r6+48], {%r695, %r694, %r693, %r692};
	bar.warp.sync 	-1;
	ld.shared.v4.u32 	{%r625, %r626, %r627, %r628}, [%r5];
	ld.shared.v4.u32 	{%r629, %r630, %r631, %r632}, [%r5+512];
	ld.shared.v4.u32 	{%r633, %r634, %r635, %r636}, [%r5+1024];
	ld.shared.v4.u32 	{%r637, %r638, %r639, %r640}, [%r5+1536];
	cvt.u64.u32 	%rd26, %r4;
	mov.u32 	%r641, %ctaid.x;
	shl.b32 	%r642, %r641, 10;
	or.b32  	%r643, %r3, %r642;
	cvt.u64.u32 	%rd27, %r643;
	add.s64 	%rd28, %rd27, %rd26;
	shl.b64 	%rd29, %rd28, 4;
	add.s64 	%rd30, %rd2, %rd29;
	st.global.u32 	[%rd30], %r625;
	st.global.u32 	[%rd30+4], %r626;
	st.global.u32 	[%rd30+8], %r627;
	st.global.u32 	[%rd30+12], %r628;
	st.global.u32 	[%rd30+512], %r629;
	st.global.u32 	[%rd30+516], %r630;
	st.global.u32 	[%rd30+520], %r631;
	st.global.u32 	[%rd30+524], %r632;
	st.global.u32 	[%rd30+1024], %r633;
	st.global.u32 	[%rd30+1028], %r634;
	st.global.u32 	[%rd30+1032], %r635;
	st.global.u32 	[%rd30+1036], %r636;
	st.global.u32 	[%rd30+1536], %r637;
	st.global.u32 	[%rd30+1540], %r638;
	st.global.u32 	[%rd30+1544], %r639;
	st.global.u32 	[%rd30+1548], %r640;
	bra.uni 	$L__BB46_214;
$L__BB46_86:
	ld.param.u64 	%rd35, [_ZN3cub18CUB_300001_SM_10006detail10merge_sort30DeviceMergeSortBlockSortKernelINS2_10policy_hubIN6thrust24THRUST_300001_SM_1000_NS6detail15normal_iteratorINS6_10device_ptrIN4cuda3std3__45tupleIJiiiiEEEEEEEE9Policy600ESG_PNS0_8NullTypeESG_SK_j7sortXYZSE_SJ_EEvbT0_T1_T2_T3_T4_PT6_PT7_T5_NS1_7vsmem_tE_param_6];
	st.shared.v4.u32 	[%r6], {%r691, %r690, %r689, %r688};
	st.shared.v4.u32 	[%r6+16], {%r707, %r706, %r705, %r704};
	st.shared.v4.u32 	[%r6+32], {%r703, %r702, %r701, %r700};
	st.shared.v4.u32 	[%r6+48], {%r695, %r694, %r693, %r692};
	bar.warp.sync 	-1;
	ld.shared.v4.u32 	{%r644, %r645, %r646, %r647}, [%r5];
	ld.shared.v4.u32 	{%r648, %r649, %r650, %r651}, [%r5+512];
	ld.shared.v4.u32 	{%r652, %r653, %r654, %r655}, [%r5+1024];
	ld.shared.v4.u32 	{%r656, %r657, %r658, %r659}, [%r5+1536];
	cvta.to.global.u64 	%rd31, %rd35;
	add.s64 	%rd33, %rd31, %rd24;
	st.global.u32 	[%rd33], %r644;
	st.global.u32 	[%rd33+4], %r645;
	st.global.u32 	[%rd33+8], %r646;
	st.global.u32 	[%rd33+12], %r647;
	st.global.u32 	[%rd33+512], %r648;
	st.global.u32 	[%rd33+516], %r649;
	st.global.u32 	[%rd33+520], %r650;
	st.global.u32 	[%rd33+524], %r651;
	st.global.u32 	[%rd33+1024], %r652;
	st.global.u32 	[%rd33+1028], %r653;
	st.global.u32 	[%rd33+1032], %r654;
	st.global.u32 	[%rd33+1036], %r655;
	st.global.u32 	[%rd33+1536], %r656;
	st.global.u32 	[%rd33+1540], %r657;
	st.global.u32 	[%rd33+1544], %r658;
	st.global.u32 	[%rd33+1548], %r659;
	bra.uni 	$L__BB46_214;
$L__BB46_87:
	sub.s32 	%r486, %r482, %r1;
	min.s32 	%r190, %r486, 1024;
	// begin inline asm
	griddepcontrol.wait;
	// end inline asm
	mul.wide.u32 	%rd10, %r1, 16;
	add.s64 	%rd11, %rd1, %rd10;
	mov.u32 	%r191, %tid.x;
	ld.global.u32 	%r764, [%rd11+12];
	ld.global.u32 	%r765, [%rd11+8];
	ld.global.u32 	%r766, [%rd11+4];
	ld.global.u32 	%r767, [%rd11];
	and.b32  	%r196, %r191, 31;
	shl.b32 	%r487, %r191, 2;
	and.b32  	%r488, %r487, 3968;
	or.b32  	%r197, %r488, %r196;
	setp.ge.s32 	%p42, %r197, %r190;
	shl.b32 	%r489, %r197, 4;
	cvt.u64.u32 	%rd12, %r489;
	add.s64 	%rd4, %rd11, %rd12;
	mov.u32 	%r752, %r764;
	mov.u32 	%r753, %r765;
	mov.u32 	%r754, %r766;
	mov.u32 	%r755, %r767;
	@%p42 bra 	$L__BB46_89;
	ld.global.u32 	%r755, [%rd4];
	ld.global.u32 	%r754, [%rd4+4];
	ld.global.u32 	%r753, [%rd4+8];
	ld.global.u32 	%r752, [%rd4+12];
$L__BB46_89:
	add.s32 	%r206, %r197, 32;
	setp.ge.s32 	%p43, %r206, %r190;
	mov.u32 	%r756, %r764;
	mov.u32 	%r757, %r765;
	mov.u32 	%r758, %r766;
	mov.u32 	%r759, %r767;
	@%p43 bra 	$L__BB46_91;
	ld.global.u32 	%r759, [%rd4+512];
	ld.global.u32 	%r758, [%rd4+516];
	ld.global.u32 	%r757, [%rd4+520];
	ld.global.u32 	%r756, [%rd4+524];
$L__BB46_91:
	add.s32 	%r215, %r197, 64;
	setp.ge.s32 	%p44, %r215, %r190;
	mov.u32 	%r760, %r764;
	mov.u32 	%r761, %r765;
	mov.u32 	%r762, %r766;
	mov.u32 	%r763, %r767;
	@%p44 bra 	$L__BB46_93;
	ld.global.u32 	%r763, [%rd4+1024];
	ld.global.u32 	%r762, [%rd4+1028];
	ld.global.u32 	%r761, [%rd4+1032];
	ld.global.u32 	%r760, [%rd4+1036];
$L__BB46_93:
	add.s32 	%r224, %r197, 96;
	setp.ge.s32 	%p45, %r224, %r190;
	@%p45 bra 	$L__BB46_95;
	ld.global.u32 	%r767, [%rd4+1536];
	ld.global.u32 	%r766, [%rd4+1540];
	ld.global.u32 	%r765, [%rd4+1544];
	ld.global.u32 	%r764, [%rd4+1548];
$L__BB46_95:
	// begin inline asm
	mov.u32 %r490, %laneid;
	// end inline asm
	add.s32 	%r491, %r490, %r488;
	shl.b32 	%r492, %r491, 4;
	mov.u32 	%r493, _ZZN3cub18CUB_300001_SM_10006detail10merge_sort30DeviceMergeSortBlockSortKernelINS2_10policy_hubIN6thrust24THRUST_300001_SM_1000_NS6detail15normal_iteratorINS6_10device_ptrIN4cuda3std3__45tupleIJiiiiEEEEEEEE9Policy600ESG_PNS0_8NullTypeESG_SK_j7sortXYZSE_SJ_EEvbT0_T1_T2_T3_T4_PT6_PT7_T5_NS1_7vsmem_tEE19static_temp_storage;
	add.s32 	%r235, %r493, %r492;
	st.shared.v4.u32 	[%r235], {%r755, %r754, %r753, %r752};
	st.shared.v4.u32 	[%r235+512], {%r759, %r758, %r757, %r756};
	st.shared.v4.u32 	[%r235+1024], {%r763, %r762, %r761, %r760};
	st.shared.v4.u32 	[%r235+1536], {%r767, %r766, %r765, %r764};
	bar.warp.sync 	-1;
	mad.lo.s32 	%r236, %r490, 48, %r235;
	ld.shared.v4.u32 	{%r839, %r838, %r837, %r836}, [%r236];
	ld.shared.v4.u32 	{%r241, %r242, %r243, %r244}, [%r236+16];
	ld.shared.v4.u32 	{%r245, %r246, %r247, %r248}, [%r236+32];
	ld.shared.v4.u32 	{%r249, %r250, %r251, %r252}, [%r236+48];
	bar.sync 	0;
	// begin inline asm
	griddepcontrol.launch_dependents;
	// end inline asm
	or.b32  	%r494, %r487, 1;
	setp.ge.u32 	%p46, %r494, %r190;
	mov.u32 	%r832, %r836;
	mov.u32 	%r833, %r837;
	mov.u32 	%r834, %r838;
	mov.u32 	%r835, %r839;
	mov.u32 	%r772, %r836;
	mov.u32 	%r773, %r837;
	mov.u32 	%r782, %r838;
	mov.u32 	%r775, %r839;
	@%p46 bra 	$L__BB46_102;
	setp.ne.s32 	%p47, %r838, %r242;
	@%p47 bra 	$L__BB46_99;
	setp.ne.s32 	%p49, %r837, %r243;
	@%p49 bra 	$L__BB46_100;
	setp.lt.s32 	%p51, %r836, %r244;
	mov.u32 	%r832, %r244;
	mov.u32 	%r833, %r837;
	mov.u32 	%r834, %r838;
	mov.u32 	%r835, %r241;
	mov.u32 	%r772, %r836;
	mov.u32 	%r773, %r837;
	mov.u32 	%r782, %r838;
	mov.u32 	%r775, %r839;
	@%p51 bra 	$L__BB46_101;
	bra.uni 	$L__BB46_102;
$L__BB46_99:
	setp.lt.s32 	%p48, %r838, %r242;
	mov.u32 	%r832, %r244;
	mov.u32 	%r833, %r243;
	mov.u32 	%r834, %r242;
	mov.u32 	%r835, %r241;
	mov.u32 	%r772, %r836;
	mov.u32 	%r773, %r837;
	mov.u32 	%r782, %r838;
	mov.u32 	%r775, %r839;
	@%p48 bra 	$L__BB46_101;
	bra.uni 	$L__BB46_102;
$L__BB46_100:
	setp.ge.s32 	%p50, %r837, %r243;
	mov.u32 	%r832, %r244;
	mov.u32 	%r833, %r243;
	mov.u32 	%r834, %r838;
	mov.u32 	%r835, %r241;
	mov.u32 	%r772, %r836;
	mov.u32 	%r773, %r837;
	mov.u32 	%r782, %r838;
	mov.u32 	%r775, %r839;
	@%p50 bra 	$L__BB46_102;
$L__BB46_101:
	mov.u32 	%r832, %r244;
	mov.u32 	%r833, %r243;
	mov.u32 	%r834, %r242;
	mov.u32 	%r835, %r241;
	mov.u32 	%r772, %r244;
	mov.u32 	%r773, %r243;
	mov.u32 	%r782, %r242;
	mov.u32 	%r775, %r241;
$L__BB46_102:
	add.s32 	%r495, %r487, 2;
	setp.ge.u32 	%p52, %r495, %r190;
	mov.u32 	%r828, %r772;
	mov.u32 	%r829, %r773;
	mov.u32 	%r830, %r782;
	mov.u32 	%r831, %r775;
	@%p52 bra 	$L__BB46_109;
	setp.eq.s32 	%p53, %r782, %r246;
	@%p53 bra 	$L__BB46_105;
	setp.lt.s32 	%p54, %r782, %r246;
	mov.u32 	%r828, %r248;
	mov.u32 	%r829, %r247;
	mov.u32 	%r830, %r246;
	mov.u32 	%r831, %r245;
	@%p54 bra 	$L__BB46_108;
	bra.uni 	$L__BB46_109;
$L__BB46_105:
	setp.eq.s32 	%p55, %r773, %r247;
	@%p55 bra 	$L__BB46_107;
	setp.lt.s32 	%p56, %r773, %r247;
	mov.u32 	%r828, %r248;
	mov.u32 	%r829, %r247;
	mov.u32 	%r830, %r246;
	mov.u32 	%r831, %r245;
	mov.u32 	%r782, %r246;
	@%p56 bra 	$L__BB46_108;
	bra.uni 	$L__BB46_109;
$L__BB46_107:
	setp.ge.s32 	%p57, %r772, %r248;
	mov.u32 	%r828, %r248;
	mov.u32 	%r829, %r247;
	mov.u32 	%r830, %r246;
	mov.u32 	%r831, %r245;
	mov.u32 	%r773, %r247;
	mov.u32 	%r782, %r246;
	@%p57 bra 	$L__BB46_109;
$L__BB46_108:
	mov.u32 	%r828, %r248;
	mov.u32 	%r829, %r247;
	mov.u32 	%r830, %r246;
	mov.u32 	%r831, %r245;
	mov.u32 	%r772, %r248;
	mov.u32 	%r773, %r247;
	mov.u32 	%r782, %r246;
	mov.u32 	%r775, %r245;
$L__BB46_109:
	add.s32 	%r496, %r487, 3;
	setp.lt.u32 	%p58, %r496, %r190;
	selp.b32 	%r824, %r252, %r772, %p58;
	selp.b32 	%r825, %r251, %r773, %p58;
	selp.b32 	%r826, %r250, %r782, %p58;
	selp.b32 	%r827, %r249, %r775, %p58;
	setp.ge.u32 	%p59, %r487, %r190;
	@%p59 bra 	$L__BB46_146;
	setp.ne.s32 	%p60, %r834, %r838;
	@%p60 bra 	$L__BB46_113;
	setp.ne.s32 	%p62, %r833, %r837;
	@%p62 bra 	$L__BB46_114;
	setp.lt.s32 	%p64, %r832, %r836;
	mov.u32 	%r804, %r832;
	mov.u32 	%r805, %r837;
	mov.u32 	%r806, %r838;
	mov.u32 	%r807, %r835;
	@%p64 bra 	$L__BB46_115;
	bra.uni 	$L__BB46_116;
$L__BB46_113:
	setp.lt.s32 	%p61, %r834, %r838;
	mov.u32 	%r804, %r832;
	mov.u32 	%r805, %r833;
	mov.u32 	%r806, %r834;
	mov.u32 	%r807, %r835;
	@%p61 bra 	$L__BB46_115;
	bra.uni 	$L__BB46_116;
$L__BB46_114:
	setp.ge.s32 	%p63, %r833, %r837;
	mov.u32 	%r804, %r832;
	mov.u32 	%r805, %r833;
	mov.u32 	%r806, %r838;
	mov.u32 	%r807, %r835;
	@%p63 bra 	$L__BB46_116;
$L__BB46_115:
	mov.u32 	%r804, %r836;
	mov.u32 	%r805, %r837;
	mov.u32 	%r806, %r838;
	mov.u32 	%r807, %r839;
	mov.u32 	%r836, %r832;
	mov.u32 	%r837, %r833;
	mov.u32 	%r838, %r834;
	mov.u32 	%r839, %r835;
$L__BB46_116:
	setp.eq.s32 	%p65, %r826, %r830;
	@%p65 bra 	$L__BB46_118;
	setp.lt.s32 	%p66, %r826, %r830;
	mov.u32 	%r792, %r824;
	mov.u32 	%r793, %r825;
	mov.u32 	%r794, %r826;
	mov.u32 	%r795, %r827;
	@%p66 bra 	$L__BB46_121;
	bra.uni 	$L__BB46_122;
$L__BB46_118:
	setp.eq.s32 	%p67, %r825, %r829;
	@%p67 bra 	$L__BB46_120;
	setp.lt.s32 	%p68, %r825, %r829;
	mov.u32 	%r792, %r824;
	mov.u32 	%r793, %r825;
	mov.u32 	%r794, %r830;
	mov.u32 	%r795, %r827;
	@%p68 bra 	$L__BB46_121;
	bra.uni 	$L__BB46_122;
$L__BB46_120:
	setp.ge.s32 	%p69, %r824, %r828;
	mov.u32 	%r792, %r824;
	mov.u32 	%r793, %r829;
	mov.u32 	%r794, %r830;
	mov.u32 	%r795, %r827;
	@%p69 bra 	$L__BB46_122;
$L__BB46_121:
	mov.u32 	%r792, %r828;
	mov.u32 	%r793, %r829;
	mov.u32 	%r794, %r830;
	mov.u32 	%r795, %r831;
	mov.u32 	%r828, %r824;
	mov.u32 	%r829, %r825;
	mov.u32 	%r830, %r826;
	mov.u32 	%r831, %r827;
$L__BB46_122:
	setp.eq.s32 	%p70, %r830, %r806;
	@%p70 bra 	$L__BB46_124;
	setp.lt.s32 	%p71, %r830, %r806;
	mov.u32 	%r820, %r828;
	mov.u32 	%r801, %r829;
	mov.u32 	%r802, %r830;
	mov.u32 	%r823, %r831;
	@%p71 bra 	$L__BB46_127;
	bra.uni 	$L__BB46_128;
$L__BB46_124:
	setp.eq.s32 	%p72, %r829, %r805;
	@%p72 bra 	$L__BB46_126;
	setp.lt.s32 	%p73, %r829, %r805;
	mov.u32 	%r820, %r828;
	mov.u32 	%r801, %r829;
	mov.u32 	%r802, %r806;
	mov.u32 	%r823, %r831;
	@%p73 bra 	$L__BB46_127;
	bra.uni 	$L__BB46_128;
$L__BB46_126:
	setp.ge.s32 	%p74, %r828, %r804;
	mov.u32 	%r820, %r828;
	mov.u32 	%r801, %r805;
	mov.u32 	%r802, %r806;
	mov.u32 	%r823, %r831;
	@%p74 bra 	$L__BB46_128;
$L__BB46_127:
	mov.u32 	%r820, %r804;
	mov.u32 	%r801, %r805;
	mov.u32 	%r802, %r806;
	mov.u32 	%r823, %r807;
	mov.u32 	%r804, %r828;
	mov.u32 	%r805, %r829;
	mov.u32 	%r806, %r830;
	mov.u32 	%r807, %r831;
$L__BB46_128:
	setp.eq.s32 	%p75, %r806, %r838;
	@%p75 bra 	$L__BB46_130;
	setp.lt.s32 	%p76, %r806, %r838;
	mov.u32 	%r832, %r804;
	mov.u32 	%r833, %r805;
	mov.u32 	%r834, %r806;
	mov.u32 	%r835, %r807;
	@%p76 bra 	$L__BB46_133;
	bra.uni 	$L__BB46_134;
$L__BB46_130:
	setp.eq.s32 	%p77, %r805, %r837;
	@%p77 bra 	$L__BB46_132;
	setp.lt.s32 	%p78, %r805, %r837;
	mov.u32 	%r832, %r804;
	mov.u32 	%r833, %r805;
	mov.u32 	%r834, %r838;
	mov.u32 	%r835, %r807;
	@%p78 bra 	$L__BB46_133;
	bra.uni 	$L__BB46_134;
$L__BB46_132:
	setp.ge.s32 	%p79, %r804, %r836;
	mov.u32 	%r832, %r804;
	mov.u32 	%r833, %r837;
	mov.u32 	%r834, %r838;
	mov.u32 	%r835, %r807;
	@%p79 bra 	$L__BB46_134;
$L__BB46_133:
	mov.u32 	%r832, %r836;
	mov.u32 	%r833, %r837;
	mov.u32 	%r834, %r838;
	mov.u32 	%r835, %r839;
	mov.u32 	%r836, %r804;
	mov.u32 	%r837, %r805;
	mov.u32 	%r838, %r806;
	mov.u32 	%r839, %r807;
$L__BB46_134:
	setp.eq.s32 	%p80, %r794, %r802;
	@%p80 bra 	$L__BB46_136;
	setp.lt.s32 	%p81, %r794, %r802;
	mov.u32 	%r824, %r792;
	mov.u32 	%r825, %r793;
	mov.u32 	%r826, %r794;
	mov.u32 	%r827, %r795;
	mov.u32 	%r821, %r801;
	mov.u32 	%r822, %r802;
	@%p81 bra 	$L__BB46_139;
	bra.uni 	$L__BB46_140;
$L__BB46_136:
	setp.eq.s32 	%p82, %r793, %r801;
	@%p82 bra 	$L__BB46_138;
	setp.lt.s32 	%p83, %r793, %r801;
	mov.u32 	%r824, %r792;
	mov.u32 	%r825, %r793;
	mov.u32 	%r826, %r794;
	mov.u32 	%r827, %r795;
	mov.u32 	%r821, %r801;
	mov.u32 	%r822, %r794;
	@%p83 bra 	$L__BB46_139;
	bra.uni 	$L__BB46_140;
$L__BB46_138:
	setp.ge.s32 	%p84, %r792, %r820;
	mov.u32 	%r824, %r792;
	mov.u32 	%r825, %r793;
	mov.u32 	%r826, %r794;
	mov.u32 	%r827, %r795;
	mov.u32 	%r821, %r793;
	mov.u32 	%r822, %r794;
	@%p84 bra 	$L__BB46_140;
$L__BB46_139:
	mov.u32 	%r824, %r820;
	mov.u32 	%r825, %r801;
	mov.u32 	%r826, %r802;
	mov.u32 	%r827, %r823;
	mov.u32 	%r820, %r792;
	mov.u32 	%r821, %r793;
	mov.u32 	%r822, %r794;
	mov.u32 	%r823, %r795;
$L__BB46_140:
	setp.eq.s32 	%p85, %r822, %r834;
	@%p85 bra 	$L__BB46_142;
	setp.lt.s32 	%p86, %r822, %r834;
	mov.u32 	%r828, %r820;
	mov.u32 	%r829, %r821;
	mov.u32 	%r830, %r822;
	mov.u32 	%r831, %r823;
	@%p86 bra 	$L__BB46_145;
	bra.uni 	$L__BB46_146;
$L__BB46_142:
	setp.eq.s32 	%p87, %r821, %r833;
	@%p87 bra 	$L__BB46_144;
	setp.lt.s32 	%p88, %r821, %r833;
	mov.u32 	%r828, %r820;
	mov.u32 	%r829, %r821;
	mov.u32 	%r830, %r834;
	mov.u32 	%r831, %r823;
	@%p88 bra 	$L__BB46_145;
	bra.uni 	$L__BB46_146;
$L__BB46_144:
	setp.ge.s32 	%p89, %r820, %r832;
	mov.u32 	%r828, %r820;
	mov.u32 	%r829, %r833;
	mov.u32 	%r830, %r834;
	mov.u32 	%r831, %r823;
	@%p89 bra 	$L__BB46_146;
$L__BB46_145:
	mov.u32 	%r828, %r832;
	mov.u32 	%r829, %r833;
	mov.u32 	%r830, %r834;
	mov.u32 	%r831, %r835;
	mov.u32 	%r832, %r820;
	mov.u32 	%r833, %r821;
	mov.u32 	%r834, %r822;
	mov.u32 	%r835, %r823;
$L__BB46_146:
	mov.b32 	%r856, 2;
$L__BB46_147:
	mov.u32 	%r345, %r856;
	bar.sync 	0;
	add.s32 	%r498, %r345, -1;
	shl.b32 	%r499, %r191, 6;
	mov.u32 	%r500, _ZZN3cub18CUB_300001_SM_10006detail10merge_sort30DeviceMergeSortBlockSortKernelINS2_10policy_hubIN6thrust24THRUST_300001_SM_1000_NS6detail15normal_iteratorINS6_10device_ptrIN4cuda3std3__45tupleIJiiiiEEEEEEEE9Policy600ESG_PNS0_8NullTypeESG_SK_j7sortXYZSE_SJ_EEvbT0_T1_T2_T3_T4_PT6_PT7_T5_NS1_7vsmem_tEE19static_temp_storage;
	add.s32 	%r501, %r500, %r499;
	st.shared.v4.u32 	[%r501], {%r839, %r838, %r837, %r836};
	st.shared.v4.u32 	[%r501+16], {%r835, %r834, %r833, %r832};
	st.shared.v4.u32 	[%r501+32], {%r831, %r830, %r829, %r828};
	st.shared.v4.u32 	[%r501+48], {%r827, %r826, %r825, %r824};
	bar.sync 	0;
	neg.s32 	%r502, %r345;
	and.b32  	%r503, %r191, %r502;
	shl.b32 	%r504, %r503, 2;
	shl.b32 	%r505, %r345, 1;
	and.b32  	%r506, %r498, %r191;
	shl.b32 	%r507, %r506, 2;
	min.s32 	%r346, %r507, %r190;
	min.s32 	%r347, %r504, %r190;
	add.s32 	%r508, %r347, %r505;
	min.s32 	%r348, %r508, %r190;
	add.s32 	%r509, %r348, %r505;
	min.s32 	%r349, %r509, %r190;
	sub.s32 	%r510, %r348, %r347;
	sub.s32 	%r511, %r349, %r348;
	setp.lt.s32 	%p90, %r346, %r511;
	sub.s32 	%r512, %r346, %r511;
	selp.b32 	%r859, 0, %r512, %p90;
	min.s32 	%r857, %r510, %r346;
	setp.ge.s32 	%p91, %r859, %r857;
	@%p91 bra 	$L__BB46_155;
	add.s32 	%r352, %r348, %r346;
$L__BB46_149:
	sub.s32 	%r513, %r857, %r859;
	shr.u32 	%r514, %r513, 31;
	add.s32 	%r515, %r513, %r514;
	shr.s32 	%r516, %r515, 1;
	add.s32 	%r355, %r516, %r859;
	add.s32 	%r517, %r355, %r347;
	shl.b32 	%r518, %r517, 4;
	add.s32 	%r520, %r500, %r518;
	ld.shared.u32 	%r356, [%r520+4];
	ld.shared.v2.u32 	{%r357, %r358}, [%r520+8];
	not.b32 	%r521, %r355;
	add.s32 	%r522, %r352, %r521;
	shl.b32 	%r523, %r522, 4;
	add.s32 	%r524, %r500, %r523;
	ld.shared.u32 	%r359, [%r524+4];
	ld.shared.v2.u32 	{%r360, %r361}, [%r524+8];
	setp.ne.s32 	%p92, %r359, %r356;
	@%p92 bra 	$L__BB46_153;
	setp.ne.s32 	%p93, %r360, %r357;
	@%p93 bra 	$L__BB46_152;
	setp.lt.s32 	%p203, %r361, %r358;
	bra.uni 	$L__BB46_154;
$L__BB46_152:
	setp.lt.s32 	%p203, %r360, %r357;
	bra.uni 	$L__BB46_154;
$L__BB46_153:
	setp.lt.s32 	%p203, %r359, %r356;
$L__BB46_154:
	add.s32 	%r525, %r355, 1;
	selp.b32 	%r859, %r859, %r525, %p203;
	selp.b32 	%r857, %r355, %r857, %p203;
	setp.lt.s32 	%p94, %r859, %r857;
	@%p94 bra 	$L__BB46_149;
$L__BB46_155:
	add.s32 	%r365, %r859, %r347;
	add.s32 	%r526, %r348, %r346;
	sub.s32 	%r366, %r526, %r859;
	shl.b32 	%r527, %r365, 4;
	add.s32 	%r367, %r500, %r527;
	ld.shared.v4.u32 	{%r872, %r873, %r874, %r875}, [%r367];
	shl.b32 	%r529, %r366, 4;
	add.s32 	%r372, %r500, %r529;
	ld.shared.v4.u32 	{%r860, %r863, %r862, %r861}, [%r372];
	setp.ge.s32 	%p96, %r366, %r349;
	mov.pred 	%p204, 0;
	@%p96 bra 	$L__BB46_162;
	setp.ge.s32 	%p98, %r365, %r348;
	mov.pred 	%p204, -1;
	@%p98 bra 	$L__BB46_162;
	setp.ne.s32 	%p99, %r863, %r873;
	@%p99 bra 	$L__BB46_161;
	setp.ne.s32 	%p100, %r862, %r874;
	@%p100 bra 	$L__BB46_160;
	setp.lt.s32 	%p204, %r861, %r875;
	bra.uni 	$L__BB46_162;
$L__BB46_160:
	setp.lt.s32 	%p204, %r862, %r874;
	bra.uni 	$L__BB46_162;
$L__BB46_161:
	setp.lt.s32 	%p204, %r863, %r873;
$L__BB46_162:
	selp.b32 	%r839, %r860, %r872, %p204;
	selp.b32 	%r838, %r863, %r873, %p204;
	selp.b32 	%r837, %r862, %r874, %p204;
	selp.b32 	%r836, %r861, %r875, %p204;
	selp.u32 	%r530, 1, 0, %p204;
	add.s32 	%r381, %r366, %r530;
	not.pred 	%p101, %p204;
	selp.u32 	%r531, 1, 0, %p101;
	add.s32 	%r382, %r365, %r531;
	@%p101 bra 	$L__BB46_164;
	ld.shared.v4.u32 	{%r860, %r863, %r862, %r861}, [%r372+16];
	bra.uni 	$L__BB46_165;
$L__BB46_164:
	ld.shared.v4.u32 	{%r872, %r873, %r874, %r875}, [%r367+16];
$L__BB46_165:
	setp.ge.s32 	%p103, %r381, %r349;
	mov.pred 	%p205, 0;
	@%p103 bra 	$L__BB46_172;
	setp.ge.s32 	%p105, %r382, %r348;
	mov.pred 	%p205, -1;
	@%p105 bra 	$L__BB46_172;
	setp.eq.s32 	%p106, %r863, %r873;
	@%p106 bra 	$L__BB46_169;
	setp.lt.s32 	%p205, %r863, %r873;
	bra.uni 	$L__BB46_172;
$L__BB46_169:
	setp.eq.s32 	%p107, %r862, %r874;
	@%p107 bra 	$L__BB46_171;
	setp.lt.s32 	%p205, %r862, %r874;
	bra.uni 	$L__BB46_172;
$L__BB46_171:
	setp.lt.s32 	%p205, %r861, %r875;
$L__BB46_172:
	selp.b32 	%r835, %r860, %r872, %p205;
	selp.b32 	%r834, %r863, %r873, %p205;
	selp.b32 	%r833, %r862, %r874, %p205;
	selp.b32 	%r832, %r861, %r875, %p205;
	selp.u32 	%r532, 1, 0, %p205;
	add.s32 	%r403, %r381, %r532;
	not.pred 	%p108, %p205;
	selp.u32 	%r533, 1, 0, %p108;
	add.s32 	%r404, %r382, %r533;
	@%p205 bra 	$L__BB46_174;
	shl.b32 	%r534, %r404, 4;
	mov.u32 	%r535, _ZZN3cub18CUB_300001_SM_10006detail10merge_sort30DeviceMergeSortBlockSortKernelINS2_10policy_hubIN6thrust24THRUST_300001_SM_1000_NS6detail15normal_iteratorINS6_10device_ptrIN4cuda3std3__45tupleIJiiiiEEEEEEEE9Policy600ESG_PNS0_8NullTypeESG_SK_j7sortXYZSE_SJ_EEvbT0_T1_T2_T3_T4_PT6_PT7_T5_NS1_7vsmem_tEE19static_temp_storage;
	add.s32 	%r536, %r535, %r534;
	ld.shared.v4.u32 	{%r872, %r873, %r874, %r875}, [%r536];
	bra.uni 	$L__BB46_175;
$L__BB46_174:
	shl.b32 	%r537, %r403, 4;
	mov.u32 	%r538, _ZZN3cub18CUB_300001_SM_10006detail10merge_sort30DeviceMergeSortBlockSortKernelINS2_10policy_hubIN6thrust24THRUST_300001_SM_1000_NS6detail15normal_iteratorINS6_10device_ptrIN4cuda3std3__45tupleIJiiiiEEEEEEEE9Policy600ESG_PNS0_8NullTypeESG_SK_j7sortXYZSE_SJ_EEvbT0_T1_T2_T3_T4_PT6_PT7_T5_NS1_7vsmem_tEE19static_temp_storage;
	add.s32 	%r539, %r538, %r537;
	ld.shared.v4.u32 	{%r860, %r863, %r862, %r861}, [%r539];
$L__BB46_175:
	setp.ge.s32 	%p110, %r403, %r349;
	mov.pred 	%p206, 0;
	@%p110 bra 	$L__BB46_182;
	setp.ge.s32 	%p112, %r404, %r348;
	mov.pred 	%p206, -1;
	@%p112 bra 	$L__BB46_182;
	setp.eq.s32 	%p113, %r863, %r873;
	@%p113 bra 	$L__BB46_179;
	setp.lt.s32 	%p206, %r863, %r873;
	bra.uni 	$L__BB46_182;
$L__BB46_179:
	setp.eq.s32 	%p114, %r862, %r874;
	@%p114 bra 	$L__BB46_181;
	setp.lt.s32 	%p206, %r862, %r874;
	bra.uni 	$L__BB46_182;
$L__BB46_181:
	setp.lt.s32 	%p206, %r861, %r875;
$L__BB46_182:
	selp.b32 	%r831, %r860, %r872, %p206;
	selp.b32 	%r830, %r863, %r873, %p206;
	selp.b32 	%r829, %r862, %r874, %p206;
	selp.b32 	%r828, %r861, %r875, %p206;
	selp.u32 	%r540, 1, 0, %p206;
	add.s32 	%r425, %r403, %r540;
	not.pred 	%p115, %p206;
	selp.u32 	%r541, 1, 0, %p115;
	add.s32 	%r426, %r404, %r541;
	@%p206 bra 	$L__BB46_184;
	shl.b32 	%r542, %r426, 4;
	mov.u32 	%r543, _ZZN3cub18CUB_300001_SM_10006detail10merge_sort30DeviceMergeSortBlockSortKernelINS2_10policy_hubIN6thrust24THRUST_300001_SM_1000_NS6detail15normal_iteratorINS6_10device_ptrIN4cuda3std3__45tupleIJiiiiEEEEEEEE9Policy600ESG_PNS0_8NullTypeESG_SK_j7sortXYZSE_SJ_EEvbT0_T1_T2_T3_T4_PT6_PT7_T5_NS1_7vsmem_tEE19static_temp_storage;
	add.s32 	%r544, %r543, %r542;
	ld.shared.v4.u32 	{%r872, %r873, %r874, %r875}, [%r544];
	bra.uni 	$L__BB46_185;
$L__BB46_184:
	shl.b32 	%r545, %r425, 4;
	mov.u32 	%r546, _ZZN3cub18CUB_300001_SM_10006detail10merge_sort30DeviceMergeSortBlockSortKernelINS2_10policy_hubIN6thrust24THRUST_300001_SM_1000_NS6detail15normal_iteratorINS6_10device_ptrIN4cuda3std3__45tupleIJiiiiEEEEEEEE9Policy600ESG_PNS0_8NullTypeESG_SK_j7sortXYZSE_SJ_EEvbT0_T1_T2_T3_T4_PT6_PT7_T5_NS1_7vsmem_tEE19static_temp_storage;
	add.s32 	%r547, %r546, %r545;
	ld.shared.v4.u32 	{%r860, %r863, %r862, %r861}, [%r547];
$L__BB46_185:
	setp.ge.s32 	%p117, %r425, %r349;
	mov.pred 	%p207, 0;
	@%p117 bra 	$L__BB46_192;
	setp.ge.s32 	%p119, %r426, %r348;
	mov.pred 	%p207, -1;
	@%p119 bra 	$L__BB46_192;
	setp.eq.s32 	%p120, %r863, %r873;
	@%p120 bra 	$L__BB46_189;
	setp.lt.s32 	%p207, %r863, %r873;
	bra.uni 	$L__BB46_192;
$L__BB46_189:
	setp.eq.s32 	%p121, %r862, %r874;
	@%p121 bra 	$L__BB46_191;
	setp.lt.s32 	%p207, %r862, %r874;
	bra.uni 	$L__BB46_192;
$L__BB46_191:
	setp.lt.s32 	%p207, %r861, %r875;
$L__BB46_192:
	shl.b32 	%r856, %r345, 1;
	selp.b32 	%r827, %r860, %r872, %p207;
	selp.b32 	%r826, %r863, %r873, %p207;
	selp.b32 	%r825, %r862, %r874, %p207;
	selp.b32 	%r824, %r861, %r875, %p207;
	setp.lt.u32 	%p122, %r345, 129;
	@%p122 bra 	$L__BB46_147;
	ld.param.s8 	%rs2, [_ZN3cub18CUB_300001_SM_10006detail10merge_sort30DeviceMergeSortBlockSortKernelINS2_10policy_hubIN6thrust24THRUST_300001_SM_1000_NS6detail15normal_iteratorINS6_10device_ptrIN4cuda3std3__45tupleIJiiiiEEEEEEEE9Policy600ESG_PNS0_8NullTypeESG_SK_j7sortXYZSE_SJ_EEvbT0_T1_T2_T3_T4_PT6_PT7_T5_NS1_7vsmem_tE_param_0];
	bar.sync 	0;
	setp.eq.s16 	%p123, %rs2, 0;
	@%p123 bra 	$L__BB46_204;
	st.shared.v4.u32 	[%r236], {%r839, %r838, %r837, %r836};
	st.shared.v4.u32 	[%r236+16], {%r835, %r834, %r833, %r832};
	st.shared.v4.u32 	[%r236+32], {%r831, %r830, %r829, %r828};
	st.shared.v4.u32 	[%r236+48], {%r827, %r826, %r825, %r824};
	bar.warp.sync 	-1;
	ld.shared.v4.u32 	{%r451, %r450, %r449, %r448}, [%r235];
	ld.shared.v4.u32 	{%r455, %r454, %r453, %r452}, [%r235+512];
	ld.shared.v4.u32 	{%r459, %r458, %r457, %r456}, [%r235+1024];
	ld.shared.v4.u32 	{%r463, %r462, %r461, %r460}, [%r235+1536];
	setp.eq.s32 	%p124, %r191, 0;
	@%p124 bra 	$L__BB46_195;
	bra.uni 	$L__BB46_196;
$L__BB46_195:
	st.volatile.shared.u32 	[_ZZN3cub18CUB_300001_SM_10006detail10merge_sort30DeviceMergeSortBlockSortKernelINS2_10policy_hubIN6thrust24THRUST_300001_SM_1000_NS6detail15normal_iteratorINS6_10device_ptrIN4cuda3std3__45tupleIJiiiiEEEEEEEE9Policy600ESG_PNS0_8NullTypeESG_SK_j7sortXYZSE_SJ_EEvbT0_T1_T2_T3_T4_PT6_PT7_T5_NS1_7vsmem_tEE19static_temp_storage+16384], %r190;
$L__BB46_196:
	bar.sync 	0;
	ld.volatile.shared.u32 	%r480, [_ZZN3cub18CUB_300001_SM_10006detail10merge_sort30DeviceMergeSortBlockSortKernelINS2_10policy_hubIN6thrust24THRUST_300001_SM_1000_NS6detail15normal_iteratorINS6_10device_ptrIN4cuda3std3__45tupleIJiiiiEEEEEEEE9Policy600ESG_PNS0_8NullTypeESG_SK_j7sortXYZSE_SJ_EEvbT0_T1_T2_T3_T4_PT6_PT7_T5_NS1_7vsmem_tEE19static_temp_storage+16384];
	cvt.u64.u32 	%rd13, %r488;
	mov.u32 	%r548, %ctaid.x;
	shl.b32 	%r549, %r548, 10;
	or.b32  	%r550, %r196, %r549;
	cvt.u64.u32 	%rd14, %r550;
	add.s64 	%rd15, %rd14, %rd13;
	setp.ge.s32 	%p125, %r197, %r480;
	shl.b64 	%rd16, %rd15, 4;
	add.s64 	%rd5, %rd2, %rd16;
	@%p125 bra 	$L__BB46_198;
	st.global.u32 	[%rd5], %r451;
	st.global.u32 	[%rd5+4], %r450;
	st.global.u32 	[%rd5+8], %r449;
	st.global.u32 	[%rd5+12], %r448;
$L__BB46_198:
	setp.ge.s32 	%p126, %r206, %r480;
	@%p126 bra 	$L__BB46_200;
	st.global.u32 	[%rd5+512], %r455;
	st.global.u32 	[%rd5+516], %r454;
	st.global.u32 	[%rd5+520], %r453;
	st.global.u32 	[%rd5+524], %r452;
$L__BB46_200:
	setp.ge.s32 	%p127, %r215, %r480;
	@%p127 bra 	$L__BB46_202;
	st.global.u32 	[%rd5+1024], %r459;
	st.global.u32 	[%rd5+1028], %r458;
	st.global.u32 	[%rd5+1032], %r457;
	st.global.u32 	[%rd5+1036], %r456;
$L__BB46_202:
	setp.ge.s32 	%p128, %r224, %r480;
	@%p128 bra 	$L__BB46_214;
	st.global.u32 	[%rd5+1536], %r463;
	st.global.u32 	[%rd5+1540], %r462;
	st.global.u32 	[%rd5+1544], %r461;
	st.global.u32 	[%rd5+1548], %r460;
	bra.uni 	$L__BB46_214;
$L__BB46_204:
	st.shared.v4.u32 	[%r236], {%r839, %r838, %r837, %r836};
	st.shared.v4.u32 	[%r236+16], {%r835, %r834, %r833, %r832};
	st.shared.v4.u32 	[%r236+32], {%r831, %r830, %r829, %r828};
	st.shared.v4.u32 	[%r236+48], {%r827, %r826, %r825, %r824};
	bar.warp.sync 	-1;
	ld.shared.v4.u32 	{%r467, %r466, %r465, %r464}, [%r235];
	ld.shared.v4.u32 	{%r471, %r470, %r469, %r468}, [%r235+512];
	ld.shared.v4.u32 	{%r475, %r474, %r473, %r472}, [%r235+1024];
	ld.shared.v4.u32 	{%r479, %r478, %r477, %r476}, [%r235+1536];
	setp.eq.s32 	%p129, %r191, 0;
	@%p129 bra 	$L__BB46_205;
	bra.uni 	$L__BB46_206;
$L__BB46_205:
	st.volatile.shared.u32 	[_ZZN3cub18CUB_300001_SM_10006detail10merge_sort30DeviceMergeSortBlockSortKernelINS2_10policy_hubIN6thrust24THRUST_300001_SM_1000_NS6detail15normal_iteratorINS6_10device_ptrIN4cuda3std3__45tupleIJiiiiEEEEEEEE9Policy600ESG_PNS0_8NullTypeESG_SK_j7sortXYZSE_SJ_EEvbT0_T1_T2_T3_T4_PT6_PT7_T5_NS1_7vsmem_tEE19static_temp_storage+16384], %r190;
$L__BB46_206:
	ld.param.u64 	%rd34, [_ZN3cub18CUB_300001_SM_10006detail10merge_sort30DeviceMergeSortBlockSortKernelINS2_10policy_hubIN6thrust24THRUST_300001_SM_1000_NS6detail15normal_iteratorINS6_10device_ptrIN4cuda3std3__45tupleIJiiiiEEEEEEEE9Policy600ESG_PNS0_8NullTypeESG_SK_j7sortXYZSE_SJ_EEvbT0_T1_T2_T3_T4_PT6_PT7_T5_NS1_7vsmem_tE_param_6];
	bar.sync 	0;
	ld.volatile.shared.u32 	%r481, [_ZZN3cub18CUB_300001_SM_10006detail10merge_sort30DeviceMergeSortBlockSortKernelINS2_10policy_hubIN6thrust24THRUST_300001_SM_1000_NS6detail15normal_iteratorINS6_10device_ptrIN4cuda3std3__45tupleIJiiiiEEEEEEEE9Policy600ESG_PNS0_8NullTypeESG_SK_j7sortXYZSE_SJ_EEvbT0_T1_T2_T3_T4_PT6_PT7_T5_NS1_7vsmem_tEE19static_temp_storage+16384];
	setp.ge.s32 	%p130, %r197, %r481;
	cvt.u64.u32 	%rd17, %r197;
	mov.u32 	%r551, %ctaid.x;
	shl.b32 	%r552, %r551, 10;
	cvt.u64.u32 	%rd18, %r552;
	add.s64 	%rd19, %rd17, %rd18;
	cvta.to.global.u64 	%rd20, %rd34;
	shl.b64 	%rd21, %rd19, 4;
	add.s64 	%rd6, %rd20, %rd21;
	@%p130 bra 	$L__BB46_208;
	st.global.u32 	[%rd6], %r467;
	st.global.u32 	[%rd6+4], %r466;
	st.global.u32 	[%rd6+8], %r465;
	st.global.u32 	[%rd6+12], %r464;
$L__BB46_208:
	setp.ge.s32 	%p131, %r206, %r481;
	@%p131 bra 	$L__BB46_210;
	st.global.u32 	[%rd6+512], %r471;
	st.global.u32 	[%rd6+516], %r470;
	st.global.u32 	[%rd6+520], %r469;
	st.global.u32 	[%rd6+524], %r468;
$L__BB46_210:
	setp.ge.s32 	%p132, %r215, %r481;
	@%p132 bra 	$L__BB46_212;
	st.global.u32 	[%rd6+1024], %r475;
	st.global.u32 	[%rd6+1028], %r474;
	st.global.u32 	[%rd6+1032], %r473;
	st.global.u32 	[%rd6+1036], %r472;
$L__BB46_212:
	setp.ge.s32 	%p133, %r224, %r481;
	@%p133 bra 	$L__BB46_214;
	st.global.u32 	[%rd6+1536], %r479;
	st.global.u32 	[%rd6+1540], %r478;
	st.global.u32 	[%rd6+1544], %r477;
	st.global.u32 	[%rd6+1548], %r476;
$L__BB46_214:
	ret;

}
	// .globl	_ZN3cub18CUB_300001_SM_10006detail10merge_sort30DeviceMergeSortPartitionKernelIN6thrust24THRUST_300001_SM_1000_NS6detail15normal_iteratorINS5_10device_ptrIN4cuda3std3__45tupleIJiiiiEEEEEEEj7sortXYZSD_EEvbT_PT2_T0_SK_PSK_T1_SK_i
.visible .entry _ZN3cub18CUB_300001_SM_10006detail10merge_sort30DeviceMergeSortPartitionKernelIN6thrust24THRUST_300001_SM_1000_NS6detail15normal_iteratorINS5_10device_ptrIN4cuda3std3__45tupleIJiiiiEEEEEEEj7sortXYZSD_EEvbT_PT2_T0_SK_PSK_T1_SK_i(
	.param .u8 _ZN3cub18CUB_300001_SM_10006detail10merge_sort30DeviceMergeSortPartitionKernelIN6thrust24THRUST_300001_SM_1000_NS6detail15normal_iteratorINS5_10device_ptrIN4cuda3std3__45tupleIJiiiiEEEEEEEj7sortXYZSD_EEvbT_PT2_T0_SK_PSK_T1_SK_i_param_0,
	.param .align 8 .b8 _ZN3cub18CUB_300001_SM_10006detail10merge_sort30DeviceMergeSortPartitionKernelIN6thrust24THRUST_300001_SM_1000_NS6detail15normal_iteratorINS5_10device_ptrIN4cuda3std3__45tupleIJiiiiEEEEEEEj7sortXYZSD_EEvbT_PT2_T0_SK_PSK_T1_SK_i_param_1[8],
	.param .u64 .ptr .align 1 _ZN3cub18CUB_300001_SM_10006detail10merge_sort30DeviceMergeSortPartitionKernelIN6thrust24THRUST_300001_SM_1000_NS6detail15normal_iteratorINS5_10device_ptrIN4cuda3std3__45tupleIJiiiiEEEEEEEj7sortXYZSD_EEvbT_PT2_T0_SK_PSK_T1_SK_i_param_2,
	.param .u32 _ZN3cub18CUB_300001_SM_10006detail10merge_sort30DeviceMergeSortPartitionKernelIN6thrust24THRUST_300001_SM_1000_NS6detail15normal_iteratorINS5_10device_ptrIN4cuda3std3__45tupleIJiiiiEEEEEEEj7sortXYZSD_EEvbT_PT2_T0_SK_PSK_T1_SK_i_param_3,
	.param .u32 _ZN3cub18CUB_300001_SM_10006detail10merge_sort30DeviceMergeSortPartitionKernelIN6thrust24THRUST_300001_SM_1000_NS6detail15normal_iteratorINS5_10device_ptrIN4cuda3std3__45tupleIJiiiiEEEEEEEj7sortXYZSD_EEvbT_PT2_T0_SK_PSK_T1_SK_i_param_4,
	.param .u64 .ptr .align 1 _ZN3cub18CUB_300001_SM_10006detail10merge_sort30DeviceMergeSortPartitionKernelIN6thrust24THRUST_300001_SM_1000_NS6detail15normal_iteratorINS5_10device_ptrIN4cuda3std3__45tupleIJiiiiEEEEEEEj7sortXYZSD_EEvbT_PT2_T0_SK_PSK_T1_SK_i_param_5,
	.param .align 1 .b8 _ZN3cub18CUB_300001_SM_10006detail10merge_sort30DeviceMergeSortPartitionKernelIN6thrust24THRUST_300001_SM_1000_NS6detail15normal_iteratorINS5_10device_ptrIN4cuda3std3__45tupleIJiiiiEEEEEEEj7sortXYZSD_EEvbT_PT2_T0_SK_PSK_T1_SK_i_param_6[1],
	.param .u32 _ZN3cub18CUB_300001_SM_10006detail10merge_sort30DeviceMergeSortPartitionKernelIN6thrust24THRUST_300001_SM_1000_NS6detail15normal_iteratorINS5_10device_ptrIN4cuda3std3__45tupleIJiiiiEEEEEEEj7sortXYZSD_EEvbT_PT2_T0_SK_PSK_T1_SK_i_param_7,
	.param .u32 _ZN3cub18CUB_300001_SM_10006detail10merge_sort30DeviceMergeSortPartitionKernelIN6thrust24THRUST_300001_SM_1000_NS6detail15normal_iteratorINS5_10device_ptrIN4cuda3std3__45tupleIJiiiiEEEEEEEj7sortXYZSD_EEvbT_PT2_T0_SK_PSK_T1_SK_i_param_8
)
{
	.reg .pred 	%p<22>;
	.reg .b16 	%rs<2>;
	.reg .b32 	%r<78>;
	.reg .b64 	%rd<32>;

	ld.param.u64 	%rd9, [_ZN3cub18CUB_300001_SM_10006detail10merge_sort30DeviceMergeSortPartitionKernelIN6thrust24THRUST_300001_SM_1000_NS6detail15normal_iteratorINS5_10device_ptrIN4cuda3std3__45tupleIJiiiiEEEEEEEj7sortXYZSD_EEvbT_PT2_T0_SK_PSK_T1_SK_i_param_1];
	ld.param.s8 	%rs1, [_ZN3cub18CUB_300001_SM_10006detail10merge_sort30DeviceMergeSortPartitionKernelIN6thrust24THRUST_300001_SM_1000_NS6detail15normal_iteratorINS5_10device_ptrIN4cuda3std3__45tupleIJiiiiEEEEEEEj7sortXYZSD_EEvbT_PT2_T0_SK_PSK_T1_SK_i_param_0];
	ld.param.u64 	%rd10, [_ZN3cub18CUB_300001_SM_10006detail10merge_sort30DeviceMergeSortPartitionKernelIN6thrust24THRUST_300001_SM_1000_NS6detail15normal_iteratorINS5_10device_ptrIN4cuda3std3__45tupleIJiiiiEEEEEEEj7sortXYZSD_EEvbT_PT2_T0_SK_PSK_T1_SK_i_param_2];
	ld.param.u32 	%r34, [_ZN3cub18CUB_300001_SM_10006detail10merge_sort30DeviceMergeSortPartitionKernelIN6thrust24THRUST_300001_SM_1000_NS6detail15normal_iteratorINS5_10device_ptrIN4cuda3std3__45tupleIJiiiiEEEEEEEj7sortXYZSD_EEvbT_PT2_T0_SK_PSK_T1_SK_i_param_3];
	ld.param.u32 	%r35, [_ZN3cub18CUB_300001_SM_10006detail10merge_sort30DeviceMergeSortPartitionKernelIN6thrust24THRUST_300001_SM_1000_NS6detail15normal_iteratorINS5_10device_ptrIN4cuda3std3__45tupleIJiiiiEEEEEEEj7sortXYZSD_EEvbT_PT2_T0_SK_PSK_T1_SK_i_param_4];
	ld.param.u64 	%rd11, [_ZN3cub18CUB_300001_SM_10006detail10merge_sort30DeviceMergeSortPartitionKernelIN6thrust24THRUST_300001_SM_1000_NS6detail15normal_iteratorINS5_10device_ptrIN4cuda3std3__45tupleIJiiiiEEEEEEEj7sortXYZSD_EEvbT_PT2_T0_SK_PSK_T1_SK_i_param_5];
	ld.param.u32 	%r36, [_ZN3cub18CUB_300001_SM_10006detail10merge_sort30DeviceMergeSortPartitionKernelIN6thrust24THRUST_300001_SM_1000_NS6detail15normal_iteratorINS5_10device_ptrIN4cuda3std3__45tupleIJiiiiEEEEEEEj7sortXYZSD_EEvbT_PT2_T0_SK_PSK_T1_SK_i_param_7];
	ld.param.u32 	%r37, [_ZN3cub18CUB_300001_SM_10006detail10merge_sort30DeviceMergeSortPartitionKernelIN6thrust24THRUST_300001_SM_1000_NS6detail15normal_iteratorINS5_10device_ptrIN4cuda3std3__45tupleIJiiiiEEEEEEEj7sortXYZSD_EEvbT_PT2_T0_SK_PSK_T1_SK_i_param_8];
	cvta.to.global.u64 	%rd1, %rd11;
	mov.u32 	%r38, %ntid.x;
	mov.u32 	%r39, %ctaid.x;
	mov.u32 	%r40, %tid.x;
	mad.lo.s32 	%r1, %r38, %r39, %r40;
	setp.ge.u32 	%p9, %r1, %r35;
	@%p9 bra 	$L__BB47_21;
	shr.u32 	%r41, %r36, 1;
	add.s32 	%r2, %r36, -1;
	neg.s32 	%r42, %r36;
	and.b32  	%r43, %r1, %r42;
	mul.lo.s32 	%r44, %r37, %r43;
	mul.lo.s32 	%r45, %r37, %r41;
	min.u32 	%r3, %r44, %r34;
	not.b32 	%r46, %r44;
	min.u32 	%r47, %r45, %r46;
	add.s32 	%r48, %r47, %r44;
	min.u32 	%r4, %r48, %r34;
	not.b32 	%r49, %r4;
	min.u32 	%r50, %r45, %r49;
	add.s32 	%r51, %r50, %r4;
	min.u32 	%r5, %r51, %r34;
	// begin inline asm
	griddepcontrol.wait;
	// end inline asm
	add.s32 	%r52, %r1, 1;
	setp.ne.s32 	%p10, %r52, %r35;
	@%p10 bra 	$L__BB47_3;
	mul.wide.u32 	%rd30, %r1, 4;
	add.s64 	%rd31, %rd1, %rd30;
	st.global.u32 	[%rd31], %r4;
	bra.uni 	$L__BB47_21;
$L__BB47_3:
	sub.s32 	%r53, %r5, %r3;
	and.b32  	%r54, %r2, %r1;
	mul.lo.s32 	%r55, %r54, %r37;
	min.u32 	%r6, %r55, %r53;
	setp.eq.s16 	%p11, %rs1, 0;
	@%p11 bra 	$L__BB47_12;
	sub.s32 	%r56, %r4, %r3;
	sub.s32 	%r57, %r5, %r4;
	max.u32 	%r58, %r6, %r57;
	sub.s32 	%r77, %r58, %r57;
	min.u32 	%r73, %r56, %r6;
	setp.ge.u32 	%p12, %r77, %r73;
	@%p12 bra 	$L__BB47_20;
	cvta.to.global.u64 	%rd3, %rd9;
	cvt.u64.u32 	%rd4, %r4;
	cvt.u64.u32 	%rd5, %r3;
$L__BB47_6:
	sub.s32 	%r59, %r73, %r77;
	shr.u32 	%r60, %r59, 1;
	add.s32 	%r11, %r60, %r77;
	cvt.u64.u32 	%rd12, %r11;
	add.s64 	%rd13, %rd12, %rd5;
	shl.b64 	%rd14, %rd13, 4;
	add.s64 	%rd15, %rd3, %rd14;
	ld.global.u32 	%r12, [%rd15+4];
	ld.global.u32 	%r13, [%rd15+8];
	ld.global.u32 	%r14, [%rd15+12];
	not.b32 	%r61, %r11;
	add.s32 	%r62, %r6, %r61;
	cvt.u64.u32 	%rd16, %r62;
	add.s64 	%rd17, %rd16, %rd4;
	shl.b64 	%rd18, %rd17, 4;
	add.s64 	%rd19, %rd3, %rd18;
	ld.global.u32 	%r15, [%rd19+4];
	ld.global.u32 	%r16, [%rd19+8];
	ld.global.u32 	%r17, [%rd19+12];
	setp.ne.s32 	%p13, %r15, %r12;
	@%p13 bra 	$L__BB47_10;
	setp.ne.s32 	%p14, %r16, %r13;
	@%p14 bra 	$L__BB47_9;
	setp.lt.s32 	%p20, %r17, %r14;
	bra.uni 	$L__BB47_11;
$L__BB47_9:
	setp.lt.s32 	%p20, %r16, %r13;
	bra.uni 	$L__BB47_11;
$L__BB47_10:
	setp.lt.s32 	%p20, %r15, %r12;
$L__BB47_11:
	add.s32 	%r63, %r11, 1;
	selp.b32 	%r77, %r77, %r63, %p20;
	selp.b32 	%r73, %r11, %r73, %p20;
	setp.lt.u32 	%p15, %r77, %r73;
	@%p15 bra 	$L__BB47_6;
	bra.uni 	$L__BB47_20;
$L__BB47_12:
	sub.s32 	%r64, %r4, %r3;
	sub.s32 	%r65, %r5, %r4;
	max.u32 	%r66, %r6, %r65;
	sub.s32 	%r77, %r66, %r65;
	min.u32 	%r75, %r64, %r6;
	setp.ge.u32 	%p16, %r77, %r75;
	@%p16 bra 	$L__BB47_20;
	cvta.to.global.u64 	%rd6, %rd10;
	cvt.u64.u32 	%rd7, %r4;
	cvt.u64.u32 	%rd8, %r3;
$L__BB47_14:
	sub.s32 	%r67, %r75, %r77;
	shr.u32 	%r68, %r67, 1;
	add.s32 	%r24, %r68, %r77;
	cvt.u64.u32 	%rd20, %r24;
	add.s64 	%rd21, %rd20, %rd8;
	shl.b64 	%rd22, %rd21, 4;
	add.s64 	%rd23, %rd6, %rd22;
	ld.global.u32 	%r25, [%rd23+4];
	ld.global.u32 	%r26, [%rd23+8];
	ld.global.u32 	%r27, [%rd23+12];
	not.b32 	%r69, %r24;
	add.s32 	%r70, %r6, %r69;
	cvt.u64.u32 	%rd24, %r70;
	add.s64 	%rd25, %rd24, %rd7;
	shl.b64 	%rd26, %rd25, 4;
	add.s64 	%rd27, %rd6, %rd26;
	ld.global.u32 	%r28, [%rd27+4];
	ld.global.u32 	%r29, [%rd27+8];
	ld.global.u32 	%r30, [%rd27+12];
	setp.ne.s32 	%p17, %r28, %r25;
	@%p17 bra 	$L__BB47_18;
	setp.ne.s32 	%p18, %r29, %r26;
	@%p18 bra 	$L__BB47_17;
	setp.lt.s32 	%p21, %r30, %r27;
	bra.uni 	$L__BB47_19;
$L__BB47_17:
	setp.lt.s32 	%p21, %r29, %r26;
	bra.uni 	$L__BB47_19;
$L__BB47_18:
	setp.lt.s32 	%p21, %r28, %r25;
$L__BB47_19:
	add.s32 	%r71, %r24, 1;
	selp.b32 	%r77, %r77, %r71, %p21;
	selp.b32 	%r75, %r24, %r75, %p21;
	setp.lt.u32 	%p19, %r77, %r75;
	@%p19 bra 	$L__BB47_14;
$L__BB47_20:
	add.s32 	%r72, %r77, %r3;
	mul.wide.u32 	%rd28, %r1, 4;
	add.s64 	%rd29, %rd1, %rd28;
	st.global.u32 	[%rd29], %r72;
$L__BB47_21:
	ret;

}
	// .globl	_ZN3cub18CUB_300001_SM_10006detail10merge_sort26DeviceMergeSortMergeKernelINS2_10policy_hubIN6thrust24THRUST_300001_SM_1000_NS6detail15normal_iteratorINS6_10device_ptrIN4cuda3std3__45tupleIJiiiiEEEEEEEE9Policy600ESG_PNS0_8NullTypeESG_SK_j7sortXYZSE_SJ_EEvbT2_T3_T4_PT6_PT7_T5_PSO_SO_NS1_7vsmem_tE
.visible .entry _ZN3cub18CUB_300001_SM_10006detail10merge_sort26DeviceMergeSortMergeKernelINS2_10policy_hubIN6thrust24THRUST_300001_SM_1000_NS6detail15normal_iteratorINS6_10device_ptrIN4cuda3std3__45tupleIJiiiiEEEEEEEE9Policy600ESG_PNS0_8NullTypeESG_SK_j7sortXYZSE_SJ_EEvbT2_T3_T4_PT6_PT7_T5_PSO_SO_NS1_7vsmem_tE(
	.param .u8 _ZN3cub18CUB_300001_SM_10006detail10merge_sort26DeviceMergeSortMergeKernelINS2_10policy_hubIN6thrust24THRUST_300001_SM_1000_NS6detail15normal_iteratorINS6_10device_ptrIN4cuda3std3__45tupleIJiiiiEEEEEEEE9Policy600ESG_PNS0_8NullTypeESG_SK_j7sortXYZSE_SJ_EEvbT2_T3_T4_PT6_PT7_T5_PSO_SO_NS1_7vsmem_tE_param_0,
	.param .align 8 .b8 _ZN3cub18CUB_300001_SM_10006detail10merge_sort26DeviceMergeSortMergeKernelINS2_10policy_hubIN6thrust24THRUST_300001_SM_1000_NS6detail15normal_iteratorINS6_10device_ptrIN4cuda3std3__45tupleIJiiiiEEEEEEEE9Policy600ESG_PNS0_8NullTypeESG_SK_j7sortXYZSE_SJ_EEvbT2_T3_T4_PT6_PT7_T5_PSO_SO_NS1_7vsmem_tE_param_1[8],
	.param .u64 .ptr .align 1 _ZN3cub18CUB_300001_SM_10006detail10merge_sort26DeviceMergeSortMergeKernelINS2_10policy_hubIN6thrust24THRUST_300001_SM_1000_NS6detail15normal_iteratorINS6_10device_ptrIN4cuda3std3__45tupleIJiiiiEEEEEEEE9Policy600ESG_PNS0_8NullTypeESG_SK_j7sortXYZSE_SJ_EEvbT2_T3_T4_PT6_PT7_T5_PSO_SO_NS1_7vsmem_tE_param_2,
	.param .u32 _ZN3cub18CUB_300001_SM_10006detail10merge_sort26DeviceMergeSortMergeKernelINS2_10policy_hubIN6thrust24THRUST_300001_SM_1000_NS6detail15normal_iteratorINS6_10device_ptrIN4cuda3std3__45tupleIJiiiiEEEEEEEE9Policy600ESG_PNS0_8NullTypeESG_SK_j7sortXYZSE_SJ_EEvbT2_T3_T4_PT6_PT7_T5_PSO_SO_NS1_7vsmem_tE_param_3,
	.param .u64 .ptr .align 1 _ZN3cub18CUB_300001_SM_10006detail10merge_sort26DeviceMergeSortMergeKernelINS2_10policy_hubIN6thrust24THRUST_300001_SM_1000_NS6detail15normal_iteratorINS6_10device_ptrIN4cuda3std3__45tupleIJiiiiEEEEEEEE9Policy600ESG_PNS0_8NullTypeESG_SK_j7sortXYZSE_SJ_EEvbT2_T3_T4_PT6_PT7_T5_PSO_SO_NS1_7vsmem_tE_param_4,
	.param .u64 .ptr .align 1 _ZN3cub18CUB_300001_SM_10006detail10merge_sort26DeviceMergeSortMergeKernelINS2_10policy_hubIN6thrust24THRUST_300001_SM_1000_NS6detail15normal_iteratorINS6_10device_ptrIN4cuda3std3__45tupleIJiiiiEEEEEEEE9Policy600ESG_PNS0_8NullTypeESG_SK_j7sortXYZSE_SJ_EEvbT2_T3_T4_PT6_PT7_T5_PSO_SO_NS1_7vsmem_tE_param_5,
	.param .align 1 .b8 _ZN3cub18CUB_300001_SM_10006detail10merge_sort26DeviceMergeSortMergeKernelINS2_10policy_hubIN6thrust24THRUST_300001_SM_1000_NS6detail15normal_iteratorINS6_10device_ptrIN4cuda3std3__45tupleIJiiiiEEEEEEEE9Policy600ESG_PNS0_8NullTypeESG_SK_j7sortXYZSE_SJ_EEvbT2_T3_T4_PT6_PT7_T5_PSO_SO_NS1_7vsmem_tE_param_6[1],
	.param .u64 .ptr .align 1 _ZN3cub18CUB_300001_SM_10006detail10merge_sort26DeviceMergeSortMergeKernelINS2_10policy_hubIN6thrust24THRUST_300001_SM_1000_NS6detail15normal_iteratorINS6_10device_ptrIN4cuda3std3__45tupleIJiiiiEEEEEEEE9Policy600ESG_PNS0_8NullTypeESG_SK_j7sortXYZSE_SJ_EEvbT2_T3_T4_PT6_PT7_T5_PSO_SO_NS1_7vsmem_tE_param_7,
	.param .u32 _ZN3cub18CUB_300001_SM_10006detail10merge_sort26DeviceMergeSortMergeKernelINS2_10policy_hubIN6thrust24THRUST_300001_SM_1000_NS6detail15normal_iteratorINS6_10device_ptrIN4cuda3std3__45tupleIJiiiiEEEEEEEE9Policy600ESG_PNS0_8NullTypeESG_SK_j7sortXYZSE_SJ_EEvbT2_T3_T4_PT6_PT7_T5_PSO_SO_NS1_7vsmem_tE_param_8,
	.param .align 8 .b8 _ZN3cub18CUB_300001_SM_10006detail10merge_sort26DeviceMergeSortMergeKernelINS2_10policy_hubIN6thrust24THRUST_300001_SM_1000_NS6detail15normal_iteratorINS6_10device_ptrIN4cuda3std3__45tupleIJiiiiEEEEEEEE9Policy600ESG_PNS0_8NullTypeESG_SK_j7sortXYZSE_SJ_EEvbT2_T3_T4_PT6_PT7_T5_PSO_SO_NS1_7vsmem_tE_param_9[8]
)
.maxntid 256
{
	.reg .pred 	%p<158>;
	.reg .b16 	%rs<6>;
	.reg .b32 	%r<815>;
	.reg .b64 	%rd<95>;
	// demoted variable
	.shared .align 16 .b8 _ZZN3cub18CUB_300001_SM_10006detail10merge_sort26DeviceMergeSortMergeKernelINS2_10policy_hubIN6thrust24THRUST_300001_SM_1000_NS6detail15normal_iteratorINS6_10device_ptrIN4cuda3std3__45tupleIJiiiiEEEEEEEE9Policy600ESG_PNS0_8NullTypeESG_SK_j7sortXYZSE_SJ_EEvbT2_T3_T4_PT6_PT7_T5_PSO_SO_NS1_7vsmem_tEE19static_temp_storage[16400];
	ld.param.u64 	%rd15, [_ZN3cub18CUB_300001_SM_10006detail10merge_sort26DeviceMergeSortMergeKernelINS2_10policy_hubIN6thrust24THRUST_300001_SM_1000_NS6detail15normal_iteratorINS6_10device_ptrIN4cuda3std3__45tupleIJiiiiEEEEEEEE9Policy600ESG_PNS0_8NullTypeESG_SK_j7sortXYZSE_SJ_EEvbT2_T3_T4_PT6_PT7_T5_PSO_SO_NS1_7vsmem_tE_param_1];
	ld.param.u32 	%r468, [_ZN3cub18CUB_300001_SM_10006detail10merge_sort26DeviceMergeSortMergeKernelINS2_10policy_hubIN6thrust24THRUST_300001_SM_1000_NS6detail15normal_iteratorINS6_10device_ptrIN4cuda3std3__45tupleIJiiiiEEEEEEEE9Policy600ESG_PNS0_8NullTypeESG_SK_j7sortXYZSE_SJ_EEvbT2_T3_T4_PT6_PT7_T5_PSO_SO_NS1_7vsmem_tE_param_3];
	ld.param.u64 	%rd14, [_ZN3cub18CUB_300001_SM_10006detail10merge_sort26DeviceMergeSortMergeKernelINS2_10policy_hubIN6thrust24THRUST_300001_SM_1000_NS6detail15normal_iteratorINS6_10device_ptrIN4cuda3std3__45tupleIJiiiiEEEEEEEE9Policy600ESG_PNS0_8NullTypeESG_SK_j7sortXYZSE_SJ_EEvbT2_T3_T4_PT6_PT7_T5_PSO_SO_NS1_7vsmem_tE_param_4];
	ld.param.u64 	%rd16, [_ZN3cub18CUB_300001_SM_10006detail10merge_sort26DeviceMergeSortMergeKernelINS2_10policy_hubIN6thrust24THRUST_300001_SM_1000_NS6detail15normal_iteratorINS6_10device_ptrIN4cuda3std3__45tupleIJiiiiEEEEEEEE9Policy600ESG_PNS0_8NullTypeESG_SK_j7sortXYZSE_SJ_EEvbT2_T3_T4_PT6_PT7_T5_PSO_SO_NS1_7vsmem_tE_param_7];
	ld.param.u32 	%r469, [_ZN3cub18CUB_300001_SM_10006detail10merge_sort26DeviceMergeSortMergeKernelINS2_10policy_hubIN6thrust24THRUST_300001_SM_1000_NS6detail15normal_iteratorINS6_10device_ptrIN4cuda3std3__45tupleIJiiiiEEEEEEEE9Policy600ESG_PNS0_8NullTypeESG_SK_j7sortXYZSE_SJ_EEvbT2_T3_T4_PT6_PT7_T5_PSO_SO_NS1_7vsmem_tE_param_8];
	cvta.to.global.u64 	%rd1, %rd14;
	cvta.to.global.u64 	%rd2, %rd16;
	cvta.to.global.u64 	%rd3, %rd15;
	mov.u32 	%r1, %ctaid.x;
	mov.u32 	%r470, %nctaid.x;
	shl.b32 	%r2, %r1, 10;
	mov.u32 	%r3, %tid.x;
	add.s32 	%r471, %r470, -1;
	setp.ge.u32 	%p41, %r1, %r471;
	@%p41 bra 	$L__BB48_74;
	ld.param.s8 	%rs4, [_ZN3cub18CUB_300001_SM_10006detail10merge_sort26DeviceMergeSortMergeKernelINS2_10policy_hubIN6thrust24THRUST_300001_SM_1000_NS6detail15normal_iteratorINS6_10device_ptrIN4cuda3std3__45tupleIJiiiiEEEEEEEE9Policy600ESG_PNS0_8NullTypeESG_SK_j7sortXYZSE_SJ_EEvbT2_T3_T4_PT6_PT7_T5_PSO_SO_NS1_7vsmem_tE_param_0];
	mul.wide.u32 	%rd54, %r1, 4;
	add.s64 	%rd55, %rd2, %rd54;
	ld.global.u32 	%r563, [%rd55];
	ld.global.u32 	%r564, [%rd55+4];
	neg.s32 	%r565, %r469;
	and.b32  	%r566, %r1, %r565;
	shl.b32 	%r4, %r566, 10;
	shl.b32 	%r567, %r469, 9;
	and.b32  	%r5, %r567, -1024;
	sub.s32 	%r568, %r1, %r566;
	shl.b32 	%r569, %r568, 10;
	sub.s32 	%r6, %r563, %r4;
	sub.s32 	%r570, %r564, %r4;
	sub.s32 	%r571, %r468, %r4;
	max.u32 	%r572, %r571, %r5;
	sub.s32 	%r573, %r572, %r5;
	sub.s32 	%r574, %r569, %r6;
	min.u32 	%r7, %r574, %r573;
	setp.eq.s32 	%p104, %r569, -1024;
	selp.b32 	%r575, 1023, 1024, %p104;
	add.s32 	%r576, %r575, %r569;
	sub.s32 	%r577, %r576, %r570;
	or.b32  	%r578, %r1, %r565;
	setp.eq.s32 	%p105, %r578, -1;
	min.u32 	%r579, %r5, %r571;
	selp.b32 	%r580, %r579, %r570, %p105;
	selp.b32 	%r581, %r5, %r577, %p105;
	min.u32 	%r8, %r581, %r573;
	sub.s32 	%r9, %r580, %r6;
	// begin inline asm
	griddepcontrol.wait;
	// end inline asm
	setp.eq.s16 	%p106, %rs4, 0;
	@%p106 bra 	$L__BB48_14;
	cvt.u64.u32 	%rd56, %r4;
	cvt.u64.u32 	%rd57, %r6;
	add.s64 	%rd58, %rd57, %rd56;
	cvt.u64.u32 	%rd59, %r5;
	add.s64 	%rd60, %rd56, %rd59;
	cvt.u64.u32 	%rd61, %r7;
	add.s64 	%rd62, %rd60, %rd61;
	setp.ge.s32 	%p107, %r3, %r9;
	cvt.u64.u32 	%rd63, %r3;
	add.s64 	%rd64, %rd58, %rd63;
	shl.b64 	%rd65, %rd64, 4;
	add.s64 	%rd4, %rd3, %rd65;
	sub.s32 	%r582, %r3, %r9;
	cvt.s64.s32 	%rd66, %r582;
	add.s64 	%rd67, %rd62, %rd66;
	shl.b64 	%rd68, %rd67, 4;
	add.s64 	%rd5, %rd3, %rd68;
	@%p107 bra 	$L__BB48_4;
	ld.global.u32 	%r720, [%rd4];
	ld.global.u32 	%r719, [%rd4+4];
	ld.global.u32 	%r718, [%rd4+8];
	ld.global.u32 	%r717, [%rd4+12];
	bra.uni 	$L__BB48_5;
$L__BB48_4:
	ld.global.u32 	%r720, [%rd5];
	ld.global.u32 	%r719, [%rd5+4];
	ld.global.u32 	%r718, [%rd5+8];
	ld.global.u32 	%r717, [%rd5+12];
$L__BB48_5:
	add.s32 	%r583, %r3, 256;
	setp.lt.s32 	%p108, %r583, %r9;
	@%p108 bra 	$L__BB48_7;
	ld.global.u32 	%r716, [%rd5+4096];
	ld.global.u32 	%r715, [%rd5+4100];
	ld.global.u32 	%r714, [%rd5+4104];
	ld.global.u32 	%r713, [%rd5+4108];
	bra.uni 	$L__BB48_8;
$L__BB48_7:
	ld.global.u32 	%r716, [%rd4+4096];
	ld.global.u32 	%r715, [%rd4+4100];
	ld.global.u32 	%r714, [%rd4+4104];
	ld.global.u32 	%r713, [%rd4+4108];
$L__BB48_8:
	add.s32 	%r584, %r3, 512;
	setp.lt.s32 	%p109, %r584, %r9;
	@%p109 bra 	$L__BB48_10;
	ld.global.u32 	%r712, [%rd5+8192];
	ld.global.u32 	%r711, [%rd5+8196];
	ld.global.u32 	%r710, [%rd5+8200];
	ld.global.u32 	%r709, [%rd5+8204];
	bra.uni 	$L__BB48_11;
$L__BB48_10:
	ld.global.u32 	%r712, [%rd4+8192];
	ld.global.u32 	%r711, [%rd4+8196];
	ld.global.u32 	%r710, [%rd4+8200];
	ld.global.u32 	%r709, [%rd4+8204];
$L__BB48_11:
	add.s32 	%r585, %r3, 768;
	setp.lt.s32 	%p110, %r585, %r9;
	@%p110 bra 	$L__BB48_13;
	ld.global.u32 	%r708, [%rd5+12288];
	ld.global.u32 	%r707, [%rd5+12292];
	ld.global.u32 	%r706, [%rd5+12296];
	ld.global.u32 	%r705, [%rd5+12300];
	bra.uni 	$L__BB48_26;
$L__BB48_13:
	ld.global.u32 	%r708, [%rd4+12288];
	ld.global.u32 	%r707, [%rd4+12292];
	ld.global.u32 	%r706, [%rd4+12296];
	ld.global.u32 	%r705, [%rd4+12300];
	bra.uni 	$L__BB48_26;
$L__BB48_14:
	cvt.u64.u32 	%rd69, %r4;
	cvt.u64.u32 	%rd70, %r6;
	add.s64 	%rd71, %rd70, %rd69;
	cvt.u64.u32 	%rd72, %r5;
	add.s64 	%rd73, %rd69, %rd72;
	cvt.u64.u32 	%rd74, %r7;
	add.s64 	%rd75, %rd73, %rd74;
	setp.ge.s32 	%p111, %r3, %r9;
	cvt.u64.u32 	%rd76, %r3;
	add.s64 	%rd77, %rd71, %rd76;
	shl.b64 	%rd78, %rd77, 4;
	add.s64 	%rd6, %rd1, %rd78;
	sub.s32 	%r586, %r3, %r9;
	cvt.s64.s32 	%rd79, %r586;
	add.s64 	%rd80, %rd75, %rd79;
	shl.b64 	%rd81, %rd80, 4;
	add.s64 	%rd7, %rd1, %rd81;
	@%p111 bra 	$L__BB48_16;
	ld.global.u32 	%r720, [%rd6];
	ld.global.u32 	%r719, [%rd6+4];
	ld.global.u32 	%r718, [%rd6+8];
	ld.global.u32 	%r717, [%rd6+12];
	bra.uni 	$L__BB48_17;
$L__BB48_16:
	ld.global.u32 	%r720, [%rd7];
	ld.global.u32 	%r719, [%rd7+4];
	ld.global.u32 	%r718, [%rd7+8];
	ld.global.u32 	%r717, [%rd7+12];
$L__BB48_17:
	add.s32 	%r587, %r3, 256;
	setp.lt.s32 	%p112, %r587, %r9;
	@%p112 bra 	$L__BB48_19;
	ld.global.u32 	%r716, [%rd7+4096];
	ld.global.u32 	%r715, [%rd7+4100];
	ld.global.u32 	%r714, [%rd7+4104];
	ld.global.u32 	%r713, [%rd7+4108];
	bra.uni 	$L__BB48_20;
$L__BB48_19:
	ld.global.u32 	%r716, [%rd6+4096];
	ld.global.u32 	%r715, [%rd6+4100];
	ld.global.u32 	%r714, [%rd6+4104];
	ld.global.u32 	%r713, [%rd6+4108];
$L__BB48_20:
	add.s32 	%r588, %r3, 512;
	setp.lt.s32 	%p113, %r588, %r9;
	@%p113 bra 	$L__BB48_22;
	ld.global.u32 	%r712, [%rd7+8192];
	ld.global.u32 	%r711, [%rd7+8196];
	ld.global.u32 	%r710, [%rd7+8200];
	ld.global.u32 	%r709, [%rd7+8204];
	bra.uni 	$L__BB48_23;
$L__BB48_22:
	ld.global.u32 	%r712, [%rd6+8192];
	ld.global.u32 	%r711, [%rd6+8196];
	ld.global.u32 	%r710, [%rd6+8200];
	ld.global.u32 	%r709, [%rd6+8204];
$L__BB48_23:
	add.s32 	%r589, %r3, 768;
	setp.lt.s32 	%p114, %r589, %r9;
	@%p114 bra 	$L__BB48_25;
	ld.global.u32 	%r708, [%rd7+12288];
	ld.global.u32 	%r707, [%rd7+12292];
	ld.global.u32 	%r706, [%rd7+12296];
	ld.global.u32 	%r705, [%rd7+12300];
	bra.uni 	$L__BB48_26;
$L__BB48_25:
	ld.global.u32 	%r708, [%rd6+12288];
	ld.global.u32 	%r707, [%rd6+12292];
	ld.global.u32 	%r706, [%rd6+12296];
	ld.global.u32 	%r705, [%rd6+12300];
$L__BB48_26:
	sub.s32 	%r590, %r8, %r7;
	shl.b32 	%r591, %r3, 4;
	mov.u32 	%r592, _ZZN3cub18CUB_300001_SM_10006detail10merge_sort26DeviceMergeSortMergeKernelINS2_10policy_hubIN6thrust24THRUST_300001_SM_1000_NS6detail15normal_iteratorINS6_10device_ptrIN4cuda3std3__45tupleIJiiiiEEEEEEEE9Policy600ESG_PNS0_8NullTypeESG_SK_j7sortXYZSE_SJ_EEvbT2_T3_T4_PT6_PT7_T5_PSO_SO_NS1_7vsmem_tEE19static_temp_storage;
	add.s32 	%r593, %r592, %r591;
	st.shared.v4.u32 	[%r593], {%r720, %r719, %r718, %r717};
	st.shared.v4.u32 	[%r593+4096], {%r716, %r715, %r714, %r713};
	st.shared.v4.u32 	[%r593+8192], {%r712, %r711, %r710, %r709};
	st.shared.v4.u32 	[%r593+12288], {%r708, %r707, %r706, %r705};
	bar.sync 	0;
	// begin inline asm
	griddepcontrol.launch_dependents;
	// end inline asm
	add.s32 	%r114, %r590, %r9;
	shl.b32 	%r115, %r3, 2;
	min.s32 	%r116, %r115, %r114;
	setp.lt.s32 	%p115, %r116, %r590;
	sub.s32 	%r594, %r116, %r590;
	selp.b32 	%r723, 0, %r594, %p115;
	min.s32 	%r721, %r9, %r116;
	setp.ge.s32 	%p116, %r723, %r721;
	@%p116 bra 	$L__BB48_34;
	add.s32 	%r119, %r116, %r9;
$L__BB48_28:
	sub.s32 	%r595, %r721, %r723;
	shr.u32 	%r596, %r595, 31;
	add.s32 	%r597, %r595, %r596;
	shr.s32 	%r598, %r597, 1;
	add.s32 	%r122, %r598, %r723;
	shl.b32 	%r599, %r122, 4;
	add.s32 	%r601, %r592, %r599;
	ld.shared.u32 	%r123, [%r601+4];
	ld.shared.v2.u32 	{%r124, %r125}, [%r601+8];
	not.b32 	%r602, %r122;
	add.s32 	%r603, %r119, %r602;
	shl.b32 	%r604, %r603, 4;
	add.s32 	%r605, %r592, %r604;
	ld.shared.u32 	%r126, [%r605+4];
	ld.shared.v2.u32 	{%r127, %r128}, [%r605+8];
	setp.ne.s32 	%p117, %r126, %r123;
	@%p117 bra 	$L__BB48_32;
	setp.ne.s32 	%p118, %r127, %r124;
	@%p118 bra 	$L__BB48_31;
	setp.lt.s32 	%p148, %r128, %r125;
	bra.uni 	$L__BB48_33;
$L__BB48_31:
	setp.lt.s32 	%p148, %r127, %r124;
	bra.uni 	$L__BB48_33;
$L__BB48_32:
	setp.lt.s32 	%p148, %r126, %r123;
$L__BB48_33:
	add.s32 	%r606, %r122, 1;
	selp.b32 	%r723, %r723, %r606, %p148;
	selp.b32 	%r721, %r122, %r721, %p148;
	setp.lt.s32 	%p119, %r723, %r721;
	@%p119 bra 	$L__BB48_28;
$L__BB48_34:
	sub.s32 	%r607, %r116, %r723;
	add.s32 	%r132, %r607, %r9;
	shl.b32 	%r608, %r132, 4;
	add.s32 	%r133, %r592, %r608;
	ld.shared.v4.u32 	{%r731, %r728, %r729, %r730}, [%r133];
	shl.b32 	%r610, %r723, 4;
	add.s32 	%r138, %r592, %r610;
	ld.shared.v4.u32 	{%r735, %r734, %r733, %r732}, [%r138];
	setp.ge.s32 	%p121, %r132, %r114;
	mov.pred 	%p149, 0;
	@%p121 bra 	$L__BB48_41;
	setp.ge.s32 	%p123, %r723, %r9;
	mov.pred 	%p149, -1;
	@%p123 bra 	$L__BB48_41;
	setp.ne.s32 	%p124, %r728, %r734;
	@%p124 bra 	$L__BB48_40;
	setp.ne.s32 	%p125, %r729, %r733;
	@%p125 bra 	$L__BB48_39;
	setp.lt.s32 	%p149, %r730, %r732;
	bra.uni 	$L__BB48_41;
$L__BB48_39:
	setp.lt.s32 	%p149, %r729, %r733;
	bra.uni 	$L__BB48_41;
$L__BB48_40:
	setp.lt.s32 	%p149, %r728, %r734;
$L__BB48_41:
	selp.b32 	%r143, %r731, %r735, %p149;
	selp.b32 	%r144, %r728, %r734, %p149;
	selp.b32 	%r145, %r729, %r733, %p149;
	selp.b32 	%r146, %r730, %r732, %p149;
	selp.u32 	%r611, 1, 0, %p149;
	add.s32 	%r147, %r132, %r611;
	not.pred 	%p126, %p149;
	selp.u32 	%r612, 1, 0, %p126;
	add.s32 	%r148, %r723, %r612;
	@%p126 bra 	$L__BB48_43;
	ld.shared.v4.u32 	{%r731, %r728, %r729, %r730}, [%r133+16];
	bra.uni 	$L__BB48_44;
$L__BB48_43:
	ld.shared.v4.u32 	{%r735, %r734, %r733, %r732}, [%r138+16];
$L__BB48_44:
	setp.ge.s32 	%p128, %r147, %r114;
	mov.pred 	%p150, 0;
	@%p128 bra 	$L__BB48_51;
	setp.ge.s32 	%p130, %r148, %r9;
	mov.pred 	%p150, -1;
	@%p130 bra 	$L__BB48_51;
	setp.eq.s32 	%p131, %r728, %r734;
	@%p131 bra 	$L__BB48_48;
	setp.lt.s32 	%p150, %r728, %r734;
	bra.uni 	$L__BB48_51;
$L__BB48_48:
	setp.eq.s32 	%p132, %r729, %r733;
	@%p132 bra 	$L__BB48_50;
	setp.lt.s32 	%p150, %r729, %r733;
	bra.uni 	$L__BB48_51;
$L__BB48_50:
	setp.lt.s32 	%p150, %r730, %r732;
$L__BB48_51:
	selp.b32 	%r165, %r731, %r735, %p150;
	selp.b32 	%r166, %r728, %r734, %p150;
	selp.b32 	%r167, %r729, %r733, %p150;
	selp.b32 	%r168, %r730, %r732, %p150;
	selp.u32 	%r613, 1, 0, %p150;
	add.s32 	%r169, %r147, %r613;
	not.pred 	%p133, %p150;
	selp.u32 	%r614, 1, 0, %p133;
	add.s32 	%r170, %r148, %r614;
	@%p150 bra 	$L__BB48_53;
	shl.b32 	%r615, %r170, 4;
	add.s32 	%r617, %r592, %r615;
	ld.shared.v4.u32 	{%r735, %r734, %r733, %r732}, [%r617];
	bra.uni 	$L__BB48_54;
$L__BB48_53:
	shl.b32 	%r618, %r169, 4;
	add.s32 	%r620, %r592, %r618;
	ld.shared.v4.u32 	{%r731, %r728, %r729, %r730}, [%r620];
$L__BB48_54:
	setp.ge.s32 	%p135, %r169, %r114;
	mov.pred 	%p151, 0;
	@%p135 bra 	$L__BB48_61;
	setp.ge.s32 	%p137, %r170, %r9;
	mov.pred 	%p151, -1;
	@%p137 bra 	$L__BB48_61;
	setp.eq.s32 	%p138, %r728, %r734;
	@%p138 bra 	$L__BB48_58;
	setp.lt.s32 	%p151, %r728, %r734;
	bra.uni 	$L__BB48_61;
$L__BB48_58:
	setp.eq.s32 	%p139, %r729, %r733;
	@%p139 bra 	$L__BB48_60;
	setp.lt.s32 	%p151, %r729, %r733;
	bra.uni 	$L__BB48_61;
$L__BB48_60:
	setp.lt.s32 	%p151, %r730, %r732;
$L__BB48_61:
	selp.b32 	%r187, %r731, %r735, %p151;
	selp.b32 	%r188, %r728, %r734, %p151;
	selp.b32 	%r189, %r729, %r733, %p151;
	selp.b32 	%r190, %r730, %r732, %p151;
	selp.u32 	%r621, 1, 0, %p151;
	add.s32 	%r191, %r169, %r621;
	not.pred 	%p140, %p151;
	selp.u32 	%r622, 1, 0, %p140;
	add.s32 	%r192, %r170, %r622;
	@%p151 bra 	$L__BB48_63;
	shl.b32 	%r623, %r192, 4;
	add.s32 	%r625, %r592, %r623;
	ld.shared.v4.u32 	{%r735, %r734, %r733, %r732}, [%r625];
	bra.uni 	$L__BB48_64;
$L__BB48_63:
	shl.b32 	%r626, %r191, 4;
	add.s32 	%r628, %r592, %r626;
	ld.shared.v4.u32 	{%r731, %r728, %r729, %r730}, [%r628];
$L__BB48_64:
	setp.ge.s32 	%p142, %r191, %r114;
	mov.pred 	%p152, 0;
	@%p142 bra 	$L__BB48_71;
	setp.ge.s32 	%p144, %r192, %r9;
	mov.pred 	%p152, -1;
	@%p144 bra 	$L__BB48_71;
	setp.eq.s32 	%p145, %r728, %r734;
	@%p145 bra 	$L__BB48_68;
	setp.lt.s32 	%p152, %r728, %r734;
	bra.uni 	$L__BB48_71;
$L__BB48_68:
	setp.eq.s32 	%p146, %r729, %r733;
	@%p146 bra 	$L__BB48_70;
	setp.lt.s32 	%p152, %r729, %r733;
	bra.uni 	$L__BB48_71;
$L__BB48_70:
	setp.lt.s32 	%p152, %r730, %r732;
$L__BB48_71:
	ld.param.s8 	%rs5, [_ZN3cub18CUB_300001_SM_10006detail10merge_sort26DeviceMergeSortMergeKernelINS2_10policy_hubIN6thrust24THRUST_300001_SM_1000_NS6detail15normal_iteratorINS6_10device_ptrIN4cuda3std3__45tupleIJiiiiEEEEEEEE9Policy600ESG_PNS0_8NullTypeESG_SK_j7sortXYZSE_SJ_EEvbT2_T3_T4_PT6_PT7_T5_PSO_SO_NS1_7vsmem_tE_param_0];
	setp.eq.s16 	%p147, %rs5, 0;
	selp.b32 	%r209, %r731, %r735, %p152;
	selp.b32 	%r210, %r728, %r734, %p152;
	selp.b32 	%r211, %r729, %r733, %p152;
	selp.b32 	%r212, %r730, %r732, %p152;
	bar.sync 	0;
	@%p147 bra 	$L__BB48_73;
	ld.param.u64 	%rd94, [_ZN3cub18CUB_300001_SM_10006detail10merge_sort26DeviceMergeSortMergeKernelINS2_10policy_hubIN6thrust24THRUST_300001_SM_1000_NS6detail15normal_iteratorINS6_10device_ptrIN4cuda3std3__45tupleIJiiiiEEEEEEEE9Policy600ESG_PNS0_8NullTypeESG_SK_j7sortXYZSE_SJ_EEvbT2_T3_T4_PT6_PT7_T5_PSO_SO_NS1_7vsmem_tE_param_4];
	cvt.u64.u32 	%rd82, %r2;
	// begin inline asm
	mov.u32 %r629, %laneid;
	// end inline asm
	and.b32  	%r630, %r115, 3968;
	shl.b32 	%r631, %r629, 2;
	add.s32 	%r632, %r631, %r630;
	shl.b32 	%r633, %r632, 4;
	add.s32 	%r635, %r592, %r633;
	st.shared.v4.u32 	[%r635], {%r143, %r144, %r145, %r146};
	st.shared.v4.u32 	[%r635+16], {%r165, %r166, %r167, %r168};
	st.shared.v4.u32 	[%r635+32], {%r187, %r188, %r189, %r190};
	st.shared.v4.u32 	[%r635+48], {%r209, %r210, %r211, %r212};
	bar.warp.sync 	-1;
	mad.lo.s32 	%r636, %r629, -48, %r635;
	ld.shared.v4.u32 	{%r637, %r638, %r639, %r640}, [%r636];
	ld.shared.v4.u32 	{%r641, %r642, %r643, %r644}, [%r636+512];
	ld.shared.v4.u32 	{%r645, %r646, %r647, %r648}, [%r636+1024];
	ld.shared.v4.u32 	{%r649, %r650, %r651, %r652}, [%r636+1536];
	and.b32  	%r653, %r3, 31;
	or.b32  	%r654, %r630, %r653;
	cvt.u64.u32 	%rd83, %r654;
	add.s64 	%rd84, %rd83, %rd82;
	cvta.to.global.u64 	%rd85, %rd94;
	shl.b64 	%rd86, %rd84, 4;
	add.s64 	%rd87, %rd85, %rd86;
	st.global.u32 	[%rd87], %r637;
	st.global.u32 	[%rd87+4], %r638;
	st.global.u32 	[%rd87+8], %r639;
	st.global.u32 	[%rd87+12], %r640;
	st.global.u32 	[%rd87+512], %r641;
	st.global.u32 	[%rd87+516], %r642;
	st.global.u32 	[%rd87+520], %r643;
	st.global.u32 	[%rd87+524], %r644;
	st.global.u32 	[%rd87+1024], %r645;
	st.global.u32 	[%rd87+1028], %r646;
	st.global.u32 	[%rd87+1032], %r647;
	st.global.u32 	[%rd87+1036], %r648;
	st.global.u32 	[%rd87+1536], %r649;
	st.global.u32 	[%rd87+1540], %r650;
	st.global.u32 	[%rd87+1544], %r651;
	st.global.u32 	[%rd87+1548], %r652;
	bra.uni 	$L__BB48_173;
$L__BB48_73:
	// begin inline asm
	mov.u32 %r655, %laneid;
	// end inline asm
	and.b32  	%r656, %r115, 3968;
	shl.b32 	%r657, %r655, 2;
	add.s32 	%r658, %r657, %r656;
	shl.b32 	%r659, %r658, 4;
	add.s32 	%r661, %r592, %r659;
	st.shared.v4.u32 	[%r661], {%r143, %r144, %r145, %r146};
	st.shared.v4.u32 	[%r661+16], {%r165, %r166, %r167, %r168};
	st.shared.v4.u32 	[%r661+32], {%r187, %r188, %r189, %r190};
	st.shared.v4.u32 	[%r661+48], {%r209, %r210, %r211, %r212};
	bar.warp.sync 	-1;
	mad.lo.s32 	%r662, %r655, -48, %r661;
	ld.shared.v4.u32 	{%r663, %r664, %r665, %r666}, [%r662];
	ld.shared.v4.u32 	{%r667, %r668, %r669, %r670}, [%r662+512];
	ld.shared.v4.u32 	{%r671, %r672, %r673, %r674}, [%r662+1024];
	ld.shared.v4.u32 	{%r675, %r676, %r677, %r678}, [%r662+1536];
	and.b32  	%r679, %r3, 31;
	cvt.u64.u32 	%rd88, %r656;
	add.s32 	%r680, %r679, %r2;
	cvt.u64.u32 	%rd89, %r680;
	add.s64 	%rd90, %rd89, %rd88;
	shl.b64 	%rd91, %rd90, 4;
	add.s64 	%rd92, %rd3, %rd91;
	st.global.u32 	[%rd92], %r663;
	st.global.u32 	[%rd92+4], %r664;
	st.global.u32 	[%rd92+8], %r665;
	st.global.u32 	[%rd92+12], %r666;
	st.global.u32 	[%rd92+512], %r667;
	st.global.u32 	[%rd92+516], %r668;
	st.global.u32 	[%rd92+520], %r669;
	st.global.u32 	[%rd92+524], %r670;
	st.global.u32 	[%rd92+1024], %r671;
	st.global.u32 	[%rd92+1028], %r672;
	st.global.u32 	[%rd92+1032], %r673;
	st.global.u32 	[%rd92+1036], %r674;
	st.global.u32 	[%rd92+1536], %r675;
	st.global.u32 	[%rd92+1540], %r676;
	st.global.u32 	[%rd92+1544], %r677;
	st.global.u32 	[%rd92+1548], %r678;
	bra.uni 	$L__BB48_173;
$L__BB48_74:
	ld.param.s8 	%rs2, [_ZN3cub18CUB_300001_SM_10006detail10merge_sort26DeviceMergeSortMergeKernelINS2_10policy_hubIN6thrust24THRUST_300001_SM_1000_NS6detail15normal_iteratorINS6_10device_ptrIN4cuda3std3__45tupleIJiiiiEEEEEEEE9Policy600ESG_PNS0_8NullTypeESG_SK_j7sortXYZSE_SJ_EEvbT2_T3_T4_PT6_PT7_T5_PSO_SO_NS1_7vsmem_tE_param_0];
	mul.wide.u32 	%rd17, %r1, 4;
	add.s64 	%rd18, %rd2, %rd17;
	ld.global.u32 	%r472, [%rd18];
	ld.global.u32 	%r473, [%rd18+4];
	neg.s32 	%r474, %r469;
	and.b32  	%r475, %r1, %r474;
	shl.b32 	%r213, %r475, 10;
	shl.b32 	%r476, %r469, 9;
	and.b32  	%r214, %r476, -1024;
	sub.s32 	%r477, %r1, %r475;
	shl.b32 	%r478, %r477, 10;
	sub.s32 	%r215, %r472, %r213;
	sub.s32 	%r479, %r473, %r213;
	sub.s32 	%r480, %r468, %r213;
	max.u32 	%r481, %r480, %r214;
	sub.s32 	%r482, %r481, %r214;
	sub.s32 	%r483, %r478, %r215;
	min.u32 	%r216, %r483, %r482;
	setp.eq.s32 	%p42, %r478, -1024;
	selp.b32 	%r484, 1023, 1024, %p42;
	add.s32 	%r485, %r484, %r478;
	sub.s32 	%r486, %r485, %r479;
	or.b32  	%r487, %r1, %r474;
	setp.eq.s32 	%p43, %r487, -1;
	min.u32 	%r488, %r214, %r480;
	selp.b32 	%r489, %r488, %r479, %p43;
	selp.b32 	%r490, %r214, %r486, %p43;
	min.u32 	%r491, %r490, %r482;
	sub.s32 	%r217, %r489, %r215;
	sub.s32 	%r218, %r491, %r216;
	// begin inline asm
	griddepcontrol.wait;
	// end inline asm
	setp.eq.s16 	%p44, %rs2, 0;
	@%p44 bra 	$L__BB48_91;
	cvt.u64.u32 	%rd19, %r213;
	cvt.u64.u32 	%rd20, %r215;
	add.s64 	%rd21, %rd20, %rd19;
	cvt.u64.u32 	%rd22, %r214;
	add.s64 	%rd23, %rd19, %rd22;
	cvt.u64.u32 	%rd24, %r216;
	add.s64 	%rd25, %rd23, %rd24;
	add.s32 	%r219, %r218, %r217;
	setp.ge.s32 	%p45, %r3, %r219;
	cvt.u64.u32 	%rd26, %r3;
	add.s64 	%rd27, %rd21, %rd26;
	shl.b64 	%rd28, %rd27, 4;
	add.s64 	%rd8, %rd3, %rd28;
	sub.s32 	%r493, %r3, %r217;
	cvt.s64.s32 	%rd29, %r493;
	add.s64 	%rd30, %rd25, %rd29;
	shl.b64 	%rd31, %rd30, 4;
	add.s64 	%rd9, %rd3, %rd31;
	mov.b32 	%r784, 0;
	mov.u32 	%r785, %r784;
	mov.u32 	%r786, %r784;
	mov.u32 	%r787, %r784;
	@%p45 bra 	$L__BB48_79;
	setp.ge.s32 	%p46, %r3, %r217;
	@%p46 bra 	$L__BB48_78;
	ld.global.u32 	%r787, [%rd8];
	ld.global.u32 	%r786, [%rd8+4];
	ld.global.u32 	%r785, [%rd8+8];
	ld.global.u32 	%r784, [%rd8+12];
	bra.uni 	$L__BB48_79;
$L__BB48_78:
	ld.global.u32 	%r787, [%rd9];
	ld.global.u32 	%r786, [%rd9+4];
	ld.global.u32 	%r785, [%rd9+8];
	ld.global.u32 	%r784, [%rd9+12];
$L__BB48_79:
	add.s32 	%r232, %r3, 256;
	setp.ge.s32 	%p47, %r232, %r219;
	mov.b32 	%r780, 0;
	mov.u32 	%r781, %r780;
	mov.u32 	%r782, %r780;
	mov.u32 	%r783, %r780;
	@%p47 bra 	$L__BB48_83;
	setp.lt.s32 	%p48, %r232, %r217;
	@%p48 bra 	$L__BB48_82;
	ld.global.u32 	%r783, [%rd9+4096];
	ld.global.u32 	%r782, [%rd9+4100];
	ld.global.u32 	%r781, [%rd9+4104];
	ld.global.u32 	%r780, [%rd9+4108];
	bra.uni 	$L__BB48_83;
$L__BB48_82:
	ld.global.u32 	%r783, [%rd8+4096];
	ld.global.u32 	%r782, [%rd8+4100];
	ld.global.u32 	%r781, [%rd8+4104];
	ld.global.u32 	%r780, [%rd8+4108];
$L__BB48_83:
	add.s32 	%r245, %r3, 512;
	setp.ge.s32 	%p49, %r245, %r219;
	mov.b32 	%r776, 0;
	mov.u32 	%r777, %r776;
	mov.u32 	%r778, %r776;
	mov.u32 	%r779, %r776;
	@%p49 bra 	$L__BB48_87;
	setp.lt.s32 	%p50, %r245, %r217;
	@%p50 bra 	$L__BB48_86;
	ld.global.u32 	%r779, [%rd9+8192];
	ld.global.u32 	%r778, [%rd9+8196];
	ld.global.u32 	%r777, [%rd9+8200];
	ld.global.u32 	%r776, [%rd9+8204];
	bra.uni 	$L__BB48_87;
$L__BB48_86:
	ld.global.u32 	%r779, [%rd8+8192];
	ld.global.u32 	%r778, [%rd8+8196];
	ld.global.u32 	%r777, [%rd8+8200];
	ld.global.u32 	%r776, [%rd8+8204];
$L__BB48_87:
	add.s32 	%r258, %r3, 768;
	setp.ge.s32 	%p51, %r258, %r219;
	mov.b32 	%r772, 0;
	mov.u32 	%r773, %r772;
	mov.u32 	%r774, %r772;
	mov.u32 	%r775, %r772;
	@%p51 bra 	$L__BB48_107;
	setp.lt.s32 	%p52, %r258, %r217;
	@%p52 bra 	$L__BB48_90;
	ld.global.u32 	%r775, [%rd9+12288];
	ld.global.u32 	%r774, [%rd9+12292];
	ld.global.u32 	%r773, [%rd9+12296];
	ld.global.u32 	%r772, [%rd9+12300];
	bra.uni 	$L__BB48_107;
$L__BB48_90:
	ld.global.u32 	%r775, [%rd8+12288];
	ld.global.u32 	%r774, [%rd8+12292];
	ld.global.u32 	%r773, [%rd8+12296];
	ld.global.u32 	%r772, [%rd8+12300];
	bra.uni 	$L__BB48_107;
$L__BB48_91:
	cvt.u64.u32 	%rd32, %r213;
	cvt.u64.u32 	%rd33, %r215;
	add.s64 	%rd34, %rd33, %rd32;
	cvt.u64.u32 	%rd35, %r214;
	add.s64 	%rd36, %rd32, %rd35;
	cvt.u64.u32 	%rd37, %r216;
	add.s64 	%rd38, %rd36, %rd37;
	add.s32 	%r267, %r218, %r217;
	setp.ge.s32 	%p53, %r3, %r267;
	cvt.u64.u32 	%rd39, %r3;
	add.s64 	%rd40, %rd34, %rd39;
	shl.b64 	%rd41, %rd40, 4;
	add.s64 	%rd10, %rd1, %rd41;
	sub.s32 	%r498, %r3, %r217;
	cvt.s64.s32 	%rd42, %r498;
	add.s64 	%rd43, %rd38, %rd42;
	shl.b64 	%rd44, %rd43, 4;
	add.s64 	%rd11, %rd1, %rd44;
	mov.b32 	%r784, 0;
	mov.u32 	%r785, %r784;
	mov.u32 	%r786, %r784;
	mov.u32 	%r787, %r784;
	@%p53 bra 	$L__BB48_95;
	setp.ge.s32 	%p54, %r3, %r217;
	@%p54 bra 	$L__BB48_94;
	ld.global.u32 	%r787, [%rd10];
	ld.global.u32 	%r786, [%rd10+4];
	ld.global.u32 	%r785, [%rd10+8];
	ld.global.u32 	%r784, [%rd10+12];
	bra.uni 	$L__BB48_95;
$L__BB48_94:
	ld.global.u32 	%r787, [%rd11];
	ld.global.u32 	%r786, [%rd11+4];
	ld.global.u32 	%r785, [%rd11+8];
	ld.global.u32 	%r784, [%rd11+12];
$L__BB48_95:
	add.s32 	%r280, %r3, 256;
	setp.ge.s32 	%p55, %r280, %r267;
	mov.b32 	%r780, 0;
	mov.u32 	%r781, %r780;
	mov.u32 	%r782, %r780;
	mov.u32 	%r783, %r780;
	@%p55 bra 	$L__BB48_99;
	setp.lt.s32 	%p56, %r280, %r217;
	@%p56 bra 	$L__BB48_98;
	ld.global.u32 	%r783, [%rd11+4096];
	ld.global.u32 	%r782, [%rd11+4100];
	ld.global.u32 	%r781, [%rd11+4104];
	ld.global.u32 	%r780, [%rd11+4108];
	bra.uni 	$L__BB48_99;
$L__BB48_98:
	ld.global.u32 	%r783, [%rd10+4096];
	ld.global.u32 	%r782, [%rd10+4100];
	ld.global.u32 	%r781, [%rd10+4104];
	ld.global.u32 	%r780, [%rd10+4108];
$L__BB48_99:
	add.s32 	%r293, %r3, 512;
	setp.ge.s32 	%p57, %r293, %r267;
	mov.b32 	%r776, 0;
	mov.u32 	%r777, %r776;
	mov.u32 	%r778, %r776;
	mov.u32 	%r779, %r776;
	@%p57 bra 	$L__BB48_103;
	setp.lt.s32 	%p58, %r293, %r217;
	@%p58 bra 	$L__BB48_102;
	ld.global.u32 	%r779, [%rd11+8192];
	ld.global.u32 	%r778, [%rd11+8196];
	ld.global.u32 	%r777, [%rd11+8200];
	ld.global.u32 	%r776, [%rd11+8204];
	bra.uni 	$L__BB48_103;
$L__BB48_102:
	ld.global.u32 	%r779, [%rd10+8192];
	ld.global.u32 	%r778, [%rd10+8196];
	ld.global.u32 	%r777, [%rd10+8200];
	ld.global.u32 	%r776, [%rd10+8204];
$L__BB48_103:
	add.s32 	%r306, %r3, 768;
	setp.ge.s32 	%p59, %r306, %r267;
	mov.b32 	%r772, 0;
	mov.u32 	%r773, %r772;
	mov.u32 	%r774, %r772;
	mov.u32 	%r775, %r772;
	@%p59 bra 	$L__BB48_107;
	setp.lt.s32 	%p60, %r306, %r217;
	@%p60 bra 	$L__BB48_106;
	ld.global.u32 	%r775, [%rd11+12288];
	ld.global.u32 	%r774, [%rd11+12292];
	ld.global.u32 	%r773, [%rd11+12296];
	ld.global.u32 	%r772, [%rd11+12300];
	bra.uni 	$L__BB48_107;
$L__BB48_106:
	ld.global.u32 	%r775, [%rd10+12288];
	ld.global.u32 	%r774, [%rd10+12292];
	ld.global.u32 	%r773, [%rd10+12296];
	ld.global.u32 	%r772, [%rd10+12300];
$L__BB48_107:
	shl.b32 	%r502, %r3, 4;
	mov.u32 	%r503, _ZZN3cub18CUB_300001_SM_10006detail10merge_sort26DeviceMergeSortMergeKernelINS2_10policy_hubIN6thrust24THRUST_300001_SM_1000_NS6detail15normal_iteratorINS6_10device_ptrIN4cuda3std3__45tupleIJiiiiEEEEEEEE9Policy600ESG_PNS0_8NullTypeESG_SK_j7sortXYZSE_SJ_EEvbT2_T3_T4_PT6_PT7_T5_PSO_SO_NS1_7vsmem_tEE19static_temp_storage;
	add.s32 	%r504, %r503, %r502;
	st.shared.v4.u32 	[%r504], {%r787, %r786, %r785, %r784};
	st.shared.v4.u32 	[%r504+4096], {%r783, %r782, %r781, %r780};
	st.shared.v4.u32 	[%r504+8192], {%r779, %r778, %r777, %r776};
	st.shared.v4.u32 	[%r504+12288], {%r775, %r774, %r773, %r772};
	bar.sync 	0;
	// begin inline asm
	griddepcontrol.launch_dependents;
	// end inline asm
	add.s32 	%r331, %r218, %r217;
	shl.b32 	%r332, %r3, 2;
	min.s32 	%r333, %r332, %r331;
	setp.lt.s32 	%p61, %r333, %r218;
	sub.s32 	%r505, %r333, %r218;
	selp.b32 	%r790, 0, %r505, %p61;
	min.s32 	%r788, %r217, %r333;
	setp.ge.s32 	%p62, %r790, %r788;
	@%p62 bra 	$L__BB48_115;
	add.s32 	%r336, %r333, %r217;
$L__BB48_109:
	sub.s32 	%r506, %r788, %r790;
	shr.u32 	%r507, %r506, 31;
	add.s32 	%r508, %r506, %r507;
	shr.s32 	%r509, %r508, 1;
	add.s32 	%r339, %r509, %r790;
	shl.b32 	%r510, %r339, 4;
	add.s32 	%r512, %r503, %r510;
	ld.shared.u32 	%r340, [%r512+4];
	ld.shared.v2.u32 	{%r341, %r342}, [%r512+8];
	not.b32 	%r513, %r339;
	add.s32 	%r514, %r336, %r513;
	shl.b32 	%r515, %r514, 4;
	add.s32 	%r516, %r503, %r515;
	ld.shared.u32 	%r343, [%r516+4];
	ld.shared.v2.u32 	{%r344, %r345}, [%r516+8];
	setp.ne.s32 	%p63, %r343, %r340;
	@%p63 bra 	$L__BB48_113;
	setp.ne.s32 	%p64, %r344, %r341;
	@%p64 bra 	$L__BB48_112;
	setp.lt.s32 	%p153, %r345, %r342;
	bra.uni 	$L__BB48_114;
$L__BB48_112:
	setp.lt.s32 	%p153, %r344, %r341;
	bra.uni 	$L__BB48_114;
$L__BB48_113:
	setp.lt.s32 	%p153, %r343, %r340;
$L__BB48_114:
	add.s32 	%r517, %r339, 1;
	selp.b32 	%r790, %r790, %r517, %p153;
	selp.b32 	%r788, %r339, %r788, %p153;
	setp.lt.s32 	%p65, %r790, %r788;
	@%p65 bra 	$L__BB48_109;
$L__BB48_115:
	sub.s32 	%r518, %r333, %r790;
	add.s32 	%r349, %r518, %r217;
	shl.b32 	%r519, %r349, 4;
	add.s32 	%r350, %r503, %r519;
	ld.shared.v4.u32 	{%r791, %r794, %r793, %r792}, [%r350];
	shl.b32 	%r521, %r790, 4;
	add.s32 	%r355, %r503, %r521;
	ld.shared.v4.u32 	{%r803, %r804, %r805, %r806}, [%r355];
	setp.ge.s32 	%p67, %r349, %r331;
	mov.pred 	%p154, 0;
	@%p67 bra 	$L__BB48_122;
	setp.ge.s32 	%p69, %r790, %r217;
	mov.pred 	%p154, -1;
	@%p69 bra 	$L__BB48_122;
	setp.ne.s32 	%p70, %r794, %r804;
	@%p70 bra 	$L__BB48_121;
	setp.ne.s32 	%p71, %r793, %r805;
	@%p71 bra 	$L__BB48_120;
	setp.lt.s32 	%p154, %r792, %r806;
	bra.uni 	$L__BB48_122;
$L__BB48_120:
	setp.lt.s32 	%p154, %r793, %r805;
	bra.uni 	$L__BB48_122;
$L__BB48_121:
	setp.lt.s32 	%p154, %r794, %r804;
$L__BB48_122:
	selp.b32 	%r360, %r791, %r803, %p154;
	selp.b32 	%r361, %r794, %r804, %p154;
	selp.b32 	%r362, %r793, %r805, %p154;
	selp.b32 	%r363, %r792, %r806, %p154;
	selp.u32 	%r522, 1, 0, %p154;
	add.s32 	%r364, %r349, %r522;
	not.pred 	%p72, %p154;
	selp.u32 	%r523, 1, 0, %p72;
	add.s32 	%r365, %r790, %r523;
	@%p72 bra 	$L__BB48_124;
	ld.shared.v4.u32 	{%r791, %r794, %r793, %r792}, [%r350+16];
	bra.uni 	$L__BB48_125;
$L__BB48_124:
	ld.shared.v4.u32 	{%r803, %r804, %r805, %r806}, [%r355+16];
$L__BB48_125:
	setp.ge.s32 	%p74, %r364, %r331;
	mov.pred 	%p155, 0;
	@%p74 bra 	$L__BB48_132;
	setp.ge.s32 	%p76, %r365, %r217;
	mov.pred 	%p155, -1;
	@%p76 bra 	$L__BB48_132;
	setp.eq.s32 	%p77, %r794, %r804;
	@%p77 bra 	$L__BB48_129;
	setp.lt.s32 	%p155, %r794, %r804;
	bra.uni 	$L__BB48_132;
$L__BB48_129:
	setp.eq.s32 	%p78, %r793, %r805;
	@%p78 bra 	$L__BB48_131;
	setp.lt.s32 	%p155, %r793, %r805;
	bra.uni 	$L__BB48_132;
$L__BB48_131:
	setp.lt.s32 	%p155, %r792, %r806;
$L__BB48_132:
	selp.b32 	%r382, %r791, %r803, %p155;
	selp.b32 	%r383, %r794, %r804, %p155;
	selp.b32 	%r384, %r793, %r805, %p155;
	selp.b32 	%r385, %r792, %r806, %p155;
	selp.u32 	%r524, 1, 0, %p155;
	add.s32 	%r386, %r364, %r524;
	not.pred 	%p79, %p155;
	selp.u32 	%r525, 1, 0, %p79;
	add.s32 	%r387, %r365, %r525;
	@%p155 bra 	$L__BB48_134;
	shl.b32 	%r526, %r387, 4;
	add.s32 	%r528, %r503, %r526;
	ld.shared.v4.u32 	{%r803, %r804, %r805, %r806}, [%r528];
	bra.uni 	$L__BB48_135;
$L__BB48_134:
	shl.b32 	%r529, %r386, 4;
	add.s32 	%r531, %r503, %r529;
	ld.shared.v4.u32 	{%r791, %r794, %r793, %r792}, [%r531];
$L__BB48_135:
	setp.ge.s32 	%p81, %r386, %r331;
	mov.pred 	%p156, 0;
	@%p81 bra 	$L__BB48_142;
	setp.ge.s32 	%p83, %r387, %r217;
	mov.pred 	%p156, -1;
	@%p83 bra 	$L__BB48_142;
	setp.eq.s32 	%p84, %r794, %r804;
	@%p84 bra 	$L__BB48_139;
	setp.lt.s32 	%p156, %r794, %r804;
	bra.uni 	$L__BB48_142;
$L__BB48_139:
	setp.eq.s32 	%p85, %r793, %r805;
	@%p85 bra 	$L__BB48_141;
	setp.lt.s32 	%p156, %r793, %r805;
	bra.uni 	$L__BB48_142;
$L__BB48_141:
	setp.lt.s32 	%p156, %r792, %r806;
$L__BB48_142:
	selp.b32 	%r404, %r791, %r803, %p156;
	selp.b32 	%r405, %r794, %r804, %p156;
	selp.b32 	%r406, %r793, %r805, %p156;
	selp.b32 	%r407, %r792, %r806, %p156;
	selp.u32 	%r532, 1, 0, %p156;
	add.s32 	%r408, %r386, %r532;
	not.pred 	%p86, %p156;
	selp.u32 	%r533, 1, 0, %p86;
	add.s32 	%r409, %r387, %r533;
	@%p156 bra 	$L__BB48_144;
	shl.b32 	%r534, %r409, 4;
	add.s32 	%r536, %r503, %r534;
	ld.shared.v4.u32 	{%r803, %r804, %r805, %r806}, [%r536];
	bra.uni 	$L__BB48_145;
$L__BB48_144:
	shl.b32 	%r537, %r408, 4;
	add.s32 	%r539, %r503, %r537;
	ld.shared.v4.u32 	{%r791, %r794, %r793, %r792}, [%r539];
$L__BB48_145:
	setp.ge.s32 	%p88, %r408, %r331;
	mov.pred 	%p157, 0;
	@%p88 bra 	$L__BB48_152;
	setp.ge.s32 	%p90, %r409, %r217;
	mov.pred 	%p157, -1;
	@%p90 bra 	$L__BB48_152;
	setp.eq.s32 	%p91, %r794, %r804;
	@%p91 bra 	$L__BB48_149;
	setp.lt.s32 	%p157, %r794, %r804;
	bra.uni 	$L__BB48_152;
$L__BB48_149:
	setp.eq.s32 	%p92, %r793, %r805;
	@%p92 bra 	$L__BB48_151;
	setp.lt.s32 	%p157, %r793, %r805;
	bra.uni 	$L__BB48_152;
$L__BB48_151:
	setp.lt.s32 	%p157, %r792, %r806;
$L__BB48_152:
	ld.param.s8 	%rs3, [_ZN3cub18CUB_300001_SM_10006detail10merge_sort26DeviceMergeSortMergeKernelINS2_10policy_hubIN6thrust24THRUST_300001_SM_1000_NS6detail15normal_iteratorINS6_10device_ptrIN4cuda3std3__45tupleIJiiiiEEEEEEEE9Policy600ESG_PNS0_8NullTypeESG_SK_j7sortXYZSE_SJ_EEvbT2_T3_T4_PT6_PT7_T5_PSO_SO_NS1_7vsmem_tE_param_0];
	setp.eq.s16 	%p93, %rs3, 0;
	selp.b32 	%r426, %r791, %r803, %p157;
	selp.b32 	%r427, %r794, %r804, %p157;
	selp.b32 	%r428, %r793, %r805, %p157;
	selp.b32 	%r429, %r792, %r806, %p157;
	bar.sync 	0;
	@%p93 bra 	$L__BB48_163;
	// begin inline asm
	mov.u32 %r540, %laneid;
	// end inline asm
	and.b32  	%r430, %r332, 3968;
	shl.b32 	%r541, %r540, 2;
	add.s32 	%r542, %r541, %r430;
	shl.b32 	%r543, %r542, 4;
	add.s32 	%r545, %r503, %r543;
	st.shared.v4.u32 	[%r545], {%r360, %r361, %r362, %r363};
	st.shared.v4.u32 	[%r545+16], {%r382, %r383, %r384, %r385};
	st.shared.v4.u32 	[%r545+32], {%r404, %r405, %r406, %r407};
	st.shared.v4.u32 	[%r545+48], {%r426, %r427, %r428, %r429};
	bar.warp.sync 	-1;
	mad.lo.s32 	%r546, %r540, -48, %r545;
	ld.shared.v4.u32 	{%r434, %r433, %r432, %r431}, [%r546];
	ld.shared.v4.u32 	{%r438, %r437, %r436, %r435}, [%r546+512];
	ld.shared.v4.u32 	{%r442, %r441, %r440, %r439}, [%r546+1024];
	ld.shared.v4.u32 	{%r446, %r445, %r444, %r443}, [%r546+1536];
	setp.ne.s32 	%p94, %r3, 0;
	@%p94 bra 	$L__BB48_155;
	st.volatile.shared.u32 	[_ZZN3cub18CUB_300001_SM_10006detail10merge_sort26DeviceMergeSortMergeKernelINS2_10policy_hubIN6thrust24THRUST_300001_SM_1000_NS6detail15normal_iteratorINS6_10device_ptrIN4cuda3std3__45tupleIJiiiiEEEEEEEE9Policy600ESG_PNS0_8NullTypeESG_SK_j7sortXYZSE_SJ_EEvbT2_T3_T4_PT6_PT7_T5_PSO_SO_NS1_7vsmem_tEE19static_temp_storage+16384], %r331;
$L__BB48_155:
	ld.param.u64 	%rd93, [_ZN3cub18CUB_300001_SM_10006detail10merge_sort26DeviceMergeSortMergeKernelINS2_10policy_hubIN6thrust24THRUST_300001_SM_1000_NS6detail15normal_iteratorINS6_10device_ptrIN4cuda3std3__45tupleIJiiiiEEEEEEEE9Policy600ESG_PNS0_8NullTypeESG_SK_j7sortXYZSE_SJ_EEvbT2_T3_T4_PT6_PT7_T5_PSO_SO_NS1_7vsmem_tE_param_4];
	bar.sync 	0;
	ld.volatile.shared.u32 	%r447, [_ZZN3cub18CUB_300001_SM_10006detail10merge_sort26DeviceMergeSortMergeKernelINS2_10policy_hubIN6thrust24THRUST_300001_SM_1000_NS6detail15normal_iteratorINS6_10device_ptrIN4cuda3std3__45tupleIJiiiiEEEEEEEE9Policy600ESG_PNS0_8NullTypeESG_SK_j7sortXYZSE_SJ_EEvbT2_T3_T4_PT6_PT7_T5_PSO_SO_NS1_7vsmem_tEE19static_temp_storage+16384];
	and.b32  	%r547, %r3, 31;
	add.s32 	%r448, %r430, %r547;
	setp.ge.s32 	%p95, %r448, %r447;
	cvt.u64.u32 	%rd45, %r448;
	cvt.u64.u32 	%rd46, %r2;
	add.s64 	%rd47, %rd45, %rd46;
	cvta.to.global.u64 	%rd48, %rd93;
	shl.b64 	%rd49, %rd47, 4;
	add.s64 	%rd12, %rd48, %rd49;
	@%p95 bra 	$L__BB48_157;
	st.global.u32 	[%rd12], %r434;
	st.global.u32 	[%rd12+4], %r433;
	st.global.u32 	[%rd12+8], %r432;
	st.global.u32 	[%rd12+12], %r431;
$L__BB48_157:
	add.s32 	%r548, %r448, 32;
	setp.ge.s32 	%p96, %r548, %r447;
	@%p96 bra 	$L__BB48_159;
	st.global.u32 	[%rd12+512], %r438;
	st.global.u32 	[%rd12+516], %r437;
	st.global.u32 	[%rd12+520], %r436;
	st.global.u32 	[%rd12+524], %r435;
$L__BB48_159:
	add.s32 	%r549, %r448, 64;
	setp.ge.s32 	%p97, %r549, %r447;
	@%p97 bra 	$L__BB48_161;
	st.global.u32 	[%rd12+1024], %r442;
	st.global.u32 	[%rd12+1028], %r441;
	st.global.u32 	[%rd12+1032], %r440;
	st.global.u32 	[%rd12+1036], %r439;
$L__BB48_161:
	add.s32 	%r550, %r448, 96;
	setp.ge.s32 	%p98, %r550, %r447;
	@%p98 bra 	$L__BB48_173;
	st.global.u32 	[%rd12+1536], %r446;
	st.global.u32 	[%rd12+1540], %r445;
	st.global.u32 	[%rd12+1544], %r444;
	st.global.u32 	[%rd12+1548], %r443;
	bra.uni 	$L__BB48_173;
$L__BB48_163:
	// begin inline asm
	mov.u32 %r551, %laneid;
	// end inline asm
	and.b32  	%r449, %r332, 3968;
	shl.b32 	%r552, %r551, 2;
	add.s32 	%r553, %r552, %r449;
	shl.b32 	%r554, %r553, 4;
	add.s32 	%r556, %r503, %r554;
	st.shared.v4.u32 	[%r556], {%r360, %r361, %r362, %r363};
	st.shared.v4.u32 	[%r556+16], {%r382, %r383, %r384, %r385};
	st.shared.v4.u32 	[%r556+32], {%r404, %r405, %r406, %r407};
	st.shared.v4.u32 	[%r556+48], {%r426, %r427, %r428, %r429};
	bar.warp.sync 	-1;
	mad.lo.s32 	%r557, %r551, -48, %r556;
	ld.shared.v4.u32 	{%r453, %r452, %r451, %r450}, [%r557];
	ld.shared.v4.u32 	{%r457, %r456, %r455, %r454}, [%r557+512];
	ld.shared.v4.u32 	{%r461, %r460, %r459, %r458}, [%r557+1024];
	ld.shared.v4.u32 	{%r465, %r464, %r463, %r462}, [%r557+1536];
	setp.ne.s32 	%p99, %r3, 0;
	@%p99 bra 	$L__BB48_165;
	st.volatile.shared.u32 	[_ZZN3cub18CUB_300001_SM_10006detail10merge_sort26DeviceMergeSortMergeKernelINS2_10policy_hubIN6thrust24THRUST_300001_SM_1000_NS6detail15normal_iteratorINS6_10device_ptrIN4cuda3std3__45tupleIJiiiiEEEEEEEE9Policy600ESG_PNS0_8NullTypeESG_SK_j7sortXYZSE_SJ_EEvbT2_T3_T4_PT6_PT7_T5_PSO_SO_NS1_7vsmem_tEE19static_temp_storage+16384], %r331;
$L__BB48_165:
	bar.sync 	0;
	ld.volatile.shared.u32 	%r466, [_ZZN3cub18CUB_300001_SM_10006detail10merge_sort26DeviceMergeSortMergeKernelINS2_10policy_hubIN6thrust24THRUST_300001_SM_1000_NS6detail15normal_iteratorINS6_10device_ptrIN4cuda3std3__45tupleIJiiiiEEEEEEEE9Policy600ESG_PNS0_8NullTypeESG_SK_j7sortXYZSE_SJ_EEvbT2_T3_T4_PT6_PT7_T5_PSO_SO_NS1_7vsmem_tEE19static_temp_storage+16384];
	and.b32  	%r558, %r3, 31;
	cvt.u64.u32 	%rd50, %r449;
	add.s32 	%r467, %r449, %r558;
	add.s32 	%r559, %r558, %r2;
	cvt.u64.u32 	%rd51, %r559;
	add.s64 	%rd52, %rd51, %rd50;
	setp.ge.s32 	%p100, %r467, %r466;
	shl.b64 	%rd53, %rd52, 4;
	add.s64 	%rd13, %rd3, %rd53;
	@%p100 bra 	$L__BB48_167;
	st.global.u32 	[%rd13], %r453;
	st.global.u32 	[%rd13+4], %r452;
	st.global.u32 	[%rd13+8], %r451;
	st.global.u32 	[%rd13+12], %r450;
$L__BB48_167:
	add.s32 	%r560, %r467, 32;
	setp.ge.s32 	%p101, %r560, %r466;
	@%p101 bra 	$L__BB48_169;
	st.global.u32 	[%rd13+512], %r457;
	st.global.u32 	[%rd13+516], %r456;
	st.global.u32 	[%rd13+520], %r455;
	st.global.u32 	[%rd13+524], %r454;
$L__BB48_169:
	add.s32 	%r561, %r467, 64;
	setp.ge.s32 	%p102, %r561, %r466;
	@%p102 bra 	$L__BB48_171;
	st.global.u32 	[%rd13+1024], %r461;
	st.global.u32 	[%rd13+1028], %r460;
	st.global.u32 	[%rd13+1032], %r459;
	st.global.u32 	[%rd13+1036], %r458;
$L__BB48_171:
	add.s32 	%r562, %r467, 96;
	setp.ge.s32 	%p103, %r562, %r466;
	@%p103 bra 	$L__BB48_173;
	st.global.u32 	[%rd13+1536], %r465;
	st.global.u32 	[%rd13+1540], %r464;
	st.global.u32 	[%rd13+1544], %r463;
	st.global.u32 	[%rd13+1548], %r462;
$L__BB48_173:
	ret;

}
	// .globl	_ZN3cub18CUB_300001_SM_10006detail10merge_sort30DeviceMergeSortBlockSortKernelINS2_10policy_hubIN6thrust24THRUST_300001_SM_1000_NS6detail15normal_iteratorINS6_10device_ptrIN4cuda3std3__45tupleIJiiiiEEEEEEEE9Policy600ESG_PNS0_8NullTypeESG_SK_m7sortXYZSE_SJ_EEvbT0_T1_T2_T3_T4_PT6_PT7_T5_NS1_7vsmem_tE
.visible .entry _ZN3cub18CUB_300001_SM_10006detail10merge_sort30DeviceMergeSortBlockSortKernelINS2_10policy_hubIN6thrust24THRUST_300001_SM_1000_NS6detail15normal_iteratorINS6_10device_ptrIN4cuda3std3__45tupleIJiiiiEEEEEEEE9Policy600ESG_PNS0_8NullTypeESG_SK_m7sortXYZSE_SJ_EEvbT0_T1_T2_T3_T4_PT6_PT7_T5_NS1_7vsmem_tE(
	.param .u8 _ZN3cub18CUB_300001_SM_10006detail10merge_sort30DeviceMergeSortBlockSortKernelINS2_10policy_hubIN6thrust24THRUST_300001_SM_1000_NS6detail15normal_iteratorINS6_10device_ptrIN4cuda3std3__45tupleIJiiiiEEEEEEEE9Policy600ESG_PNS0_8NullTypeESG_SK_m7sortXYZSE_SJ_EEvbT0_T1_T2_T3_T4_PT6_PT7_T5_NS1_7vsmem_tE_param_0,
	.param .align 8 .b8 _ZN3cub18CUB_300001_SM_10006detail10merge_sort30DeviceMergeSortBlockSortKernelINS2_10policy_hubIN6thrust24THRUST_300001_SM_1000_NS6detail15normal_iteratorINS6_10device_ptrIN4cuda3std3__45tupleIJiiiiEEEEEEEE9Policy600ESG_PNS0_8NullTypeESG_SK_m7sortXYZSE_SJ_EEvbT0_T1_T2_T3_T4_PT6_PT7_T5_NS1_7vsmem_tE_param_1[8],
	.param .u64 .ptr .align 1 _ZN3cub18CUB_300001_SM_10006detail10merge_sort30DeviceMergeSortBlockSortKernelINS2_10policy_hubIN6thrust24THRUST_300001_SM_1000_NS6detail15normal_iteratorINS6_10device_ptrIN4cuda3std3__45tupleIJiiiiEEEEEEEE9Policy600ESG_PNS0_8NullTypeESG_SK_m7sortXYZSE_SJ_EEvbT0_T1_T2_T3_T4_PT6_PT7_T5_NS1_7vsmem_tE_param_2,
	.param .align 8 .b8 _ZN3cub18CUB_300001_SM_10006detail10merge_sort30DeviceMergeSortBlockSortKernelINS2_10policy_hubIN6thrust24THRUST_300001_SM_1000_NS6detail15normal_iteratorINS6_10device_ptrIN4cuda3std3__45tupleIJiiiiEEEEEEEE9Policy600ESG_PNS0_8NullTypeESG_SK_m7sortXYZSE_SJ_EEvbT0_T1_T2_T3_T4_PT6_PT7_T5_NS1_7vsmem_tE_param_3[8],
	.param .u64 .ptr .align 1 _ZN3cub18CUB_300001_SM_10006detail10merge_sort30DeviceMergeSortBlockSortKernelINS2_10policy_hubIN6thrust24THRUST_300001_SM_1000_NS6detail15normal_iteratorINS6_10device_ptrIN4cuda3std3__45tupleIJiiiiEEEEEEEE9Policy600ESG_PNS0_8NullTypeESG_SK_m7sortXYZSE_SJ_EEvbT0_T1_T2_T3_T4_PT6_PT7_T5_NS1_7vsmem_tE_param_4,
	.param .u64 _ZN3cub18CUB_300001_SM_10006detail10merge_sort30DeviceMergeSortBlockSortKernelINS2_10policy_hubIN6thrust24THRUST_300001_SM_1000_NS6detail15normal_iteratorINS6_10device_ptrIN4cuda3std3__45tupleIJiiiiEEEEEEEE9Policy600ESG_PNS0_8NullTypeESG_SK_m7sortXYZSE_SJ_EEvbT0_T1_T2_T3_T4_PT6_PT7_T5_NS1_7vsmem_tE_param_5,
	.param .u64 .ptr .align 1 _ZN3cub18CUB_300001_SM_10006detail10merge_sort30DeviceMergeSortBlockSortKernelINS2_10policy_hubIN6thrust24THRUST_300001_SM_1000_NS6detail15normal_iteratorINS6_10device_ptrIN4cuda3std3__45tupleIJiiiiEEEEEEEE9Policy600ESG_PNS0_8NullTypeESG_SK_m7sortXYZSE_SJ_EEvbT0_T1_T2_T3_T4_PT6_PT7_T5_NS1_7vsmem_tE_param_6,
	.param .u64 .ptr .align 1 _ZN3cub18CUB_300001_SM_10006detail10merge_sort30DeviceMergeSortBlockSortKernelINS2_10policy_hubIN6thrust24THRUST_300001_SM_1000_NS6detail15normal_iteratorINS6_10device_ptrIN4cuda3std3__45tupleIJiiiiEEEEEEEE9Policy600ESG_PNS0_8NullTypeESG_SK_m7sortXYZSE_SJ_EEvbT0_T1_T2_T3_T4_PT6_PT7_T5_NS1_7vsmem_tE_param_7,
	.param .align 1 .b8 _ZN3cub18CUB_300001_SM_10006detail10merge_sort30DeviceMergeSortBlockSortKernelINS2_10policy_hubIN6thrust24THRUST_300001_SM_1000_NS6detail15normal_iteratorINS6_10device_ptrIN4cuda3std3__45tupleIJiiiiEEEEEEEE9Policy600ESG_PNS0_8NullTypeESG_SK_m7sortXYZSE_SJ_EEvbT0_T1_T2_T3_T4_PT6_PT7_T5_NS1_7vsmem_tE_param_8[1],
	.param .align 8 .b8 _ZN3cub18CUB_300001_SM_10006detail10merge_sort30DeviceMergeSortBlockSortKernelINS2_10policy_hubIN6thrust24THRUST_300001_SM_1000_NS6detail15normal_iteratorINS6_10device_ptrIN4cuda3std3__45tupleIJiiiiEEEEEEEE9Policy600ESG_PNS0_8NullTypeESG_SK_m7sortXYZSE_SJ_EEvbT0_T1_T2_T3_T4_PT6_PT7_T5_NS1_7vsmem_tE_param_9[8]
)
.maxntid 256
{
	.reg .pred 	%p<208>;
	.reg .b16 	%rs<4>;
	.reg .b32 	%r<877>;
	.reg .b64 	%rd<43>;
	// demoted variable
	.shared .align 16 .b8 _ZZN3cub18CUB_300001_SM_10006detail10merge_sort30DeviceMergeSortBlockSortKernelINS2_10policy_hubIN6thrust24THRUST_300001_SM_1000_NS6detail15normal_iteratorINS6_10device_ptrIN4cuda3std3__45tupleIJiiiiEEEEEEEE9Policy600ESG_PNS0_8NullTypeESG_SK_m7sortXYZSE_SJ_EEvbT0_T1_T2_T3_T4_PT6_PT7_T5_NS1_7vsmem_tEE19static_temp_storage[16400];
	ld.param.u64 	%rd11, [_ZN3cub18CUB_300001_SM_10006detail10merge_sort30DeviceMergeSortBlockSortKernelINS2_10policy_hubIN6thrust24THRUST_300001_SM_1000_NS6detail15normal_iteratorINS6_10device_ptrIN4cuda3std3__45tupleIJiiiiEEEEEEEE9Policy600ESG_PNS0_8NullTypeESG_SK_m7sortXYZSE_SJ_EEvbT0_T1_T2_T3_T4_PT6_PT7_T5_NS1_7vsmem_tE_param_3];
	ld.param.u64 	%rd12, [_ZN3cub18CUB_300001_SM_10006detail10merge_sort30DeviceMergeSortBlockSortKernelINS2_10policy_hubIN6thrust24THRUST_300001_SM_1000_NS6detail15normal_iteratorINS6_10device_ptrIN4cuda3std3__45tupleIJiiiiEEEEEEEE9Policy600ESG_PNS0_8NullTypeESG_SK_m7sortXYZSE_SJ_EEvbT0_T1_T2_T3_T4_PT6_PT7_T5_NS1_7vsmem_tE_param_1];
	ld.param.u64 	%rd9, [_ZN3cub18CUB_300001_SM_10006detail10merge_sort30DeviceMergeSortBlockSortKernelINS2_10policy_hubIN6thrust24THRUST_300001_SM_1000_NS6detail15normal_iteratorINS6_10device_ptrIN4cuda3std3__45tupleIJiiiiEEEEEEEE9Policy600ESG_PNS0_8NullTypeESG_SK_m7sortXYZSE_SJ_EEvbT0_T1_T2_T3_T4_PT6_PT7_T5_NS1_7vsmem_tE_param_5];
	cvta.to.global.u64 	%rd1, %rd12;
	cvta.to.global.u64 	%rd2, %rd11;
	mov.u32 	%r481, %ctaid.x;
	cvt.u64.u32 	%rd13, %r481;
	mov.u32 	%r482, %nctaid.x;
	cvt.u64.u32 	%rd14, %r482;
	mul.wide.u32 	%rd3, %r481, 1024;
	add.s64 	%rd15, %rd14, -1;
	setp.le.u64 	%p41, %rd15, %rd13;
	@%p41 bra 	$L__BB49_87;
	// begin inline asm
	griddepcontrol.wait;
	// end inline asm
	mov.u32 	%r1, %tid.x;
	and.b32  	%r2, %r1, 31;
	shl.b32 	%r549, %r1, 2;
	and.b32  	%r3, %r549, 3968;
	or.b32  	%r550, %r3, %r2;
	cvt.u64.u32 	%rd28, %r550;
	add.s64 	%rd4, %rd3, %rd28;
	shl.b64 	%rd29, %rd4, 4;
	add.s64 	%rd30, %rd1, %rd29;
	ld.global.u32 	%r551, [%rd30];
	ld.global.u32 	%r552, [%rd30+4];
	ld.global.u32 	%r553, [%rd30+8];
	ld.global.u32 	%r554, [%rd30+12];
	ld.global.u32 	%r555, [%rd30+512];
	ld.global.u32 	%r556, [%rd30+516];
	ld.global.u32 	%r557, [%rd30+520];
	ld.global.u32 	%r558, [%rd30+524];
	ld.global.u32 	%r559, [%rd30+1024];
	ld.global.u32 	%r560, [%rd30+1028];
	ld.global.u32 	%r561, [%rd30+1032];
	ld.global.u32 	%r562, [%rd30+1036];
	ld.global.u32 	%r563, [%rd30+1536];
	ld.global.u32 	%r564, [%rd30+1540];
	ld.global.u32 	%r565, [%rd30+1544];
	ld.global.u32 	%r566, [%rd30+1548];
	// begin inline asm
	mov.u32 %r548, %laneid;
	// end inline asm
	add.s32 	%r567, %r548, %r3;
	shl.b32 	%r568, %r567, 4;
	mov.u32 	%r569, _ZZN3cub18CUB_300001_SM_10006detail10merge_sort30DeviceMergeSortBlockSortKernelINS2_10policy_hubIN6thrust24THRUST_300001_SM_1000_NS6detail15normal_iteratorINS6_10device_ptrIN4cuda3std3__45tupleIJiiiiEEEEEEEE9Policy600ESG_PNS0_8NullTypeESG_SK_m7sortXYZSE_SJ_EEvbT0_T1_T2_T3_T4_PT6_PT7_T5_NS1_7vsmem_tEE19static_temp_storage;
	add.s32 	%r4, %r569, %r568;
	st.shared.v4.u32 	[%r4], {%r551, %r552, %r553, %r554};
	st.shared.v4.u32 	[%r4+512], {%r555, %r556, %r557, %r558};
	st.shared.v4.u32 	[%r4+1024], {%r559, %r560, %r561, %r562};
	st.shared.v4.u32 	[%r4+1536], {%r563, %r564, %r565, %r566};
	bar.warp.sync 	-1;
	mad.lo.s32 	%r5, %r548, 48, %r4;
	ld.shared.v4.u32 	{%r684, %r683, %r682, %r681}, [%r5];
	ld.shared.v4.u32 	{%r10, %r11, %r12, %r13}, [%r5+16];
	ld.shared.v4.u32 	{%r668, %r667, %r666, %r665}, [%r5+32];
	ld.shared.v4.u32 	{%r18, %r19, %r20, %r21}, [%r5+48];
	bar.sync 	0;
	// begin inline asm
	griddepcontrol.launch_dependents;
	// end inline asm
	setp.ne.s32 	%p134, %r11, %r683;
	@%p134 bra 	$L__BB49_4;
	setp.ne.s32 	%p136, %r12, %r682;
	@%p136 bra 	$L__BB49_5;
	setp.lt.s32 	%p138, %r13, %r681;
	mov.u32 	%r673, %r13;
	mov.u32 	%r674, %r682;
	mov.u32 	%r675, %r683;
	mov.u32 	%r676, %r10;
	@%p138 bra 	$L__BB49_6;
	bra.uni 	$L__BB49_7;
$L__BB49_4:
	setp.lt.s32 	%p135, %r11, %r683;
	mov.u32 	%r673, %r13;
	mov.u32 	%r674, %r12;
	mov.u32 	%r675, %r11;
	mov.u32 	%r676, %r10;
	@%p135 bra 	$L__BB49_6;
	bra.uni 	$L__BB49_7;
$L__BB49_5:
	setp.ge.s32 	%p137, %r12, %r682;
	mov.u32 	%r673, %r13;
	mov.u32 	%r674, %r12;
	mov.u32 	%r675, %r683;
	mov.u32 	%r676, %r10;
	@%p137 bra 	$L__BB49_7;
$L__BB49_6:
	mov.u32 	%r673, %r681;
	mov.u32 	%r674, %r682;
	mov.u32 	%r675, %r683;
	mov.u32 	%r676, %r684;
	mov.u32 	%r681, %r13;
	mov.u32 	%r682, %r12;
	mov.u32 	%r683, %r11;
	mov.u32 	%r684, %r10;
$L__BB49_7:
	setp.eq.s32 	%p139, %r19, %r667;
	@%p139 bra 	$L__BB49_9;
	setp.lt.s32 	%p140, %r19, %r667;
	mov.u32 	%r661, %r21;
	mov.u32 	%r662, %r20;
	mov.u32 	%r663, %r19;
	mov.u32 	%r664, %r18;
	@%p140 bra 	$L__BB49_12;
	bra.uni 	$L__BB49_13;
$L__BB49_9:
	setp.eq.s32 	%p141, %r20, %r666;
	@%p141 bra 	$L__BB49_11;
	setp.lt.s32 	%p142, %r20, %r666;
	mov.u32 	%r661, %r21;
	mov.u32 	%r662, %r20;
	mov.u32 	%r663, %r667;
	mov.u32 	%r664, %r18;
	@%p142 bra 	$L__BB49_12;
	bra.uni 	$L__BB49_13;
$L__BB49_11:
	setp.ge.s32 	%p143, %r21, %r665;
	mov.u32 	%r661, %r21;
	mov.u32 	%r662, %r666;
	mov.u32 	%r663, %r667;
	mov.u32 	%r664, %r18;
	@%p143 bra 	$L__BB49_13;
$L__BB49_12:
	mov.u32 	%r661, %r665;
	mov.u32 	%r662, %r666;
	mov.u32 	%r663, %r667;
	mov.u32 	%r664, %r668;
	mov.u32 	%r665, %r21;
	mov.u32 	%r666, %r20;
	mov.u32 	%r667, %r19;
	mov.u32 	%r668, %r18;
$L__BB49_13:
	setp.eq.s32 	%p144, %r667, %r675;
	@%p144 bra 	$L__BB49_15;
	setp.lt.s32 	%p145, %r667, %r675;
	mov.u32 	%r689, %r665;
	mov.u32 	%r670, %r666;
	mov.u32 	%r671, %r667;
	mov.u32 	%r692, %r668;
	@%p145 bra 	$L__BB49_18;
	bra.uni 	$L__BB49_19;
$L__BB49_15:
	setp.eq.s32 	%p146, %r666, %r674;
	@%p146 bra 	$L__BB49_17;
	setp.lt.s32 	%p147, %r666, %r674;
	mov.u32 	%r689, %r665;
	mov.u32 	%r670, %r666;
	mov.u32 	%r671, %r675;
	mov.u32 	%r692, %r668;
	@%p147 bra 	$L__BB49_18;
	bra.uni 	$L__BB49_19;
$L__BB49_17:
	setp.ge.s32 	%p148, %r665, %r673;
	mov.u32 	%r689, %r665;
	mov.u32 	%r670, %r674;
	mov.u32 	%r671, %r675;
	mov.u32 	%r692, %r668;
	@%p148 bra 	$L__BB49_19;
$L__BB49_18:
	mov.u32 	%r689, %r673;
	mov.u32 	%r670, %r674;
	mov.u32 	%r671, %r675;
	mov.u32 	%r692, %r676;
	mov.u32 	%r673, %r665;
	mov.u32 	%r674, %r666;
	mov.u32 	%r675, %r667;
	mov.u32 	%r676, %r668;
$L__BB49_19:
	setp.eq.s32 	%p149, %r675, %r683;
	@%p149 bra 	$L__BB49_21;
	setp.lt.s32 	%p150, %r675, %r683;
	mov.u32 	%r697, %r673;
	mov.u32 	%r698, %r674;
	mov.u32 	%r699, %r675;
	mov.u32 	%r700, %r676;
	@%p150 bra 	$L__BB49_24;
	bra.uni 	$L__BB49_25;
$L__BB49_21:
	setp.eq.s32 	%p151, %r674, %r682;
	@%p151 bra 	$L__BB49_23;
	setp.lt.s32 	%p152, %r674, %r682;
	mov.u32 	%r697, %r673;
	mov.u32 	%r698, %r674;
	mov.u32 	%r699, %r683;
	mov.u32 	%r700, %r676;
	@%p152 bra 	$L__BB49_24;
	bra.uni 	$L__BB49_25;
$L__BB49_23:
	setp.ge.s32 	%p153, %r673, %r681;
	mov.u32 	%r697, %r673;
	mov.u32 	%r698, %r682;
	mov.u32 	%r699, %r683;
	mov.u32 	%r700, %r676;
	@%p153 bra 	$L__BB49_25;
$L__BB49_24:
	mov.u32 	%r697, %r681;
	mov.u32 	%r698, %r682;
	mov.u32 	%r699, %r683;
	mov.u32 	%r700, %r684;
	mov.u32 	%r681, %r673;
	mov.u32 	%r682, %r674;
	mov.u32 	%r683, %r675;
	mov.u32 	%r684, %r676;
$L__BB49_25:
	setp.eq.s32 	%p154, %r663, %r671;
	@%p154 bra 	$L__BB49_27;
	setp.lt.s32 	%p155, %r663, %r671;
	mov.u32 	%r685, %r661;
	mov.u32 	%r686, %r662;
	mov.u32 	%r687, %r663;
	mov.u32 	%r688, %r664;
	mov.u32 	%r690, %r670;
	mov.u32 	%r691, %r671;
	@%p155 bra 	$L__BB49_30;
	bra.uni 	$L__BB49_31;
$L__BB49_27:
	setp.eq.s32 	%p156, %r662, %r670;
	@%p156 bra 	$L__BB49_29;
	setp.lt.s32 	%p157, %r662, %r670;
	mov.u32 	%r685, %r661;
	mov.u32 	%r686, %r662;
	mov.u32 	%r687, %r663;
	mov.u32 	%r688, %r664;
	mov.u32 	%r690, %r670;
	mov.u32 	%r691, %r663;
	@%p157 bra 	$L__BB49_30;
	bra.uni 	$L__BB49_31;
$L__BB49_29:
	setp.ge.s32 	%p158, %r661, %r689;
	mov.u32 	%r685, %r661;
	mov.u32 	%r686, %r662;
	mov.u32 	%r687, %r663;
	mov.u32 	%r688, %r664;
	mov.u32 	%r690, %r662;
	mov.u32 	%r691, %r663;
	@%p158 bra 	$L__BB49_31;
$L__BB49_30:
	mov.u32 	%r685, %r689;
	mov.u32 	%r686, %r670;
	mov.u32 	%r687, %r671;
	mov.u32 	%r688, %r692;
	mov.u32 	%r689, %r661;
	mov.u32 	%r690, %r662;
	mov.u32 	%r691, %r663;
	mov.u32 	%r692, %r664;
$L__BB49_31:
	setp.eq.s32 	%p159, %r691, %r699;
	@%p159 bra 	$L__BB49_33;
	setp.lt.s32 	%p160, %r691, %r699;
	mov.u32 	%r693, %r689;
	mov.u32 	%r694, %r690;
	mov.u32 	%r695, %r691;
	mov.u32 	%r696, %r692;
	@%p160 bra 	$L__BB49_36;
	bra.uni 	$L__BB49_37;
$L__BB49_33:
	setp.eq.s32 	%p161, %r690, %r698;
	@%p161 bra 	$L__BB49_35;
	setp.lt.s32 	%p162, %r690, %r698;
	mov.u32 	%r693, %r689;
	mov.u32 	%r694, %r690;
	mov.u32 	%r695, %r699;
	mov.u32 	%r696, %r692;
	@%p162 bra 	$L__BB49_36;
	bra.uni 	$L__BB49_37;
$L__BB49_35:
	setp.ge.s32 	%p163, %r689, %r697;
	mov.u32 	%r693, %r689;
	mov.u32 	%r694, %r698;
	mov.u32 	%r695, %r699;
	mov.u32 	%r696, %r692;
	@%p163 bra 	$L__BB49_37;
$L__BB49_36:
	mov.u32 	%r693, %r697;
	mov.u32 	%r694, %r698;
	mov.u32 	%r695, %r699;
	mov.u32 	%r696, %r700;
	mov.u32 	%r697, %r689;
	mov.u32 	%r698, %r690;
	mov.u32 	%r699, %r691;
	mov.u32 	%r700, %r692;
$L__BB49_37:
	mov.b32 	%r717, 2;
$L__BB49_38:
	mov.u32 	%r86, %r717;
	bar.sync 	0;
	add.s32 	%r571, %r86, -1;
	shl.b32 	%r572, %r1, 6;
	mov.u32 	%r573, _ZZN3cub18CUB_300001_SM_10006detail10merge_sort30DeviceMergeSortBlockSortKernelINS2_10policy_hubIN6thrust24THRUST_300001_SM_1000_NS6detail15normal_iteratorINS6_10device_ptrIN4cuda3std3__45tupleIJiiiiEEEEEEEE9Policy600ESG_PNS0_8NullTypeESG_SK_m7sortXYZSE_SJ_EEvbT0_T1_T2_T3_T4_PT6_PT7_T5_NS1_7vsmem_tEE19static_temp_storage;
	add.s32 	%r574, %r573, %r572;
	st.shared.v4.u32 	[%r574], {%r684, %r683, %r682, %r681};
	st.shared.v4.u32 	[%r574+16], {%r700, %r699, %r698, %r697};
	st.shared.v4.u32 	[%r574+32], {%r696, %r695, %r694, %r693};
	st.shared.v4.u32 	[%r574+48], {%r688, %r687, %r686, %r685};
	bar.sync 	0;
	neg.s32 	%r575, %r86;
	and.b32  	%r576, %r1, %r575;
	shl.b32 	%r577, %r576, 2;
	shl.b32 	%r717, %r86, 1;
	and.b32  	%r578, %r571, %r1;
	shl.b32 	%r579, %r578, 2;
	min.u32 	%r88, %r579, 1024;
	min.u32 	%r89, %r577, 1024;
	add.s32 	%r580, %r89, %r717;
	min.u32 	%r90, %r580, 1024;
	add.s32 	%r581, %r90, %r717;
	min.u32 	%r91, %r581, 1024;
	sub.s32 	%r582, %r90, %r89;
	sub.s32 	%r583, %r91, %r90;
	setp.lt.s32 	%p164, %r88, %r583;
	sub.s32 	%r584, %r88, %r583;
	selp.b32 	%r720, 0, %r584, %p164;
	min.s32 	%r718, %r582, %r88;
	setp.ge.s32 	%p165, %r720, %r718;
	@%p165 bra 	$L__BB49_46;
	add.s32 	%r94, %r90, %r88;
$L__BB49_40:
	sub.s32 	%r585, %r718, %r720;
	shr.u32 	%r586, %r585, 31;
	add.s32 	%r587, %r585, %r586;
	shr.s32 	%r588, %r587, 1;
	add.s32 	%r97, %r588, %r720;
	add.s32 	%r589, %r97, %r89;
	shl.b32 	%r590, %r589, 4;
	add.s32 	%r592, %r573, %r590;
	ld.shared.u32 	%r98, [%r592+4];
	ld.shared.v2.u32 	{%r99, %r100}, [%r592+8];
	not.b32 	%r593, %r97;
	add.s32 	%r594, %r94, %r593;
	shl.b32 	%r595, %r594, 4;
	add.s32 	%r596, %r573, %r595;
	ld.shared.u32 	%r101, [%r596+4];
	ld.shared.v2.u32 	{%r102, %r103}, [%r596+8];
	setp.ne.s32 	%p166, %r101, %r98;
	@%p166 bra 	$L__BB49_44;
	setp.ne.s32 	%p167, %r102, %r99;
	@%p167 bra 	$L__BB49_43;
	setp.lt.s32 	%p198, %r103, %r100;
	bra.uni 	$L__BB49_45;
$L__BB49_43:
	setp.lt.s32 	%p198, %r102, %r99;
	bra.uni 	$L__BB49_45;
$L__BB49_44:
	setp.lt.s32 	%p198, %r101, %r98;
$L__BB49_45:
	add.s32 	%r597, %r97, 1;
	selp.b32 	%r720, %r720, %r597, %p198;
	selp.b32 	%r718, %r97, %r718, %p198;
	setp.lt.s32 	%p168, %r720, %r718;
	@%p168 bra 	$L__BB49_40;
$L__BB49_46:
	add.s32 	%r107, %r720, %r89;
	add.s32 	%r598, %r90, %r88;
	sub.s32 	%r108, %r598, %r720;
	shl.b32 	%r599, %r107, 4;
	add.s32 	%r109, %r573, %r599;
	ld.shared.v4.u32 	{%r733, %r734, %r735, %r736}, [%r109];
	shl.b32 	%r601, %r108, 4;
	add.s32 	%r114, %r573, %r601;
	ld.shared.v4.u32 	{%r724, %r721, %r722, %r723}, [%r114];
	setp.ge.s32 	%p170, %r108, %r91;
	mov.pred 	%p199, 0;
	@%p170 bra 	$L__BB49_53;
	setp.ge.s32 	%p172, %r107, %r90;
	mov.pred 	%p199, -1;
	@%p172 bra 	$L__BB49_53;
	setp.ne.s32 	%p173, %r721, %r734;
	@%p173 bra 	$L__BB49_52;
	setp.ne.s32 	%p174, %r722, %r735;
	@%p174 bra 	$L__BB49_51;
	setp.lt.s32 	%p199, %r723, %r736;
	bra.uni 	$L__BB49_53;
$L__BB49_51:
	setp.lt.s32 	%p199, %r722, %r735;
	bra.uni 	$L__BB49_53;
$L__BB49_52:
	setp.lt.s32 	%p199, %r721, %r734;
$L__BB49_53:
	selp.b32 	%r684, %r724, %r733, %p199;
	selp.b32 	%r683, %r721, %r734, %p199;
	selp.b32 	%r682, %r722, %r735, %p199;
	selp.b32 	%r681, %r723, %r736, %p199;
	selp.u32 	%r602, 1, 0, %p199;
	add.s32 	%r123, %r108, %r602;
	not.pred 	%p175, %p199;
	selp.u32 	%r603, 1, 0, %p175;
	add.s32 	%r124, %r107, %r603;
	@%p175 bra 	$L__BB49_55;
	ld.shared.v4.u32 	{%r724, %r721, %r722, %r723}, [%r114+16];
	bra.uni 	$L__BB49_56;
$L__BB49_55:
	ld.shared.v4.u32 	{%r733, %r734, %r735, %r736}, [%r109+16];
$L__BB49_56:
	setp.ge.s32 	%p177, %r123, %r91;
	mov.pred 	%p200, 0;
	@%p177 bra 	$L__BB49_63;
	setp.ge.s32 	%p179, %r124, %r90;
	mov.pred 	%p200, -1;
	@%p179 bra 	$L__BB49_63;
	setp.eq.s32 	%p180, %r721, %r734;
	@%p180 bra 	$L__BB49_60;
	setp.lt.s32 	%p200, %r721, %r734;
	bra.uni 	$L__BB49_63;
$L__BB49_60:
	setp.eq.s32 	%p181, %r722, %r735;
	@%p181 bra 	$L__BB49_62;
	setp.lt.s32 	%p200, %r722, %r735;
	bra.uni 	$L__BB49_63;
$L__BB49_62:
	setp.lt.s32 	%p200, %r723, %r736;
$L__BB49_63:
	selp.b32 	%r700, %r724, %r733, %p200;
	selp.b32 	%r699, %r721, %r734, %p200;
	selp.b32 	%r698, %r722, %r735, %p200;
	selp.b32 	%r697, %r723, %r736, %p200;
	selp.u32 	%r604, 1, 0, %p200;
	add.s32 	%r145, %r123, %r604;
	not.pred 	%p182, %p200;
	selp.u32 	%r605, 1, 0, %p182;
	add.s32 	%r146, %r124, %r605;
	@%p200 bra 	$L__BB49_65;
	shl.b32 	%r606, %r146, 4;
	mov.u32 	%r607, _ZZN3cub18CUB_300001_SM_10006detail10merge_sort30DeviceMergeSortBlockSortKernelINS2_10policy_hubIN6thrust24THRUST_300001_SM_1000_NS6detail15normal_iteratorINS6_10device_ptrIN4cuda3std3__45tupleIJiiiiEEEEEEEE9Policy600ESG_PNS0_8NullTypeESG_SK_m7sortXYZSE_SJ_EEvbT0_T1_T2_T3_T4_PT6_PT7_T5_NS1_7vsmem_tEE19static_temp_storage;
	add.s32 	%r608, %r607, %r606;
	ld.shared.v4.u32 	{%r733, %r734, %r735, %r736}, [%r608];
	bra.uni 	$L__BB49_66;
$L__BB49_65:
	shl.b32 	%r609, %r145, 4;
	mov.u32 	%r610, _ZZN3cub18CUB_300001_SM_10006detail10merge_sort30DeviceMergeSortBlockSortKernelINS2_10policy_hubIN6thrust24THRUST_300001_SM_1000_NS6detail15normal_iteratorINS6_10device_ptrIN4cuda3std3__45tupleIJiiiiEEEEEEEE9Policy600ESG_PNS0_8NullTypeESG_SK_m7sortXYZSE_SJ_EEvbT0_T1_T2_T3_T4_PT6_PT7_T5_NS1_7vsmem_tEE19static_temp_storage;
	add.s32 	%r611, %r610, %r609;
	ld.shared.v4.u32 	{%r724, %r721, %r722, %r723}, [%r611];
$L__BB49_66:
	setp.ge.s32 	%p184, %r145, %r91;
	mov.pred 	%p201, 0;
	@%p184 bra 	$L__BB49_73;
	setp.ge.s32 	%p186, %r146, %r90;
	mov.pred 	%p201, -1;
	@%p186 bra 	$L__BB49_73;
	setp.eq.s32 	%p187, %r721, %r734;
	@%p187 bra 	$L__BB49_70;
	setp.lt.s32 	%p201, %r721, %r734;
	bra.uni 	$L__BB49_73;
$L__BB49_70:
	setp.eq.s32 	%p188, %r722, %r735;
	@%p188 bra 	$L__BB49_72;
	setp.lt.s32 	%p201, %r722, %r735;
	bra.uni 	$L__BB49_73;
$L__BB49_72:
	setp.lt.s32 	%p201, %r723, %r736;
$L__BB49_73:
	selp.b32 	%r696, %r724, %r733, %p201;
	selp.b32 	%r695, %r721, %r734, %p201;
	selp.b32 	%r694, %r722, %r735, %p201;
	selp.b32 	%r693, %r723, %r736, %p201;
	selp.u32 	%r612, 1, 0, %p201;
	add.s32 	%r167, %r145, %r612;
	not.pred 	%p189, %p201;
	selp.u32 	%r613, 1, 0, %p189;
	add.s32 	%r168, %r146, %r613;
	@%p201 bra 	$L__BB49_75;
	shl.b32 	%r614, %r168, 4;
	mov.u32 	%r615, _ZZN3cub18CUB_300001_SM_10006detail10merge_sort30DeviceMergeSortBlockSortKernelINS2_10policy_hubIN6thrust24THRUST_300001_SM_1000_NS6detail15normal_iteratorINS6_10device_ptrIN4cuda3std3__45tupleIJiiiiEEEEEEEE9Policy600ESG_PNS0_8NullTypeESG_SK_m7sortXYZSE_SJ_EEvbT0_T1_T2_T3_T4_PT6_PT7_T5_NS1_7vsmem_tEE19static_temp_storage;
	add.s32 	%r616, %r615, %r614;
	ld.shared.v4.u32 	{%r733, %r734, %r735, %r736}, [%r616];
	bra.uni 	$L__BB49_76;
$L__BB49_75:
	shl.b32 	%r617, %r167, 4;
	mov.u32 	%r618, _ZZN3cub18CUB_300001_SM_10006detail10merge_sort30DeviceMergeSortBlockSortKernelINS2_10policy_hubIN6thrust24THRUST_300001_SM_1000_NS6detail15normal_iteratorINS6_10device_ptrIN4cuda3std3__45tupleIJiiiiEEEEEEEE9Policy600ESG_PNS0_8NullTypeESG_SK_m7sortXYZSE_SJ_EEvbT0_T1_T2_T3_T4_PT6_PT7_T5_NS1_7vsmem_tEE19static_temp_storage;
	add.s32 	%r619, %r618, %r617;
	ld.shared.v4.u32 	{%r724, %r721, %r722, %r723}, [%r619];
$L__BB49_76:
	setp.ge.s32 	%p191, %r167, %r91;
	mov.pred 	%p202, 0;
	@%p191 bra 	$L__BB49_83;
	setp.ge.s32 	%p193, %r168, %r90;
	mov.pred 	%p202, -1;
	@%p193 bra 	$L__BB49_83;
	setp.eq.s32 	%p194, %r721, %r734;
	@%p194 bra 	$L__BB49_80;
	setp.lt.s32 	%p202, %r721, %r734;
	bra.uni 	$L__BB49_83;
$L__BB49_80:
	setp.eq.s32 	%p195, %r722, %r735;
	@%p195 bra 	$L__BB49_82;
	setp.lt.s32 	%p202, %r722, %r735;
	bra.uni 	$L__BB49_83;
$L__BB49_82:
	setp.lt.s32 	%p202, %r723, %r736;
$L__BB49_83:
	selp.b32 	%r688, %r724, %r733, %p202;
	selp.b32 	%r687, %r721, %r734, %p202;
	selp.b32 	%r686, %r722, %r735, %p202;
	selp.b32 	%r685, %r723, %r736, %p202;
	setp.lt.u32 	%p196, %r86, 129;
	@%p196 bra 	$L__BB49_38;
	ld.param.s8 	%rs3, [_ZN3cub18CUB_300001_SM_10006detail10merge_sort30DeviceMergeSortBlockSortKernelINS2_10policy_hubIN6thrust24THRUST_300001_SM_1000_NS6detail15normal_iteratorINS6_10device_ptrIN4cuda3std3__45tupleIJiiiiEEEEEEEE9Policy600ESG_PNS0_8NullTypeESG_SK_m7sortXYZSE_SJ_EEvbT0_T1_T2_T3_T4_PT6_PT7_T5_NS1_7vsmem_tE_param_0];
	bar.sync 	0;
	setp.eq.s16 	%p197, %rs3, 0;
	@%p197 bra 	$L__BB49_86;
	st.shared.v4.u32 	[%r5], {%r684, %r683, %r682, %r681};
	st.shared.v4.u32 	[%r5+16], {%r700, %r699, %r698, %r697};
	st.shared.v4.u32 	[%r5+32], {%r696, %r695, %r694, %r693};
	st.shared.v4.u32 	[%r5+48], {%r688, %r687, %r686, %r685};
	bar.warp.sync 	-1;
	ld.shared.v4.u32 	{%r620, %r621, %r622, %r623}, [%r4];
	ld.shared.v4.u32 	{%r624, %r625, %r626, %r627}, [%r4+512];
	ld.shared.v4.u32 	{%r628, %r629, %r630, %r631}, [%r4+1024];
	ld.shared.v4.u32 	{%r632, %r633, %r634, %r635}, [%r4+1536];
	cvt.u64.u32 	%rd31, %r3;
	cvt.u64.u32 	%rd32, %r2;
	mov.u32 	%r636, %ctaid.x;
	mul.wide.u32 	%rd33, %r636, 1024;
	or.b64  	%rd34, %rd33, %rd32;
	add.s64 	%rd35, %rd34, %rd31;
	shl.b64 	%rd36, %rd35, 4;
	add.s64 	%rd37, %rd2, %rd36;
	st.global.u32 	[%rd37], %r620;
	st.global.u32 	[%rd37+4], %r621;
	st.global.u32 	[%rd37+8], %r622;
	st.global.u32 	[%rd37+12], %r623;
	st.global.u32 	[%rd37+512], %r624;
	st.global.u32 	[%rd37+516], %r625;
	st.global.u32 	[%rd37+520], %r626;
	st.global.u32 	[%rd37+524], %r627;
	st.global.u32 	[%rd37+1024], %r628;
	st.global.u32 	[%rd37+1028], %r629;
	st.global.u32 	[%rd37+1032], %r630;
	st.global.u32 	[%rd37+1036], %r631;
	st.global.u32 	[%rd37+1536], %r632;
	st.global.u32 	[%rd37+1540], %r633;
	st.global.u32 	[%rd37+1544], %r634;
	st.global.u32 	[%rd37+1548], %r635;
	bra.uni 	$L__BB49_214;
$L__BB49_86:
	ld.param.u64 	%rd42, [_ZN3cub18CUB_300001_SM_10006detail10merge_sort30DeviceMergeSortBlockSortKernelINS2_10policy_hubIN6thrust24THRUST_300001_SM_1000_NS6detail15normal_iteratorINS6_10device_ptrIN4cuda3std3__45tupleIJiiiiEEEEEEEE9Policy600ESG_PNS0_8NullTypeESG_SK_m7sortXYZSE_SJ_EEvbT0_T1_T2_T3_T4_PT6_PT7_T5_NS1_7vsmem_tE_param_6];
	st.shared.v4.u32 	[%r5], {%r684, %r683, %r682, %r681};
	st.shared.v4.u32 	[%r5+16], {%r700, %r699, %r698, %r697};
	st.shared.v4.u32 	[%r5+32], {%r696, %r695, %r694, %r693};
	st.shared.v4.u32 	[%r5+48], {%r688, %r687, %r686, %r685};
	bar.warp.sync 	-1;
	ld.shared.v4.u32 	{%r637, %r638, %r639, %r640}, [%r4];
	ld.shared.v4.u32 	{%r641, %r642, %r643, %r644}, [%r4+512];
	ld.shared.v4.u32 	{%r645, %r646, %r647, %r648}, [%r4+1024];
	ld.shared.v4.u32 	{%r649, %r650, %r651, %r652}, [%r4+1536];
	cvta.to.global.u64 	%rd38, %rd42;
	add.s64 	%rd40, %rd38, %rd29;
	st.global.u32 	[%rd40], %r637;
	st.global.u32 	[%rd40+4], %r638;
	st.global.u32 	[%rd40+8], %r639;
	st.global.u32 	[%rd40+12], %r640;
	st.global.u32 	[%rd40+512], %r641;
	st.global.u32 	[%rd40+516], %r642;
	st.global.u32 	[%rd40+520], %r643;
	st.global.u32 	[%rd40+524], %r644;
	st.global.u32 	[%rd40+1024], %r645;
	st.global.u32 	[%rd40+1028], %r646;
	st.global.u32 	[%rd40+1032], %r647;
	st.global.u32 	[%rd40+1036], %r648;
	st.global.u32 	[%rd40+1536], %r649;
	st.global.u32 	[%rd40+1540], %r650;
	st.global.u32 	[%rd40+1544], %r651;
	st.global.u32 	[%rd40+1548], %r652;
	bra.uni 	$L__BB49_214;
$L__BB49_87:
	cvt.u32.u64 	%r483, %rd3;
	cvt.u32.u64 	%r484, %rd9;
	sub.s32 	%r485, %r484, %r483;
	min.s32 	%r189, %r485, 1024;
	// begin inline asm
	griddepcontrol.wait;
	// end inline asm
	shl.b64 	%rd16, %rd3, 4;
	add.s64 	%rd17, %rd1, %rd16;
	mov.u32 	%r190, %tid.x;
	ld.global.u32 	%r757, [%rd17+12];
	ld.global.u32 	%r758, [%rd17+8];
	ld.global.u32 	%r759, [%rd17+4];
	ld.global.u32 	%r760, [%rd17];
	and.b32  	%r195, %r190, 31;
	shl.b32 	%r486, %r190, 2;
	and.b32  	%r487, %r486, 3968;
	or.b32  	%r196, %r487, %r195;
	setp.ge.s32 	%p42, %r196, %r189;
	shl.b32 	%r488, %r196, 4;
	cvt.u64.u32 	%rd18, %r488;
	add.s64 	%rd5, %rd17, %rd18;
	mov.u32 	%r745, %r757;
	mov.u32 	%r746, %r758;
	mov.u32 	%r747, %r759;
	mov.u32 	%r748, %r760;
	@%p42 bra 	$L__BB49_89;
	ld.global.u32 	%r748, [%rd5];
	ld.global.u32 	%r747, [%rd5+4];
	ld.global.u32 	%r746, [%rd5+8];
	ld.global.u32 	%r745, [%rd5+12];
$L__BB49_89:
	add.s32 	%r205, %r196, 32;
	setp.ge.s32 	%p43, %r205, %r189;
	mov.u32 	%r749, %r757;
	mov.u32 	%r750, %r758;
	mov.u32 	%r751, %r759;
	mov.u32 	%r752, %r760;
	@%p43 bra 	$L__BB49_91;
	ld.global.u32 	%r752, [%rd5+512];
	ld.global.u32 	%r751, [%rd5+516];
	ld.global.u32 	%r750, [%rd5+520];
	ld.global.u32 	%r749, [%rd5+524];
$L__BB49_91:
	add.s32 	%r214, %r196, 64;
	setp.ge.s32 	%p44, %r214, %r189;
	mov.u32 	%r753, %r757;
	mov.u32 	%r754, %r758;
	mov.u32 	%r755, %r759;
	mov.u32 	%r756, %r760;
	@%p44 bra 	$L__BB49_93;
	ld.global.u32 	%r756, [%rd5+1024];
	ld.global.u32 	%r755, [%rd5+1028];
	ld.global.u32 	%r754, [%rd5+1032];
	ld.global.u32 	%r753, [%rd5+1036];
$L__BB49_93:
	add.s32 	%r223, %r196, 96;
	setp.ge.s32 	%p45, %r223, %r189;
	@%p45 bra 	$L__BB49_95;
	ld.global.u32 	%r760, [%rd5+1536];
	ld.global.u32 	%r759, [%rd5+1540];
	ld.global.u32 	%r758, [%rd5+1544];
	ld.global.u32 	%r757, [%rd5+1548];
$L__BB49_95:
	// begin inline asm
	mov.u32 %r489, %laneid;
	// end inline asm
	add.s32 	%r490, %r489, %r487;
	shl.b32 	%r491, %r490, 4;
	mov.u32 	%r492, _ZZN3cub18CUB_300001_SM_10006detail10merge_sort30DeviceMergeSortBlockSortKernelINS2_10policy_hubIN6thrust24THRUST_300001_SM_1000_NS6detail15normal_iteratorINS6_10device_ptrIN4cuda3std3__45tupleIJiiiiEEEEEEEE9Policy600ESG_PNS0_8NullTypeESG_SK_m7sortXYZSE_SJ_EEvbT0_T1_T2_T3_T4_PT6_PT7_T5_NS1_7vsmem_tEE19static_temp_storage;
	add.s32 	%r234, %r492, %r491;
	st.shared.v4.u32 	[%r234], {%r748, %r747, %r746, %r745};
	st.shared.v4.u32 	[%r234+512], {%r752, %r751, %r750, %r749};
	st.shared.v4.u32 	[%r234+1024], {%r756, %r755, %r754, %r753};
	st.shared.v4.u32 	[%r234+1536], {%r760, %r759, %r758, %r757};
	bar.warp.sync 	-1;
	mad.lo.s32 	%r235, %r489, 48, %r234;
	ld.shared.v4.u32 	{%r832, %r831, %r830, %r829}, [%r235];
	ld.shared.v4.u32 	{%r240, %r241, %r242, %r243}, [%r235+16];
	ld.shared.v4.u32 	{%r244, %r245, %r246, %r247}, [%r235+32];
	ld.shared.v4.u32 	{%r248, %r249, %r250, %r251}, [%r235+48];
	bar.sync 	0;
	// begin inline asm
	griddepcontrol.launch_dependents;
	// end inline asm
	or.b32  	%r493, %r486, 1;
	setp.ge.u32 	%p46, %r493, %r189;
	mov.u32 	%r825, %r829;
	mov.u32 	%r826, %r830;
	mov.u32 	%r827, %r831;
	mov.u32 	%r828, %r832;
	mov.u32 	%r765, %r829;
	mov.u32 	%r766, %r830;
	mov.u32 	%r775, %r831;
	mov.u32 	%r768, %r832;
	@%p46 bra 	$L__BB49_102;
	setp.ne.s32 	%p47, %r831, %r241;
	@%p47 bra 	$L__BB49_99;
	setp.ne.s32 	%p49, %r830, %r242;
	@%p49 bra 	$L__BB49_100;
	setp.lt.s32 	%p51, %r829, %r243;
	mov.u32 	%r825, %r243;
	mov.u32 	%r826, %r830;
	mov.u32 	%r827, %r831;
	mov.u32 	%r828, %r240;
	mov.u32 	%r765, %r829;
	mov.u32 	%r766, %r830;
	mov.u32 	%r775, %r831;
	mov.u32 	%r768, %r832;
	@%p51 bra 	$L__BB49_101;
	bra.uni 	$L__BB49_102;
$L__BB49_99:
	setp.lt.s32 	%p48, %r831, %r241;
	mov.u32 	%r825, %r243;
	mov.u32 	%r826, %r242;
	mov.u32 	%r827, %r241;
	mov.u32 	%r828, %r240;
	mov.u32 	%r765, %r829;
	mov.u32 	%r766, %r830;
	mov.u32 	%r775, %r831;
	mov.u32 	%r768, %r832;
	@%p48 bra 	$L__BB49_101;
	bra.uni 	$L__BB49_102;
$L__BB49_100:
	setp.ge.s32 	%p50, %r830, %r242;
	mov.u32 	%r825, %r243;
	mov.u32 	%r826, %r242;
	mov.u32 	%r827, %r831;
	mov.u32 	%r828, %r240;
	mov.u32 	%r765, %r829;
	mov.u32 	%r766, %r830;
	mov.u32 	%r775, %r831;
	mov.u32 	%r768, %r832;
	@%p50 bra 	$L__BB49_102;
$L__BB49_101:
	mov.u32 	%r825, %r243;
	mov.u32 	%r826, %r242;
	mov.u32 	%r827, %r241;
	mov.u32 	%r828, %r240;
	mov.u32 	%r765, %r243;
	mov.u32 	%r766, %r242;
	mov.u32 	%r775, %r241;
	mov.u32 	%r768, %r240;
$L__BB49_102:
	add.s32 	%r494, %r486, 2;
	setp.ge.u32 	%p52, %r494, %r189;
	mov.u32 	%r821, %r765;
	mov.u32 	%r822, %r766;
	mov.u32 	%r823, %r775;
	mov.u32 	%r824, %r768;
	@%p52 bra 	$L__BB49_109;
	setp.eq.s32 	%p53, %r775, %r245;
	@%p53 bra 	$L__BB49_105;
	setp.lt.s32 	%p54, %r775, %r245;
	mov.u32 	%r821, %r247;
	mov.u32 	%r822, %r246;
	mov.u32 	%r823, %r245;
	mov.u32 	%r824, %r244;
	@%p54 bra 	$L__BB49_108;
	bra.uni 	$L__BB49_109;
$L__BB49_105:
	setp.eq.s32 	%p55, %r766, %r246;
	@%p55 bra 	$L__BB49_107;
	setp.lt.s32 	%p56, %r766, %r246;
	mov.u32 	%r821, %r247;
	mov.u32 	%r822, %r246;
	mov.u32 	%r823, %r245;
	mov.u32 	%r824, %r244;
	mov.u32 	%r775, %r245;
	@%p56 bra 	$L__BB49_108;
	bra.uni 	$L__BB49_109;
$L__BB49_107:
	setp.ge.s32 	%p57, %r765, %r247;
	mov.u32 	%r821, %r247;
	mov.u32 	%r822, %r246;
	mov.u32 	%r823, %r245;
	mov.u32 	%r824, %r244;
	mov.u32 	%r766, %r246;
	mov.u32 	%r775, %r245;
	@%p57 bra 	$L__BB49_109;
$L__BB49_108:
	mov.u32 	%r821, %r247;
	mov.u32 	%r822, %r246;
	mov.u32 	%r823, %r245;
	mov.u32 	%r824, %r244;
	mov.u32 	%r765, %r247;
	mov.u32 	%r766, %r246;
	mov.u32 	%r775, %r245;
	mov.u32 	%r768, %r244;
$L__BB49_109:
	add.s32 	%r495, %r486, 3;
	setp.lt.u32 	%p58, %r495, %r189;
	selp.b32 	%r817, %r251, %r765, %p58;
	selp.b32 	%r818, %r250, %r766, %p58;
	selp.b32 	%r819, %r249, %r775, %p58;
	selp.b32 	%r820, %r248, %r768, %p58;
	setp.ge.u32 	%p59, %r486, %r189;
	@%p59 bra 	$L__BB49_146;
	setp.ne.s32 	%p60, %r827, %r831;
	@%p60 bra 	$L__BB49_113;
	setp.ne.s32 	%p62, %r826, %r830;
	@%p62 bra 	$L__BB49_114;
	setp.lt.s32 	%p64, %r825, %r829;
	mov.u32 	%r797, %r825;
	mov.u32 	%r798, %r830;
	mov.u32 	%r799, %r831;
	mov.u32 	%r800, %r828;
	@%p64 bra 	$L__BB49_115;
	bra.uni 	$L__BB49_116;
$L__BB49_113:
	setp.lt.s32 	%p61, %r827, %r831;
	mov.u32 	%r797, %r825;
	mov.u32 	%r798, %r826;
	mov.u32 	%r799, %r827;
	mov.u32 	%r800, %r828;
	@%p61 bra 	$L__BB49_115;
	bra.uni 	$L__BB49_116;
$L__BB49_114:
	setp.ge.s32 	%p63, %r826, %r830;
	mov.u32 	%r797, %r825;
	mov.u32 	%r798, %r826;
	mov.u32 	%r799, %r831;
	mov.u32 	%r800, %r828;
	@%p63 bra 	$L__BB49_116;
$L__BB49_115:
	mov.u32 	%r797, %r829;
	mov.u32 	%r798, %r830;
	mov.u32 	%r799, %r831;
	mov.u32 	%r800, %r832;
	mov.u32 	%r829, %r825;
	mov.u32 	%r830, %r826;
	mov.u32 	%r831, %r827;
	mov.u32 	%r832, %r828;
$L__BB49_116:
	setp.eq.s32 	%p65, %r819, %r823;
	@%p65 bra 	$L__BB49_118;
	setp.lt.s32 	%p66, %r819, %r823;
	mov.u32 	%r785, %r817;
	mov.u32 	%r786, %r818;
	mov.u32 	%r787, %r819;
	mov.u32 	%r788, %r820;
	@%p66 bra 	$L__BB49_121;
	bra.uni 	$L__BB49_122;
$L__BB49_118:
	setp.eq.s32 	%p67, %r818, %r822;
	@%p67 bra 	$L__BB49_120;
	setp.lt.s32 	%p68, %r818, %r822;
	mov.u32 	%r785, %r817;
	mov.u32 	%r786, %r818;
	mov.u32 	%r787, %r823;
	mov.u32 	%r788, %r820;
	@%p68 bra 	$L__BB49_121;
	bra.uni 	$L__BB49_122;
$L__BB49_120:
	setp.ge.s32 	%p69, %r817, %r821;
	mov.u32 	%r785, %r817;
	mov.u32 	%r786, %r822;
	mov.u32 	%r787, %r823;
	mov.u32 	%r788, %r820;
	@%p69 bra 	$L__BB49_122;
$L__BB49_121:
	mov.u32 	%r785, %r821;
	mov.u32 	%r786, %r822;
	mov.u32 	%r787, %r823;
	mov.u32 	%r788, %r824;
	mov.u32 	%r821, %r817;
	mov.u32 	%r822, %r818;
	mov.u32 	%r823, %r819;
	mov.u32 	%r824, %r820;
$L__BB49_122:
	setp.eq.s32 	%p70, %r823, %r799;
	@%p70 bra 	$L__BB49_124;
	setp.lt.s32 	%p71, %r823, %r799;
	mov.u32 	%r813, %r821;
	mov.u32 	%r794, %r822;
	mov.u32 	%r795, %r823;
	mov.u32 	%r816, %r824;
	@%p71 bra 	$L__BB49_127;
	bra.uni 	$L__BB49_128;
$L__BB49_124:
	setp.eq.s32 	%p72, %r822, %r798;
	@%p72 bra 	$L__BB49_126;
	setp.lt.s32 	%p73, %r822, %r798;
	mov.u32 	%r813, %r821;
	mov.u32 	%r794, %r822;
	mov.u32 	%r795, %r799;
	mov.u32 	%r816, %r824;
	@%p73 bra 	$L__BB49_127;
	bra.uni 	$L__BB49_128;
$L__BB49_126:
	setp.ge.s32 	%p74, %r821, %r797;
	mov.u32 	%r813, %r821;
	mov.u32 	%r794, %r798;
	mov.u32 	%r795, %r799;
	mov.u32 	%r816, %r824;
	@%p74 bra 	$L__BB49_128;
$L__BB49_127:
	mov.u32 	%r813, %r797;
	mov.u32 	%r794, %r798;
	mov.u32 	%r795, %r799;
	mov.u32 	%r816, %r800;
	mov.u32 	%r797, %r821;
	mov.u32 	%r798, %r822;
	mov.u32 	%r799, %r823;
	mov.u32 	%r800, %r824;
$L__BB49_128:
	setp.eq.s32 	%p75, %r799, %r831;
	@%p75 bra 	$L__BB49_130;
	setp.lt.s32 	%p76, %r799, %r831;
	mov.u32 	%r825, %r797;
	mov.u32 	%r826, %r798;
	mov.u32 	%r827, %r799;
	mov.u32 	%r828, %r800;
	@%p76 bra 	$L__BB49_133;
	bra.uni 	$L__BB49_134;
$L__BB49_130:
	setp.eq.s32 	%p77, %r798, %r830;
	@%p77 bra 	$L__BB49_132;
	setp.lt.s32 	%p78, %r798, %r830;
	mov.u32 	%r825, %r797;
	mov.u32 	%r826, %r798;
	mov.u32 	%r827, %r831;
	mov.u32 	%r828, %r800;
	@%p78 bra 	$L__BB49_133;
	bra.uni 	$L__BB49_134;
$L__BB49_132:
	setp.ge.s32 	%p79, %r797, %r829;
	mov.u32 	%r825, %r797;
	mov.u32 	%r826, %r830;
	mov.u32 	%r827, %r831;
	mov.u32 	%r828, %r800;
	@%p79 bra 	$L__BB49_134;
$L__BB49_133:
	mov.u32 	%r825, %r829;
	mov.u32 	%r826, %r830;
	mov.u32 	%r827, %r831;
	mov.u32 	%r828, %r832;
	mov.u32 	%r829, %r797;
	mov.u32 	%r830, %r798;
	mov.u32 	%r831, %r799;
	mov.u32 	%r832, %r800;
$L__BB49_134:
	setp.eq.s32 	%p80, %r787, %r795;
	@%p80 bra 	$L__BB49_136;
	setp.lt.s32 	%p81, %r787, %r795;
	mov.u32 	%r817, %r785;
	mov.u32 	%r818, %r786;
	mov.u32 	%r819, %r787;
	mov.u32 	%r820, %r788;
	mov.u32 	%r814, %r794;
	mov.u32 	%r815, %r795;
	@%p81 bra 	$L__BB49_139;
	bra.uni 	$L__BB49_140;
$L__BB49_136:
	setp.eq.s32 	%p82, %r786, %r794;
	@%p82 bra 	$L__BB49_138;
	setp.lt.s32 	%p83, %r786, %r794;
	mov.u32 	%r817, %r785;
	mov.u32 	%r818, %r786;
	mov.u32 	%r819, %r787;
	mov.u32 	%r820, %r788;
	mov.u32 	%r814, %r794;
	mov.u32 	%r815, %r787;
	@%p83 bra 	$L__BB49_139;
	bra.uni 	$L__BB49_140;
$L__BB49_138:
	setp.ge.s32 	%p84, %r785, %r813;
	mov.u32 	%r817, %r785;
	mov.u32 	%r818, %r786;
	mov.u32 	%r819, %r787;
	mov.u32 	%r820, %r788;
	mov.u32 	%r814, %r786;
	mov.u32 	%r815, %r787;
	@%p84 bra 	$L__BB49_140;
$L__BB49_139:
	mov.u32 	%r817, %r813;
	mov.u32 	%r818, %r794;
	mov.u32 	%r819, %r795;
	mov.u32 	%r820, %r816;
	mov.u32 	%r813, %r785;
	mov.u32 	%r814, %r786;
	mov.u32 	%r815, %r787;
	mov.u32 	%r816, %r788;
$L__BB49_140:
	setp.eq.s32 	%p85, %r815, %r827;
	@%p85 bra 	$L__BB49_142;
	setp.lt.s32 	%p86, %r815, %r827;
	mov.u32 	%r821, %r813;
	mov.u32 	%r822, %r814;
	mov.u32 	%r823, %r815;
	mov.u32 	%r824, %r816;
	@%p86 bra 	$L__BB49_145;
	bra.uni 	$L__BB49_146;
$L__BB49_142:
	setp.eq.s32 	%p87, %r814, %r826;
	@%p87 bra 	$L__BB49_144;
	setp.lt.s32 	%p88, %r814, %r826;
	mov.u32 	%r821, %r813;
	mov.u32 	%r822, %r814;
	mov.u32 	%r823, %r827;
	mov.u32 	%r824, %r816;
	@%p88 bra 	$L__BB49_145;
	bra.uni 	$L__BB49_146;
$L__BB49_144:
	setp.ge.s32 	%p89, %r813, %r825;
	mov.u32 	%r821, %r813;
	mov.u32 	%r822, %r826;
	mov.u32 	%r823, %r827;
	mov.u32 	%r824, %r816;
	@%p89 bra 	$L__BB49_146;
$L__BB49_145:
	mov.u32 	%r821, %r825;
	mov.u32 	%r822, %r826;
	mov.u32 	%r823, %r827;
	mov.u32 	%r824, %r828;
	mov.u32 	%r825, %r813;
	mov.u32 	%r826, %r814;
	mov.u32 	%r827, %r815;
	mov.u32 	%r828, %r816;
$L__BB49_146:
	mov.b32 	%r849, 2;
$L__BB49_147:
	mov.u32 	%r344, %r849;
	bar.sync 	0;
	add.s32 	%r497, %r344, -1;
	shl.b32 	%r498, %r190, 6;
	mov.u32 	%r499, _ZZN3cub18CUB_300001_SM_10006detail10merge_sort30DeviceMergeSortBlockSortKernelINS2_10policy_hubIN6thrust24THRUST_300001_SM_1000_NS6detail15normal_iteratorINS6_10device_ptrIN4cuda3std3__45tupleIJiiiiEEEEEEEE9Policy600ESG_PNS0_8NullTypeESG_SK_m7sortXYZSE_SJ_EEvbT0_T1_T2_T3_T4_PT6_PT7_T5_NS1_7vsmem_tEE19static_temp_storage;
	add.s32 	%r500, %r499, %r498;
	st.shared.v4.u32 	[%r500], {%r832, %r831, %r830, %r829};
	st.shared.v4.u32 	[%r500+16], {%r828, %r827, %r826, %r825};
	st.shared.v4.u32 	[%r500+32], {%r824, %r823, %r822, %r821};
	st.shared.v4.u32 	[%r500+48], {%r820, %r819, %r818, %r817};
	bar.sync 	0;
	neg.s32 	%r501, %r344;
	and.b32  	%r502, %r190, %r501;
	shl.b32 	%r503, %r502, 2;
	shl.b32 	%r504, %r344, 1;
	and.b32  	%r505, %r497, %r190;
	shl.b32 	%r506, %r505, 2;
	min.s32 	%r345, %r506, %r189;
	min.s32 	%r346, %r503, %r189;
	add.s32 	%r507, %r346, %r504;
	min.s32 	%r347, %r507, %r189;
	add.s32 	%r508, %r347, %r504;
	min.s32 	%r348, %r508, %r189;
	sub.s32 	%r509, %r347, %r346;
	sub.s32 	%r510, %r348, %r347;
	setp.lt.s32 	%p90, %r345, %r510;
	sub.s32 	%r511, %r345, %r510;
	selp.b32 	%r852, 0, %r511, %p90;
	min.s32 	%r850, %r509, %r345;
	setp.ge.s32 	%p91, %r852, %r850;
	@%p91 bra 	$L__BB49_155;
	add.s32 	%r351, %r347, %r345;
$L__BB49_149:
	sub.s32 	%r512, %r850, %r852;
	shr.u32 	%r513, %r512, 31;
	add.s32 	%r514, %r512, %r513;
	shr.s32 	%r515, %r514, 1;
	add.s32 	%r354, %r515, %r852;
	add.s32 	%r516, %r354, %r346;
	shl.b32 	%r517, %r516, 4;
	add.s32 	%r519, %r499, %r517;
	ld.shared.u32 	%r355, [%r519+4];
	ld.shared.v2.u32 	{%r356, %r357}, [%r519+8];
	not.b32 	%r520, %r354;
	add.s32 	%r521, %r351, %r520;
	shl.b32 	%r522, %r521, 4;
	add.s32 	%r523, %r499, %r522;
	ld.shared.u32 	%r358, [%r523+4];
	ld.shared.v2.u32 	{%r359, %r360}, [%r523+8];
	setp.ne.s32 	%p92, %r358, %r355;
	@%p92 bra 	$L__BB49_153;
	setp.ne.s32 	%p93, %r359, %r356;
	@%p93 bra 	$L__BB49_152;
	setp.lt.s32 	%p203, %r360, %r357;
	bra.uni 	$L__BB49_154;
$L__BB49_152:
	setp.lt.s32 	%p203, %r359, %r356;
	bra.uni 	$L__BB49_154;
$L__BB49_153:
	setp.lt.s32 	%p203, %r358, %r355;
$L__BB49_154:
	add.s32 	%r524, %r354, 1;
	selp.b32 	%r852, %r852, %r524, %p203;
	selp.b32 	%r850, %r354, %r850, %p203;
	setp.lt.s32 	%p94, %r852, %r850;
	@%p94 bra 	$L__BB49_149;
$L__BB49_155:
	add.s32 	%r364, %r852, %r346;
	add.s32 	%r525, %r347, %r345;
	sub.s32 	%r365, %r525, %r852;
	shl.b32 	%r526, %r364, 4;
	add.s32 	%r366, %r499, %r526;
	ld.shared.v4.u32 	{%r865, %r866, %r867, %r868}, [%r366];
	shl.b32 	%r528, %r365, 4;
	add.s32 	%r371, %r499, %r528;
	ld.shared.v4.u32 	{%r853, %r856, %r855, %r854}, [%r371];
	setp.ge.s32 	%p96, %r365, %r348;
	mov.pred 	%p204, 0;
	@%p96 bra 	$L__BB49_162;
	setp.ge.s32 	%p98, %r364, %r347;
	mov.pred 	%p204, -1;
	@%p98 bra 	$L__BB49_162;
	setp.ne.s32 	%p99, %r856, %r866;
	@%p99 bra 	$L__BB49_161;
	setp.ne.s32 	%p100, %r855, %r867;
	@%p100 bra 	$L__BB49_160;
	setp.lt.s32 	%p204, %r854, %r868;
	bra.uni 	$L__BB49_162;
$L__BB49_160:
	setp.lt.s32 	%p204, %r855, %r867;
	bra.uni 	$L__BB49_162;
$L__BB49_161:
	setp.lt.s32 	%p204, %r856, %r866;
$L__BB49_162:
	selp.b32 	%r832, %r853, %r865, %p204;
	selp.b32 	%r831, %r856, %r866, %p204;
	selp.b32 	%r830, %r855, %r867, %p204;
	selp.b32 	%r829, %r854, %r868, %p204;
	selp.u32 	%r529, 1, 0, %p204;
	add.s32 	%r380, %r365, %r529;
	not.pred 	%p101, %p204;
	selp.u32 	%r530, 1, 0, %p101;
	add.s32 	%r381, %r364, %r530;
	@%p101 bra 	$L__BB49_164;
	ld.shared.v4.u32 	{%r853, %r856, %r855, %r854}, [%r371+16];
	bra.uni 	$L__BB49_165;
$L__BB49_164:
	ld.shared.v4.u32 	{%r865, %r866, %r867, %r868}, [%r366+16];
$L__BB49_165:
	setp.ge.s32 	%p103, %r380, %r348;
	mov.pred 	%p205, 0;
	@%p103 bra 	$L__BB49_172;
	setp.ge.s32 	%p105, %r381, %r347;
	mov.pred 	%p205, -1;
	@%p105 bra 	$L__BB49_172;
	setp.eq.s32 	%p106, %r856, %r866;
	@%p106 bra 	$L__BB49_169;
	setp.lt.s32 	%p205, %r856, %r866;
	bra.uni 	$L__BB49_172;
$L__BB49_169:
	setp.eq.s32 	%p107, %r855, %r867;
	@%p107 bra 	$L__BB49_171;
	setp.lt.s32 	%p205, %r855, %r867;
	bra.uni 	$L__BB49_172;
$L__BB49_171:
	setp.lt.s32 	%p205, %r854, %r868;
$L__BB49_172:
	selp.b32 	%r828, %r853, %r865, %p205;
	selp.b32 	%r827, %r856, %r866, %p205;
	selp.b32 	%r826, %r855, %r867, %p205;
	selp.b32 	%r825, %r854, %r868, %p205;
	selp.u32 	%r531, 1, 0, %p205;
	add.s32 	%r402, %r380, %r531;
	not.pred 	%p108, %p205;
	selp.u32 	%r532, 1, 0, %p108;
	add.s32 	%r403, %r381, %r532;
	@%p205 bra 	$L__BB49_174;
	shl.b32 	%r533, %r403, 4;
	mov.u32 	%r534, _ZZN3cub18CUB_300001_SM_10006detail10merge_sort30DeviceMergeSortBlockSortKernelINS2_10policy_hubIN6thrust24THRUST_300001_SM_1000_NS6detail15normal_iteratorINS6_10device_ptrIN4cuda3std3__45tupleIJiiiiEEEEEEEE9Policy600ESG_PNS0_8NullTypeESG_SK_m7sortXYZSE_SJ_EEvbT0_T1_T2_T3_T4_PT6_PT7_T5_NS1_7vsmem_tEE19static_temp_storage;
	add.s32 	%r535, %r534, %r533;
	ld.shared.v4.u32 	{%r865, %r866, %r867, %r868}, [%r535];
	bra.uni 	$L__BB49_175;
$L__BB49_174:
	shl.b32 	%r536, %r402, 4;
	mov.u32 	%r537, _ZZN3cub18CUB_300001_SM_10006detail10merge_sort30DeviceMergeSortBlockSortKernelINS2_10policy_hubIN6thrust24THRUST_300001_SM_1000_NS6detail15normal_iteratorINS6_10device_ptrIN4cuda3std3__45tupleIJiiiiEEEEEEEE9Policy600ESG_PNS0_8NullTypeESG_SK_m7sortXYZSE_SJ_EEvbT0_T1_T2_T3_T4_PT6_PT7_T5_NS1_7vsmem_tEE19static_temp_storage;
	add.s32 	%r538, %r537, %r536;
	ld.shared.v4.u32 	{%r853, %r856, %r855, %r854}, [%r538];
$L__BB49_175:
	setp.ge.s32 	%p110, %r402, %r348;
	mov.pred 	%p206, 0;
	@%p110 bra 	$L__BB49_182;
	setp.ge.s32 	%p112, %r403, %r347;
	mov.pred 	%p206, -1;
	@%p112 bra 	$L__BB49_182;
	setp.eq.s32 	%p113, %r856, %r866;
	@%p113 bra 	$L__BB49_179;
	setp.lt.s32 	%p206, %r856, %r866;
	bra.uni 	$L__BB49_182;
$L__BB49_179:
	setp.eq.s32 	%p114, %r855, %r867;
	@%p114 bra 	$L__BB49_181;
	setp.lt.s32 	%p206, %r855, %r867;
	bra.uni 	$L__BB49_182;
$L__BB49_181:
	setp.lt.s32 	%p206, %r854, %r868;
$L__BB49_182:
	selp.b32 	%r824, %r853, %r865, %p206;
	selp.b32 	%r823, %r856, %r866, %p206;
	selp.b32 	%r822, %r855, %r867, %p206;
	selp.b32 	%r821, %r854, %r868, %p206;
	selp.u32 	%r539, 1, 0, %p206;
	add.s32 	%r424, %r402, %r539;
	not.pred 	%p115, %p206;
	selp.u32 	%r540, 1, 0, %p115;
	add.s32 	%r425, %r403, %r540;
	@%p206 bra 	$L__BB49_184;
	shl.b32 	%r541, %r425, 4;
	mov.u32 	%r542, _ZZN3cub18CUB_300001_SM_10006detail10merge_sort30DeviceMergeSortBlockSortKernelINS2_10policy_hubIN6thrust24THRUST_300001_SM_1000_NS6detail15normal_iteratorINS6_10device_ptrIN4cuda3std3__45tupleIJiiiiEEEEEEEE9Policy600ESG_PNS0_8NullTypeESG_SK_m7sortXYZSE_SJ_EEvbT0_T1_T2_T3_T4_PT6_PT7_T5_NS1_7vsmem_tEE19static_temp_storage;
	add.s32 	%r543, %r542, %r541;
	ld.shared.v4.u32 	{%r865, %r866, %r867, %r868}, [%r543];
	bra.uni 	$L__BB49_185;
$L__BB49_184:
	shl.b32 	%r544, %r424, 4;
	mov.u32 	%r545, _ZZN3cub18CUB_300001_SM_10006detail10merge_sort30DeviceMergeSortBlockSortKernelINS2_10policy_hubIN6thrust24THRUST_300001_SM_1000_NS6detail15normal_iteratorINS6_10device_ptrIN4cuda3std3__45tupleIJiiiiEEEEEEEE9Policy600ESG_PNS0_8NullTypeESG_SK_m7sortXYZSE_SJ_EEvbT0_T1_T2_T3_T4_PT6_PT7_T5_NS1_7vsmem_tEE19static_temp_storage;
	add.s32 	%r546, %r545, %r544;
	ld.shared.v4.u32 	{%r853, %r856, %r855, %r854}, [%r546];
$L__BB49_185:
	setp.ge.s32 	%p117, %r424, %r348;
	mov.pred 	%p207, 0;
	@%p117 bra 	$L__BB49_192;
	setp.ge.s32 	%p119, %r425, %r347;
	mov.pred 	%p207, -1;
	@%p119 bra 	$L__BB49_192;
	setp.eq.s32 	%p120, %r856, %r866;
	@%p120 bra 	$L__BB49_189;
	setp.lt.s32 	%p207, %r856, %r866;
	bra.uni 	$L__BB49_192;
$L__BB49_189:
	setp.eq.s32 	%p121, %r855, %r867;
	@%p121 bra 	$L__BB49_191;
	setp.lt.s32 	%p207, %r855, %r867;
	bra.uni 	$L__BB49_192;
$L__BB49_191:
	setp.lt.s32 	%p207, %r854, %r868;
$L__BB49_192:
	shl.b32 	%r849, %r344, 1;
	selp.b32 	%r820, %r853, %r865, %p207;
	selp.b32 	%r819, %r856, %r866, %p207;
	selp.b32 	%r818, %r855, %r867, %p207;
	selp.b32 	%r817, %r854, %r868, %p207;
	setp.lt.u32 	%p122, %r344, 129;
	@%p122 bra 	$L__BB49_147;
	ld.param.s8 	%rs2, [_ZN3cub18CUB_300001_SM_10006detail10merge_sort30DeviceMergeSortBlockSortKernelINS2_10policy_hubIN6thrust24THRUST_300001_SM_1000_NS6detail15normal_iteratorINS6_10device_ptrIN4cuda3std3__45tupleIJiiiiEEEEEEEE9Policy600ESG_PNS0_8NullTypeESG_SK_m7sortXYZSE_SJ_EEvbT0_T1_T2_T3_T4_PT6_PT7_T5_NS1_7vsmem_tE_param_0];
	mov.u32 	%r547, %ctaid.x;
	mul.wide.u32 	%rd6, %r547, 1024;
	bar.sync 	0;
	setp.eq.s16 	%p123, %rs2, 0;
	@%p123 bra 	$L__BB49_204;
	st.shared.v4.u32 	[%r235], {%r832, %r831, %r830, %r829};
	st.shared.v4.u32 	[%r235+16], {%r828, %r827, %r826, %r825};
	st.shared.v4.u32 	[%r235+32], {%r824, %r823, %r822, %r821};
	st.shared.v4.u32 	[%r235+48], {%r820, %r819, %r818, %r817};
	bar.warp.sync 	-1;
	ld.shared.v4.u32 	{%r450, %r449, %r448, %r447}, [%r234];
	ld.shared.v4.u32 	{%r454, %r453, %r452, %r451}, [%r234+512];
	ld.shared.v4.u32 	{%r458, %r457, %r456, %r455}, [%r234+1024];
	ld.shared.v4.u32 	{%r462, %r461, %r460, %r459}, [%r234+1536];
	setp.eq.s32 	%p124, %r190, 0;
	@%p124 bra 	$L__BB49_195;
	bra.uni 	$L__BB49_196;
$L__BB49_195:
	st.volatile.shared.u32 	[_ZZN3cub18CUB_300001_SM_10006detail10merge_sort30DeviceMergeSortBlockSortKernelINS2_10policy_hubIN6thrust24THRUST_300001_SM_1000_NS6detail15normal_iteratorINS6_10device_ptrIN4cuda3std3__45tupleIJiiiiEEEEEEEE9Policy600ESG_PNS0_8NullTypeESG_SK_m7sortXYZSE_SJ_EEvbT0_T1_T2_T3_T4_PT6_PT7_T5_NS1_7vsmem_tEE19static_temp_storage+16384], %r189;
$L__BB49_196:
	bar.sync 	0;
	ld.volatile.shared.u32 	%r479, [_ZZN3cub18CUB_300001_SM_10006detail10merge_sort30DeviceMergeSortBlockSortKernelINS2_10policy_hubIN6thrust24THRUST_300001_SM_1000_NS6detail15normal_iteratorINS6_10device_ptrIN4cuda3std3__45tupleIJiiiiEEEEEEEE9Policy600ESG_PNS0_8NullTypeESG_SK_m7sortXYZSE_SJ_EEvbT0_T1_T2_T3_T4_PT6_PT7_T5_NS1_7vsmem_tEE19static_temp_storage+16384];
	cvt.u64.u32 	%rd19, %r487;
	cvt.u64.u32 	%rd20, %r195;
	add.s64 	%rd21, %rd6, %rd20;
	add.s64 	%rd22, %rd21, %rd19;
	setp.ge.s32 	%p125, %r196, %r479;
	shl.b64 	%rd23, %rd22, 4;
	add.s64 	%rd7, %rd2, %rd23;
	@%p125 bra 	$L__BB49_198;
	st.global.u32 	[%rd7], %r450;
	st.global.u32 	[%rd7+4], %r449;
	st.global.u32 	[%rd7+8], %r448;
	st.global.u32 	[%rd7+12], %r447;
$L__BB49_198:
	setp.ge.s32 	%p126, %r205, %r479;
	@%p126 bra 	$L__BB49_200;
	st.global.u32 	[%rd7+512], %r454;
	st.global.u32 	[%rd7+516], %r453;
	st.global.u32 	[%rd7+520], %r452;
	st.global.u32 	[%rd7+524], %r451;
$L__BB49_200:
	setp.ge.s32 	%p127, %r214, %r479;
	@%p127 bra 	$L__BB49_202;
	st.global.u32 	[%rd7+1024], %r458;
	st.global.u32 	[%rd7+1028], %r457;
	st.global.u32 	[%rd7+1032], %r456;
	st.global.u32 	[%rd7+1036], %r455;
$L__BB49_202:
	setp.ge.s32 	%p128, %r223, %r479;
	@%p128 bra 	$L__BB49_214;
	st.global.u32 	[%rd7+1536], %r462;
	st.global.u32 	[%rd7+1540], %r461;
	st.global.u32 	[%rd7+1544], %r460;
	st.global.u32 	[%rd7+1548], %r459;
	bra.uni 	$L__BB49_214;
$L__BB49_204:
	st.shared.v4.u32 	[%r235], {%r832, %r831, %r830, %r829};
	st.shared.v4.u32 	[%r235+16], {%r828, %r827, %r826, %r825};
	st.shared.v4.u32 	[%r235+32], {%r824, %r823, %r822, %r821};
	st.shared.v4.u32 	[%r235+48], {%r820, %r819, %r818, %r817};
	bar.warp.sync 	-1;
	ld.shared.v4.u32 	{%r466, %r465, %r464, %r463}, [%r234];
	ld.shared.v4.u32 	{%r470, %r469, %r468, %r467}, [%r234+512];
	ld.shared.v4.u32 	{%r474, %r473, %r472, %r471}, [%r234+1024];
	ld.shared.v4.u32 	{%r478, %r477, %r476, %r475}, [%r234+1536];
	setp.eq.s32 	%p129, %r190, 0;
	@%p129 bra 	$L__BB49_205;
	bra.uni 	$L__BB49_206;
$L__BB49_205:
	st.volatile.shared.u32 	[_ZZN3cub18CUB_300001_SM_10006detail10merge_sort30DeviceMergeSortBlockSortKernelINS2_10policy_hubIN6thrust24THRUST_300001_SM_1000_NS6detail15normal_iteratorINS6_10device_ptrIN4cuda3std3__45tupleIJiiiiEEEEEEEE9Policy600ESG_PNS0_8NullTypeESG_SK_m7sortXYZSE_SJ_EEvbT0_T1_T2_T3_T4_PT6_PT7_T5_NS1_7vsmem_tEE19static_temp_storage+16384], %r189;
$L__BB49_206:
	ld.param.u64 	%rd41, [_ZN3cub18CUB_300001_SM_10006detail10merge_sort30DeviceMergeSortBlockSortKernelINS2_10policy_hubIN6thrust24THRUST_300001_SM_1000_NS6detail15normal_iteratorINS6_10device_ptrIN4cuda3std3__45tupleIJiiiiEEEEEEEE9Policy600ESG_PNS0_8NullTypeESG_SK_m7sortXYZSE_SJ_EEvbT0_T1_T2_T3_T4_PT6_PT7_T5_NS1_7vsmem_tE_param_6];
	bar.sync 	0;
	ld.volatile.shared.u32 	%r480, [_ZZN3cub18CUB_300001_SM_10006detail10merge_sort30DeviceMergeSortBlockSortKernelINS2_10policy_hubIN6thrust24THRUST_300001_SM_1000_NS6detail15normal_iteratorINS6_10device_ptrIN4cuda3std3__45tupleIJiiiiEEEEEEEE9Policy600ESG_PNS0_8NullTypeESG_SK_m7sortXYZSE_SJ_EEvbT0_T1_T2_T3_T4_PT6_PT7_T5_NS1_7vsmem_tEE19static_temp_storage+16384];
	setp.ge.s32 	%p130, %r196, %r480;
	cvt.u64.u32 	%rd24, %r196;
	add.s64 	%rd25, %rd6, %rd24;
	cvta.to.global.u64 	%rd26, %rd41;
	shl.b64 	%rd27, %rd25, 4;
	add.s64 	%rd8, %rd26, %rd27;
	@%p130 bra 	$L__BB49_208;
	st.global.u32 	[%rd8], %r466;
	st.global.u32 	[%rd8+4], %r465;
	st.global.u32 	[%rd8+8], %r464;
	st.global.u32 	[%rd8+12], %r463;
$L__BB49_208:
	setp.ge.s32 	%p131, %r205, %r480;
	@%p131 bra 	$L__BB49_210;
	st.global.u32 	[%rd8+512], %r470;
	st.global.u32 	[%rd8+516], %r469;
	st.global.u32 	[%rd8+520], %r468;
	st.global.u32 	[%rd8+524], %r467;
$L__BB49_210:
	setp.ge.s32 	%p132, %r214, %r480;
	@%p132 bra 	$L__BB49_212;
	st.global.u32 	[%rd8+1024], %r474;
	st.global.u32 	[%rd8+1028], %r473;
	st.global.u32 	[%rd8+1032], %r472;
	st.global.u32 	[%rd8+1036], %r471;
$L__BB49_212:
	setp.ge.s32 	%p133, %r223, %r480;
	@%p133 bra 	$L__BB49_214;
	st.global.u32 	[%rd8+1536], %r478;
	st.global.u32 	[%rd8+1540], %r477;
	st.global.u32 	[%rd8+1544], %r476;
	st.global.u32 	[%rd8+1548], %r475;
$L__BB49_214:
	ret;

}
	// .globl	_ZN3cub18CUB_300001_SM_10006detail10merge_sort30DeviceMergeSortPartitionKernelIN6thrust24THRUST_300001_SM_1000_NS6detail15normal_iteratorINS5_10device_ptrIN4cuda3std3__45tupleIJiiiiEEEEEEEm7sortXYZSD_EEvbT_PT2_T0_SK_PSK_T1_SK_i
.visible .entry _ZN3cub18CUB_300001_SM_10006detail10merge_sort30DeviceMergeSortPartitionKernelIN6thrust24THRUST_300001_SM_1000_NS6detail15normal_iteratorINS5_10device_ptrIN4cuda3std3__45tupleIJiiiiEEEEEEEm7sortXYZSD_EEvbT_PT2_T0_SK_PSK_T1_SK_i(
	.param .u8 _ZN3cub18CUB_300001_SM_10006detail10merge_sort30DeviceMergeSortPartitionKernelIN6thrust24THRUST_300001_SM_1000_NS6detail15normal_iteratorINS5_10device_ptrIN4cuda3std3__45tupleIJiiiiEEEEEEEm7sortXYZSD_EEvbT_PT2_T0_SK_PSK_T1_SK_i_param_0,
	.param .align 8 .b8 _ZN3cub18CUB_300001_SM_10006detail10merge_sort30DeviceMergeSortPartitionKernelIN6thrust24THRUST_300001_SM_1000_NS6detail15normal_iteratorINS5_10device_ptrIN4cuda3std3__45tupleIJiiiiEEEEEEEm7sortXYZSD_EEvbT_PT2_T0_SK_PSK_T1_SK_i_param_1[8],
	.param .u64 .ptr .align 1 _ZN3cub18CUB_300001_SM_10006detail10merge_sort30DeviceMergeSortPartitionKernelIN6thrust24THRUST_300001_SM_1000_NS6detail15normal_iteratorINS5_10device_ptrIN4cuda3std3__45tupleIJiiiiEEEEEEEm7sortXYZSD_EEvbT_PT2_T0_SK_PSK_T1_SK_i_param_2,
	.param .u64 _ZN3cub18CUB_300001_SM_10006detail10merge_sort30DeviceMergeSortPartitionKernelIN6thrust24THRUST_300001_SM_1000_NS6detail15normal_iteratorINS5_10device_ptrIN4cuda3std3__45tupleIJiiiiEEEEEEEm7sortXYZSD_EEvbT_PT2_T0_SK_PSK_T1_SK_i_param_3,
	.param .u64 _ZN3cub18CUB_300001_SM_10006detail10merge_sort30DeviceMergeSortPartitionKernelIN6thrust24THRUST_300001_SM_1000_NS6detail15normal_iteratorINS5_10device_ptrIN4cuda3std3__45tupleIJiiiiEEEEEEEm7sortXYZSD_EEvbT_PT2_T0_SK_PSK_T1_SK_i_param_4,
	.param .u64 .ptr .align 1 _ZN3cub18CUB_300001_SM_10006detail10merge_sort30DeviceMergeSortPartitionKernelIN6thrust24THRUST_300001_SM_1000_NS6detail15normal_iteratorINS5_10device_ptrIN4cuda3std3__45tupleIJiiiiEEEEEEEm7sortXYZSD_EEvbT_PT2_T0_SK_PSK_T1_SK_i_param_5,
	.param .align 1 .b8 _ZN3cub18CUB_300001_SM_10006detail10merge_sort30DeviceMergeSortPartitionKernelIN6thrust24THRUST_300001_SM_1000_NS6detail15normal_iteratorINS5_10device_ptrIN4cuda3std3__45tupleIJiiiiEEEEEEEm7sortXYZSD_EEvbT_PT2_T0_SK_PSK_T1_SK_i_param_6[1],
	.param .u64 _ZN3cub18CUB_300001_SM_10006detail10merge_sort30DeviceMergeSortPartitionKernelIN6thrust24THRUST_300001_SM_1000_NS6detail15normal_iteratorINS5_10device_ptrIN4cuda3std3__45tupleIJiiiiEEEEEEEm7sortXYZSD_EEvbT_PT2_T0_SK_PSK_T1_SK_i_param_7,
	.param .u32 _ZN3cub18CUB_300001_SM_10006detail10merge_sort30DeviceMergeSortPartitionKernelIN6thrust24THRUST_300001_SM_1000_NS6detail15normal_iteratorINS5_10device_ptrIN4cuda3std3__45tupleIJiiiiEEEEEEEm7sortXYZSD_EEvbT_PT2_T0_SK_PSK_T1_SK_i_param_8
)
{
	.reg .pred 	%p<22>;
	.reg .b16 	%rs<2>;
	.reg .b32 	%r<18>;
	.reg .b64 	%rd<86>;

	ld.param.u64 	%rd29, [_ZN3cub18CUB_300001_SM_10006detail10merge_sort30DeviceMergeSortPartitionKernelIN6thrust24THRUST_300001_SM_1000_NS6detail15normal_iteratorINS5_10device_ptrIN4cuda3std3__45tupleIJiiiiEEEEEEEm7sortXYZSD_EEvbT_PT2_T0_SK_PSK_T1_SK_i_param_1];
	ld.param.s8 	%rs1, [_ZN3cub18CUB_300001_SM_10006detail10merge_sort30DeviceMergeSortPartitionKernelIN6thrust24THRUST_300001_SM_1000_NS6detail15normal_iteratorINS5_10device_ptrIN4cuda3std3__45tupleIJiiiiEEEEEEEm7sortXYZSD_EEvbT_PT2_T0_SK_PSK_T1_SK_i_param_0];
	ld.param.u64 	%rd30, [_ZN3cub18CUB_300001_SM_10006detail10merge_sort30DeviceMergeSortPartitionKernelIN6thrust24THRUST_300001_SM_1000_NS6detail15normal_iteratorINS5_10device_ptrIN4cuda3std3__45tupleIJiiiiEEEEEEEm7sortXYZSD_EEvbT_PT2_T0_SK_PSK_T1_SK_i_param_2];
	ld.param.u64 	%rd31, [_ZN3cub18CUB_300001_SM_10006detail10merge_sort30DeviceMergeSortPartitionKernelIN6thrust24THRUST_300001_SM_1000_NS6detail15normal_iteratorINS5_10device_ptrIN4cuda3std3__45tupleIJiiiiEEEEEEEm7sortXYZSD_EEvbT_PT2_T0_SK_PSK_T1_SK_i_param_3];
	ld.param.u64 	%rd32, [_ZN3cub18CUB_300001_SM_10006detail10merge_sort30DeviceMergeSortPartitionKernelIN6thrust24THRUST_300001_SM_1000_NS6detail15normal_iteratorINS5_10device_ptrIN4cuda3std3__45tupleIJiiiiEEEEEEEm7sortXYZSD_EEvbT_PT2_T0_SK_PSK_T1_SK_i_param_4];
	ld.param.u64 	%rd34, [_ZN3cub18CUB_300001_SM_10006detail10merge_sort30DeviceMergeSortPartitionKernelIN6thrust24THRUST_300001_SM_1000_NS6detail15normal_iteratorINS5_10device_ptrIN4cuda3std3__45tupleIJiiiiEEEEEEEm7sortXYZSD_EEvbT_PT2_T0_SK_PSK_T1_SK_i_param_5];
	ld.param.u64 	%rd33, [_ZN3cub18CUB_300001_SM_10006detail10merge_sort30DeviceMergeSortPartitionKernelIN6thrust24THRUST_300001_SM_1000_NS6detail15normal_iteratorINS5_10device_ptrIN4cuda3std3__45tupleIJiiiiEEEEEEEm7sortXYZSD_EEvbT_PT2_T0_SK_PSK_T1_SK_i_param_7];
	ld.param.u32 	%r13, [_ZN3cub18CUB_300001_SM_10006detail10merge_sort30DeviceMergeSortPartitionKernelIN6thrust24THRUST_300001_SM_1000_NS6detail15normal_iteratorINS5_10device_ptrIN4cuda3std3__45tupleIJiiiiEEEEEEEm7sortXYZSD_EEvbT_PT2_T0_SK_PSK_T1_SK_i_param_8];
	cvta.to.global.u64 	%rd1, %rd34;
	mov.u32 	%r14, %ntid.x;
	mov.u32 	%r15, %ctaid.x;
	mov.u32 	%r16, %tid.x;
	mad.lo.s32 	%r17, %r14, %r15, %r16;
	cvt.u64.u32 	%rd2, %r17;
	setp.le.u64 	%p9, %rd32, %rd2;
	@%p9 bra 	$L__BB50_21;
	shr.u64 	%rd35, %rd33, 1;
	add.s64 	%rd4, %rd33, 4294967295;
	neg.s64 	%rd36, %rd33;
	and.b64  	%rd37, %rd36, %rd2;
	cvt.s64.s32 	%rd5, %r13;
	mul.lo.s64 	%rd38, %rd37, %rd5;
	mul.lo.s64 	%rd39, %rd35, %rd5;
	min.u64 	%rd6, %rd38, %rd31;
	not.b64 	%rd40, %rd38;
	min.u64 	%rd41, %rd39, %rd40;
	add.s64 	%rd42, %rd41, %rd38;
	min.u64 	%rd7, %rd42, %rd31;
	not.b64 	%rd43, %rd7;
	min.u64 	%rd44, %rd39, %rd43;
	add.s64 	%rd45, %rd44, %rd7;
	min.u64 	%rd8, %rd45, %rd31;
	// begin inline asm
	griddepcontrol.wait;
	// end inline asm
	add.s64 	%rd46, %rd2, 1;
	setp.ne.s64 	%p10, %rd46, %rd32;
	@%p10 bra 	$L__BB50_3;
	shl.b64 	%rd79, %rd2, 3;
	add.s64 	%rd80, %rd1, %rd79;
	st.global.u64 	[%rd80], %rd7;
	bra.uni 	$L__BB50_21;
$L__BB50_3:
	sub.s64 	%rd47, %rd8, %rd6;
	and.b64  	%rd48, %rd4, %rd2;
	mul.lo.s64 	%rd49, %rd48, %rd5;
	min.u64 	%rd9, %rd49, %rd47;
	setp.eq.s16 	%p11, %rs1, 0;
	@%p11 bra 	$L__BB50_12;
	sub.s64 	%rd50, %rd7, %rd6;
	sub.s64 	%rd51, %rd8, %rd7;
	max.u64 	%rd52, %rd9, %rd51;
	sub.s64 	%rd85, %rd52, %rd51;
	min.u64 	%rd81, %rd50, %rd9;
	setp.ge.u64 	%p12, %rd85, %rd81;
	@%p12 bra 	$L__BB50_20;
	cvta.to.global.u64 	%rd12, %rd29;
	add.s64 	%rd13, %rd9, %rd7;
$L__BB50_6:
	sub.s64 	%rd53, %rd81, %rd85;
	shr.u64 	%rd54, %rd53, 1;
	add.s64 	%rd16, %rd54, %rd85;
	add.s64 	%rd55, %rd16, %rd6;
	shl.b64 	%rd56, %rd55, 4;
	add.s64 	%rd57, %rd12, %rd56;
	ld.global.u32 	%r1, [%rd57+4];
	ld.global.u32 	%r2, [%rd57+8];
	ld.global.u32 	%r3, [%rd57+12];
	not.b64 	%rd58, %rd16;
	add.s64 	%rd59, %rd13, %rd58;
	shl.b64 	%rd60, %rd59, 4;
	add.s64 	%rd61, %rd12, %rd60;
	ld.global.u32 	%r4, [%rd61+4];
	ld.global.u32 	%r5, [%rd61+8];
	ld.global.u32 	%r6, [%rd61+12];
	setp.ne.s32 	%p13, %r4, %r1;
	@%p13 bra 	$L__BB50_10;
	setp.ne.s32 	%p14, %r5, %r2;
	@%p14 bra 	$L__BB50_9;
	setp.lt.s32 	%p20, %r6, %r3;
	bra.uni 	$L__BB50_11;
$L__BB50_9:
	setp.lt.s32 	%p20, %r5, %r2;
	bra.uni 	$L__BB50_11;
$L__BB50_10:
	setp.lt.s32 	%p20, %r4, %r1;
$L__BB50_11:
	add.s64 	%rd62, %rd16, 1;
	selp.b64 	%rd85, %rd85, %rd62, %p20;
	selp.b64 	%rd81, %rd16, %rd81, %p20;
	setp.lt.u64 	%p15, %rd85, %rd81;
	@%p15 bra 	$L__BB50_6;
	bra.uni 	$L__BB50_20;
$L__BB50_12:
	sub.s64 	%rd63, %rd7, %rd6;
	sub.s64 	%rd64, %rd8, %rd7;
	max.u64 	%rd65, %rd9, %rd64;
	sub.s64 	%rd85, %rd65, %rd64;
	min.u64 	%rd83, %rd63, %rd9;
	setp.ge.u64 	%p16, %rd85, %rd83;
	@%p16 bra 	$L__BB50_20;
	cvta.to.global.u64 	%rd21, %rd30;
	add.s64 	%rd22, %rd9, %rd7;
$L__BB50_14:
	sub.s64 	%rd66, %rd83, %rd85;
	shr.u64 	%rd67, %rd66, 1;
	add.s64 	%rd25, %rd67, %rd85;
	add.s64 	%rd68, %rd25, %rd6;
	shl.b64 	%rd69, %rd68, 4;
	add.s64 	%rd70, %rd21, %rd69;
	ld.global.u32 	%r7, [%rd70+4];
	ld.global.u32 	%r8, [%rd70+8];
	ld.global.u32 	%r9, [%rd70+12];
	not.b64 	%rd71, %rd25;
	add.s64 	%rd72, %rd22, %rd71;
	shl.b64 	%rd73, %rd72, 4;
	add.s64 	%rd74, %rd21, %rd73;
	ld.global.u32 	%r10, [%rd74+4];
	ld.global.u32 	%r11, [%rd74+8];
	ld.global.u32 	%r12, [%rd74+12];
	setp.ne.s32 	%p17, %r10, %r7;
	@%p17 bra 	$L__BB50_18;
	setp.ne.s32 	%p18, %r11, %r8;
	@%p18 bra 	$L__BB50_17;
	setp.lt.s32 	%p21, %r12, %r9;
	bra.uni 	$L__BB50_19;
$L__BB50_17:
	setp.lt.s32 	%p21, %r11, %r8;
	bra.uni 	$L__BB50_19;
$L__BB50_18:
	setp.lt.s32 	%p21, %r10, %r7;
$L__BB50_19:
	add.s64 	%rd75, %rd25, 1;
	selp.b64 	%rd85, %rd85, %rd75, %p21;
	selp.b64 	%rd83, %rd25, %rd83, %p21;
	setp.lt.u64 	%p19, %rd85, %rd83;
	@%p19 bra 	$L__BB50_14;
$L__BB50_20:
	add.s64 	%rd76, %rd85, %rd6;
	shl.b64 	%rd77, %rd2, 3;
	add.s64 	%rd78, %rd1, %rd77;
	st.global.u64 	[%rd78], %rd76;
$L__BB50_21:
	ret;

}
	// .globl	_ZN3cub18CUB_300001_SM_10006detail10merge_sort26DeviceMergeSortMergeKernelINS2_10policy_hubIN6thrust24THRUST_300001_SM_1000_NS6detail15normal_iteratorINS6_10device_ptrIN4cuda3std3__45tupleIJiiiiEEEEEEEE9Policy600ESG_PNS0_8NullTypeESG_SK_m7sortXYZSE_SJ_EEvbT2_T3_T4_PT6_PT7_T5_PSO_SO_NS1_7vsmem_tE
.visible .entry _ZN3cub18CUB_300001_SM_10006detail10merge_sort26DeviceMergeSortMergeKernelINS2_10policy_hubIN6thrust24THRUST_300001_SM_1000_NS6detail15normal_iteratorINS6_10device_ptrIN4cuda3std3__45tupleIJiiiiEEEEEEEE9Policy600ESG_PNS0_8NullTypeESG_SK_m7sortXYZSE_SJ_EEvbT2_T3_T4_PT6_PT7_T5_PSO_SO_NS1_7vsmem_tE(
	.param .u8 _ZN3cub18CUB_300001_SM_10006detail10merge_sort26DeviceMergeSortMergeKernelINS2_10policy_hubIN6thrust24THRUST_300001_SM_1000_NS6detail15normal_iteratorINS6_10device_ptrIN4cuda3std3__45tupleIJiiiiEEEEEEEE9Policy600ESG_PNS0_8NullTypeESG_SK_m7sortXYZSE_SJ_EEvbT2_T3_T4_PT6_PT7_T5_PSO_SO_NS1_7vsmem_tE_param_0,
	.param .align 8 .b8 _ZN3cub18CUB_300001_SM_10006detail10merge_sort26DeviceMergeSortMergeKernelINS2_10policy_hubIN6thrust24THRUST_300001_SM_1000_NS6detail15normal_iteratorINS6_10device_ptrIN4cuda3std3__45tupleIJiiiiEEEEEEEE9Policy600ESG_PNS0_8NullTypeESG_SK_m7sortXYZSE_SJ_EEvbT2_T3_T4_PT6_PT7_T5_PSO_SO_NS1_7vsmem_tE_param_1[8],
	.param .u64 .ptr .align 1 _ZN3cub18CUB_300001_SM_10006detail10merge_sort26DeviceMergeSortMergeKernelINS2_10policy_hubIN6thrust24THRUST_300001_SM_1000_NS6detail15normal_iteratorINS6_10device_ptrIN4cuda3std3__45tupleIJiiiiEEEEEEEE9Policy600ESG_PNS0_8NullTypeESG_SK_m7sortXYZSE_SJ_EEvbT2_T3_T4_PT6_PT7_T5_PSO_SO_NS1_7vsmem_tE_param_2,
	.param .u64 _ZN3cub18CUB_300001_SM_10006detail10merge_sort26DeviceMergeSortMergeKernelINS2_10policy_hubIN6thrust24THRUST_300001_SM_1000_NS6detail15normal_iteratorINS6_10device_ptrIN4cuda3std3__45tupleIJiiiiEEEEEEEE9Policy600ESG_PNS0_8NullTypeESG_SK_m7sortXYZSE_SJ_EEvbT2_T3_T4_PT6_PT7_T5_PSO_SO_NS1_7vsmem_tE_param_3,
	.param .u64 .ptr .align 1 _ZN3cub18CUB_300001_SM_10006detail10merge_sort26DeviceMergeSortMergeKernelINS2_10policy_hubIN6thrust24THRUST_300001_SM_1000_NS6detail15normal_iteratorINS6_10device_ptrIN4cuda3std3__45tupleIJiiiiEEEEEEEE9Policy600ESG_PNS0_8NullTypeESG_SK_m7sortXYZSE_SJ_EEvbT2_T3_T4_PT6_PT7_T5_PSO_SO_NS1_7vsmem_tE_param_4,
	.param .u64 .ptr .align 1 _ZN3cub18CUB_300001_SM_10006detail10merge_sort26DeviceMergeSortMergeKernelINS2_10policy_hubIN6thrust24THRUST_300001_SM_1000_NS6detail15normal_iteratorINS6_10device_ptrIN4cuda3std3__45tupleIJiiiiEEEEEEEE9Policy600ESG_PNS0_8NullTypeESG_SK_m7sortXYZSE_SJ_EEvbT2_T3_T4_PT6_PT7_T5_PSO_SO_NS1_7vsmem_tE_param_5,
	.param .align 1 .b8 _ZN3cub18CUB_300001_SM_10006detail10merge_sort26DeviceMergeSortMergeKernelINS2_10policy_hubIN6thrust24THRUST_300001_SM_1000_NS6detail15normal_iteratorINS6_10device_ptrIN4cuda3std3__45tupleIJiiiiEEEEEEEE9Policy600ESG_PNS0_8NullTypeESG_SK_m7sortXYZSE_SJ_EEvbT2_T3_T4_PT6_PT7_T5_PSO_SO_NS1_7vsmem_tE_param_6[1],
	.param .u64 .ptr .align 1 _ZN3cub18CUB_300001_SM_10006detail10merge_sort26DeviceMergeSortMergeKernelINS2_10policy_hubIN6thrust24THRUST_300001_SM_1000_NS6detail15normal_iteratorINS6_10device_ptrIN4cuda3std3__45tupleIJiiiiEEEEEEEE9Policy600ESG_PNS0_8NullTypeESG_SK_m7sortXYZSE_SJ_EEvbT2_T3_T4_PT6_PT7_T5_PSO_SO_NS1_7vsmem_tE_param_7,
	.param .u64 _ZN3cub18CUB_300001_SM_10006detail10merge_sort26DeviceMergeSortMergeKernelINS2_10policy_hubIN6thrust24THRUST_300001_SM_1000_NS6detail15normal_iteratorINS6_10device_ptrIN4cuda3std3__45tupleIJiiiiEEEEEEEE9Policy600ESG_PNS0_8NullTypeESG_SK_m7sortXYZSE_SJ_EEvbT2_T3_T4_PT6_PT7_T5_PSO_SO_NS1_7vsmem_tE_param_8,
	.param .align 8 .b8 _ZN3cub18CUB_300001_SM_10006detail10merge_sort26DeviceMergeSortMergeKernelINS2_10policy_hubIN6thrust24THRUST_300001_SM_1000_NS6detail15normal_iteratorINS6_10device_ptrIN4cuda3std3__45tupleIJiiiiEEEEEEEE9Policy600ESG_PNS0_8NullTypeESG_SK_m7sortXYZSE_SJ_EEvbT2_T3_T4_PT6_PT7_T5_PSO_SO_NS1_7vsmem_tE_param_9[8]
)
.maxntid 256
{
	.reg .pred 	%p<158>;
	.reg .b16 	%rs<6>;
	.reg .b32 	%r<772>;
	.reg .b64 	%rd<137>;
	// demoted variable
	.shared .align 16 .b8 _ZZN3cub18CUB_300001_SM_10006detail10merge_sort26DeviceMergeSortMergeKernelINS2_10policy_hubIN6thrust24THRUST_300001_SM_1000_NS6detail15normal_iteratorINS6_10device_ptrIN4cuda3std3__45tupleIJiiiiEEEEEEEE9Policy600ESG_PNS0_8NullTypeESG_SK_m7sortXYZSE_SJ_EEvbT2_T3_T4_PT6_PT7_T5_PSO_SO_NS1_7vsmem_tEE19static_temp_storage[16400];
	ld.param.u64 	%rd26, [_ZN3cub18CUB_300001_SM_10006detail10merge_sort26DeviceMergeSortMergeKernelINS2_10policy_hubIN6thrust24THRUST_300001_SM_1000_NS6detail15normal_iteratorINS6_10device_ptrIN4cuda3std3__45tupleIJiiiiEEEEEEEE9Policy600ESG_PNS0_8NullTypeESG_SK_m7sortXYZSE_SJ_EEvbT2_T3_T4_PT6_PT7_T5_PSO_SO_NS1_7vsmem_tE_param_1];
	cvta.to.global.u64 	%rd1, %rd26;
	mov.u32 	%r458, %ctaid.x;
	mov.u32 	%r459, %nctaid.x;
	cvt.u64.u32 	%rd2, %r458;
	mul.wide.u32 	%rd3, %r458, 1024;
	mov.u32 	%r1, %tid.x;
	add.s32 	%r460, %r459, -1;
	setp.ge.u32 	%p41, %r458, %r460;
	@%p41 bra 	$L__BB51_73;
	ld.param.u64 	%rd136, [_ZN3cub18CUB_300001_SM_10006detail10merge_sort26DeviceMergeSortMergeKernelINS2_10policy_hubIN6thrust24THRUST_300001_SM_1000_NS6detail15normal_iteratorINS6_10device_ptrIN4cuda3std3__45tupleIJiiiiEEEEEEEE9Policy600ESG_PNS0_8NullTypeESG_SK_m7sortXYZSE_SJ_EEvbT2_T3_T4_PT6_PT7_T5_PSO_SO_NS1_7vsmem_tE_param_8];
	ld.param.u64 	%rd134, [_ZN3cub18CUB_300001_SM_10006detail10merge_sort26DeviceMergeSortMergeKernelINS2_10policy_hubIN6thrust24THRUST_300001_SM_1000_NS6detail15normal_iteratorINS6_10device_ptrIN4cuda3std3__45tupleIJiiiiEEEEEEEE9Policy600ESG_PNS0_8NullTypeESG_SK_m7sortXYZSE_SJ_EEvbT2_T3_T4_PT6_PT7_T5_PSO_SO_NS1_7vsmem_tE_param_7];
	ld.param.u64 	%rd128, [_ZN3cub18CUB_300001_SM_10006detail10merge_sort26DeviceMergeSortMergeKernelINS2_10policy_hubIN6thrust24THRUST_300001_SM_1000_NS6detail15normal_iteratorINS6_10device_ptrIN4cuda3std3__45tupleIJiiiiEEEEEEEE9Policy600ESG_PNS0_8NullTypeESG_SK_m7sortXYZSE_SJ_EEvbT2_T3_T4_PT6_PT7_T5_PSO_SO_NS1_7vsmem_tE_param_3];
	ld.param.s8 	%rs4, [_ZN3cub18CUB_300001_SM_10006detail10merge_sort26DeviceMergeSortMergeKernelINS2_10policy_hubIN6thrust24THRUST_300001_SM_1000_NS6detail15normal_iteratorINS6_10device_ptrIN4cuda3std3__45tupleIJiiiiEEEEEEEE9Policy600ESG_PNS0_8NullTypeESG_SK_m7sortXYZSE_SJ_EEvbT2_T3_T4_PT6_PT7_T5_PSO_SO_NS1_7vsmem_tE_param_0];
	cvta.to.global.u64 	%rd76, %rd134;
	shl.b64 	%rd77, %rd2, 3;
	add.s64 	%rd78, %rd76, %rd77;
	ld.global.u64 	%rd4, [%rd78];
	ld.global.u64 	%rd79, [%rd78+8];
	neg.s64 	%rd80, %rd136;
	and.b64  	%rd81, %rd80, %rd2;
	shl.b64 	%rd5, %rd81, 10;
	shl.b64 	%rd82, %rd136, 9;
	and.b64  	%rd6, %rd82, -1024;
	sub.s64 	%rd83, %rd2, %rd81;
	shl.b64 	%rd84, %rd83, 10;
	sub.s64 	%rd85, %rd4, %rd5;
	sub.s64 	%rd86, %rd79, %rd5;
	sub.s64 	%rd87, %rd128, %rd5;
	max.u64 	%rd88, %rd87, %rd6;
	sub.s64 	%rd89, %rd88, %rd6;
	sub.s64 	%rd90, %rd84, %rd85;
	min.u64 	%rd7, %rd90, %rd89;
	setp.eq.s64 	%p104, %rd83, -1;
	selp.b64 	%rd91, 1023, 1024, %p104;
	add.s64 	%rd92, %rd91, %rd84;
	sub.s64 	%rd93, %rd92, %rd86;
	or.b64  	%rd94, %rd80, %rd2;
	setp.eq.s64 	%p105, %rd94, -1;
	min.u64 	%rd95, %rd6, %rd87;
	selp.b64 	%rd96, %rd95, %rd86, %p105;
	selp.b64 	%rd97, %rd6, %rd93, %p105;
	min.u64 	%rd98, %rd97, %rd89;
	cvt.u32.u64 	%r536, %rd85;
	cvt.u32.u64 	%r537, %rd96;
	sub.s32 	%r2, %r537, %r536;
	cvt.u32.u64 	%r538, %rd98;
	cvt.u32.u64 	%r539, %rd7;
	sub.s32 	%r3, %r538, %r539;
	// begin inline asm
	griddepcontrol.wait;
	// end inline asm
	setp.eq.s16 	%p106, %rs4, 0;
	@%p106 bra 	$L__BB51_14;
	add.s64 	%rd99, %rd5, %rd6;
	add.s64 	%rd100, %rd99, %rd7;
	setp.ge.s32 	%p107, %r1, %r2;
	cvt.u64.u32 	%rd101, %r1;
	add.s64 	%rd102, %rd4, %rd101;
	shl.b64 	%rd103, %rd102, 4;
	add.s64 	%rd8, %rd1, %rd103;
	sub.s32 	%r540, %r1, %r2;
	cvt.s64.s32 	%rd104, %r540;
	add.s64 	%rd105, %rd100, %rd104;
	shl.b64 	%rd106, %rd105, 4;
	add.s64 	%rd9, %rd1, %rd106;
	@%p107 bra 	$L__BB51_4;
	ld.global.u32 	%r677, [%rd8];
	ld.global.u32 	%r676, [%rd8+4];
	ld.global.u32 	%r675, [%rd8+8];
	ld.global.u32 	%r674, [%rd8+12];
	bra.uni 	$L__BB51_5;
$L__BB51_4:
	ld.global.u32 	%r677, [%rd9];
	ld.global.u32 	%r676, [%rd9+4];
	ld.global.u32 	%r675, [%rd9+8];
	ld.global.u32 	%r674, [%rd9+12];
$L__BB51_5:
	add.s32 	%r541, %r1, 256;
	setp.lt.s32 	%p108, %r541, %r2;
	@%p108 bra 	$L__BB51_7;
	ld.global.u32 	%r673, [%rd9+4096];
	ld.global.u32 	%r672, [%rd9+4100];
	ld.global.u32 	%r671, [%rd9+4104];
	ld.global.u32 	%r670, [%rd9+4108];
	bra.uni 	$L__BB51_8;
$L__BB51_7:
	ld.global.u32 	%r673, [%rd8+4096];
	ld.global.u32 	%r672, [%rd8+4100];
	ld.global.u32 	%r671, [%rd8+4104];
	ld.global.u32 	%r670, [%rd8+4108];
$L__BB51_8:
	add.s32 	%r542, %r1, 512;
	setp.lt.s32 	%p109, %r542, %r2;
	@%p109 bra 	$L__BB51_10;
	ld.global.u32 	%r669, [%rd9+8192];
	ld.global.u32 	%r668, [%rd9+8196];
	ld.global.u32 	%r667, [%rd9+8200];
	ld.global.u32 	%r666, [%rd9+8204];
	bra.uni 	$L__BB51_11;
$L__BB51_10:
	ld.global.u32 	%r669, [%rd8+8192];
	ld.global.u32 	%r668, [%rd8+8196];
	ld.global.u32 	%r667, [%rd8+8200];
	ld.global.u32 	%r666, [%rd8+8204];
$L__BB51_11:
	add.s32 	%r543, %r1, 768;
	setp.lt.s32 	%p110, %r543, %r2;
	@%p110 bra 	$L__BB51_13;
	ld.global.u32 	%r665, [%rd9+12288];
	ld.global.u32 	%r664, [%rd9+12292];
	ld.global.u32 	%r663, [%rd9+12296];
	ld.global.u32 	%r662, [%rd9+12300];
	bra.uni 	$L__BB51_26;
$L__BB51_13:
	ld.global.u32 	%r665, [%rd8+12288];
	ld.global.u32 	%r664, [%rd8+12292];
	ld.global.u32 	%r663, [%rd8+12296];
	ld.global.u32 	%r662, [%rd8+12300];
	bra.uni 	$L__BB51_26;
$L__BB51_14:
	ld.param.u64 	%rd131, [_ZN3cub18CUB_300001_SM_10006detail10merge_sort26DeviceMergeSortMergeKernelINS2_10policy_hubIN6thrust24THRUST_300001_SM_1000_NS6detail15normal_iteratorINS6_10device_ptrIN4cuda3std3__45tupleIJiiiiEEEEEEEE9Policy600ESG_PNS0_8NullTypeESG_SK_m7sortXYZSE_SJ_EEvbT2_T3_T4_PT6_PT7_T5_PSO_SO_NS1_7vsmem_tE_param_4];
	add.s64 	%rd107, %rd5, %rd6;
	add.s64 	%rd108, %rd107, %rd7;
	setp.ge.s32 	%p111, %r1, %r2;
	cvt.u64.u32 	%rd109, %r1;
	add.s64 	%rd110, %rd4, %rd109;
	cvta.to.global.u64 	%rd111, %rd131;
	shl.b64 	%rd112, %rd110, 4;
	add.s64 	%rd10, %rd111, %rd112;
	sub.s32 	%r544, %r1, %r2;
	cvt.s64.s32 	%rd113, %r544;
	add.s64 	%rd114, %rd108, %rd113;
	shl.b64 	%rd115, %rd114, 4;
	add.s64 	%rd11, %rd111, %rd115;
	@%p111 bra 	$L__BB51_16;
	ld.global.u32 	%r677, [%rd10];
	ld.global.u32 	%r676, [%rd10+4];
	ld.global.u32 	%r675, [%rd10+8];
	ld.global.u32 	%r674, [%rd10+12];
	bra.uni 	$L__BB51_17;
$L__BB51_16:
	ld.global.u32 	%r677, [%rd11];
	ld.global.u32 	%r676, [%rd11+4];
	ld.global.u32 	%r675, [%rd11+8];
	ld.global.u32 	%r674, [%rd11+12];
$L__BB51_17:
	add.s32 	%r545, %r1, 256;
	setp.lt.s32 	%p112, %r545, %r2;
	@%p112 bra 	$L__BB51_19;
	ld.global.u32 	%r673, [%rd11+4096];
	ld.global.u32 	%r672, [%rd11+4100];
	ld.global.u32 	%r671, [%rd11+4104];
	ld.global.u32 	%r670, [%rd11+4108];
	bra.uni 	$L__BB51_20;
$L__BB51_19:
	ld.global.u32 	%r673, [%rd10+4096];
	ld.global.u32 	%r672, [%rd10+4100];
	ld.global.u32 	%r671, [%rd10+4104];
	ld.global.u32 	%r670, [%rd10+4108];
$L__BB51_20:
	add.s32 	%r546, %r1, 512;
	setp.lt.s32 	%p113, %r546, %r2;
	@%p113 bra 	$L__BB51_22;
	ld.global.u32 	%r669, [%rd11+8192];
	ld.global.u32 	%r668, [%rd11+8196];
	ld.global.u32 	%r667, [%rd11+8200];
	ld.global.u32 	%r666, [%rd11+8204];
	bra.uni 	$L__BB51_23;
$L__BB51_22:
	ld.global.u32 	%r669, [%rd10+8192];
	ld.global.u32 	%r668, [%rd10+8196];
	ld.global.u32 	%r667, [%rd10+8200];
	ld.global.u32 	%r666, [%rd10+8204];
$L__BB51_23:
	add.s32 	%r547, %r1, 768;
	setp.lt.s32 	%p114, %r547, %r2;
	@%p114 bra 	$L__BB51_25;
	ld.global.u32 	%r665, [%rd11+12288];
	ld.global.u32 	%r664, [%rd11+12292];
	ld.global.u32 	%r663, [%rd11+12296];
	ld.global.u32 	%r662, [%rd11+12300];
	bra.uni 	$L__BB51_26;
$L__BB51_25:
	ld.global.u32 	%r665, [%rd10+12288];
	ld.global.u32 	%r664, [%rd10+12292];
	ld.global.u32 	%r663, [%rd10+12296];
	ld.global.u32 	%r662, [%rd10+12300];
$L__BB51_26:
	shl.b32 	%r548, %r1, 4;
	mov.u32 	%r549, _ZZN3cub18CUB_300001_SM_10006detail10merge_sort26DeviceMergeSortMergeKernelINS2_10policy_hubIN6thrust24THRUST_300001_SM_1000_NS6detail15normal_iteratorINS6_10device_ptrIN4cuda3std3__45tupleIJiiiiEEEEEEEE9Policy600ESG_PNS0_8NullTypeESG_SK_m7sortXYZSE_SJ_EEvbT2_T3_T4_PT6_PT7_T5_PSO_SO_NS1_7vsmem_tEE19static_temp_storage;
	add.s32 	%r550, %r549, %r548;
	st.shared.v4.u32 	[%r550], {%r677, %r676, %r675, %r674};
	st.shared.v4.u32 	[%r550+4096], {%r673, %r672, %r671, %r670};
	st.shared.v4.u32 	[%r550+8192], {%r669, %r668, %r667, %r666};
	st.shared.v4.u32 	[%r550+12288], {%r665, %r664, %r663, %r662};
	bar.sync 	0;
	// begin inline asm
	griddepcontrol.launch_dependents;
	// end inline asm
	add.s32 	%r108, %r3, %r2;
	shl.b32 	%r109, %r1, 2;
	min.s32 	%r110, %r109, %r108;
	shl.b32 	%r551, %r2, 4;
	add.s32 	%r111, %r549, %r551;
	setp.lt.s32 	%p115, %r110, %r3;
	sub.s32 	%r552, %r110, %r3;
	selp.b32 	%r680, 0, %r552, %p115;
	min.s32 	%r678, %r110, %r2;
	setp.ge.s32 	%p116, %r680, %r678;
	@%p116 bra 	$L__BB51_33;
$L__BB51_27:
	sub.s32 	%r553, %r678, %r680;
	shr.u32 	%r554, %r553, 31;
	add.s32 	%r555, %r553, %r554;
	shr.s32 	%r556, %r555, 1;
	add.s32 	%r116, %r556, %r680;
	shl.b32 	%r557, %r116, 4;
	add.s32 	%r559, %r549, %r557;
	ld.shared.u32 	%r117, [%r559+4];
	ld.shared.v2.u32 	{%r118, %r119}, [%r559+8];
	not.b32 	%r560, %r116;
	add.s32 	%r561, %r110, %r560;
	shl.b32 	%r562, %r561, 4;
	add.s32 	%r563, %r111, %r562;
	ld.shared.u32 	%r120, [%r563+4];
	ld.shared.v2.u32 	{%r121, %r122}, [%r563+8];
	setp.ne.s32 	%p117, %r120, %r117;
	@%p117 bra 	$L__BB51_31;
	setp.ne.s32 	%p118, %r121, %r118;
	@%p118 bra 	$L__BB51_30;
	setp.lt.s32 	%p148, %r122, %r119;
	bra.uni 	$L__BB51_32;
$L__BB51_30:
	setp.lt.s32 	%p148, %r121, %r118;
	bra.uni 	$L__BB51_32;
$L__BB51_31:
	setp.lt.s32 	%p148, %r120, %r117;
$L__BB51_32:
	add.s32 	%r564, %r116, 1;
	selp.b32 	%r680, %r680, %r564, %p148;
	selp.b32 	%r678, %r116, %r678, %p148;
	setp.lt.s32 	%p119, %r680, %r678;
	@%p119 bra 	$L__BB51_27;
$L__BB51_33:
	sub.s32 	%r565, %r110, %r680;
	add.s32 	%r126, %r565, %r2;
	shl.b32 	%r566, %r565, 4;
	add.s32 	%r127, %r111, %r566;
	ld.shared.v4.u32 	{%r688, %r685, %r686, %r687}, [%r127];
	shl.b32 	%r567, %r680, 4;
	add.s32 	%r132, %r549, %r567;
	ld.shared.v4.u32 	{%r692, %r691, %r690, %r689}, [%r132];
	setp.ge.s32 	%p121, %r126, %r108;
	mov.pred 	%p149, 0;
	@%p121 bra 	$L__BB51_40;
	setp.ge.s32 	%p123, %r680, %r2;
	mov.pred 	%p149, -1;
	@%p123 bra 	$L__BB51_40;
	setp.ne.s32 	%p124, %r685, %r691;
	@%p124 bra 	$L__BB51_39;
	setp.ne.s32 	%p125, %r686, %r690;
	@%p125 bra 	$L__BB51_38;
	setp.lt.s32 	%p149, %r687, %r689;
	bra.uni 	$L__BB51_40;
$L__BB51_38:
	setp.lt.s32 	%p149, %r686, %r690;
	bra.uni 	$L__BB51_40;
$L__BB51_39:
	setp.lt.s32 	%p149, %r685, %r691;
$L__BB51_40:
	selp.b32 	%r137, %r688, %r692, %p149;
	selp.b32 	%r138, %r685, %r691, %p149;
	selp.b32 	%r139, %r686, %r690, %p149;
	selp.b32 	%r140, %r687, %r689, %p149;
	selp.u32 	%r569, 1, 0, %p149;
	add.s32 	%r141, %r126, %r569;
	not.pred 	%p126, %p149;
	selp.u32 	%r570, 1, 0, %p126;
	add.s32 	%r142, %r680, %r570;
	@%p126 bra 	$L__BB51_42;
	ld.shared.v4.u32 	{%r688, %r685, %r686, %r687}, [%r127+16];
	bra.uni 	$L__BB51_43;
$L__BB51_42:
	ld.shared.v4.u32 	{%r692, %r691, %r690, %r689}, [%r132+16];
$L__BB51_43:
	setp.ge.s32 	%p128, %r141, %r108;
	mov.pred 	%p150, 0;
	@%p128 bra 	$L__BB51_50;
	setp.ge.s32 	%p130, %r142, %r2;
	mov.pred 	%p150, -1;
	@%p130 bra 	$L__BB51_50;
	setp.eq.s32 	%p131, %r685, %r691;
	@%p131 bra 	$L__BB51_47;
	setp.lt.s32 	%p150, %r685, %r691;
	bra.uni 	$L__BB51_50;
$L__BB51_47:
	setp.eq.s32 	%p132, %r686, %r690;
	@%p132 bra 	$L__BB51_49;
	setp.lt.s32 	%p150, %r686, %r690;
	bra.uni 	$L__BB51_50;
$L__BB51_49:
	setp.lt.s32 	%p150, %r687, %r689;
$L__BB51_50:
	selp.b32 	%r159, %r688, %r692, %p150;
	selp.b32 	%r160, %r685, %r691, %p150;
	selp.b32 	%r161, %r686, %r690, %p150;
	selp.b32 	%r162, %r687, %r689, %p150;
	selp.u32 	%r571, 1, 0, %p150;
	add.s32 	%r163, %r141, %r571;
	not.pred 	%p133, %p150;
	selp.u32 	%r572, 1, 0, %p133;
	add.s32 	%r164, %r142, %r572;
	@%p150 bra 	$L__BB51_52;
	shl.b32 	%r573, %r164, 4;
	add.s32 	%r575, %r549, %r573;
	ld.shared.v4.u32 	{%r692, %r691, %r690, %r689}, [%r575];
	bra.uni 	$L__BB51_53;
$L__BB51_52:
	shl.b32 	%r576, %r163, 4;
	add.s32 	%r578, %r549, %r576;
	ld.shared.v4.u32 	{%r688, %r685, %r686, %r687}, [%r578];
$L__BB51_53:
	setp.ge.s32 	%p135, %r163, %r108;
	mov.pred 	%p151, 0;
	@%p135 bra 	$L__BB51_60;
	setp.ge.s32 	%p137, %r164, %r2;
	mov.pred 	%p151, -1;
	@%p137 bra 	$L__BB51_60;
	setp.eq.s32 	%p138, %r685, %r691;
	@%p138 bra 	$L__BB51_57;
	setp.lt.s32 	%p151, %r685, %r691;
	bra.uni 	$L__BB51_60;
$L__BB51_57:
	setp.eq.s32 	%p139, %r686, %r690;
	@%p139 bra 	$L__BB51_59;
	setp.lt.s32 	%p151, %r686, %r690;
	bra.uni 	$L__BB51_60;
$L__BB51_59:
	setp.lt.s32 	%p151, %r687, %r689;
$L__BB51_60:
	selp.b32 	%r181, %r688, %r692, %p151;
	selp.b32 	%r182, %r685, %r691, %p151;
	selp.b32 	%r183, %r686, %r690, %p151;
	selp.b32 	%r184, %r687, %r689, %p151;
	selp.u32 	%r579, 1, 0, %p151;
	add.s32 	%r185, %r163, %r579;
	not.pred 	%p140, %p151;
	selp.u32 	%r580, 1, 0, %p140;
	add.s32 	%r186, %r164, %r580;
	@%p151 bra 	$L__BB51_62;
	shl.b32 	%r581, %r186, 4;
	mov.u32 	%r582, _ZZN3cub18CUB_300001_SM_10006detail10merge_sort26DeviceMergeSortMergeKernelINS2_10policy_hubIN6thrust24THRUST_300001_SM_1000_NS6detail15normal_iteratorINS6_10device_ptrIN4cuda3std3__45tupleIJiiiiEEEEEEEE9Policy600ESG_PNS0_8NullTypeESG_SK_m7sortXYZSE_SJ_EEvbT2_T3_T4_PT6_PT7_T5_PSO_SO_NS1_7vsmem_tEE19static_temp_storage;
	add.s32 	%r583, %r582, %r581;
	ld.shared.v4.u32 	{%r692, %r691, %r690, %r689}, [%r583];
	bra.uni 	$L__BB51_63;
$L__BB51_62:
	shl.b32 	%r584, %r185, 4;
	mov.u32 	%r585, _ZZN3cub18CUB_300001_SM_10006detail10merge_sort26DeviceMergeSortMergeKernelINS2_10policy_hubIN6thrust24THRUST_300001_SM_1000_NS6detail15normal_iteratorINS6_10device_ptrIN4cuda3std3__45tupleIJiiiiEEEEEEEE9Policy600ESG_PNS0_8NullTypeESG_SK_m7sortXYZSE_SJ_EEvbT2_T3_T4_PT6_PT7_T5_PSO_SO_NS1_7vsmem_tEE19static_temp_storage;
	add.s32 	%r586, %r585, %r584;
	ld.shared.v4.u32 	{%r688, %r685, %r686, %r687}, [%r586];
$L__BB51_63:
	setp.ge.s32 	%p142, %r185, %r108;
	mov.pred 	%p152, 0;
	@%p142 bra 	$L__BB51_70;
	setp.ge.s32 	%p144, %r186, %r2;
	mov.pred 	%p152, -1;
	@%p144 bra 	$L__BB51_70;
	setp.eq.s32 	%p145, %r685, %r691;
	@%p145 bra 	$L__BB51_67;
	setp.lt.s32 	%p152, %r685, %r691;
	bra.uni 	$L__BB51_70;
$L__BB51_67:
	setp.eq.s32 	%p146, %r686, %r690;
	@%p146 bra 	$L__BB51_69;
	setp.lt.s32 	%p152, %r686, %r690;
	bra.uni 	$L__BB51_70;
$L__BB51_69:
	setp.lt.s32 	%p152, %r687, %r689;
$L__BB51_70:
	ld.param.s8 	%rs5, [_ZN3cub18CUB_300001_SM_10006detail10merge_sort26DeviceMergeSortMergeKernelINS2_10policy_hubIN6thrust24THRUST_300001_SM_1000_NS6detail15normal_iteratorINS6_10device_ptrIN4cuda3std3__45tupleIJiiiiEEEEEEEE9Policy600ESG_PNS0_8NullTypeESG_SK_m7sortXYZSE_SJ_EEvbT2_T3_T4_PT6_PT7_T5_PSO_SO_NS1_7vsmem_tE_param_0];
	setp.eq.s16 	%p147, %rs5, 0;
	selp.b32 	%r203, %r688, %r692, %p152;
	selp.b32 	%r204, %r685, %r691, %p152;
	selp.b32 	%r205, %r686, %r690, %p152;
	selp.b32 	%r206, %r687, %r689, %p152;
	bar.sync 	0;
	@%p147 bra 	$L__BB51_72;
	ld.param.u64 	%rd132, [_ZN3cub18CUB_300001_SM_10006detail10merge_sort26DeviceMergeSortMergeKernelINS2_10policy_hubIN6thrust24THRUST_300001_SM_1000_NS6detail15normal_iteratorINS6_10device_ptrIN4cuda3std3__45tupleIJiiiiEEEEEEEE9Policy600ESG_PNS0_8NullTypeESG_SK_m7sortXYZSE_SJ_EEvbT2_T3_T4_PT6_PT7_T5_PSO_SO_NS1_7vsmem_tE_param_4];
	// begin inline asm
	mov.u32 %r587, %laneid;
	// end inline asm
	and.b32  	%r588, %r109, 3968;
	shl.b32 	%r589, %r587, 2;
	add.s32 	%r590, %r589, %r588;
	shl.b32 	%r591, %r590, 4;
	mov.u32 	%r592, _ZZN3cub18CUB_300001_SM_10006detail10merge_sort26DeviceMergeSortMergeKernelINS2_10policy_hubIN6thrust24THRUST_300001_SM_1000_NS6detail15normal_iteratorINS6_10device_ptrIN4cuda3std3__45tupleIJiiiiEEEEEEEE9Policy600ESG_PNS0_8NullTypeESG_SK_m7sortXYZSE_SJ_EEvbT2_T3_T4_PT6_PT7_T5_PSO_SO_NS1_7vsmem_tEE19static_temp_storage;
	add.s32 	%r593, %r592, %r591;
	st.shared.v4.u32 	[%r593], {%r137, %r138, %r139, %r140};
	st.shared.v4.u32 	[%r593+16], {%r159, %r160, %r161, %r162};
	st.shared.v4.u32 	[%r593+32], {%r181, %r182, %r183, %r184};
	st.shared.v4.u32 	[%r593+48], {%r203, %r204, %r205, %r206};
	bar.warp.sync 	-1;
	mad.lo.s32 	%r594, %r587, -48, %r593;
	ld.shared.v4.u32 	{%r595, %r596, %r597, %r598}, [%r594];
	ld.shared.v4.u32 	{%r599, %r600, %r601, %r602}, [%r594+512];
	ld.shared.v4.u32 	{%r603, %r604, %r605, %r606}, [%r594+1024];
	ld.shared.v4.u32 	{%r607, %r608, %r609, %r610}, [%r594+1536];
	and.b32  	%r611, %r1, 31;
	or.b32  	%r612, %r588, %r611;
	cvt.u64.u32 	%rd116, %r612;
	add.s64 	%rd117, %rd3, %rd116;
	cvta.to.global.u64 	%rd118, %rd132;
	shl.b64 	%rd119, %rd117, 4;
	add.s64 	%rd120, %rd118, %rd119;
	st.global.u32 	[%rd120], %r595;
	st.global.u32 	[%rd120+4], %r596;
	st.global.u32 	[%rd120+8], %r597;
	st.global.u32 	[%rd120+12], %r598;
	st.global.u32 	[%rd120+512], %r599;
	st.global.u32 	[%rd120+516], %r600;
	st.global.u32 	[%rd120+520], %r601;
	st.global.u32 	[%rd120+524], %r602;
	st.global.u32 	[%rd120+1024], %r603;
	st.global.u32 	[%rd120+1028], %r604;
	st.global.u32 	[%rd120+1032], %r605;
	st.global.u32 	[%rd120+1036], %r606;
	st.global.u32 	[%rd120+1536], %r607;
	st.global.u32 	[%rd120+1540], %r608;
	st.global.u32 	[%rd120+1544], %r609;
	st.global.u32 	[%rd120+1548], %r610;
	bra.uni 	$L__BB51_171;
$L__BB51_72:
	// begin inline asm
	mov.u32 %r613, %laneid;
	// end inline asm
	and.b32  	%r614, %r109, 3968;
	shl.b32 	%r615, %r613, 2;
	add.s32 	%r616, %r615, %r614;
	shl.b32 	%r617, %r616, 4;
	mov.u32 	%r618, _ZZN3cub18CUB_300001_SM_10006detail10merge_sort26DeviceMergeSortMergeKernelINS2_10policy_hubIN6thrust24THRUST_300001_SM_1000_NS6detail15normal_iteratorINS6_10device_ptrIN4cuda3std3__45tupleIJiiiiEEEEEEEE9Policy600ESG_PNS0_8NullTypeESG_SK_m7sortXYZSE_SJ_EEvbT2_T3_T4_PT6_PT7_T5_PSO_SO_NS1_7vsmem_tEE19static_temp_storage;
	add.s32 	%r619, %r618, %r617;
	st.shared.v4.u32 	[%r619], {%r137, %r138, %r139, %r140};
	st.shared.v4.u32 	[%r619+16], {%r159, %r160, %r161, %r162};
	st.shared.v4.u32 	[%r619+32], {%r181, %r182, %r183, %r184};
	st.shared.v4.u32 	[%r619+48], {%r203, %r204, %r205, %r206};
	bar.warp.sync 	-1;
	mad.lo.s32 	%r620, %r613, -48, %r619;
	ld.shared.v4.u32 	{%r621, %r622, %r623, %r624}, [%r620];
	ld.shared.v4.u32 	{%r625, %r626, %r627, %r628}, [%r620+512];
	ld.shared.v4.u32 	{%r629, %r630, %r631, %r632}, [%r620+1024];
	ld.shared.v4.u32 	{%r633, %r634, %r635, %r636}, [%r620+1536];
	and.b32  	%r637, %r1, 31;
	cvt.u64.u32 	%rd121, %r614;
	cvt.u64.u32 	%rd122, %r637;
	add.s64 	%rd123, %rd3, %rd122;
	add.s64 	%rd124, %rd123, %rd121;
	shl.b64 	%rd125, %rd124, 4;
	add.s64 	%rd126, %rd1, %rd125;
	st.global.u32 	[%rd126], %r621;
	st.global.u32 	[%rd126+4], %r622;
	st.global.u32 	[%rd126+8], %r623;
	st.global.u32 	[%rd126+12], %r624;
	st.global.u32 	[%rd126+512], %r625;
	st.global.u32 	[%rd126+516], %r626;
	st.global.u32 	[%rd126+520], %r627;
	st.global.u32 	[%rd126+524], %r628;
	st.global.u32 	[%rd126+1024], %r629;
	st.global.u32 	[%rd126+1028], %r630;
	st.global.u32 	[%rd126+1032], %r631;
	st.global.u32 	[%rd126+1036], %r632;
	st.global.u32 	[%rd126+1536], %r633;
	st.global.u32 	[%rd126+1540], %r634;
	st.global.u32 	[%rd126+1544], %r635;
	st.global.u32 	[%rd126+1548], %r636;
	bra.uni 	$L__BB51_171;
$L__BB51_73:
	ld.param.u64 	%rd135, [_ZN3cub18CUB_300001_SM_10006detail10merge_sort26DeviceMergeSortMergeKernelINS2_10policy_hubIN6thrust24THRUST_300001_SM_1000_NS6detail15normal_iteratorINS6_10device_ptrIN4cuda3std3__45tupleIJiiiiEEEEEEEE9Policy600ESG_PNS0_8NullTypeESG_SK_m7sortXYZSE_SJ_EEvbT2_T3_T4_PT6_PT7_T5_PSO_SO_NS1_7vsmem_tE_param_8];
	ld.param.u64 	%rd133, [_ZN3cub18CUB_300001_SM_10006detail10merge_sort26DeviceMergeSortMergeKernelINS2_10policy_hubIN6thrust24THRUST_300001_SM_1000_NS6detail15normal_iteratorINS6_10device_ptrIN4cuda3std3__45tupleIJiiiiEEEEEEEE9Policy600ESG_PNS0_8NullTypeESG_SK_m7sortXYZSE_SJ_EEvbT2_T3_T4_PT6_PT7_T5_PSO_SO_NS1_7vsmem_tE_param_7];
	ld.param.u64 	%rd127, [_ZN3cub18CUB_300001_SM_10006detail10merge_sort26DeviceMergeSortMergeKernelINS2_10policy_hubIN6thrust24THRUST_300001_SM_1000_NS6detail15normal_iteratorINS6_10device_ptrIN4cuda3std3__45tupleIJiiiiEEEEEEEE9Policy600ESG_PNS0_8NullTypeESG_SK_m7sortXYZSE_SJ_EEvbT2_T3_T4_PT6_PT7_T5_PSO_SO_NS1_7vsmem_tE_param_3];
	ld.param.s8 	%rs2, [_ZN3cub18CUB_300001_SM_10006detail10merge_sort26DeviceMergeSortMergeKernelINS2_10policy_hubIN6thrust24THRUST_300001_SM_1000_NS6detail15normal_iteratorINS6_10device_ptrIN4cuda3std3__45tupleIJiiiiEEEEEEEE9Policy600ESG_PNS0_8NullTypeESG_SK_m7sortXYZSE_SJ_EEvbT2_T3_T4_PT6_PT7_T5_PSO_SO_NS1_7vsmem_tE_param_0];
	cvta.to.global.u64 	%rd27, %rd133;
	shl.b64 	%rd28, %rd2, 3;
	add.s64 	%rd29, %rd27, %rd28;
	ld.global.u64 	%rd12, [%rd29];
	ld.global.u64 	%rd30, [%rd29+8];
	neg.s64 	%rd31, %rd135;
	and.b64  	%rd32, %rd31, %rd2;
	shl.b64 	%rd13, %rd32, 10;
	shl.b64 	%rd33, %rd135, 9;
	and.b64  	%rd14, %rd33, -1024;
	sub.s64 	%rd34, %rd2, %rd32;
	shl.b64 	%rd35, %rd34, 10;
	sub.s64 	%rd36, %rd12, %rd13;
	sub.s64 	%rd37, %rd30, %rd13;
	sub.s64 	%rd38, %rd127, %rd13;
	max.u64 	%rd39, %rd38, %rd14;
	sub.s64 	%rd40, %rd39, %rd14;
	sub.s64 	%rd41, %rd35, %rd36;
	min.u64 	%rd15, %rd41, %rd40;
	setp.eq.s64 	%p42, %rd34, -1;
	selp.b64 	%rd42, 1023, 1024, %p42;
	add.s64 	%rd43, %rd42, %rd35;
	sub.s64 	%rd44, %rd43, %rd37;
	or.b64  	%rd45, %rd31, %rd2;
	setp.eq.s64 	%p43, %rd45, -1;
	min.u64 	%rd46, %rd14, %rd38;
	selp.b64 	%rd47, %rd46, %rd37, %p43;
	selp.b64 	%rd48, %rd14, %rd44, %p43;
	min.u64 	%rd49, %rd48, %rd40;
	cvt.u32.u64 	%r461, %rd36;
	cvt.u32.u64 	%r462, %rd47;
	sub.s32 	%r207, %r462, %r461;
	cvt.u32.u64 	%r463, %rd49;
	cvt.u32.u64 	%r464, %rd15;
	sub.s32 	%r208, %r463, %r464;
	// begin inline asm
	griddepcontrol.wait;
	// end inline asm
	setp.eq.s16 	%p44, %rs2, 0;
	@%p44 bra 	$L__BB51_90;
	add.s64 	%rd50, %rd13, %rd14;
	add.s64 	%rd51, %rd50, %rd15;
	add.s32 	%r209, %r208, %r207;
	setp.ge.s32 	%p45, %r1, %r209;
	cvt.u64.u32 	%rd52, %r1;
	add.s64 	%rd53, %rd12, %rd52;
	shl.b64 	%rd54, %rd53, 4;
	add.s64 	%rd16, %rd1, %rd54;
	sub.s32 	%r466, %r1, %r207;
	cvt.s64.s32 	%rd55, %r466;
	add.s64 	%rd56, %rd51, %rd55;
	shl.b64 	%rd57, %rd56, 4;
	add.s64 	%rd17, %rd1, %rd57;
	mov.b32 	%r741, 0;
	mov.u32 	%r742, %r741;
	mov.u32 	%r743, %r741;
	mov.u32 	%r744, %r741;
	@%p45 bra 	$L__BB51_78;
	setp.ge.s32 	%p46, %r1, %r207;
	@%p46 bra 	$L__BB51_77;
	ld.global.u32 	%r744, [%rd16];
	ld.global.u32 	%r743, [%rd16+4];
	ld.global.u32 	%r742, [%rd16+8];
	ld.global.u32 	%r741, [%rd16+12];
	bra.uni 	$L__BB51_78;
$L__BB51_77:
	ld.global.u32 	%r744, [%rd17];
	ld.global.u32 	%r743, [%rd17+4];
	ld.global.u32 	%r742, [%rd17+8];
	ld.global.u32 	%r741, [%rd17+12];
$L__BB51_78:
	add.s32 	%r222, %r1, 256;
	setp.ge.s32 	%p47, %r222, %r209;
	mov.b32 	%r737, 0;
	mov.u32 	%r738, %r737;
	mov.u32 	%r739, %r737;
	mov.u32 	%r740, %r737;
	@%p47 bra 	$L__BB51_82;
	setp.lt.s32 	%p48, %r222, %r207;
	@%p48 bra 	$L__BB51_81;
	ld.global.u32 	%r740, [%rd17+4096];
	ld.global.u32 	%r739, [%rd17+4100];
	ld.global.u32 	%r738, [%rd17+4104];
	ld.global.u32 	%r737, [%rd17+4108];
	bra.uni 	$L__BB51_82;
$L__BB51_81:
	ld.global.u32 	%r740, [%rd16+4096];
	ld.global.u32 	%r739, [%rd16+4100];
	ld.global.u32 	%r738, [%rd16+4104];
	ld.global.u32 	%r737, [%rd16+4108];
$L__BB51_82:
	add.s32 	%r235, %r1, 512;
	setp.ge.s32 	%p49, %r235, %r209;
	mov.b32 	%r733, 0;
	mov.u32 	%r734, %r733;
	mov.u32 	%r735, %r733;
	mov.u32 	%r736, %r733;
	@%p49 bra 	$L__BB51_86;
	setp.lt.s32 	%p50, %r235, %r207;
	@%p50 bra 	$L__BB51_85;
	ld.global.u32 	%r736, [%rd17+8192];
	ld.global.u32 	%r735, [%rd17+8196];
	ld.global.u32 	%r734, [%rd17+8200];
	ld.global.u32 	%r733, [%rd17+8204];
	bra.uni 	$L__BB51_86;
$L__BB51_85:
	ld.global.u32 	%r736, [%rd16+8192];
	ld.global.u32 	%r735, [%rd16+8196];
	ld.global.u32 	%r734, [%rd16+8200];
	ld.global.u32 	%r733, [%rd16+8204];
$L__BB51_86:
	add.s32 	%r248, %r1, 768;
	setp.ge.s32 	%p51, %r248, %r209;
	mov.b32 	%r729, 0;
	mov.u32 	%r730, %r729;
	mov.u32 	%r731, %r729;
	mov.u32 	%r732, %r729;
	@%p51 bra 	$L__BB51_106;
	setp.lt.s32 	%p52, %r248, %r207;
	@%p52 bra 	$L__BB51_89;
	ld.global.u32 	%r732, [%rd17+12288];
	ld.global.u32 	%r731, [%rd17+12292];
	ld.global.u32 	%r730, [%rd17+12296];
	ld.global.u32 	%r729, [%rd17+12300];
	bra.uni 	$L__BB51_106;
$L__BB51_89:
	ld.global.u32 	%r732, [%rd16+12288];
	ld.global.u32 	%r731, [%rd16+12292];
	ld.global.u32 	%r730, [%rd16+12296];
	ld.global.u32 	%r729, [%rd16+12300];
	bra.uni 	$L__BB51_106;
$L__BB51_90:
	ld.param.u64 	%rd129, [_ZN3cub18CUB_300001_SM_10006detail10merge_sort26DeviceMergeSortMergeKernelINS2_10policy_hubIN6thrust24THRUST_300001_SM_1000_NS6detail15normal_iteratorINS6_10device_ptrIN4cuda3std3__45tupleIJiiiiEEEEEEEE9Policy600ESG_PNS0_8NullTypeESG_SK_m7sortXYZSE_SJ_EEvbT2_T3_T4_PT6_PT7_T5_PSO_SO_NS1_7vsmem_tE_param_4];
	add.s64 	%rd58, %rd13, %rd14;
	add.s64 	%rd59, %rd58, %rd15;
	add.s32 	%r257, %r208, %r207;
	setp.ge.s32 	%p53, %r1, %r257;
	cvt.u64.u32 	%rd60, %r1;
	add.s64 	%rd61, %rd12, %rd60;
	cvta.to.global.u64 	%rd62, %rd129;
	shl.b64 	%rd63, %rd61, 4;
	add.s64 	%rd18, %rd62, %rd63;
	sub.s32 	%r471, %r1, %r207;
	cvt.s64.s32 	%rd64, %r471;
	add.s64 	%rd65, %rd59, %rd64;
	shl.b64 	%rd66, %rd65, 4;
	add.s64 	%rd19, %rd62, %rd66;
	mov.b32 	%r741, 0;
	mov.u32 	%r742, %r741;
	mov.u32 	%r743, %r741;
	mov.u32 	%r744, %r741;
	@%p53 bra 	$L__BB51_94;
	setp.ge.s32 	%p54, %r1, %r207;
	@%p54 bra 	$L__BB51_93;
	ld.global.u32 	%r744, [%rd18];
	ld.global.u32 	%r743, [%rd18+4];
	ld.global.u32 	%r742, [%rd18+8];
	ld.global.u32 	%r741, [%rd18+12];
	bra.uni 	$L__BB51_94;
$L__BB51_93:
	ld.global.u32 	%r744, [%rd19];
	ld.global.u32 	%r743, [%rd19+4];
	ld.global.u32 	%r742, [%rd19+8];
	ld.global.u32 	%r741, [%rd19+12];
$L__BB51_94:
	add.s32 	%r270, %r1, 256;
	setp.ge.s32 	%p55, %r270, %r257;
	mov.b32 	%r737, 0;
	mov.u32 	%r738, %r737;
	mov.u32 	%r739, %r737;
	mov.u32 	%r740, %r737;
	@%p55 bra 	$L__BB51_98;
	setp.lt.s32 	%p56, %r270, %r207;
	@%p56 bra 	$L__BB51_97;
	ld.global.u32 	%r740, [%rd19+4096];
	ld.global.u32 	%r739, [%rd19+4100];
	ld.global.u32 	%r738, [%rd19+4104];
	ld.global.u32 	%r737, [%rd19+4108];
	bra.uni 	$L__BB51_98;
$L__BB51_97:
	ld.global.u32 	%r740, [%rd18+4096];
	ld.global.u32 	%r739, [%rd18+4100];
	ld.global.u32 	%r738, [%rd18+4104];
	ld.global.u32 	%r737, [%rd18+4108];
$L__BB51_98:
	add.s32 	%r283, %r1, 512;
	setp.ge.s32 	%p57, %r283, %r257;
	mov.b32 	%r733, 0;
	mov.u32 	%r734, %r733;
	mov.u32 	%r735, %r733;
	mov.u32 	%r736, %r733;
	@%p57 bra 	$L__BB51_102;
	setp.lt.s32 	%p58, %r283, %r207;
	@%p58 bra 	$L__BB51_101;
	ld.global.u32 	%r736, [%rd19+8192];
	ld.global.u32 	%r735, [%rd19+8196];
	ld.global.u32 	%r734, [%rd19+8200];
	ld.global.u32 	%r733, [%rd19+8204];
	bra.uni 	$L__BB51_102;
$L__BB51_101:
	ld.global.u32 	%r736, [%rd18+8192];
	ld.global.u32 	%r735, [%rd18+8196];
	ld.global.u32 	%r734, [%rd18+8200];
	ld.global.u32 	%r733, [%rd18+8204];
$L__BB51_102:
	add.s32 	%r296, %r1, 768;
	setp.ge.s32 	%p59, %r296, %r257;
	mov.b32 	%r729, 0;
	mov.u32 	%r730, %r729;
	mov.u32 	%r731, %r729;
	mov.u32 	%r732, %r729;
	@%p59 bra 	$L__BB51_106;
	setp.lt.s32 	%p60, %r296, %r207;
	@%p60 bra 	$L__BB51_105;
	ld.global.u32 	%r732, [%rd19+12288];
	ld.global.u32 	%r731, [%rd19+12292];
	ld.global.u32 	%r730, [%rd19+12296];
	ld.global.u32 	%r729, [%rd19+12300];
	bra.uni 	$L__BB51_106;
$L__BB51_105:
	ld.global.u32 	%r732, [%rd18+12288];
	ld.global.u32 	%r731, [%rd18+12292];
	ld.global.u32 	%r730, [%rd18+12296];
	ld.global.u32 	%r729, [%rd18+12300];
$L__BB51_106:
	shl.b32 	%r475, %r1, 4;
	mov.u32 	%r476, _ZZN3cub18CUB_300001_SM_10006detail10merge_sort26DeviceMergeSortMergeKernelINS2_10policy_hubIN6thrust24THRUST_300001_SM_1000_NS6detail15normal_iteratorINS6_10device_ptrIN4cuda3std3__45tupleIJiiiiEEEEEEEE9Policy600ESG_PNS0_8NullTypeESG_SK_m7sortXYZSE_SJ_EEvbT2_T3_T4_PT6_PT7_T5_PSO_SO_NS1_7vsmem_tEE19static_temp_storage;
	add.s32 	%r477, %r476, %r475;
	st.shared.v4.u32 	[%r477], {%r744, %r743, %r742, %r741};
	st.shared.v4.u32 	[%r477+4096], {%r740, %r739, %r738, %r737};
	st.shared.v4.u32 	[%r477+8192], {%r736, %r735, %r734, %r733};
	st.shared.v4.u32 	[%r477+12288], {%r732, %r731, %r730, %r729};
	bar.sync 	0;
	// begin inline asm
	griddepcontrol.launch_dependents;
	// end inline asm
	add.s32 	%r321, %r208, %r207;
	shl.b32 	%r322, %r1, 2;
	min.s32 	%r323, %r322, %r321;
	shl.b32 	%r478, %r207, 4;
	add.s32 	%r324, %r476, %r478;
	setp.lt.s32 	%p61, %r323, %r208;
	sub.s32 	%r479, %r323, %r208;
	selp.b32 	%r747, 0, %r479, %p61;
	min.s32 	%r745, %r323, %r207;
	setp.ge.s32 	%p62, %r747, %r745;
	@%p62 bra 	$L__BB51_113;
$L__BB51_107:
	sub.s32 	%r480, %r745, %r747;
	shr.u32 	%r481, %r480, 31;
	add.s32 	%r482, %r480, %r481;
	shr.s32 	%r483, %r482, 1;
	add.s32 	%r329, %r483, %r747;
	shl.b32 	%r484, %r329, 4;
	add.s32 	%r486, %r476, %r484;
	ld.shared.u32 	%r330, [%r486+4];
	ld.shared.v2.u32 	{%r331, %r332}, [%r486+8];
	not.b32 	%r487, %r329;
	add.s32 	%r488, %r323, %r487;
	shl.b32 	%r489, %r488, 4;
	add.s32 	%r490, %r324, %r489;
	ld.shared.u32 	%r333, [%r490+4];
	ld.shared.v2.u32 	{%r334, %r335}, [%r490+8];
	setp.ne.s32 	%p63, %r333, %r330;
	@%p63 bra 	$L__BB51_111;
	setp.ne.s32 	%p64, %r334, %r331;
	@%p64 bra 	$L__BB51_110;
	setp.lt.s32 	%p153, %r335, %r332;
	bra.uni 	$L__BB51_112;
$L__BB51_110:
	setp.lt.s32 	%p153, %r334, %r331;
	bra.uni 	$L__BB51_112;
$L__BB51_111:
	setp.lt.s32 	%p153, %r333, %r330;
$L__BB51_112:
	add.s32 	%r491, %r329, 1;
	selp.b32 	%r747, %r747, %r491, %p153;
	selp.b32 	%r745, %r329, %r745, %p153;
	setp.lt.s32 	%p65, %r747, %r745;
	@%p65 bra 	$L__BB51_107;
$L__BB51_113:
	sub.s32 	%r492, %r323, %r747;
	add.s32 	%r339, %r492, %r207;
	shl.b32 	%r493, %r492, 4;
	add.s32 	%r340, %r324, %r493;
	ld.shared.v4.u32 	{%r748, %r751, %r750, %r749}, [%r340];
	shl.b32 	%r494, %r747, 4;
	add.s32 	%r345, %r476, %r494;
	ld.shared.v4.u32 	{%r760, %r761, %r762, %r763}, [%r345];
	setp.ge.s32 	%p67, %r339, %r321;
	mov.pred 	%p154, 0;
	@%p67 bra 	$L__BB51_120;
	setp.ge.s32 	%p69, %r747, %r207;
	mov.pred 	%p154, -1;
	@%p69 bra 	$L__BB51_120;
	setp.ne.s32 	%p70, %r751, %r761;
	@%p70 bra 	$L__BB51_119;
	setp.ne.s32 	%p71, %r750, %r762;
	@%p71 bra 	$L__BB51_118;
	setp.lt.s32 	%p154, %r749, %r763;
	bra.uni 	$L__BB51_120;
$L__BB51_118:
	setp.lt.s32 	%p154, %r750, %r762;
	bra.uni 	$L__BB51_120;
$L__BB51_119:
	setp.lt.s32 	%p154, %r751, %r761;
$L__BB51_120:
	selp.b32 	%r350, %r748, %r760, %p154;
	selp.b32 	%r351, %r751, %r761, %p154;
	selp.b32 	%r352, %r750, %r762, %p154;
	selp.b32 	%r353, %r749, %r763, %p154;
	selp.u32 	%r496, 1, 0, %p154;
	add.s32 	%r354, %r339, %r496;
	not.pred 	%p72, %p154;
	selp.u32 	%r497, 1, 0, %p72;
	add.s32 	%r355, %r747, %r497;
	@%p72 bra 	$L__BB51_122;
	ld.shared.v4.u32 	{%r748, %r751, %r750, %r749}, [%r340+16];
	bra.uni 	$L__BB51_123;
$L__BB51_122:
	ld.shared.v4.u32 	{%r760, %r761, %r762, %r763}, [%r345+16];
$L__BB51_123:
	setp.ge.s32 	%p74, %r354, %r321;
	mov.pred 	%p155, 0;
	@%p74 bra 	$L__BB51_130;
	setp.ge.s32 	%p76, %r355, %r207;
	mov.pred 	%p155, -1;
	@%p76 bra 	$L__BB51_130;
	setp.eq.s32 	%p77, %r751, %r761;
	@%p77 bra 	$L__BB51_127;
	setp.lt.s32 	%p155, %r751, %r761;
	bra.uni 	$L__BB51_130;
$L__BB51_127:
	setp.eq.s32 	%p78, %r750, %r762;
	@%p78 bra 	$L__BB51_129;
	setp.lt.s32 	%p155, %r750, %r762;
	bra.uni 	$L__BB51_130;
$L__BB51_129:
	setp.lt.s32 	%p155, %r749, %r763;
$L__BB51_130:
	selp.b32 	%r372, %r748, %r760, %p155;
	selp.b32 	%r373, %r751, %r761, %p155;
	selp.b32 	%r374, %r750, %r762, %p155;
	selp.b32 	%r375, %r749, %r763, %p155;
	selp.u32 	%r498, 1, 0, %p155;
	add.s32 	%r376, %r354, %r498;
	not.pred 	%p79, %p155;
	selp.u32 	%r499, 1, 0, %p79;
	add.s32 	%r377, %r355, %r499;
	@%p155 bra 	$L__BB51_132;
	shl.b32 	%r500, %r377, 4;
	add.s32 	%r502, %r476, %r500;
	ld.shared.v4.u32 	{%r760, %r761, %r762, %r763}, [%r502];
	bra.uni 	$L__BB51_133;
$L__BB51_132:
	shl.b32 	%r503, %r376, 4;
	add.s32 	%r505, %r476, %r503;
	ld.shared.v4.u32 	{%r748, %r751, %r750, %r749}, [%r505];
$L__BB51_133:
	setp.ge.s32 	%p81, %r376, %r321;
	mov.pred 	%p156, 0;
	@%p81 bra 	$L__BB51_140;
	setp.ge.s32 	%p83, %r377, %r207;
	mov.pred 	%p156, -1;
	@%p83 bra 	$L__BB51_140;
	setp.eq.s32 	%p84, %r751, %r761;
	@%p84 bra 	$L__BB51_137;
	setp.lt.s32 	%p156, %r751, %r761;
	bra.uni 	$L__BB51_140;
$L__BB51_137:
	setp.eq.s32 	%p85, %r750, %r762;
	@%p85 bra 	$L__BB51_139;
	setp.lt.s32 	%p156, %r750, %r762;
	bra.uni 	$L__BB51_140;
$L__BB51_139:
	setp.lt.s32 	%p156, %r749, %r763;
$L__BB51_140:
	selp.b32 	%r394, %r748, %r760, %p156;
	selp.b32 	%r395, %r751, %r761, %p156;
	selp.b32 	%r396, %r750, %r762, %p156;
	selp.b32 	%r397, %r749, %r763, %p156;
	selp.u32 	%r506, 1, 0, %p156;
	add.s32 	%r398, %r376, %r506;
	not.pred 	%p86, %p156;
	selp.u32 	%r507, 1, 0, %p86;
	add.s32 	%r399, %r377, %r507;
	@%p156 bra 	$L__BB51_142;
	shl.b32 	%r508, %r399, 4;
	mov.u32 	%r509, _ZZN3cub18CUB_300001_SM_10006detail10merge_sort26DeviceMergeSortMergeKernelINS2_10policy_hubIN6thrust24THRUST_300001_SM_1000_NS6detail15normal_iteratorINS6_10device_ptrIN4cuda3std3__45tupleIJiiiiEEEEEEEE9Policy600ESG_PNS0_8NullTypeESG_SK_m7sortXYZSE_SJ_EEvbT2_T3_T4_PT6_PT7_T5_PSO_SO_NS1_7vsmem_tEE19static_temp_storage;
	add.s32 	%r510, %r509, %r508;
	ld.shared.v4.u32 	{%r760, %r761, %r762, %r763}, [%r510];
	bra.uni 	$L__BB51_143;
$L__BB51_142:
	shl.b32 	%r511, %r398, 4;
	mov.u32 	%r512, _ZZN3cub18CUB_300001_SM_10006detail10merge_sort26DeviceMergeSortMergeKernelINS2_10policy_hubIN6thrust24THRUST_300001_SM_1000_NS6detail15normal_iteratorINS6_10device_ptrIN4cuda3std3__45tupleIJiiiiEEEEEEEE9Policy600ESG_PNS0_8NullTypeESG_SK_m7sortXYZSE_SJ_EEvbT2_T3_T4_PT6_PT7_T5_PSO_SO_NS1_7vsmem_tEE19static_temp_storage;
	add.s32 	%r513, %r512, %r511;
	ld.shared.v4.u32 	{%r748, %r751, %r750, %r749}, [%r513];
$L__BB51_143:
	setp.ge.s32 	%p88, %r398, %r321;
	mov.pred 	%p157, 0;
	@%p88 bra 	$L__BB51_150;
	setp.ge.s32 	%p90, %r399, %r207;
	mov.pred 	%p157, -1;
	@%p90 bra 	$L__BB51_150;
	setp.eq.s32 	%p91, %r751, %r761;
	@%p91 bra 	$L__BB51_147;
	setp.lt.s32 	%p157, %r751, %r761;
	bra.uni 	$L__BB51_150;
$L__BB51_147:
	setp.eq.s32 	%p92, %r750, %r762;
	@%p92 bra 	$L__BB51_149;
	setp.lt.s32 	%p157, %r750, %r762;
	bra.uni 	$L__BB51_150;
$L__BB51_149:
	setp.lt.s32 	%p157, %r749, %r763;
$L__BB51_150:
	ld.param.s8 	%rs3, [_ZN3cub18CUB_300001_SM_10006detail10merge_sort26DeviceMergeSortMergeKernelINS2_10policy_hubIN6thrust24THRUST_300001_SM_1000_NS6detail15normal_iteratorINS6_10device_ptrIN4cuda3std3__45tupleIJiiiiEEEEEEEE9Policy600ESG_PNS0_8NullTypeESG_SK_m7sortXYZSE_SJ_EEvbT2_T3_T4_PT6_PT7_T5_PSO_SO_NS1_7vsmem_tE_param_0];
	setp.eq.s16 	%p93, %rs3, 0;
	selp.b32 	%r416, %r748, %r760, %p157;
	selp.b32 	%r417, %r751, %r761, %p157;
	selp.b32 	%r418, %r750, %r762, %p157;
	selp.b32 	%r419, %r749, %r763, %p157;
	bar.sync 	0;
	@%p93 bra 	$L__BB51_161;
	// begin inline asm
	mov.u32 %r514, %laneid;
	// end inline asm
	and.b32  	%r420, %r322, 3968;
	shl.b32 	%r515, %r514, 2;
	add.s32 	%r516, %r515, %r420;
	shl.b32 	%r517, %r516, 4;
	mov.u32 	%r518, _ZZN3cub18CUB_300001_SM_10006detail10merge_sort26DeviceMergeSortMergeKernelINS2_10policy_hubIN6thrust24THRUST_300001_SM_1000_NS6detail15normal_iteratorINS6_10device_ptrIN4cuda3std3__45tupleIJiiiiEEEEEEEE9Policy600ESG_PNS0_8NullTypeESG_SK_m7sortXYZSE_SJ_EEvbT2_T3_T4_PT6_PT7_T5_PSO_SO_NS1_7vsmem_tEE19static_temp_storage;
	add.s32 	%r519, %r518, %r517;
	st.shared.v4.u32 	[%r519], {%r350, %r351, %r352, %r353};
	st.shared.v4.u32 	[%r519+16], {%r372, %r373, %r374, %r375};
	st.shared.v4.u32 	[%r519+32], {%r394, %r395, %r396, %r397};
	st.shared.v4.u32 	[%r519+48], {%r416, %r417, %r418, %r419};
	bar.warp.sync 	-1;
	mad.lo.s32 	%r520, %r514, -48, %r519;
	ld.shared.v4.u32 	{%r424, %r423, %r422, %r421}, [%r520];
	ld.shared.v4.u32 	{%r428, %r427, %r426, %r425}, [%r520+512];
	ld.shared.v4.u32 	{%r432, %r431, %r430, %r429}, [%r520+1024];
	ld.shared.v4.u32 	{%r436, %r435, %r434, %r433}, [%r520+1536];
	setp.ne.s32 	%p94, %r1, 0;
	@%p94 bra 	$L__BB51_153;
	st.volatile.shared.u32 	[_ZZN3cub18CUB_300001_SM_10006detail10merge_sort26DeviceMergeSortMergeKernelINS2_10policy_hubIN6thrust24THRUST_300001_SM_1000_NS6detail15normal_iteratorINS6_10device_ptrIN4cuda3std3__45tupleIJiiiiEEEEEEEE9Policy600ESG_PNS0_8NullTypeESG_SK_m7sortXYZSE_SJ_EEvbT2_T3_T4_PT6_PT7_T5_PSO_SO_NS1_7vsmem_tEE19static_temp_storage+16384], %r321;
$L__BB51_153:
	ld.param.u64 	%rd130, [_ZN3cub18CUB_300001_SM_10006detail10merge_sort26DeviceMergeSortMergeKernelINS2_10policy_hubIN6thrust24THRUST_300001_SM_1000_NS6detail15normal_iteratorINS6_10device_ptrIN4cuda3std3__45tupleIJiiiiEEEEEEEE9Policy600ESG_PNS0_8NullTypeESG_SK_m7sortXYZSE_SJ_EEvbT2_T3_T4_PT6_PT7_T5_PSO_SO_NS1_7vsmem_tE_param_4];
	bar.sync 	0;
	ld.volatile.shared.u32 	%r437, [_ZZN3cub18CUB_300001_SM_10006detail10merge_sort26DeviceMergeSortMergeKernelINS2_10policy_hubIN6thrust24THRUST_300001_SM_1000_NS6detail15normal_iteratorINS6_10device_ptrIN4cuda3std3__45tupleIJiiiiEEEEEEEE9Policy600ESG_PNS0_8NullTypeESG_SK_m7sortXYZSE_SJ_EEvbT2_T3_T4_PT6_PT7_T5_PSO_SO_NS1_7vsmem_tEE19static_temp_storage+16384];
	and.b32  	%r521, %r1, 31;
	add.s32 	%r438, %r420, %r521;
	setp.ge.s32 	%p95, %r438, %r437;
	cvt.u64.u32 	%rd67, %r438;
	add.s64 	%rd68, %rd3, %rd67;
	cvta.to.global.u64 	%rd69, %rd130;
	shl.b64 	%rd70, %rd68, 4;
	add.s64 	%rd20, %rd69, %rd70;
	@%p95 bra 	$L__BB51_155;
	st.global.u32 	[%rd20], %r424;
	st.global.u32 	[%rd20+4], %r423;
	st.global.u32 	[%rd20+8], %r422;
	st.global.u32 	[%rd20+12], %r421;
$L__BB51_155:
	add.s32 	%r522, %r438, 32;
	setp.ge.s32 	%p96, %r522, %r437;
	@%p96 bra 	$L__BB51_157;
	st.global.u32 	[%rd20+512], %r428;
	st.global.u32 	[%rd20+516], %r427;
	st.global.u32 	[%rd20+520], %r426;
	st.global.u32 	[%rd20+524], %r425;
$L__BB51_157:
	add.s32 	%r523, %r438, 64;
	setp.ge.s32 	%p97, %r523, %r437;
	@%p97 bra 	$L__BB51_159;
	st.global.u32 	[%rd20+1024], %r432;
	st.global.u32 	[%rd20+1028], %r431;
	st.global.u32 	[%rd20+1032], %r430;
	st.global.u32 	[%rd20+1036], %r429;
$L__BB51_159:
	add.s32 	%r524, %r438, 96;
	setp.ge.s32 	%p98, %r524, %r437;
	@%p98 bra 	$L__BB51_171;
	st.global.u32 	[%rd20+1536], %r436;
	st.global.u32 	[%rd20+1540], %r435;
	st.global.u32 	[%rd20+1544], %r434;
	st.global.u32 	[%rd20+1548], %r433;
	bra.uni 	$L__BB51_171;
$L__BB51_161:
	// begin inline asm
	mov.u32 %r525, %laneid;
	// end inline asm
	and.b32  	%r439, %r322, 3968;
	shl.b32 	%r526, %r525, 2;
	add.s32 	%r527, %r526, %r439;
	shl.b32 	%r528, %r527, 4;
	mov.u32 	%r529, _ZZN3cub18CUB_300001_SM_10006detail10merge_sort26DeviceMergeSortMergeKernelINS2_10policy_hubIN6thrust24THRUST_300001_SM_1000_NS6detail15normal_iteratorINS6_10device_ptrIN4cuda3std3__45tupleIJiiiiEEEEEEEE9Policy600ESG_PNS0_8NullTypeESG_SK_m7sortXYZSE_SJ_EEvbT2_T3_T4_PT6_PT7_T5_PSO_SO_NS1_7vsmem_tEE19static_temp_storage;
	add.s32 	%r530, %r529, %r528;
	st.shared.v4.u32 	[%r530], {%r350, %r351, %r352, %r353};
	st.shared.v4.u32 	[%r530+16], {%r372, %r373, %r374, %r375};
	st.shared.v4.u32 	[%r530+32], {%r394, %r395, %r396, %r397};
	st.shared.v4.u32 	[%r530+48], {%r416, %r417, %r418, %r419};
	bar.warp.sync 	-1;
	mad.lo.s32 	%r531, %r525, -48, %r530;
	ld.shared.v4.u32 	{%r443, %r442, %r441, %r440}, [%r531];
	ld.shared.v4.u32 	{%r447, %r446, %r445, %r444}, [%r531+512];
	ld.shared.v4.u32 	{%r451, %r450, %r449, %r448}, [%r531+1024];
	ld.shared.v4.u32 	{%r455, %r454, %r453, %r452}, [%r531+1536];
	setp.ne.s32 	%p99, %r1, 0;
	@%p99 bra 	$L__BB51_163;
	st.volatile.shared.u32 	[_ZZN3cub18CUB_300001_SM_10006detail10merge_sort26DeviceMergeSortMergeKernelINS2_10policy_hubIN6thrust24THRUST_300001_SM_1000_NS6detail15normal_iteratorINS6_10device_ptrIN4cuda3std3__45tupleIJiiiiEEEEEEEE9Policy600ESG_PNS0_8NullTypeESG_SK_m7sortXYZSE_SJ_EEvbT2_T3_T4_PT6_PT7_T5_PSO_SO_NS1_7vsmem_tEE19static_temp_storage+16384], %r321;
$L__BB51_163:
	bar.sync 	0;
	ld.volatile.shared.u32 	%r456, [_ZZN3cub18CUB_300001_SM_10006detail10merge_sort26DeviceMergeSortMergeKernelINS2_10policy_hubIN6thrust24THRUST_300001_SM_1000_NS6detail15normal_iteratorINS6_10device_ptrIN4cuda3std3__45tupleIJiiiiEEEEEEEE9Policy600ESG_PNS0_8NullTypeESG_SK_m7sortXYZSE_SJ_EEvbT2_T3_T4_PT6_PT7_T5_PSO_SO_NS1_7vsmem_tEE19static_temp_storage+16384];
	and.b32  	%r532, %r1, 31;
	cvt.u64.u32 	%rd71, %r439;
	cvt.u64.u32 	%rd72, %r532;
	add.s32 	%r457, %r439, %r532;
	add.s64 	%rd73, %rd3, %rd72;
	add.s64 	%rd74, %rd73, %rd71;
	setp.ge.s32 	%p100, %r457, %r456;
	shl.b64 	%rd75, %rd74, 4;
	add.s64 	%rd21, %rd1, %rd75;
	@%p100 bra 	$L__BB51_165;
	st.global.u32 	[%rd21], %r443;
	st.global.u32 	[%rd21+4], %r442;
	st.global.u32 	[%rd21+8], %r441;
	st.global.u32 	[%rd21+12], %r440;
$L__BB51_165:
	add.s32 	%r533, %r457, 32;
	setp.ge.s32 	%p101, %r533, %r456;
	@%p101 bra 	$L__BB51_167;
	st.global.u32 	[%rd21+512], %r447;
	st.global.u32 	[%rd21+516], %r446;
	st.global.u32 	[%rd21+520], %r445;
	st.global.u32 	[%rd21+524], %r444;
$L__BB51_167:
	add.s32 	%r534, %r457, 64;
	setp.ge.s32 	%p102, %r534, %r456;
	@%p102 bra 	$L__BB51_169;
	st.global.u32 	[%rd21+1024], %r451;
	st.global.u32 	[%rd21+1028], %r450;
	st.global.u32 	[%rd21+1032], %r449;
	st.global.u32 	[%rd21+1036], %r448;
$L__BB51_169:
	add.s32 	%r535, %r457, 96;
	setp.ge.s32 	%p103, %r535, %r456;
	@%p103 bra 	$L__BB51_171;
	st.global.u32 	[%rd21+1536], %r455;
	st.global.u32 	[%rd21+1540], %r454;
	st.global.u32 	[%rd21+1544], %r453;
	st.global.u32 	[%rd21+1548], %r452;
$L__BB51_171:
	ret;

}
	// .globl	_ZN3cub18CUB_300001_SM_10006detail10merge_sort30DeviceMergeSortBlockSortKernelINS2_10policy_hubIN6thrust24THRUST_300001_SM_1000_NS12zip_iteratorIN4cuda3std3__45tupleIJNS6_6detail15normal_iteratorINS6_10device_ptrIiEEEESG_SG_SG_EEEEEE9Policy600ESI_PNS0_8NullTypeESI_SM_j7sortXYZNSB_IJiiiiEEESL_EEvbT0_T1_T2_T3_T4_PT6_PT7_T5_NS1_7vsmem_tE
.visible .entry _ZN3cub18CUB_300001_SM_10006detail10merge_sort30DeviceMergeSortBlockSortKernelINS2_10policy_hubIN6thrust24THRUST_300001_SM_1000_NS12zip_iteratorIN4cuda3std3__45tupleIJNS6_6detail15normal_iteratorINS6_10device_ptrIiEEEESG_SG_SG_EEEEEE9Policy600ESI_PNS0_8NullTypeESI_SM_j7sortXYZNSB_IJiiiiEEESL_EEvbT0_T1_T2_T3_T4_PT6_PT7_T5_NS1_7vsmem_tE(
	.param .u8 _ZN3cub18CUB_300001_SM_10006detail10merge_sort30DeviceMergeSortBlockSortKernelINS2_10policy_hubIN6thrust24THRUST_300001_SM_1000_NS12zip_iteratorIN4cuda3std3__45tupleIJNS6_6detail15normal_iteratorINS6_10device_ptrIiEEEESG_SG_SG_EEEEEE9Policy600ESI_PNS0_8NullTypeESI_SM_j7sortXYZNSB_IJiiiiEEESL_EEvbT0_T1_T2_T3_T4_PT6_PT7_T5_NS1_7vsmem_tE_param_0,
	.param .align 8 .b8 _ZN3cub18CUB_300001_SM_10006detail10merge_sort30DeviceMergeSortBlockSortKernelINS2_10policy_hubIN6thrust24THRUST_300001_SM_1000_NS12zip_iteratorIN4cuda3std3__45tupleIJNS6_6detail15normal_iteratorINS6_10device_ptrIiEEEESG_SG_SG_EEEEEE9Policy600ESI_PNS0_8NullTypeESI_SM_j7sortXYZNSB_IJiiiiEEESL_EEvbT0_T1_T2_T3_T4_PT6_PT7_T5_NS1_7vsmem_tE_param_1[32],
	.param .u64 .ptr .align 1 _ZN3cub18CUB_300001_SM_10006detail10merge_sort30DeviceMergeSortBlockSortKernelINS2_10policy_hubIN6thrust24THRUST_300001_SM_1000_NS12zip_iteratorIN4cuda3std3__45tupleIJNS6_6detail15normal_iteratorINS6_10device_ptrIiEEEESG_SG_SG_EEEEEE9Policy600ESI_PNS0_8NullTypeESI_SM_j7sortXYZNSB_IJiiiiEEESL_EEvbT0_T1_T2_T3_T4_PT6_PT7_T5_NS1_7vsmem_tE_param_2,
	.param .align 8 .b8 _ZN3cub18CUB_300001_SM_10006detail10merge_sort30DeviceMergeSortBlockSortKernelINS2_10policy_hubIN6thrust24THRUST_300001_SM_1000_NS12zip_iteratorIN4cuda3std3__45tupleIJNS6_6detail15normal_iteratorINS6_10device_ptrIiEEEESG_SG_SG_EEEEEE9Policy600ESI_PNS0_8NullTypeESI_SM_j7sortXYZNSB_IJiiiiEEESL_EEvbT0_T1_T2_T3_T4_PT6_PT7_T5_NS1_7vsmem_tE_param_3[32],
	.param .u64 .ptr .align 1 _ZN3cub18CUB_300001_SM_10006detail10merge_sort30DeviceMergeSortBlockSortKernelINS2_10policy_hubIN6thrust24THRUST_300001_SM_1000_NS12zip_iteratorIN4cuda3std3__45tupleIJNS6_6detail15normal_iteratorINS6_10device_ptrIiEEEESG_SG_SG_EEEEEE9Policy600ESI_PNS0_8NullTypeESI_SM_j7sortXYZNSB_IJiiiiEEESL_EEvbT0_T1_T2_T3_T4_PT6_PT7_T5_NS1_7vsmem_tE_param_4,
	.param .u32 _ZN3cub18CUB_300001_SM_10006detail10merge_sort30DeviceMergeSortBlockSortKernelINS2_10policy_hubIN6thrust24THRUST_300001_SM_1000_NS12zip_iteratorIN4cuda3std3__45tupleIJNS6_6detail15normal_iteratorINS6_10device_ptrIiEEEESG_SG_SG_EEEEEE9Policy600ESI_PNS0_8NullTypeESI_SM_j7sortXYZNSB_IJiiiiEEESL_EEvbT0_T1_T2_T3_T4_PT6_PT7_T5_NS1_7vsmem_tE_param_5,
	.param .u64 .ptr .align 1 _ZN3cub18CUB_300001_SM_10006detail10merge_sort30DeviceMergeSortBlockSortKernelINS2_10policy_hubIN6thrust24THRUST_300001_SM_1000_NS12zip_iteratorIN4cuda3std3__45tupleIJNS6_6detail15normal_iteratorINS6_10device_ptrIiEEEESG_SG_SG_EEEEEE9Policy600ESI_PNS0_8NullTypeESI_SM_j7sortXYZNSB_IJiiiiEEESL_EEvbT0_T1_T2_T3_T4_PT6_PT7_T5_NS1_7vsmem_tE_param_6,
	.param .u64 .ptr .align 1 _ZN3cub18CUB_300001_SM_10006detail10merge_sort30DeviceMergeSortBlockSortKernelINS2_10policy_hubIN6thrust24THRUST_300001_SM_1000_NS12zip_iteratorIN4cuda3std3__45tupleIJNS6_6detail15normal_iteratorINS6_10device_ptrIiEEEESG_SG_SG_EEEEEE9Policy600ESI_PNS0_8NullTypeESI_SM_j7sortXYZNSB_IJiiiiEEESL_EEvbT0_T1_T2_T3_T4_PT6_PT7_T5_NS1_7vsmem_tE_param_7,
	.param .align 1 .b8 _ZN3cub18CUB_300001_SM_10006detail10merge_sort30DeviceMergeSortBlockSortKernelINS2_10policy_hubIN6thrust24THRUST_300001_SM_1000_NS12zip_iteratorIN4cuda3std3__45tupleIJNS6_6detail15normal_iteratorINS6_10device_ptrIiEEEESG_SG_SG_EEEEEE9Policy600ESI_PNS0_8NullTypeESI_SM_j7sortXYZNSB_IJiiiiEEESL_EEvbT0_T1_T2_T3_T4_PT6_PT7_T5_NS1_7vsmem_tE_param_8[1],
	.param .align 8 .b8 _ZN3cub18CUB_300001_SM_10006detail10merge_sort30DeviceMergeSortBlockSortKernelINS2_10policy_hubIN6thrust24THRUST_300001_SM_1000_NS12zip_iteratorIN4cuda3std3__45tupleIJNS6_6detail15normal_iteratorINS6_10device_ptrIiEEEESG_SG_SG_EEEEEE9Policy600ESI_PNS0_8NullTypeESI_SM_j7sortXYZNSB_IJiiiiEEESL_EEvbT0_T1_T2_T3_T4_PT6_PT7_T5_NS1_7vsmem_tE_param_9[8]
)
.maxntid 256
{
	.reg .pred 	%p<208>;
	.reg .b16 	%rs<2>;
	.reg .b32 	%r<876>;
	.reg .b64 	%rd<78>;
	// demoted variable
	.shared .align 16 .b8 _ZZN3cub18CUB_300001_SM_10006detail10merge_sort30DeviceMergeSortBlockSortKernelINS2_10policy_hubIN6thrust24THRUST_300001_SM_1000_NS12zip_iteratorIN4cuda3std3__45tupleIJNS6_6detail15normal_iteratorINS6_10device_ptrIiEEEESG_SG_SG_EEEEEE9Policy600ESI_PNS0_8NullTypeESI_SM_j7sortXYZNSB_IJiiiiEEESL_EEvbT0_T1_T2_T3_T4_PT6_PT7_T5_NS1_7vsmem_tEE19static_temp_storage[16400];
	ld.param.u64 	%rd21, [_ZN3cub18CUB_300001_SM_10006detail10merge_sort30DeviceMergeSortBlockSortKernelINS2_10policy_hubIN6thrust24THRUST_300001_SM_1000_NS12zip_iteratorIN4cuda3std3__45tupleIJNS6_6detail15normal_iteratorINS6_10device_ptrIiEEEESG_SG_SG_EEEEEE9Policy600ESI_PNS0_8NullTypeESI_SM_j7sortXYZNSB_IJiiiiEEESL_EEvbT0_T1_T2_T3_T4_PT6_PT7_T5_NS1_7vsmem_tE_param_3+24];
	ld.param.u64 	%rd19, [_ZN3cub18CUB_300001_SM_10006detail10merge_sort30DeviceMergeSortBlockSortKernelINS2_10policy_hubIN6thrust24THRUST_300001_SM_1000_NS12zip_iteratorIN4cuda3std3__45tupleIJNS6_6detail15normal_iteratorINS6_10device_ptrIiEEEESG_SG_SG_EEEEEE9Policy600ESI_PNS0_8NullTypeESI_SM_j7sortXYZNSB_IJiiiiEEESL_EEvbT0_T1_T2_T3_T4_PT6_PT7_T5_NS1_7vsmem_tE_param_3+8];
	ld.param.u64 	%rd18, [_ZN3cub18CUB_300001_SM_10006detail10merge_sort30DeviceMergeSortBlockSortKernelINS2_10policy_hubIN6thrust24THRUST_300001_SM_1000_NS12zip_iteratorIN4cuda3std3__45tupleIJNS6_6detail15normal_iteratorINS6_10device_ptrIiEEEESG_SG_SG_EEEEEE9Policy600ESI_PNS0_8NullTypeESI_SM_j7sortXYZNSB_IJiiiiEEESL_EEvbT0_T1_T2_T3_T4_PT6_PT7_T5_NS1_7vsmem_tE_param_3];
	ld.param.s8 	%rs1, [_ZN3cub18CUB_300001_SM_10006detail10merge_sort30DeviceMergeSortBlockSortKernelINS2_10policy_hubIN6thrust24THRUST_300001_SM_1000_NS12zip_iteratorIN4cuda3std3__45tupleIJNS6_6detail15normal_iteratorINS6_10device_ptrIiEEEESG_SG_SG_EEEEEE9Policy600ESI_PNS0_8NullTypeESI_SM_j7sortXYZNSB_IJiiiiEEESL_EEvbT0_T1_T2_T3_T4_PT6_PT7_T5_NS1_7vsmem_tE_param_0];
	ld.param.u64 	%rd20, [_ZN3cub18CUB_300001_SM_10006detail10merge_sort30DeviceMergeSortBlockSortKernelINS2_10policy_hubIN6thrust24THRUST_300001_SM_1000_NS12zip_iteratorIN4cuda3std3__45tupleIJNS6_6detail15normal_iteratorINS6_10device_ptrIiEEEESG_SG_SG_EEEEEE9Policy600ESI_PNS0_8NullTypeESI_SM_j7sortXYZNSB_IJiiiiEEESL_EEvbT0_T1_T2_T3_T4_PT6_PT7_T5_NS1_7vsmem_tE_param_3+16];
	ld.param.u64 	%rd22, [_ZN3cub18CUB_300001_SM_10006detail10merge_sort30DeviceMergeSortBlockSortKernelINS2_10policy_hubIN6thrust24THRUST_300001_SM_1000_NS12zip_iteratorIN4cuda3std3__45tupleIJNS6_6detail15normal_iteratorINS6_10device_ptrIiEEEESG_SG_SG_EEEEEE9Policy600ESI_PNS0_8NullTypeESI_SM_j7sortXYZNSB_IJiiiiEEESL_EEvbT0_T1_T2_T3_T4_PT6_PT7_T5_NS1_7vsmem_tE_param_1+24];
	ld.param.u64 	%rd23, [_ZN3cub18CUB_300001_SM_10006detail10merge_sort30DeviceMergeSortBlockSortKernelINS2_10policy_hubIN6thrust24THRUST_300001_SM_1000_NS12zip_iteratorIN4cuda3std3__45tupleIJNS6_6detail15normal_iteratorINS6_10device_ptrIiEEEESG_SG_SG_EEEEEE9Policy600ESI_PNS0_8NullTypeESI_SM_j7sortXYZNSB_IJiiiiEEESL_EEvbT0_T1_T2_T3_T4_PT6_PT7_T5_NS1_7vsmem_tE_param_1+16];
	ld.param.u64 	%rd24, [_ZN3cub18CUB_300001_SM_10006detail10merge_sort30DeviceMergeSortBlockSortKernelINS2_10policy_hubIN6thrust24THRUST_300001_SM_1000_NS12zip_iteratorIN4cuda3std3__45tupleIJNS6_6detail15normal_iteratorINS6_10device_ptrIiEEEESG_SG_SG_EEEEEE9Policy600ESI_PNS0_8NullTypeESI_SM_j7sortXYZNSB_IJiiiiEEESL_EEvbT0_T1_T2_T3_T4_PT6_PT7_T5_NS1_7vsmem_tE_param_1+8];
	ld.param.u64 	%rd25, [_ZN3cub18CUB_300001_SM_10006detail10merge_sort30DeviceMergeSortBlockSortKernelINS2_10policy_hubIN6thrust24THRUST_300001_SM_1000_NS12zip_iteratorIN4cuda3std3__45tupleIJNS6_6detail15normal_iteratorINS6_10device_ptrIiEEEESG_SG_SG_EEEEEE9Policy600ESI_PNS0_8NullTypeESI_SM_j7sortXYZNSB_IJiiiiEEESL_EEvbT0_T1_T2_T3_T4_PT6_PT7_T5_NS1_7vsmem_tE_param_1];
	ld.param.u32 	%r485, [_ZN3cub18CUB_300001_SM_10006detail10merge_sort30DeviceMergeSortBlockSortKernelINS2_10policy_hubIN6thrust24THRUST_300001_SM_1000_NS12zip_iteratorIN4cuda3std3__45tupleIJNS6_6detail15normal_iteratorINS6_10device_ptrIiEEEESG_SG_SG_EEEEEE9Policy600ESI_PNS0_8NullTypeESI_SM_j7sortXYZNSB_IJiiiiEEESL_EEvbT0_T1_T2_T3_T4_PT6_PT7_T5_NS1_7vsmem_tE_param_5];
	ld.param.u64 	%rd26, [_ZN3cub18CUB_300001_SM_10006detail10merge_sort30DeviceMergeSortBlockSortKernelINS2_10policy_hubIN6thrust24THRUST_300001_SM_1000_NS12zip_iteratorIN4cuda3std3__45tupleIJNS6_6detail15normal_iteratorINS6_10device_ptrIiEEEESG_SG_SG_EEEEEE9Policy600ESI_PNS0_8NullTypeESI_SM_j7sortXYZNSB_IJiiiiEEESL_EEvbT0_T1_T2_T3_T4_PT6_PT7_T5_NS1_7vsmem_tE_param_6];
	cvta.to.global.u64 	%rd1, %rd26;
	cvta.to.global.u64 	%rd2, %rd25;
	cvta.to.global.u64 	%rd3, %rd24;
	cvta.to.global.u64 	%rd4, %rd23;
	cvta.to.global.u64 	%rd5, %rd22;
	cvta.to.global.u64 	%rd6, %rd20;
	mov.u32 	%r486, %ctaid.x;
	mov.u32 	%r487, %nctaid.x;
	shl.b32 	%r1, %r486, 10;
	add.s32 	%r488, %r487, -1;
	setp.ge.u32 	%p41, %r486, %r488;
	@%p41 bra 	$L__BB52_87;
	// begin inline asm
	griddepcontrol.wait;
	// end inline asm
	cvt.u64.u32 	%rd58, %r1;
	mov.u32 	%r2, %tid.x;
	and.b32  	%r3, %r2, 31;
	shl.b32 	%r4, %r2, 2;
	and.b32  	%r5, %r4, 3968;
	or.b32  	%r550, %r5, %r3;
	cvt.u64.u32 	%rd59, %r550;
	add.s64 	%rd7, %rd59, %rd58;
	shl.b64 	%rd60, %rd7, 2;
	add.s64 	%rd61, %rd2, %rd60;
	add.s64 	%rd62, %rd3, %rd60;
	add.s64 	%rd63, %rd4, %rd60;
	add.s64 	%rd64, %rd5, %rd60;
	ld.global.u32 	%r551, [%rd61];
	ld.global.u32 	%r552, [%rd62];
	ld.global.u32 	%r553, [%rd63];
	ld.global.u32 	%r554, [%rd64];
	ld.global.u32 	%r555, [%rd61+128];
	ld.global.u32 	%r556, [%rd62+128];
	ld.global.u32 	%r557, [%rd63+128];
	ld.global.u32 	%r558, [%rd64+128];
	ld.global.u32 	%r559, [%rd61+256];
	ld.global.u32 	%r560, [%rd62+256];
	ld.global.u32 	%r561, [%rd63+256];
	ld.global.u32 	%r562, [%rd64+256];
	ld.global.u32 	%r563, [%rd61+384];
	ld.global.u32 	%r564, [%rd62+384];
	ld.global.u32 	%r565, [%rd63+384];
	ld.global.u32 	%r566, [%rd64+384];
	// begin inline asm
	mov.u32 %r549, %laneid;
	// end inline asm
	add.s32 	%r567, %r549, %r5;
	shl.b32 	%r568, %r567, 4;
	mov.u32 	%r569, _ZZN3cub18CUB_300001_SM_10006detail10merge_sort30DeviceMergeSortBlockSortKernelINS2_10policy_hubIN6thrust24THRUST_300001_SM_1000_NS12zip_iteratorIN4cuda3std3__45tupleIJNS6_6detail15normal_iteratorINS6_10device_ptrIiEEEESG_SG_SG_EEEEEE9Policy600ESI_PNS0_8NullTypeESI_SM_j7sortXYZNSB_IJiiiiEEESL_EEvbT0_T1_T2_T3_T4_PT6_PT7_T5_NS1_7vsmem_tEE19static_temp_storage;
	add.s32 	%r6, %r569, %r568;
	st.shared.v4.u32 	[%r6], {%r551, %r552, %r553, %r554};
	st.shared.v4.u32 	[%r6+512], {%r555, %r556, %r557, %r558};
	st.shared.v4.u32 	[%r6+1024], {%r559, %r560, %r561, %r562};
	st.shared.v4.u32 	[%r6+1536], {%r563, %r564, %r565, %r566};
	bar.warp.sync 	-1;
	mad.lo.s32 	%r7, %r549, 48, %r6;
	ld.shared.v4.u32 	{%r683, %r682, %r681, %r680}, [%r7];
	ld.shared.v4.u32 	{%r12, %r13, %r14, %r15}, [%r7+16];
	ld.shared.v4.u32 	{%r667, %r666, %r665, %r664}, [%r7+32];
	ld.shared.v4.u32 	{%r20, %r21, %r22, %r23}, [%r7+48];
	bar.sync 	0;
	// begin inline asm
	griddepcontrol.launch_dependents;
	// end inline asm
	setp.ne.s32 	%p134, %r13, %r682;
	@%p134 bra 	$L__BB52_4;
	setp.ne.s32 	%p136, %r14, %r681;
	@%p136 bra 	$L__BB52_5;
	setp.lt.s32 	%p138, %r15, %r680;
	mov.u32 	%r672, %r15;
	mov.u32 	%r673, %r681;
	mov.u32 	%r674, %r682;
	mov.u32 	%r675, %r12;
	@%p138 bra 	$L__BB52_6;
	bra.uni 	$L__BB52_7;
$L__BB52_4:
	setp.lt.s32 	%p135, %r13, %r682;
	mov.u32 	%r672, %r15;
	mov.u32 	%r673, %r14;
	mov.u32 	%r674, %r13;
	mov.u32 	%r675, %r12;
	@%p135 bra 	$L__BB52_6;
	bra.uni 	$L__BB52_7;
$L__BB52_5:
	setp.ge.s32 	%p137, %r14, %r681;
	mov.u32 	%r672, %r15;
	mov.u32 	%r673, %r14;
	mov.u32 	%r674, %r682;
	mov.u32 	%r675, %r12;
	@%p137 bra 	$L__BB52_7;
$L__BB52_6:
	mov.u32 	%r672, %r680;
	mov.u32 	%r673, %r681;
	mov.u32 	%r674, %r682;
	mov.u32 	%r675, %r683;
	mov.u32 	%r680, %r15;
	mov.u32 	%r681, %r14;
	mov.u32 	%r682, %r13;
	mov.u32 	%r683, %r12;
$L__BB52_7:
	setp.eq.s32 	%p139, %r21, %r666;
	@%p139 bra 	$L__BB52_9;
	setp.lt.s32 	%p140, %r21, %r666;
	mov.u32 	%r660, %r23;
	mov.u32 	%r661, %r22;
	mov.u32 	%r662, %r21;
	mov.u32 	%r663, %r20;
	@%p140 bra 	$L__BB52_12;
	bra.uni 	$L__BB52_13;
$L__BB52_9:
	setp.eq.s32 	%p141, %r22, %r665;
	@%p141 bra 	$L__BB52_11;
	setp.lt.s32 	%p142, %r22, %r665;
	mov.u32 	%r660, %r23;
	mov.u32 	%r661, %r22;
	mov.u32 	%r662, %r666;
	mov.u32 	%r663, %r20;
	@%p142 bra 	$L__BB52_12;
	bra.uni 	$L__BB52_13;
$L__BB52_11:
	setp.ge.s32 	%p143, %r23, %r664;
	mov.u32 	%r660, %r23;
	mov.u32 	%r661, %r665;
	mov.u32 	%r662, %r666;
	mov.u32 	%r663, %r20;
	@%p143 bra 	$L__BB52_13;
$L__BB52_12:
	mov.u32 	%r660, %r664;
	mov.u32 	%r661, %r665;
	mov.u32 	%r662, %r666;
	mov.u32 	%r663, %r667;
	mov.u32 	%r664, %r23;
	mov.u32 	%r665, %r22;
	mov.u32 	%r666, %r21;
	mov.u32 	%r667, %r20;
$L__BB52_13:
	setp.eq.s32 	%p144, %r666, %r674;
	@%p144 bra 	$L__BB52_15;
	setp.lt.s32 	%p145, %r666, %r674;
	mov.u32 	%r688, %r664;
	mov.u32 	%r669, %r665;
	mov.u32 	%r670, %r666;
	mov.u32 	%r691, %r667;
	@%p145 bra 	$L__BB52_18;
	bra.uni 	$L__BB52_19;
$L__BB52_15:
	setp.eq.s32 	%p146, %r665, %r673;
	@%p146 bra 	$L__BB52_17;
	setp.lt.s32 	%p147, %r665, %r673;
	mov.u32 	%r688, %r664;
	mov.u32 	%r669, %r665;
	mov.u32 	%r670, %r674;
	mov.u32 	%r691, %r667;
	@%p147 bra 	$L__BB52_18;
	bra.uni 	$L__BB52_19;
$L__BB52_17:
	setp.ge.s32 	%p148, %r664, %r672;
	mov.u32 	%r688, %r664;
	mov.u32 	%r669, %r673;
	mov.u32 	%r670, %r674;
	mov.u32 	%r691, %r667;
	@%p148 bra 	$L__BB52_19;
$L__BB52_18:
	mov.u32 	%r688, %r672;
	mov.u32 	%r669, %r673;
	mov.u32 	%r670, %r674;
	mov.u32 	%r691, %r675;
	mov.u32 	%r672, %r664;
	mov.u32 	%r673, %r665;
	mov.u32 	%r674, %r666;
	mov.u32 	%r675, %r667;
$L__BB52_19:
	setp.eq.s32 	%p149, %r674, %r682;
	@%p149 bra 	$L__BB52_21;
	setp.lt.s32 	%p150, %r674, %r682;
	mov.u32 	%r696, %r672;
	mov.u32 	%r697, %r673;
	mov.u32 	%r698, %r674;
	mov.u32 	%r699, %r675;
	@%p150 bra 	$L__BB52_24;
	bra.uni 	$L__BB52_25;
$L__BB52_21:
	setp.eq.s32 	%p151, %r673, %r681;
	@%p151 bra 	$L__BB52_23;
	setp.lt.s32 	%p152, %r673, %r681;
	mov.u32 	%r696, %r672;
	mov.u32 	%r697, %r673;
	mov.u32 	%r698, %r682;
	mov.u32 	%r699, %r675;
	@%p152 bra 	$L__BB52_24;
	bra.uni 	$L__BB52_25;
$L__BB52_23:
	setp.ge.s32 	%p153, %r672, %r680;
	mov.u32 	%r696, %r672;
	mov.u32 	%r697, %r681;
	mov.u32 	%r698, %r682;
	mov.u32 	%r699, %r675;
	@%p153 bra 	$L__BB52_25;
$L__BB52_24:
	mov.u32 	%r696, %r680;
	mov.u32 	%r697, %r681;
	mov.u32 	%r698, %r682;
	mov.u32 	%r699, %r683;
	mov.u32 	%r680, %r672;
	mov.u32 	%r681, %r673;
	mov.u32 	%r682, %r674;
	mov.u32 	%r683, %r675;
$L__BB52_25:
	setp.eq.s32 	%p154, %r662, %r670;
	@%p154 bra 	$L__BB52_27;
	setp.lt.s32 	%p155, %r662, %r670;
	mov.u32 	%r684, %r660;
	mov.u32 	%r685, %r661;
	mov.u32 	%r686, %r662;
	mov.u32 	%r687, %r663;
	mov.u32 	%r689, %r669;
	mov.u32 	%r690, %r670;
	@%p155 bra 	$L__BB52_30;
	bra.uni 	$L__BB52_31;
$L__BB52_27:
	setp.eq.s32 	%p156, %r661, %r669;
	@%p156 bra 	$L__BB52_29;
	setp.lt.s32 	%p157, %r661, %r669;
	mov.u32 	%r684, %r660;
	mov.u32 	%r685, %r661;
	mov.u32 	%r686, %r662;
	mov.u32 	%r687, %r663;
	mov.u32 	%r689, %r669;
	mov.u32 	%r690, %r662;
	@%p157 bra 	$L__BB52_30;
	bra.uni 	$L__BB52_31;
$L__BB52_29:
	setp.ge.s32 	%p158, %r660, %r688;
	mov.u32 	%r684, %r660;
	mov.u32 	%r685, %r661;
	mov.u32 	%r686, %r662;
	mov.u32 	%r687, %r663;
	mov.u32 	%r689, %r661;
	mov.u32 	%r690, %r662;
	@%p158 bra 	$L__BB52_31;
$L__BB52_30:
	mov.u32 	%r684, %r688;
	mov.u32 	%r685, %r669;
	mov.u32 	%r686, %r670;
	mov.u32 	%r687, %r691;
	mov.u32 	%r688, %r660;
	mov.u32 	%r689, %r661;
	mov.u32 	%r690, %r662;
	mov.u32 	%r691, %r663;
$L__BB52_31:
	setp.eq.s32 	%p159, %r690, %r698;
	@%p159 bra 	$L__BB52_33;
	setp.lt.s32 	%p160, %r690, %r698;
	mov.u32 	%r692, %r688;
	mov.u32 	%r693, %r689;
	mov.u32 	%r694, %r690;
	mov.u32 	%r695, %r691;
	@%p160 bra 	$L__BB52_36;
	bra.uni 	$L__BB52_37;
$L__BB52_33:
	setp.eq.s32 	%p161, %r689, %r697;
	@%p161 bra 	$L__BB52_35;
	setp.lt.s32 	%p162, %r689, %r697;
	mov.u32 	%r692, %r688;
	mov.u32 	%r693, %r689;
	mov.u32 	%r694, %r698;
	mov.u32 	%r695, %r691;
	@%p162 bra 	$L__BB52_36;
	bra.uni 	$L__BB52_37;
$L__BB52_35:
	setp.ge.s32 	%p163, %r688, %r696;
	mov.u32 	%r692, %r688;
	mov.u32 	%r693, %r697;
	mov.u32 	%r694, %r698;
	mov.u32 	%r695, %r691;
	@%p163 bra 	$L__BB52_37;
$L__BB52_36:
	mov.u32 	%r692, %r696;
	mov.u32 	%r693, %r697;
	mov.u32 	%r694, %r698;
	mov.u32 	%r695, %r699;
	mov.u32 	%r696, %r688;
	mov.u32 	%r697, %r689;
	mov.u32 	%r698, %r690;
	mov.u32 	%r699, %r691;
$L__BB52_37:
	shl.b32 	%r571, %r4, 4;
	add.s32 	%r72, %r569, %r571;
	mov.b32 	%r716, 2;
$L__BB52_38:
	mov.u32 	%r89, %r716;
	bar.sync 	0;
	add.s32 	%r573, %r89, -1;
	st.shared.v4.u32 	[%r72], {%r683, %r682, %r681, %r680};
	st.shared.v4.u32 	[%r72+16], {%r699, %r698, %r697, %r696};
	st.shared.v4.u32 	[%r72+32], {%r695, %r694, %r693, %r692};
	st.shared.v4.u32 	[%r72+48], {%r687, %r686, %r685, %r684};
	bar.sync 	0;
	neg.s32 	%r574, %r89;
	and.b32  	%r575, %r2, %r574;
	shl.b32 	%r576, %r575, 2;
	shl.b32 	%r716, %r89, 1;
	and.b32  	%r577, %r573, %r2;
	shl.b32 	%r578, %r577, 2;
	min.u32 	%r91, %r578, 1024;
	min.u32 	%r92, %r576, 1024;
	add.s32 	%r579, %r92, %r716;
	min.u32 	%r93, %r579, 1024;
	add.s32 	%r580, %r93, %r716;
	min.u32 	%r94, %r580, 1024;
	sub.s32 	%r581, %r93, %r92;
	sub.s32 	%r582, %r94, %r93;
	setp.lt.s32 	%p164, %r91, %r582;
	sub.s32 	%r583, %r91, %r582;
	selp.b32 	%r719, 0, %r583, %p164;
	min.s32 	%r717, %r581, %r91;
	setp.ge.s32 	%p165, %r719, %r717;
	@%p165 bra 	$L__BB52_46;
	add.s32 	%r97, %r93, %r91;
$L__BB52_40:
	sub.s32 	%r584, %r717, %r719;
	shr.u32 	%r585, %r584, 31;
	add.s32 	%r586, %r584, %r585;
	shr.s32 	%r587, %r586, 1;
	add.s32 	%r100, %r587, %r719;
	add.s32 	%r588, %r100, %r92;
	shl.b32 	%r589, %r588, 4;
	add.s32 	%r591, %r569, %r589;
	ld.shared.u32 	%r101, [%r591+4];
	ld.shared.v2.u32 	{%r102, %r103}, [%r591+8];
	not.b32 	%r592, %r100;
	add.s32 	%r593, %r97, %r592;
	shl.b32 	%r594, %r593, 4;
	add.s32 	%r595, %r569, %r594;
	ld.shared.u32 	%r104, [%r595+4];
	ld.shared.v2.u32 	{%r105, %r106}, [%r595+8];
	setp.ne.s32 	%p166, %r104, %r101;
	@%p166 bra 	$L__BB52_44;
	setp.ne.s32 	%p167, %r105, %r102;
	@%p167 bra 	$L__BB52_43;
	setp.lt.s32 	%p198, %r106, %r103;
	bra.uni 	$L__BB52_45;
$L__BB52_43:
	setp.lt.s32 	%p198, %r105, %r102;
	bra.uni 	$L__BB52_45;
$L__BB52_44:
	setp.lt.s32 	%p198, %r104, %r101;
$L__BB52_45:
	add.s32 	%r596, %r100, 1;
	selp.b32 	%r719, %r719, %r596, %p198;
	selp.b32 	%r717, %r100, %r717, %p198;
	setp.lt.s32 	%p168, %r719, %r717;
	@%p168 bra 	$L__BB52_40;
$L__BB52_46:
	add.s32 	%r110, %r719, %r92;
	add.s32 	%r597, %r93, %r91;
	sub.s32 	%r111, %r597, %r719;
	shl.b32 	%r598, %r110, 4;
	add.s32 	%r112, %r569, %r598;
	ld.shared.v4.u32 	{%r732, %r733, %r734, %r735}, [%r112];
	shl.b32 	%r600, %r111, 4;
	add.s32 	%r117, %r569, %r600;
	ld.shared.v4.u32 	{%r720, %r723, %r722, %r721}, [%r117];
	setp.ge.s32 	%p170, %r111, %r94;
	mov.pred 	%p199, 0;
	@%p170 bra 	$L__BB52_53;
	setp.ge.s32 	%p172, %r110, %r93;
	mov.pred 	%p199, -1;
	@%p172 bra 	$L__BB52_53;
	setp.ne.s32 	%p173, %r723, %r733;
	@%p173 bra 	$L__BB52_52;
	setp.ne.s32 	%p174, %r722, %r734;
	@%p174 bra 	$L__BB52_51;
	setp.lt.s32 	%p199, %r721, %r735;
	bra.uni 	$L__BB52_53;
$L__BB52_51:
	setp.lt.s32 	%p199, %r722, %r734;
	bra.uni 	$L__BB52_53;
$L__BB52_52:
	setp.lt.s32 	%p199, %r723, %r733;
$L__BB52_53:
	selp.b32 	%r683, %r720, %r732, %p199;
	selp.b32 	%r682, %r723, %r733, %p199;
	selp.b32 	%r681, %r722, %r734, %p199;
	selp.b32 	%r680, %r721, %r735, %p199;
	selp.u32 	%r601, 1, 0, %p199;
	add.s32 	%r126, %r111, %r601;
	not.pred 	%p175, %p199;
	selp.u32 	%r602, 1, 0, %p175;
	add.s32 	%r127, %r110, %r602;
	@%p175 bra 	$L__BB52_55;
	ld.shared.v4.u32 	{%r720, %r723, %r722, %r721}, [%r117+16];
	bra.uni 	$L__BB52_56;
$L__BB52_55:
	ld.shared.v4.u32 	{%r732, %r733, %r734, %r735}, [%r112+16];
$L__BB52_56:
	setp.ge.s32 	%p177, %r126, %r94;
	mov.pred 	%p200, 0;
	@%p177 bra 	$L__BB52_63;
	setp.ge.s32 	%p179, %r127, %r93;
	mov.pred 	%p200, -1;
	@%p179 bra 	$L__BB52_63;
	setp.eq.s32 	%p180, %r723, %r733;
	@%p180 bra 	$L__BB52_60;
	setp.lt.s32 	%p200, %r723, %r733;
	bra.uni 	$L__BB52_63;
$L__BB52_60:
	setp.eq.s32 	%p181, %r722, %r734;
	@%p181 bra 	$L__BB52_62;
	setp.lt.s32 	%p200, %r722, %r734;
	bra.uni 	$L__BB52_63;
$L__BB52_62:
	setp.lt.s32 	%p200, %r721, %r735;
$L__BB52_63:
	selp.b32 	%r699, %r720, %r732, %p200;
	selp.b32 	%r698, %r723, %r733, %p200;
	selp.b32 	%r697, %r722, %r734, %p200;
	selp.b32 	%r696, %r721, %r735, %p200;
	selp.u32 	%r603, 1, 0, %p200;
	add.s32 	%r148, %r126, %r603;
	not.pred 	%p182, %p200;
	selp.u32 	%r604, 1, 0, %p182;
	add.s32 	%r149, %r127, %r604;
	@%p200 bra 	$L__BB52_65;
	shl.b32 	%r605, %r149, 4;
	add.s32 	%r607, %r569, %r605;
	ld.shared.v4.u32 	{%r732, %r733, %r734, %r735}, [%r607];
	bra.uni 	$L__BB52_66;
$L__BB52_65:
	shl.b32 	%r608, %r148, 4;
	add.s32 	%r610, %r569, %r608;
	ld.shared.v4.u32 	{%r720, %r723, %r722, %r721}, [%r610];
$L__BB52_66:
	setp.ge.s32 	%p184, %r148, %r94;
	mov.pred 	%p201, 0;
	@%p184 bra 	$L__BB52_73;
	setp.ge.s32 	%p186, %r149, %r93;
	mov.pred 	%p201, -1;
	@%p186 bra 	$L__BB52_73;
	setp.eq.s32 	%p187, %r723, %r733;
	@%p187 bra 	$L__BB52_70;
	setp.lt.s32 	%p201, %r723, %r733;
	bra.uni 	$L__BB52_73;
$L__BB52_70:
	setp.eq.s32 	%p188, %r722, %r734;
	@%p188 bra 	$L__BB52_72;
	setp.lt.s32 	%p201, %r722, %r734;
	bra.uni 	$L__BB52_73;
$L__BB52_72:
	setp.lt.s32 	%p201, %r721, %r735;
$L__BB52_73:
	selp.b32 	%r695, %r720, %r732, %p201;
	selp.b32 	%r694, %r723, %r733, %p201;
	selp.b32 	%r693, %r722, %r734, %p201;
	selp.b32 	%r692, %r721, %r735, %p201;
	selp.u32 	%r611, 1, 0, %p201;
	add.s32 	%r170, %r148, %r611;
	not.pred 	%p189, %p201;
	selp.u32 	%r612, 1, 0, %p189;
	add.s32 	%r171, %r149, %r612;
	@%p201 bra 	$L__BB52_75;
	shl.b32 	%r613, %r171, 4;
	add.s32 	%r615, %r569, %r613;
	ld.shared.v4.u32 	{%r732, %r733, %r734, %r735}, [%r615];
	bra.uni 	$L__BB52_76;
$L__BB52_75:
	shl.b32 	%r616, %r170, 4;
	add.s32 	%r618, %r569, %r616;
	ld.shared.v4.u32 	{%r720, %r723, %r722, %r721}, [%r618];
$L__BB52_76:
	setp.ge.s32 	%p191, %r170, %r94;
	mov.pred 	%p202, 0;
	@%p191 bra 	$L__BB52_83;
	setp.ge.s32 	%p193, %r171, %r93;
	mov.pred 	%p202, -1;
	@%p193 bra 	$L__BB52_83;
	setp.eq.s32 	%p194, %r723, %r733;
	@%p194 bra 	$L__BB52_80;
	setp.lt.s32 	%p202, %r723, %r733;
	bra.uni 	$L__BB52_83;
$L__BB52_80:
	setp.eq.s32 	%p195, %r722, %r734;
	@%p195 bra 	$L__BB52_82;
	setp.lt.s32 	%p202, %r722, %r734;
	bra.uni 	$L__BB52_83;
$L__BB52_82:
	setp.lt.s32 	%p202, %r721, %r735;
$L__BB52_83:
	selp.b32 	%r687, %r720, %r732, %p202;
	selp.b32 	%r686, %r723, %r733, %p202;
	selp.b32 	%r685, %r722, %r734, %p202;
	selp.b32 	%r684, %r721, %r735, %p202;
	setp.lt.u32 	%p196, %r89, 129;
	@%p196 bra 	$L__BB52_38;
	bar.sync 	0;
	setp.eq.s16 	%p197, %rs1, 0;
	@%p197 bra 	$L__BB52_86;
	st.shared.v4.u32 	[%r7], {%r683, %r682, %r681, %r680};
	st.shared.v4.u32 	[%r7+16], {%r699, %r698, %r697, %r696};
	st.shared.v4.u32 	[%r7+32], {%r695, %r694, %r693, %r692};
	st.shared.v4.u32 	[%r7+48], {%r687, %r686, %r685, %r684};
	bar.warp.sync 	-1;
	ld.shared.v4.u32 	{%r619, %r620, %r621, %r622}, [%r6];
	ld.shared.v4.u32 	{%r623, %r624, %r625, %r626}, [%r6+512];
	ld.shared.v4.u32 	{%r627, %r628, %r629, %r630}, [%r6+1024];
	ld.shared.v4.u32 	{%r631, %r632, %r633, %r634}, [%r6+1536];
	cvt.u64.u32 	%rd65, %r5;
	add.s32 	%r635, %r3, %r1;
	cvt.u64.u32 	%rd66, %r635;
	add.s64 	%rd67, %rd66, %rd65;
	cvta.to.global.u64 	%rd68, %rd18;
	shl.b64 	%rd69, %rd67, 2;
	add.s64 	%rd70, %rd68, %rd69;
	cvta.to.global.u64 	%rd71, %rd19;
	add.s64 	%rd72, %rd71, %rd69;
	add.s64 	%rd73, %rd6, %rd69;
	cvta.to.global.u64 	%rd74, %rd21;
	add.s64 	%rd75, %rd74, %rd69;
	st.global.u32 	[%rd70], %r619;
	st.global.u32 	[%rd72], %r620;
	st.global.u32 	[%rd73], %r621;
	st.global.u32 	[%rd75], %r622;
	st.global.u32 	[%rd70+128], %r623;
	st.global.u32 	[%rd72+128], %r624;
	st.global.u32 	[%rd73+128], %r625;
	st.global.u32 	[%rd75+128], %r626;
	st.global.u32 	[%rd70+256], %r627;
	st.global.u32 	[%rd72+256], %r628;
	st.global.u32 	[%rd73+256], %r629;
	st.global.u32 	[%rd75+256], %r630;
	st.global.u32 	[%rd70+384], %r631;
	st.global.u32 	[%rd72+384], %r632;
	st.global.u32 	[%rd73+384], %r633;
	st.global.u32 	[%rd75+384], %r634;
	bra.uni 	$L__BB52_214;
$L__BB52_86:
	st.shared.v4.u32 	[%r7], {%r683, %r682, %r681, %r680};
	st.shared.v4.u32 	[%r7+16], {%r699, %r698, %r697, %r696};
	st.shared.v4.u32 	[%r7+32], {%r695, %r694, %r693, %r692};
	st.shared.v4.u32 	[%r7+48], {%r687, %r686, %r685, %r684};
	bar.warp.sync 	-1;
	ld.shared.v4.u32 	{%r636, %r637, %r638, %r639}, [%r6];
	ld.shared.v4.u32 	{%r640, %r641, %r642, %r643}, [%r6+512];
	ld.shared.v4.u32 	{%r644, %r645, %r646, %r647}, [%r6+1024];
	ld.shared.v4.u32 	{%r648, %r649, %r650, %r651}, [%r6+1536];
	shl.b64 	%rd76, %rd7, 4;
	add.s64 	%rd77, %rd1, %rd76;
	st.global.u32 	[%rd77], %r636;
	st.global.u32 	[%rd77+4], %r637;
	st.global.u32 	[%rd77+8], %r638;
	st.global.u32 	[%rd77+12], %r639;
	st.global.u32 	[%rd77+512], %r640;
	st.global.u32 	[%rd77+516], %r641;
	st.global.u32 	[%rd77+520], %r642;
	st.global.u32 	[%rd77+524], %r643;
	st.global.u32 	[%rd77+1024], %r644;
	st.global.u32 	[%rd77+1028], %r645;
	st.global.u32 	[%rd77+1032], %r646;
	st.global.u32 	[%rd77+1036], %r647;
	st.global.u32 	[%rd77+1536], %r648;
	st.global.u32 	[%rd77+1540], %r649;
	st.global.u32 	[%rd77+1544], %r650;
	st.global.u32 	[%rd77+1548], %r651;
	bra.uni 	$L__BB52_214;
$L__BB52_87:
	sub.s32 	%r489, %r485, %r1;
	min.s32 	%r192, %r489, 1024;
	// begin inline asm
	griddepcontrol.wait;
	// end inline asm
	cvt.u64.u32 	%rd8, %r1;
	mul.wide.u32 	%rd27, %r1, 4;
	add.s64 	%rd9, %rd2, %rd27;
	add.s64 	%rd10, %rd3, %rd27;
	add.s64 	%rd11, %rd4, %rd27;
	add.s64 	%rd12, %rd5, %rd27;
	mov.u32 	%r193, %tid.x;
	ld.global.u32 	%r756, [%rd12];
	ld.global.u32 	%r757, [%rd11];
	ld.global.u32 	%r758, [%rd10];
	ld.global.u32 	%r759, [%rd9];
	and.b32  	%r198, %r193, 31;
	shl.b32 	%r490, %r193, 2;
	and.b32  	%r491, %r490, 3968;
	or.b32  	%r199, %r491, %r198;
	setp.ge.s32 	%p42, %r199, %r192;
	mov.u32 	%r744, %r756;
	mov.u32 	%r745, %r757;
	mov.u32 	%r746, %r758;
	mov.u32 	%r747, %r759;
	@%p42 bra 	$L__BB52_89;
	mul.wide.u32 	%rd28, %r199, 4;
	add.s64 	%rd29, %rd9, %rd28;
	add.s64 	%rd30, %rd10, %rd28;
	add.s64 	%rd31, %rd11, %rd28;
	add.s64 	%rd32, %rd12, %rd28;
	ld.global.u32 	%r747, [%rd29];
	ld.global.u32 	%r746, [%rd30];
	ld.global.u32 	%r745, [%rd31];
	ld.global.u32 	%r744, [%rd32];
$L__BB52_89:
	add.s32 	%r208, %r199, 32;
	setp.ge.s32 	%p43, %r208, %r192;
	mov.u32 	%r748, %r756;
	mov.u32 	%r749, %r757;
	mov.u32 	%r750, %r758;
	mov.u32 	%r751, %r759;
	@%p43 bra 	$L__BB52_91;
	mul.wide.u32 	%rd33, %r199, 4;
	add.s64 	%rd34, %rd9, %rd33;
	add.s64 	%rd35, %rd10, %rd33;
	add.s64 	%rd36, %rd11, %rd33;
	add.s64 	%rd37, %rd12, %rd33;
	ld.global.u32 	%r751, [%rd34+128];
	ld.global.u32 	%r750, [%rd35+128];
	ld.global.u32 	%r749, [%rd36+128];
	ld.global.u32 	%r748, [%rd37+128];
$L__BB52_91:
	add.s32 	%r217, %r199, 64;
	setp.ge.s32 	%p44, %r217, %r192;
	mov.u32 	%r752, %r756;
	mov.u32 	%r753, %r757;
	mov.u32 	%r754, %r758;
	mov.u32 	%r755, %r759;
	@%p44 bra 	$L__BB52_93;
	mul.wide.u32 	%rd38, %r199, 4;
	add.s64 	%rd39, %rd9, %rd38;
	add.s64 	%rd40, %rd10, %rd38;
	add.s64 	%rd41, %rd11, %rd38;
	add.s64 	%rd42, %rd12, %rd38;
	ld.global.u32 	%r755, [%rd39+256];
	ld.global.u32 	%r754, [%rd40+256];
	ld.global.u32 	%r753, [%rd41+256];
	ld.global.u32 	%r752, [%rd42+256];
$L__BB52_93:
	add.s32 	%r226, %r199, 96;
	setp.ge.s32 	%p45, %r226, %r192;
	@%p45 bra 	$L__BB52_95;
	mul.wide.u32 	%rd43, %r199, 4;
	add.s64 	%rd44, %rd9, %rd43;
	add.s64 	%rd45, %rd10, %rd43;
	add.s64 	%rd46, %rd11, %rd43;
	add.s64 	%rd47, %rd12, %rd43;
	ld.global.u32 	%r759, [%rd44+384];
	ld.global.u32 	%r758, [%rd45+384];
	ld.global.u32 	%r757, [%rd46+384];
	ld.global.u32 	%r756, [%rd47+384];
$L__BB52_95:
	// begin inline asm
	mov.u32 %r492, %laneid;
	// end inline asm
	shl.b32 	%r235, %r193, 2;
	and.b32  	%r236, %r235, 3968;
	add.s32 	%r493, %r492, %r236;
	shl.b32 	%r494, %r493, 4;
	mov.u32 	%r495, _ZZN3cub18CUB_300001_SM_10006detail10merge_sort30DeviceMergeSortBlockSortKernelINS2_10policy_hubIN6thrust24THRUST_300001_SM_1000_NS12zip_iteratorIN4cuda3std3__45tupleIJNS6_6detail15normal_iteratorINS6_10device_ptrIiEEEESG_SG_SG_EEEEEE9Policy600ESI_PNS0_8NullTypeESI_SM_j7sortXYZNSB_IJiiiiEEESL_EEvbT0_T1_T2_T3_T4_PT6_PT7_T5_NS1_7vsmem_tEE19static_temp_storage;
	add.s32 	%r237, %r495, %r494;
	st.shared.v4.u32 	[%r237], {%r747, %r746, %r745, %r744};
	st.shared.v4.u32 	[%r237+512], {%r751, %r750, %r749, %r748};
	st.shared.v4.u32 	[%r237+1024], {%r755, %r754, %r753, %r752};
	st.shared.v4.u32 	[%r237+1536], {%r759, %r758, %r757, %r756};
	bar.warp.sync 	-1;
	mad.lo.s32 	%r238, %r492, 48, %r237;
	ld.shared.v4.u32 	{%r831, %r830, %r829, %r828}, [%r238];
	ld.shared.v4.u32 	{%r243, %r244, %r245, %r246}, [%r238+16];
	ld.shared.v4.u32 	{%r247, %r248, %r249, %r250}, [%r238+32];
	ld.shared.v4.u32 	{%r251, %r252, %r253, %r254}, [%r238+48];
	bar.sync 	0;
	// begin inline asm
	griddepcontrol.launch_dependents;
	// end inline asm
	or.b32  	%r496, %r235, 1;
	setp.ge.u32 	%p46, %r496, %r192;
	mov.u32 	%r824, %r828;
	mov.u32 	%r825, %r829;
	mov.u32 	%r826, %r830;
	mov.u32 	%r827, %r831;
	mov.u32 	%r764, %r828;
	mov.u32 	%r765, %r829;
	mov.u32 	%r774, %r830;
	mov.u32 	%r767, %r831;
	@%p46 bra 	$L__BB52_102;
	setp.ne.s32 	%p47, %r830, %r244;
	@%p47 bra 	$L__BB52_99;
	setp.ne.s32 	%p49, %r829, %r245;
	@%p49 bra 	$L__BB52_100;
	setp.lt.s32 	%p51, %r828, %r246;
	mov.u32 	%r824, %r246;
	mov.u32 	%r825, %r829;
	mov.u32 	%r826, %r830;
	mov.u32 	%r827, %r243;
	mov.u32 	%r764, %r828;
	mov.u32 	%r765, %r829;
	mov.u32 	%r774, %r830;
	mov.u32 	%r767, %r831;
	@%p51 bra 	$L__BB52_101;
	bra.uni 	$L__BB52_102;
$L__BB52_99:
	setp.lt.s32 	%p48, %r830, %r244;
	mov.u32 	%r824, %r246;
	mov.u32 	%r825, %r245;
	mov.u32 	%r826, %r244;
	mov.u32 	%r827, %r243;
	mov.u32 	%r764, %r828;
	mov.u32 	%r765, %r829;
	mov.u32 	%r774, %r830;
	mov.u32 	%r767, %r831;
	@%p48 bra 	$L__BB52_101;
	bra.uni 	$L__BB52_102;
$L__BB52_100:
	setp.ge.s32 	%p50, %r829, %r245;
	mov.u32 	%r824, %r246;
	mov.u32 	%r825, %r245;
	mov.u32 	%r826, %r830;
	mov.u32 	%r827, %r243;
	mov.u32 	%r764, %r828;
	mov.u32 	%r765, %r829;
	mov.u32 	%r774, %r830;
	mov.u32 	%r767, %r831;
	@%p50 bra 	$L__BB52_102;
$L__BB52_101:
	mov.u32 	%r824, %r246;
	mov.u32 	%r825, %r245;
	mov.u32 	%r826, %r244;
	mov.u32 	%r827, %r243;
	mov.u32 	%r764, %r246;
	mov.u32 	%r765, %r245;
	mov.u32 	%r774, %r244;
	mov.u32 	%r767, %r243;
$L__BB52_102:
	add.s32 	%r497, %r235, 2;
	setp.ge.u32 	%p52, %r497, %r192;
	mov.u32 	%r820, %r764;
	mov.u32 	%r821, %r765;
	mov.u32 	%r822, %r774;
	mov.u32 	%r823, %r767;
	@%p52 bra 	$L__BB52_109;
	setp.eq.s32 	%p53, %r774, %r248;
	@%p53 bra 	$L__BB52_105;
	setp.lt.s32 	%p54, %r774, %r248;
	mov.u32 	%r820, %r250;
	mov.u32 	%r821, %r249;
	mov.u32 	%r822, %r248;
	mov.u32 	%r823, %r247;
	@%p54 bra 	$L__BB52_108;
	bra.uni 	$L__BB52_109;
$L__BB52_105:
	setp.eq.s32 	%p55, %r765, %r249;
	@%p55 bra 	$L__BB52_107;
	setp.lt.s32 	%p56, %r765, %r249;
	mov.u32 	%r820, %r250;
	mov.u32 	%r821, %r249;
	mov.u32 	%r822, %r248;
	mov.u32 	%r823, %r247;
	mov.u32 	%r774, %r248;
	@%p56 bra 	$L__BB52_108;
	bra.uni 	$L__BB52_109;
$L__BB52_107:
	setp.ge.s32 	%p57, %r764, %r250;
	mov.u32 	%r820, %r250;
	mov.u32 	%r821, %r249;
	mov.u32 	%r822, %r248;
	mov.u32 	%r823, %r247;
	mov.u32 	%r765, %r249;
	mov.u32 	%r774, %r248;
	@%p57 bra 	$L__BB52_109;
$L__BB52_108:
	mov.u32 	%r820, %r250;
	mov.u32 	%r821, %r249;
	mov.u32 	%r822, %r248;
	mov.u32 	%r823, %r247;
	mov.u32 	%r764, %r250;
	mov.u32 	%r765, %r249;
	mov.u32 	%r774, %r248;
	mov.u32 	%r767, %r247;
$L__BB52_109:
	add.s32 	%r498, %r235, 3;
	setp.lt.u32 	%p58, %r498, %r192;
	selp.b32 	%r816, %r254, %r764, %p58;
	selp.b32 	%r817, %r253, %r765, %p58;
	selp.b32 	%r818, %r252, %r774, %p58;
	selp.b32 	%r819, %r251, %r767, %p58;
	setp.ge.u32 	%p59, %r235, %r192;
	@%p59 bra 	$L__BB52_146;
	setp.ne.s32 	%p60, %r826, %r830;
	@%p60 bra 	$L__BB52_113;
	setp.ne.s32 	%p62, %r825, %r829;
	@%p62 bra 	$L__BB52_114;
	setp.lt.s32 	%p64, %r824, %r828;
	mov.u32 	%r796, %r824;
	mov.u32 	%r797, %r829;
	mov.u32 	%r798, %r830;
	mov.u32 	%r799, %r827;
	@%p64 bra 	$L__BB52_115;
	bra.uni 	$L__BB52_116;
$L__BB52_113:
	setp.lt.s32 	%p61, %r826, %r830;
	mov.u32 	%r796, %r824;
	mov.u32 	%r797, %r825;
	mov.u32 	%r798, %r826;
	mov.u32 	%r799, %r827;
	@%p61 bra 	$L__BB52_115;
	bra.uni 	$L__BB52_116;
$L__BB52_114:
	setp.ge.s32 	%p63, %r825, %r829;
	mov.u32 	%r796, %r824;
	mov.u32 	%r797, %r825;
	mov.u32 	%r798, %r830;
	mov.u32 	%r799, %r827;
	@%p63 bra 	$L__BB52_116;
$L__BB52_115:
	mov.u32 	%r796, %r828;
	mov.u32 	%r797, %r829;
	mov.u32 	%r798, %r830;
	mov.u32 	%r799, %r831;
	mov.u32 	%r828, %r824;
	mov.u32 	%r829, %r825;
	mov.u32 	%r830, %r826;
	mov.u32 	%r831, %r827;
$L__BB52_116:
	setp.eq.s32 	%p65, %r818, %r822;
	@%p65 bra 	$L__BB52_118;
	setp.lt.s32 	%p66, %r818, %r822;
	mov.u32 	%r784, %r816;
	mov.u32 	%r785, %r817;
	mov.u32 	%r786, %r818;
	mov.u32 	%r787, %r819;
	@%p66 bra 	$L__BB52_121;
	bra.uni 	$L__BB52_122;
$L__BB52_118:
	setp.eq.s32 	%p67, %r817, %r821;
	@%p67 bra 	$L__BB52_120;
	setp.lt.s32 	%p68, %r817, %r821;
	mov.u32 	%r784, %r816;
	mov.u32 	%r785, %r817;
	mov.u32 	%r786, %r822;
	mov.u32 	%r787, %r819;
	@%p68 bra 	$L__BB52_121;
	bra.uni 	$L__BB52_122;
$L__BB52_120:
	setp.ge.s32 	%p69, %r816, %r820;
	mov.u32 	%r784, %r816;
	mov.u32 	%r785, %r821;
	mov.u32 	%r786, %r822;
	mov.u32 	%r787, %r819;
	@%p69 bra 	$L__BB52_122;
$L__BB52_121:
	mov.u32 	%r784, %r820;
	mov.u32 	%r785, %r821;
	mov.u32 	%r786, %r822;
	mov.u32 	%r787, %r823;
	mov.u32 	%r820, %r816;
	mov.u32 	%r821, %r817;
	mov.u32 	%r822, %r818;
	mov.u32 	%r823, %r819;
$L__BB52_122:
	setp.eq.s32 	%p70, %r822, %r798;
	@%p70 bra 	$L__BB52_124;
	setp.lt.s32 	%p71, %r822, %r798;
	mov.u32 	%r812, %r820;
	mov.u32 	%r793, %r821;
	mov.u32 	%r794, %r822;
	mov.u32 	%r815, %r823;
	@%p71 bra 	$L__BB52_127;
	bra.uni 	$L__BB52_128;
$L__BB52_124:
	setp.eq.s32 	%p72, %r821, %r797;
	@%p72 bra 	$L__BB52_126;
	setp.lt.s32 	%p73, %r821, %r797;
	mov.u32 	%r812, %r820;
	mov.u32 	%r793, %r821;
	mov.u32 	%r794, %r798;
	mov.u32 	%r815, %r823;
	@%p73 bra 	$L__BB52_127;
	bra.uni 	$L__BB52_128;
$L__BB52_126:
	setp.ge.s32 	%p74, %r820, %r796;
	mov.u32 	%r812, %r820;
	mov.u32 	%r793, %r797;
	mov.u32 	%r794, %r798;
	mov.u32 	%r815, %r823;
	@%p74 bra 	$L__BB52_128;
$L__BB52_127:
	mov.u32 	%r812, %r796;
	mov.u32 	%r793, %r797;
	mov.u32 	%r794, %r798;
	mov.u32 	%r815, %r799;
	mov.u32 	%r796, %r820;
	mov.u32 	%r797, %r821;
	mov.u32 	%r798, %r822;
	mov.u32 	%r799, %r823;
$L__BB52_128:
	setp.eq.s32 	%p75, %r798, %r830;
	@%p75 bra 	$L__BB52_130;
	setp.lt.s32 	%p76, %r798, %r830;
	mov.u32 	%r824, %r796;
	mov.u32 	%r825, %r797;
	mov.u32 	%r826, %r798;
	mov.u32 	%r827, %r799;
	@%p76 bra 	$L__BB52_133;
	bra.uni 	$L__BB52_134;
$L__BB52_130:
	setp.eq.s32 	%p77, %r797, %r829;
	@%p77 bra 	$L__BB52_132;
	setp.lt.s32 	%p78, %r797, %r829;
	mov.u32 	%r824, %r796;
	mov.u32 	%r825, %r797;
	mov.u32 	%r826, %r830;
	mov.u32 	%r827, %r799;
	@%p78 bra 	$L__BB52_133;
	bra.uni 	$L__BB52_134;
$L__BB52_132:
	setp.ge.s32 	%p79, %r796, %r828;
	mov.u32 	%r824, %r796;
	mov.u32 	%r825, %r829;
	mov.u32 	%r826, %r830;
	mov.u32 	%r827, %r799;
	@%p79 bra 	$L__BB52_134;
$L__BB52_133:
	mov.u32 	%r824, %r828;
	mov.u32 	%r825, %r829;
	mov.u32 	%r826, %r830;
	mov.u32 	%r827, %r831;
	mov.u32 	%r828, %r796;
	mov.u32 	%r829, %r797;
	mov.u32 	%r830, %r798;
	mov.u32 	%r831, %r799;
$L__BB52_134:
	setp.eq.s32 	%p80, %r786, %r794;
	@%p80 bra 	$L__BB52_136;
	setp.lt.s32 	%p81, %r786, %r794;
	mov.u32 	%r816, %r784;
	mov.u32 	%r817, %r785;
	mov.u32 	%r818, %r786;
	mov.u32 	%r819, %r787;
	mov.u32 	%r813, %r793;
	mov.u32 	%r814, %r794;
	@%p81 bra 	$L__BB52_139;
	bra.uni 	$L__BB52_140;
$L__BB52_136:
	setp.eq.s32 	%p82, %r785, %r793;
	@%p82 bra 	$L__BB52_138;
	setp.lt.s32 	%p83, %r785, %r793;
	mov.u32 	%r816, %r784;
	mov.u32 	%r817, %r785;
	mov.u32 	%r818, %r786;
	mov.u32 	%r819, %r787;
	mov.u32 	%r813, %r793;
	mov.u32 	%r814, %r786;
	@%p83 bra 	$L__BB52_139;
	bra.uni 	$L__BB52_140;
$L__BB52_138:
	setp.ge.s32 	%p84, %r784, %r812;
	mov.u32 	%r816, %r784;
	mov.u32 	%r817, %r785;
	mov.u32 	%r818, %r786;
	mov.u32 	%r819, %r787;
	mov.u32 	%r813, %r785;
	mov.u32 	%r814, %r786;
	@%p84 bra 	$L__BB52_140;
$L__BB52_139:
	mov.u32 	%r816, %r812;
	mov.u32 	%r817, %r793;
	mov.u32 	%r818, %r794;
	mov.u32 	%r819, %r815;
	mov.u32 	%r812, %r784;
	mov.u32 	%r813, %r785;
	mov.u32 	%r814, %r786;
	mov.u32 	%r815, %r787;
$L__BB52_140:
	setp.eq.s32 	%p85, %r814, %r826;
	@%p85 bra 	$L__BB52_142;
	setp.lt.s32 	%p86, %r814, %r826;
	mov.u32 	%r820, %r812;
	mov.u32 	%r821, %r813;
	mov.u32 	%r822, %r814;
	mov.u32 	%r823, %r815;
	@%p86 bra 	$L__BB52_145;
	bra.uni 	$L__BB52_146;
$L__BB52_142:
	setp.eq.s32 	%p87, %r813, %r825;
	@%p87 bra 	$L__BB52_144;
	setp.lt.s32 	%p88, %r813, %r825;
	mov.u32 	%r820, %r812;
	mov.u32 	%r821, %r813;
	mov.u32 	%r822, %r826;
	mov.u32 	%r823, %r815;
	@%p88 bra 	$L__BB52_145;
	bra.uni 	$L__BB52_146;
$L__BB52_144:
	setp.ge.s32 	%p89, %r812, %r824;
	mov.u32 	%r820, %r812;
	mov.u32 	%r821, %r825;
	mov.u32 	%r822, %r826;
	mov.u32 	%r823, %r815;
	@%p89 bra 	$L__BB52_146;
$L__BB52_145:
	mov.u32 	%r820, %r824;
	mov.u32 	%r821, %r825;
	mov.u32 	%r822, %r826;
	mov.u32 	%r823, %r827;
	mov.u32 	%r824, %r812;
	mov.u32 	%r825, %r813;
	mov.u32 	%r826, %r814;
	mov.u32 	%r827, %r815;
$L__BB52_146:
	shl.b32 	%r500, %r235, 4;
	add.s32 	%r331, %r495, %r500;
	mov.b32 	%r848, 2;
$L__BB52_147:
	mov.u32 	%r348, %r848;
	bar.sync 	0;
	add.s32 	%r502, %r348, -1;
	st.shared.v4.u32 	[%r331], {%r831, %r830, %r829, %r828};
	st.shared.v4.u32 	[%r331+16], {%r827, %r826, %r825, %r824};
	st.shared.v4.u32 	[%r331+32], {%r823, %r822, %r821, %r820};
	st.shared.v4.u32 	[%r331+48], {%r819, %r818, %r817, %r816};
	bar.sync 	0;
	neg.s32 	%r503, %r348;
	and.b32  	%r504, %r193, %r503;
	shl.b32 	%r505, %r504, 2;
	shl.b32 	%r848, %r348, 1;
	and.b32  	%r506, %r502, %r193;
	shl.b32 	%r507, %r506, 2;
	min.s32 	%r350, %r507, %r192;
	min.s32 	%r351, %r505, %r192;
	add.s32 	%r508, %r351, %r848;
	min.s32 	%r352, %r508, %r192;
	add.s32 	%r509, %r352, %r848;
	min.s32 	%r353, %r509, %r192;
	sub.s32 	%r510, %r352, %r351;
	sub.s32 	%r511, %r353, %r352;
	setp.lt.s32 	%p90, %r350, %r511;
	sub.s32 	%r512, %r350, %r511;
	selp.b32 	%r851, 0, %r512, %p90;
	min.s32 	%r849, %r510, %r350;
	setp.ge.s32 	%p91, %r851, %r849;
	@%p91 bra 	$L__BB52_155;
	add.s32 	%r356, %r352, %r350;
$L__BB52_149:
	sub.s32 	%r513, %r849, %r851;
	shr.u32 	%r514, %r513, 31;
	add.s32 	%r515, %r513, %r514;
	shr.s32 	%r516, %r515, 1;
	add.s32 	%r359, %r516, %r851;
	add.s32 	%r517, %r359, %r351;
	shl.b32 	%r518, %r517, 4;
	mov.u32 	%r519, _ZZN3cub18CUB_300001_SM_10006detail10merge_sort30DeviceMergeSortBlockSortKernelINS2_10policy_hubIN6thrust24THRUST_300001_SM_1000_NS12zip_iteratorIN4cuda3std3__45tupleIJNS6_6detail15normal_iteratorINS6_10device_ptrIiEEEESG_SG_SG_EEEEEE9Policy600ESI_PNS0_8NullTypeESI_SM_j7sortXYZNSB_IJiiiiEEESL_EEvbT0_T1_T2_T3_T4_PT6_PT7_T5_NS1_7vsmem_tEE19static_temp_storage;
	add.s32 	%r520, %r519, %r518;
	ld.shared.u32 	%r360, [%r520+4];
	ld.shared.v2.u32 	{%r361, %r362}, [%r520+8];
	not.b32 	%r521, %r359;
	add.s32 	%r522, %r356, %r521;
	shl.b32 	%r523, %r522, 4;
	add.s32 	%r524, %r519, %r523;
	ld.shared.u32 	%r363, [%r524+4];
	ld.shared.v2.u32 	{%r364, %r365}, [%r524+8];
	setp.ne.s32 	%p92, %r363, %r360;
	@%p92 bra 	$L__BB52_153;
	setp.ne.s32 	%p93, %r364, %r361;
	@%p93 bra 	$L__BB52_152;
	setp.lt.s32 	%p203, %r365, %r362;
	bra.uni 	$L__BB52_154;
$L__BB52_152:
	setp.lt.s32 	%p203, %r364, %r361;
	bra.uni 	$L__BB52_154;
$L__BB52_153:
	setp.lt.s32 	%p203, %r363, %r360;
$L__BB52_154:
	add.s32 	%r525, %r359, 1;
	selp.b32 	%r851, %r851, %r525, %p203;
	selp.b32 	%r849, %r359, %r849, %p203;
	setp.lt.s32 	%p94, %r851, %r849;
	@%p94 bra 	$L__BB52_149;
$L__BB52_155:
	add.s32 	%r369, %r851, %r351;
	add.s32 	%r526, %r352, %r350;
	sub.s32 	%r370, %r526, %r851;
	shl.b32 	%r527, %r369, 4;
	mov.u32 	%r528, _ZZN3cub18CUB_300001_SM_10006detail10merge_sort30DeviceMergeSortBlockSortKernelINS2_10policy_hubIN6thrust24THRUST_300001_SM_1000_NS12zip_iteratorIN4cuda3std3__45tupleIJNS6_6detail15normal_iteratorINS6_10device_ptrIiEEEESG_SG_SG_EEEEEE9Policy600ESI_PNS0_8NullTypeESI_SM_j7sortXYZNSB_IJiiiiEEESL_EEvbT0_T1_T2_T3_T4_PT6_PT7_T5_NS1_7vsmem_tEE19static_temp_storage;
	add.s32 	%r371, %r528, %r527;
	ld.shared.v4.u32 	{%r864, %r865, %r866, %r867}, [%r371];
	shl.b32 	%r529, %r370, 4;
	add.s32 	%r376, %r528, %r529;
	ld.shared.v4.u32 	{%r852, %r855, %r854, %r853}, [%r376];
	setp.ge.s32 	%p96, %r370, %r353;
	mov.pred 	%p204, 0;
	@%p96 bra 	$L__BB52_162;
	setp.ge.s32 	%p98, %r369, %r352;
	mov.pred 	%p204, -1;
	@%p98 bra 	$L__BB52_162;
	setp.ne.s32 	%p99, %r855, %r865;
	@%p99 bra 	$L__BB52_161;
	setp.ne.s32 	%p100, %r854, %r866;
	@%p100 bra 	$L__BB52_160;
	setp.lt.s32 	%p204, %r853, %r867;
	bra.uni 	$L__BB52_162;
$L__BB52_160:
	setp.lt.s32 	%p204, %r854, %r866;
	bra.uni 	$L__BB52_162;
$L__BB52_161:
	setp.lt.s32 	%p204, %r855, %r865;
$L__BB52_162:
	selp.b32 	%r831, %r852, %r864, %p204;
	selp.b32 	%r830, %r855, %r865, %p204;
	selp.b32 	%r829, %r854, %r866, %p204;
	selp.b32 	%r828, %r853, %r867, %p204;
	selp.u32 	%r530, 1, 0, %p204;
	add.s32 	%r385, %r370, %r530;
	not.pred 	%p101, %p204;
	selp.u32 	%r531, 1, 0, %p101;
	add.s32 	%r386, %r369, %r531;
	@%p101 bra 	$L__BB52_164;
	ld.shared.v4.u32 	{%r852, %r855, %r854, %r853}, [%r376+16];
	bra.uni 	$L__BB52_165;
$L__BB52_164:
	ld.shared.v4.u32 	{%r864, %r865, %r866, %r867}, [%r371+16];
$L__BB52_165:
	setp.ge.s32 	%p103, %r385, %r353;
	mov.pred 	%p205, 0;
	@%p103 bra 	$L__BB52_172;
	setp.ge.s32 	%p105, %r386, %r352;
	mov.pred 	%p205, -1;
	@%p105 bra 	$L__BB52_172;
	setp.eq.s32 	%p106, %r855, %r865;
	@%p106 bra 	$L__BB52_169;
	setp.lt.s32 	%p205, %r855, %r865;
	bra.uni 	$L__BB52_172;
$L__BB52_169:
	setp.eq.s32 	%p107, %r854, %r866;
	@%p107 bra 	$L__BB52_171;
	setp.lt.s32 	%p205, %r854, %r866;
	bra.uni 	$L__BB52_172;
$L__BB52_171:
	setp.lt.s32 	%p205, %r853, %r867;
$L__BB52_172:
	selp.b32 	%r827, %r852, %r864, %p205;
	selp.b32 	%r826, %r855, %r865, %p205;
	selp.b32 	%r825, %r854, %r866, %p205;
	selp.b32 	%r824, %r853, %r867, %p205;
	selp.u32 	%r532, 1, 0, %p205;
	add.s32 	%r407, %r385, %r532;
	not.pred 	%p108, %p205;
	selp.u32 	%r533, 1, 0, %p108;
	add.s32 	%r408, %r386, %r533;
	@%p205 bra 	$L__BB52_174;
	shl.b32 	%r534, %r408, 4;
	mov.u32 	%r535, _ZZN3cub18CUB_300001_SM_10006detail10merge_sort30DeviceMergeSortBlockSortKernelINS2_10policy_hubIN6thrust24THRUST_300001_SM_1000_NS12zip_iteratorIN4cuda3std3__45tupleIJNS6_6detail15normal_iteratorINS6_10device_ptrIiEEEESG_SG_SG_EEEEEE9Policy600ESI_PNS0_8NullTypeESI_SM_j7sortXYZNSB_IJiiiiEEESL_EEvbT0_T1_T2_T3_T4_PT6_PT7_T5_NS1_7vsmem_tEE19static_temp_storage;
	add.s32 	%r536, %r535, %r534;
	ld.shared.v4.u32 	{%r864, %r865, %r866, %r867}, [%r536];
	bra.uni 	$L__BB52_175;
$L__BB52_174:
	shl.b32 	%r537, %r407, 4;
	mov.u32 	%r538, _ZZN3cub18CUB_300001_SM_10006detail10merge_sort30DeviceMergeSortBlockSortKernelINS2_10policy_hubIN6thrust24THRUST_300001_SM_1000_NS12zip_iteratorIN4cuda3std3__45tupleIJNS6_6detail15normal_iteratorINS6_10device_ptrIiEEEESG_SG_SG_EEEEEE9Policy600ESI_PNS0_8NullTypeESI_SM_j7sortXYZNSB_IJiiiiEEESL_EEvbT0_T1_T2_T3_T4_PT6_PT7_T5_NS1_7vsmem_tEE19static_temp_storage;
	add.s32 	%r539, %r538, %r537;
	ld.shared.v4.u32 	{%r852, %r855, %r854, %r853}, [%r539];
$L__BB52_175:
	setp.ge.s32 	%p110, %r407, %r353;
	mov.pred 	%p206, 0;
	@%p110 bra 	$L__BB52_182;
	setp.ge.s32 	%p112, %r408, %r352;
	mov.pred 	%p206, -1;
	@%p112 bra 	$L__BB52_182;
	setp.eq.s32 	%p113, %r855, %r865;
	@%p113 bra 	$L__BB52_179;
	setp.lt.s32 	%p206, %r855, %r865;
	bra.uni 	$L__BB52_182;
$L__BB52_179:
	setp.eq.s32 	%p114, %r854, %r866;
	@%p114 bra 	$L__BB52_181;
	setp.lt.s32 	%p206, %r854, %r866;
	bra.uni 	$L__BB52_182;
$L__BB52_181:
	setp.lt.s32 	%p206, %r853, %r867;
$L__BB52_182:
	selp.b32 	%r823, %r852, %r864, %p206;
	selp.b32 	%r822, %r855, %r865, %p206;
	selp.b32 	%r821, %r854, %r866, %p206;
	selp.b32 	%r820, %r853, %r867, %p206;
	selp.u32 	%r540, 1, 0, %p206;
	add.s32 	%r429, %r407, %r540;
	not.pred 	%p115, %p206;
	selp.u32 	%r541, 1, 0, %p115;
	add.s32 	%r430, %r408, %r541;
	@%p206 bra 	$L__BB52_184;
	shl.b32 	%r542, %r430, 4;
	mov.u32 	%r543, _ZZN3cub18CUB_300001_SM_10006detail10merge_sort30DeviceMergeSortBlockSortKernelINS2_10policy_hubIN6thrust24THRUST_300001_SM_1000_NS12zip_iteratorIN4cuda3std3__45tupleIJNS6_6detail15normal_iteratorINS6_10device_ptrIiEEEESG_SG_SG_EEEEEE9Policy600ESI_PNS0_8NullTypeESI_SM_j7sortXYZNSB_IJiiiiEEESL_EEvbT0_T1_T2_T3_T4_PT6_PT7_T5_NS1_7vsmem_tEE19static_temp_storage;
	add.s32 	%r544, %r543, %r542;
	ld.shared.v4.u32 	{%r864, %r865, %r866, %r867}, [%r544];
	bra.uni 	$L__BB52_185;
$L__BB52_184:
	shl.b32 	%r545, %r429, 4;
	mov.u32 	%r546, _ZZN3cub18CUB_300001_SM_10006detail10merge_sort30DeviceMergeSortBlockSortKernelINS2_10policy_hubIN6thrust24THRUST_300001_SM_1000_NS12zip_iteratorIN4cuda3std3__45tupleIJNS6_6detail15normal_iteratorINS6_10device_ptrIiEEEESG_SG_SG_EEEEEE9Policy600ESI_PNS0_8NullTypeESI_SM_j7sortXYZNSB_IJiiiiEEESL_EEvbT0_T1_T2_T3_T4_PT6_PT7_T5_NS1_7vsmem_tEE19static_temp_storage;
	add.s32 	%r547, %r546, %r545;
	ld.shared.v4.u32 	{%r852, %r855, %r854, %r853}, [%r547];
$L__BB52_185:
	setp.ge.s32 	%p117, %r429, %r353;
	mov.pred 	%p207, 0;
	@%p117 bra 	$L__BB52_192;
	setp.ge.s32 	%p119, %r430, %r352;
	mov.pred 	%p207, -1;
	@%p119 bra 	$L__BB52_192;
	setp.eq.s32 	%p120, %r855, %r865;
	@%p120 bra 	$L__BB52_189;
	setp.lt.s32 	%p207, %r855, %r865;
	bra.uni 	$L__BB52_192;
$L__BB52_189:
	setp.eq.s32 	%p121, %r854, %r866;
	@%p121 bra 	$L__BB52_191;
	setp.lt.s32 	%p207, %r854, %r866;
	bra.uni 	$L__BB52_192;
$L__BB52_191:
	setp.lt.s32 	%p207, %r853, %r867;
$L__BB52_192:
	selp.b32 	%r819, %r852, %r864, %p207;
	selp.b32 	%r818, %r855, %r865, %p207;
	selp.b32 	%r817, %r854, %r866, %p207;
	selp.b32 	%r816, %r853, %r867, %p207;
	setp.lt.u32 	%p122, %r348, 129;
	@%p122 bra 	$L__BB52_147;
	bar.sync 	0;
	setp.eq.s16 	%p123, %rs1, 0;
	@%p123 bra 	$L__BB52_204;
	st.shared.v4.u32 	[%r238], {%r831, %r830, %r829, %r828};
	st.shared.v4.u32 	[%r238+16], {%r827, %r826, %r825, %r824};
	st.shared.v4.u32 	[%r238+32], {%r823, %r822, %r821, %r820};
	st.shared.v4.u32 	[%r238+48], {%r819, %r818, %r817, %r816};
	bar.warp.sync 	-1;
	ld.shared.v4.u32 	{%r454, %r453, %r452, %r451}, [%r237];
	ld.shared.v4.u32 	{%r458, %r457, %r456, %r455}, [%r237+512];
	ld.shared.v4.u32 	{%r462, %r461, %r460, %r459}, [%r237+1024];
	ld.shared.v4.u32 	{%r466, %r465, %r464, %r463}, [%r237+1536];
	setp.eq.s32 	%p124, %r193, 0;
	@%p124 bra 	$L__BB52_195;
	bra.uni 	$L__BB52_196;
$L__BB52_195:
	st.volatile.shared.u32 	[_ZZN3cub18CUB_300001_SM_10006detail10merge_sort30DeviceMergeSortBlockSortKernelINS2_10policy_hubIN6thrust24THRUST_300001_SM_1000_NS12zip_iteratorIN4cuda3std3__45tupleIJNS6_6detail15normal_iteratorINS6_10device_ptrIiEEEESG_SG_SG_EEEEEE9Policy600ESI_PNS0_8NullTypeESI_SM_j7sortXYZNSB_IJiiiiEEESL_EEvbT0_T1_T2_T3_T4_PT6_PT7_T5_NS1_7vsmem_tEE19static_temp_storage+16384], %r192;
$L__BB52_196:
	bar.sync 	0;
	ld.volatile.shared.u32 	%r483, [_ZZN3cub18CUB_300001_SM_10006detail10merge_sort30DeviceMergeSortBlockSortKernelINS2_10policy_hubIN6thrust24THRUST_300001_SM_1000_NS12zip_iteratorIN4cuda3std3__45tupleIJNS6_6detail15normal_iteratorINS6_10device_ptrIiEEEESG_SG_SG_EEEEEE9Policy600ESI_PNS0_8NullTypeESI_SM_j7sortXYZNSB_IJiiiiEEESL_EEvbT0_T1_T2_T3_T4_PT6_PT7_T5_NS1_7vsmem_tEE19static_temp_storage+16384];
	cvt.u64.u32 	%rd48, %r236;
	add.s32 	%r548, %r198, %r1;
	cvt.u64.u32 	%rd49, %r548;
	add.s64 	%rd50, %rd49, %rd48;
	setp.ge.s32 	%p125, %r199, %r483;
	cvta.to.global.u64 	%rd51, %rd18;
	shl.b64 	%rd52, %rd50, 2;
	add.s64 	%rd13, %rd51, %rd52;
	cvta.to.global.u64 	%rd53, %rd19;
	add.s64 	%rd14, %rd53, %rd52;
	add.s64 	%rd15, %rd6, %rd52;
	cvta.to.global.u64 	%rd54, %rd21;
	add.s64 	%rd16, %rd54, %rd52;
	@%p125 bra 	$L__BB52_198;
	st.global.u32 	[%rd13], %r454;
	st.global.u32 	[%rd14], %r453;
	st.global.u32 	[%rd15], %r452;
	st.global.u32 	[%rd16], %r451;
$L__BB52_198:
	setp.ge.s32 	%p126, %r208, %r483;
	@%p126 bra 	$L__BB52_200;
	st.global.u32 	[%rd13+128], %r458;
	st.global.u32 	[%rd14+128], %r457;
	st.global.u32 	[%rd15+128], %r456;
	st.global.u32 	[%rd16+128], %r455;
$L__BB52_200:
	setp.ge.s32 	%p127, %r217, %r483;
	@%p127 bra 	$L__BB52_202;
	st.global.u32 	[%rd13+256], %r462;
	st.global.u32 	[%rd14+256], %r461;
	st.global.u32 	[%rd15+256], %r460;
	st.global.u32 	[%rd16+256], %r459;
$L__BB52_202:
	setp.ge.s32 	%p128, %r226, %r483;
	@%p128 bra 	$L__BB52_214;
	st.global.u32 	[%rd13+384], %r466;
	st.global.u32 	[%rd14+384], %r465;
	st.global.u32 	[%rd15+384], %r464;
	st.global.u32 	[%rd16+384], %r463;
	bra.uni 	$L__BB52_214;
$L__BB52_204:
	st.shared.v4.u32 	[%r238], {%r831, %r830, %r829, %r828};
	st.shared.v4.u32 	[%r238+16], {%r827, %r826, %r825, %r824};
	st.shared.v4.u32 	[%r238+32], {%r823, %r822, %r821, %r820};
	st.shared.v4.u32 	[%r238+48], {%r819, %r818, %r817, %r816};
	bar.warp.sync 	-1;
	ld.shared.v4.u32 	{%r470, %r469, %r468, %r467}, [%r237];
	ld.shared.v4.u32 	{%r474, %r473, %r472, %r471}, [%r237+512];
	ld.shared.v4.u32 	{%r478, %r477, %r476, %r475}, [%r237+1024];
	ld.shared.v4.u32 	{%r482, %r481, %r480, %r479}, [%r237+1536];
	setp.eq.s32 	%p129, %r193, 0;
	@%p129 bra 	$L__BB52_205;
	bra.uni 	$L__BB52_206;
$L__BB52_205:
	st.volatile.shared.u32 	[_ZZN3cub18CUB_300001_SM_10006detail10merge_sort30DeviceMergeSortBlockSortKernelINS2_10policy_hubIN6thrust24THRUST_300001_SM_1000_NS12zip_iteratorIN4cuda3std3__45tupleIJNS6_6detail15normal_iteratorINS6_10device_ptrIiEEEESG_SG_SG_EEEEEE9Policy600ESI_PNS0_8NullTypeESI_SM_j7sortXYZNSB_IJiiiiEEESL_EEvbT0_T1_T2_T3_T4_PT6_PT7_T5_NS1_7vsmem_tEE19static_temp_storage+16384], %r192;
$L__BB52_206:
	bar.sync 	0;
	ld.volatile.shared.u32 	%r484, [_ZZN3cub18CUB_300001_SM_10006detail10merge_sort30DeviceMergeSortBlockSortKernelINS2_10policy_hubIN6thrust24THRUST_300001_SM_1000_NS12zip_iteratorIN4cuda3std3__45tupleIJNS6_6detail15normal_iteratorINS6_10device_ptrIiEEEESG_SG_SG_EEEEEE9Policy600ESI_PNS0_8NullTypeESI_SM_j7sortXYZNSB_IJiiiiEEESL_EEvbT0_T1_T2_T3_T4_PT6_PT7_T5_NS1_7vsmem_tEE19static_temp_storage+16384];
	setp.ge.s32 	%p130, %r199, %r484;
	cvt.u64.u32 	%rd55, %r199;
	add.s64 	%rd56, %rd55, %rd8;
	shl.b64 	%rd57, %rd56, 4;
	add.s64 	%rd17, %rd1, %rd57;
	@%p130 bra 	$L__BB52_208;
	st.global.u32 	[%rd17], %r470;
	st.global.u32 	[%rd17+4], %r469;
	st.global.u32 	[%rd17+8], %r468;
	st.global.u32 	[%rd17+12], %r467;
$L__BB52_208:
	setp.ge.s32 	%p131, %r208, %r484;
	@%p131 bra 	$L__BB52_210;
	st.global.u32 	[%rd17+512], %r474;
	st.global.u32 	[%rd17+516], %r473;
	st.global.u32 	[%rd17+520], %r472;
	st.global.u32 	[%rd17+524], %r471;
$L__BB52_210:
	setp.ge.s32 	%p132, %r217, %r484;
	@%p132 bra 	$L__BB52_212;
	st.global.u32 	[%rd17+1024], %r478;
	st.global.u32 	[%rd17+1028], %r477;
	st.global.u32 	[%rd17+1032], %r476;
	st.global.u32 	[%rd17+1036], %r475;
$L__BB52_212:
	setp.ge.s32 	%p133, %r226, %r484;
	@%p133 bra 	$L__BB52_214;
	st.global.u32 	[%rd17+1536], %r482;
	st.global.u32 	[%rd17+1540], %r481;
	st.global.u32 	[%rd17+1544], %r480;
	st.global.u32 	[%rd17+1548], %r479;
$L__BB52_214:
	ret;

}
	// .globl	_ZN3cub18CUB_300001_SM_10006detail10merge_sort30DeviceMergeSortPartitionKernelIN6thrust24THRUST_300001_SM_1000_NS12zip_iteratorIN4cuda3std3__45tupleIJNS5_6detail15normal_iteratorINS5_10device_ptrIiEEEESF_SF_SF_EEEEEj7sortXYZNSA_IJiiiiEEEEEvbT_PT2_T0_SN_PSN_T1_SN_i
.visible .entry _ZN3cub18CUB_300001_SM_10006detail10merge_sort30DeviceMergeSortPartitionKernelIN6thrust24THRUST_300001_SM_1000_NS12zip_iteratorIN4cuda3std3__45tupleIJNS5_6detail15normal_iteratorINS5_10device_ptrIiEEEESF_SF_SF_EEEEEj7sortXYZNSA_IJiiiiEEEEEvbT_PT2_T0_SN_PSN_T1_SN_i(
	.param .u8 _ZN3cub18CUB_300001_SM_10006detail10merge_sort30DeviceMergeSortPartitionKernelIN6thrust24THRUST_300001_SM_1000_NS12zip_iteratorIN4cuda3std3__45tupleIJNS5_6detail15normal_iteratorINS5_10device_ptrIiEEEESF_SF_SF_EEEEEj7sortXYZNSA_IJiiiiEEEEEvbT_PT2_T0_SN_PSN_T1_SN_i_param_0,
	.param .align 8 .b8 _ZN3cub18CUB_300001_SM_10006detail10merge_sort30DeviceMergeSortPartitionKernelIN6thrust24THRUST_300001_SM_1000_NS12zip_iteratorIN4cuda3std3__45tupleIJNS5_6detail15normal_iteratorINS5_10device_ptrIiEEEESF_SF_SF_EEEEEj7sortXYZNSA_IJiiiiEEEEEvbT_PT2_T0_SN_PSN_T1_SN_i_param_1[32],
	.param .u64 .ptr .align 1 _ZN3cub18CUB_300001_SM_10006detail10merge_sort30DeviceMergeSortPartitionKernelIN6thrust24THRUST_300001_SM_1000_NS12zip_iteratorIN4cuda3std3__45tupleIJNS5_6detail15normal_iteratorINS5_10device_ptrIiEEEESF_SF_SF_EEEEEj7sortXYZNSA_IJiiiiEEEEEvbT_PT2_T0_SN_PSN_T1_SN_i_param_2,
	.param .u32 _ZN3cub18CUB_300001_SM_10006detail10merge_sort30DeviceMergeSortPartitionKernelIN6thrust24THRUST_300001_SM_1000_NS12zip_iteratorIN4cuda3std3__45tupleIJNS5_6detail15normal_iteratorINS5_10device_ptrIiEEEESF_SF_SF_EEEEEj7sortXYZNSA_IJiiiiEEEEEvbT_PT2_T0_SN_PSN_T1_SN_i_param_3,
	.param .u32 _ZN3cub18CUB_300001_SM_10006detail10merge_sort30DeviceMergeSortPartitionKernelIN6thrust24THRUST_300001_SM_1000_NS12zip_iteratorIN4cuda3std3__45tupleIJNS5_6detail15normal_iteratorINS5_10device_ptrIiEEEESF_SF_SF_EEEEEj7sortXYZNSA_IJiiiiEEEEEvbT_PT2_T0_SN_PSN_T1_SN_i_param_4,
	.param .u64 .ptr .align 1 _ZN3cub18CUB_300001_SM_10006detail10merge_sort30DeviceMergeSortPartitionKernelIN6thrust24THRUST_300001_SM_1000_NS12zip_iteratorIN4cuda3std3__45tupleIJNS5_6detail15normal_iteratorINS5_10device_ptrIiEEEESF_SF_SF_EEEEEj7sortXYZNSA_IJiiiiEEEEEvbT_PT2_T0_SN_PSN_T1_SN_i_param_5,
	.param .align 1 .b8 _ZN3cub18CUB_300001_SM_10006detail10merge_sort30DeviceMergeSortPartitionKernelIN6thrust24THRUST_300001_SM_1000_NS12zip_iteratorIN4cuda3std3__45tupleIJNS5_6detail15normal_iteratorINS5_10device_ptrIiEEEESF_SF_SF_EEEEEj7sortXYZNSA_IJiiiiEEEEEvbT_PT2_T0_SN_PSN_T1_SN_i_param_6[1],
	.param .u32 _ZN3cub18CUB_300001_SM_10006detail10merge_sort30DeviceMergeSortPartitionKernelIN6thrust24THRUST_300001_SM_1000_NS12zip_iteratorIN4cuda3std3__45tupleIJNS5_6detail15normal_iteratorINS5_10device_ptrIiEEEESF_SF_SF_EEEEEj7sortXYZNSA_IJiiiiEEEEEvbT_PT2_T0_SN_PSN_T1_SN_i_param_7,
	.param .u32 _ZN3cub18CUB_300001_SM_10006detail10merge_sort30DeviceMergeSortPartitionKernelIN6thrust24THRUST_300001_SM_1000_NS12zip_iteratorIN4cuda3std3__45tupleIJNS5_6detail15normal_iteratorINS5_10device_ptrIiEEEESF_SF_SF_EEEEEj7sortXYZNSA_IJiiiiEEEEEvbT_PT2_T0_SN_PSN_T1_SN_i_param_8
)
{
	.reg .pred 	%p<22>;
	.reg .b16 	%rs<2>;
	.reg .b32 	%r<78>;
	.reg .b64 	%rd<41>;

	ld.param.u64 	%rd14, [_ZN3cub18CUB_300001_SM_10006detail10merge_sort30DeviceMergeSortPartitionKernelIN6thrust24THRUST_300001_SM_1000_NS12zip_iteratorIN4cuda3std3__45tupleIJNS5_6detail15normal_iteratorINS5_10device_ptrIiEEEESF_SF_SF_EEEEEj7sortXYZNSA_IJiiiiEEEEEvbT_PT2_T0_SN_PSN_T1_SN_i_param_1+24];
	ld.param.u64 	%rd13, [_ZN3cub18CUB_300001_SM_10006detail10merge_sort30DeviceMergeSortPartitionKernelIN6thrust24THRUST_300001_SM_1000_NS12zip_iteratorIN4cuda3std3__45tupleIJNS5_6detail15normal_iteratorINS5_10device_ptrIiEEEESF_SF_SF_EEEEEj7sortXYZNSA_IJiiiiEEEEEvbT_PT2_T0_SN_PSN_T1_SN_i_param_1+16];
	ld.param.u64 	%rd12, [_ZN3cub18CUB_300001_SM_10006detail10merge_sort30DeviceMergeSortPartitionKernelIN6thrust24THRUST_300001_SM_1000_NS12zip_iteratorIN4cuda3std3__45tupleIJNS5_6detail15normal_iteratorINS5_10device_ptrIiEEEESF_SF_SF_EEEEEj7sortXYZNSA_IJiiiiEEEEEvbT_PT2_T0_SN_PSN_T1_SN_i_param_1+8];
	ld.param.s8 	%rs1, [_ZN3cub18CUB_300001_SM_10006detail10merge_sort30DeviceMergeSortPartitionKernelIN6thrust24THRUST_300001_SM_1000_NS12zip_iteratorIN4cuda3std3__45tupleIJNS5_6detail15normal_iteratorINS5_10device_ptrIiEEEESF_SF_SF_EEEEEj7sortXYZNSA_IJiiiiEEEEEvbT_PT2_T0_SN_PSN_T1_SN_i_param_0];
	ld.param.u64 	%rd15, [_ZN3cub18CUB_300001_SM_10006detail10merge_sort30DeviceMergeSortPartitionKernelIN6thrust24THRUST_300001_SM_1000_NS12zip_iteratorIN4cuda3std3__45tupleIJNS5_6detail15normal_iteratorINS5_10device_ptrIiEEEESF_SF_SF_EEEEEj7sortXYZNSA_IJiiiiEEEEEvbT_PT2_T0_SN_PSN_T1_SN_i_param_2];
	ld.param.u32 	%r34, [_ZN3cub18CUB_300001_SM_10006detail10merge_sort30DeviceMergeSortPartitionKernelIN6thrust24THRUST_300001_SM_1000_NS12zip_iteratorIN4cuda3std3__45tupleIJNS5_6detail15normal_iteratorINS5_10device_ptrIiEEEESF_SF_SF_EEEEEj7sortXYZNSA_IJiiiiEEEEEvbT_PT2_T0_SN_PSN_T1_SN_i_param_3];
	ld.param.u32 	%r35, [_ZN3cub18CUB_300001_SM_10006detail10merge_sort30DeviceMergeSortPartitionKernelIN6thrust24THRUST_300001_SM_1000_NS12zip_iteratorIN4cuda3std3__45tupleIJNS5_6detail15normal_iteratorINS5_10device_ptrIiEEEESF_SF_SF_EEEEEj7sortXYZNSA_IJiiiiEEEEEvbT_PT2_T0_SN_PSN_T1_SN_i_param_4];
	ld.param.u64 	%rd16, [_ZN3cub18CUB_300001_SM_10006detail10merge_sort30DeviceMergeSortPartitionKernelIN6thrust24THRUST_300001_SM_1000_NS12zip_iteratorIN4cuda3std3__45tupleIJNS5_6detail15normal_iteratorINS5_10device_ptrIiEEEESF_SF_SF_EEEEEj7sortXYZNSA_IJiiiiEEEEEvbT_PT2_T0_SN_PSN_T1_SN_i_param_5];
	ld.param.u32 	%r36, [_ZN3cub18CUB_300001_SM_10006detail10merge_sort30DeviceMergeSortPartitionKernelIN6thrust24THRUST_300001_SM_1000_NS12zip_iteratorIN4cuda3std3__45tupleIJNS5_6detail15normal_iteratorINS5_10device_ptrIiEEEESF_SF_SF_EEEEEj7sortXYZNSA_IJiiiiEEEEEvbT_PT2_T0_SN_PSN_T1_SN_i_param_7];
	ld.param.u32 	%r37, [_ZN3cub18CUB_300001_SM_10006detail10merge_sort30DeviceMergeSortPartitionKernelIN6thrust24THRUST_300001_SM_1000_NS12zip_iteratorIN4cuda3std3__45tupleIJNS5_6detail15normal_iteratorINS5_10device_ptrIiEEEESF_SF_SF_EEEEEj7sortXYZNSA_IJiiiiEEEEEvbT_PT2_T0_SN_PSN_T1_SN_i_param_8];
	cvta.to.global.u64 	%rd1, %rd16;
	mov.u32 	%r38, %ntid.x;
	mov.u32 	%r39, %ctaid.x;
	mov.u32 	%r40, %tid.x;
	mad.lo.s32 	%r1, %r38, %r39, %r40;
	setp.ge.u32 	%p9, %r1, %r35;
	@%p9 bra 	$L__BB53_21;
	cvta.to.global.u64 	%rd2, %rd12;
	cvta.to.global.u64 	%rd3, %rd13;
	shr.u32 	%r41, %r36, 1;
	add.s32 	%r2, %r36, -1;
	neg.s32 	%r42, %r36;
	and.b32  	%r43, %r1, %r42;
	mul.lo.s32 	%r44, %r37, %r43;
	mul.lo.s32 	%r45, %r37, %r41;
	min.u32 	%r3, %r44, %r34;
	not.b32 	%r46, %r44;
	min.u32 	%r47, %r45, %r46;
	add.s32 	%r48, %r47, %r44;
	min.u32 	%r4, %r48, %r34;
	not.b32 	%r49, %r4;
	min.u32 	%r50, %r45, %r49;
	add.s32 	%r51, %r50, %r4;
	min.u32 	%r5, %r51, %r34;
	// begin inline asm
	griddepcontrol.wait;
	// end inline asm
	add.s32 	%r52, %r1, 1;
	setp.ne.s32 	%p10, %r52, %r35;
	@%p10 bra 	$L__BB53_3;
	mul.wide.u32 	%rd39, %r1, 4;
	add.s64 	%rd40, %rd1, %rd39;
	st.global.u32 	[%rd40], %r4;
	bra.uni 	$L__BB53_21;
$L__BB53_3:
	sub.s32 	%r53, %r5, %r3;
	and.b32  	%r54, %r2, %r1;
	mul.lo.s32 	%r55, %r54, %r37;
	min.u32 	%r6, %r55, %r53;
	setp.eq.s16 	%p11, %rs1, 0;
	@%p11 bra 	$L__BB53_12;
	sub.s32 	%r56, %r4, %r3;
	sub.s32 	%r57, %r5, %r4;
	max.u32 	%r58, %r6, %r57;
	sub.s32 	%r77, %r58, %r57;
	min.u32 	%r73, %r56, %r6;
	setp.ge.u32 	%p12, %r77, %r73;
	@%p12 bra 	$L__BB53_20;
	cvta.to.global.u64 	%rd5, %rd14;
	cvt.u64.u32 	%rd6, %r4;
	cvt.u64.u32 	%rd7, %r3;
$L__BB53_6:
	sub.s32 	%r59, %r73, %r77;
	shr.u32 	%r60, %r59, 1;
	add.s32 	%r11, %r60, %r77;
	cvt.u64.u32 	%rd17, %r11;
	add.s64 	%rd18, %rd17, %rd7;
	shl.b64 	%rd19, %rd18, 2;
	add.s64 	%rd20, %rd2, %rd19;
	add.s64 	%rd21, %rd3, %rd19;
	add.s64 	%rd22, %rd5, %rd19;
	ld.global.u32 	%r12, [%rd20];
	ld.global.u32 	%r13, [%rd21];
	ld.global.u32 	%r14, [%rd22];
	not.b32 	%r61, %r11;
	add.s32 	%r62, %r6, %r61;
	cvt.u64.u32 	%rd23, %r62;
	add.s64 	%rd24, %rd23, %rd6;
	shl.b64 	%rd25, %rd24, 2;
	add.s64 	%rd26, %rd2, %rd25;
	add.s64 	%rd27, %rd3, %rd25;
	add.s64 	%rd28, %rd5, %rd25;
	ld.global.u32 	%r15, [%rd26];
	ld.global.u32 	%r16, [%rd27];
	ld.global.u32 	%r17, [%rd28];
	setp.ne.s32 	%p13, %r15, %r12;
	@%p13 bra 	$L__BB53_10;
	setp.ne.s32 	%p14, %r16, %r13;
	@%p14 bra 	$L__BB53_9;
	setp.lt.s32 	%p20, %r17, %r14;
	bra.uni 	$L__BB53_11;
$L__BB53_9:
	setp.lt.s32 	%p20, %r16, %r13;
	bra.uni 	$L__BB53_11;
$L__BB53_10:
	setp.lt.s32 	%p20, %r15, %r12;
$L__BB53_11:
	add.s32 	%r63, %r11, 1;
	selp.b32 	%r77, %r77, %r63, %p20;
	selp.b32 	%r73, %r11, %r73, %p20;
	setp.lt.u32 	%p15, %r77, %r73;
	@%p15 bra 	$L__BB53_6;
	bra.uni 	$L__BB53_20;
$L__BB53_12:
	sub.s32 	%r64, %r4, %r3;
	sub.s32 	%r65, %r5, %r4;
	max.u32 	%r66, %r6, %r65;
	sub.s32 	%r77, %r66, %r65;
	min.u32 	%r75, %r64, %r6;
	setp.ge.u32 	%p16, %r77, %r75;
	@%p16 bra 	$L__BB53_20;
	cvta.to.global.u64 	%rd8, %rd15;
	cvt.u64.u32 	%rd9, %r4;
	cvt.u64.u32 	%rd10, %r3;
$L__BB53_14:
	sub.s32 	%r67, %r75, %r77;
	shr.u32 	%r68, %r67, 1;
	add.s32 	%r24, %r68, %r77;
	cvt.u64.u32 	%rd29, %r24;
	add.s64 	%rd30, %rd29, %rd10;
	shl.b64 	%rd31, %rd30, 4;
	add.s64 	%rd32, %rd8, %rd31;
	ld.global.u32 	%r25, [%rd32+4];
	ld.global.u32 	%r26, [%rd32+8];
	ld.global.u32 	%r27, [%rd32+12];
	not.b32 	%r69, %r24;
	add.s32 	%r70, %r6, %r69;
	cvt.u64.u32 	%rd33, %r70;
	add.s64 	%rd34, %rd33, %rd9;
	shl.b64 	%rd35, %rd34, 4;
	add.s64 	%rd36, %rd8, %rd35;
	ld.global.u32 	%r28, [%rd36+4];
	ld.global.u32 	%r29, [%rd36+8];
	ld.global.u32 	%r30, [%rd36+12];
	setp.ne.s32 	%p17, %r28, %r25;
	@%p17 bra 	$L__BB53_18;
	setp.ne.s32 	%p18, %r29, %r26;
	@%p18 bra 	$L__BB53_17;
	setp.lt.s32 	%p21, %r30, %r27;
	bra.uni 	$L__BB53_19;
$L__BB53_17:
	setp.lt.s32 	%p21, %r29, %r26;
	bra.uni 	$L__BB53_19;
$L__BB53_18:
	setp.lt.s32 	%p21, %r28, %r25;
$L__BB53_19:
	add.s32 	%r71, %r24, 1;
	selp.b32 	%r77, %r77, %r71, %p21;
	selp.b32 	%r75, %r24, %r75, %p21;
	setp.lt.u32 	%p19, %r77, %r75;
	@%p19 bra 	$L__BB53_14;
$L__BB53_20:
	add.s32 	%r72, %r77, %r3;
	mul.wide.u32 	%rd37, %r1, 4;
	add.s64 	%rd38, %rd1, %rd37;
	st.global.u32 	[%rd38], %r72;
$L__BB53_21:
	ret;

}
	// .globl	_ZN3cub18CUB_300001_SM_10006detail10merge_sort26DeviceMergeSortMergeKernelINS2_10policy_hubIN6thrust24THRUST_300001_SM_1000_NS12zip_iteratorIN4cuda3std3__45tupleIJNS6_6detail15normal_iteratorINS6_10device_ptrIiEEEESG_SG_SG_EEEEEE9Policy600ESI_PNS0_8NullTypeESI_SM_j7sortXYZNSB_IJiiiiEEESL_EEvbT2_T3_T4_PT6_PT7_T5_PSR_SR_NS1_7vsmem_tE
.visible .entry _ZN3cub18CUB_300001_SM_10006detail10merge_sort26DeviceMergeSortMergeKernelINS2_10policy_hubIN6thrust24THRUST_300001_SM_1000_NS12zip_iteratorIN4cuda3std3__45tupleIJNS6_6detail15normal_iteratorINS6_10device_ptrIiEEEESG_SG_SG_EEEEEE9Policy600ESI_PNS0_8NullTypeESI_SM_j7sortXYZNSB_IJiiiiEEESL_EEvbT2_T3_T4_PT6_PT7_T5_PSR_SR_NS1_7vsmem_tE(
	.param .u8 _ZN3cub18CUB_300001_SM_10006detail10merge_sort26DeviceMergeSortMergeKernelINS2_10policy_hubIN6thrust24THRUST_300001_SM_1000_NS12zip_iteratorIN4cuda3std3__45tupleIJNS6_6detail15normal_iteratorINS6_10device_ptrIiEEEESG_SG_SG_EEEEEE9Policy600ESI_PNS0_8NullTypeESI_SM_j7sortXYZNSB_IJiiiiEEESL_EEvbT2_T3_T4_PT6_PT7_T5_PSR_SR_NS1_7vsmem_tE_param_0,
	.param .align 8 .b8 _ZN3cub18CUB_300001_SM_10006detail10merge_sort26DeviceMergeSortMergeKernelINS2_10policy_hubIN6thrust24THRUST_300001_SM_1000_NS12zip_iteratorIN4cuda3std3__45tupleIJNS6_6detail15normal_iteratorINS6_10device_ptrIiEEEESG_SG_SG_EEEEEE9Policy600ESI_PNS0_8NullTypeESI_SM_j7sortXYZNSB_IJiiiiEEESL_EEvbT2_T3_T4_PT6_PT7_T5_PSR_SR_NS1_7vsmem_tE_param_1[32],
	.param .u64 .ptr .align 1 _ZN3cub18CUB_300001_SM_10006detail10merge_sort26DeviceMergeSortMergeKernelINS2_10policy_hubIN6thrust24THRUST_300001_SM_1000_NS12zip_iteratorIN4cuda3std3__45tupleIJNS6_6detail15normal_iteratorINS6_10device_ptrIiEEEESG_SG_SG_EEEEEE9Policy600ESI_PNS0_8NullTypeESI_SM_j7sortXYZNSB_IJiiiiEEESL_EEvbT2_T3_T4_PT6_PT7_T5_PSR_SR_NS1_7vsmem_tE_param_2,
	.param .u32 _ZN3cub18CUB_300001_SM_10006detail10merge_sort26DeviceMergeSortMergeKernelINS2_10policy_hubIN6thrust24THRUST_300001_SM_1000_NS12zip_iteratorIN4cuda3std3__45tupleIJNS6_6detail15normal_iteratorINS6_10device_ptrIiEEEESG_SG_SG_EEEEEE9Policy600ESI_PNS0_8NullTypeESI_SM_j7sortXYZNSB_IJiiiiEEESL_EEvbT2_T3_T4_PT6_PT7_T5_PSR_SR_NS1_7vsmem_tE_param_3,
	.param .u64 .ptr .align 1 _ZN3cub18CUB_300001_SM_10006detail10merge_sort26DeviceMergeSortMergeKernelINS2_10policy_hubIN6thrust24THRUST_300001_SM_1000_NS12zip_iteratorIN4cuda3std3__45tupleIJNS6_6detail15normal_iteratorINS6_10device_ptrIiEEEESG_SG_SG_EEEEEE9Policy600ESI_PNS0_8NullTypeESI_SM_j7sortXYZNSB_IJiiiiEEESL_EEvbT2_T3_T4_PT6_PT7_T5_PSR_SR_NS1_7vsmem_tE_param_4,
	.param .u64 .ptr .align 1 _ZN3cub18CUB_300001_SM_10006detail10merge_sort26DeviceMergeSortMergeKernelINS2_10policy_hubIN6thrust24THRUST_300001_SM_1000_NS12zip_iteratorIN4cuda3std3__45tupleIJNS6_6detail15normal_iteratorINS6_10device_ptrIiEEEESG_SG_SG_EEEEEE9Policy600ESI_PNS0_8NullTypeESI_SM_j7sortXYZNSB_IJiiiiEEESL_EEvbT2_T3_T4_PT6_PT7_T5_PSR_SR_NS1_7vsmem_tE_param_5,
	.param .align 1 .b8 _ZN3cub18CUB_300001_SM_10006detail10merge_sort26DeviceMergeSortMergeKernelINS2_10policy_hubIN6thrust24THRUST_300001_SM_1000_NS12zip_iteratorIN4cuda3std3__45tupleIJNS6_6detail15normal_iteratorINS6_10device_ptrIiEEEESG_SG_SG_EEEEEE9Policy600ESI_PNS0_8NullTypeESI_SM_j7sortXYZNSB_IJiiiiEEESL_EEvbT2_T3_T4_PT6_PT7_T5_PSR_SR_NS1_7vsmem_tE_param_6[1],
	.param .u64 .ptr .align 1 _ZN3cub18CUB_300001_SM_10006detail10merge_sort26DeviceMergeSortMergeKernelINS2_10policy_hubIN6thrust24THRUST_300001_SM_1000_NS12zip_iteratorIN4cuda3std3__45tupleIJNS6_6detail15normal_iteratorINS6_10device_ptrIiEEEESG_SG_SG_EEEEEE9Policy600ESI_PNS0_8NullTypeESI_SM_j7sortXYZNSB_IJiiiiEEESL_EEvbT2_T3_T4_PT6_PT7_T5_PSR_SR_NS1_7vsmem_tE_param_7,
	.param .u32 _ZN3cub18CUB_300001_SM_10006detail10merge_sort26DeviceMergeSortMergeKernelINS2_10policy_hubIN6thrust24THRUST_300001_SM_1000_NS12zip_iteratorIN4cuda3std3__45tupleIJNS6_6detail15normal_iteratorINS6_10device_ptrIiEEEESG_SG_SG_EEEEEE9Policy600ESI_PNS0_8NullTypeESI_SM_j7sortXYZNSB_IJiiiiEEESL_EEvbT2_T3_T4_PT6_PT7_T5_PSR_SR_NS1_7vsmem_tE_param_8,
	.param .align 8 .b8 _ZN3cub18CUB_300001_SM_10006detail10merge_sort26DeviceMergeSortMergeKernelINS2_10policy_hubIN6thrust24THRUST_300001_SM_1000_NS12zip_iteratorIN4cuda3std3__45tupleIJNS6_6detail15normal_iteratorINS6_10device_ptrIiEEEESG_SG_SG_EEEEEE9Policy600ESI_PNS0_8NullTypeESI_SM_j7sortXYZNSB_IJiiiiEEESL_EEvbT2_T3_T4_PT6_PT7_T5_PSR_SR_NS1_7vsmem_tE_param_9[8]
)
.maxntid 256
{
	.reg .pred 	%p<158>;
	.reg .b16 	%rs<6>;
	.reg .b32 	%r<815>;
	.reg .b64 	%rd<205>;
	// demoted variable
	.shared .align 16 .b8 _ZZN3cub18CUB_300001_SM_10006detail10merge_sort26DeviceMergeSortMergeKernelINS2_10policy_hubIN6thrust24THRUST_300001_SM_1000_NS12zip_iteratorIN4cuda3std3__45tupleIJNS6_6detail15normal_iteratorINS6_10device_ptrIiEEEESG_SG_SG_EEEEEE9Policy600ESI_PNS0_8NullTypeESI_SM_j7sortXYZNSB_IJiiiiEEESL_EEvbT2_T3_T4_PT6_PT7_T5_PSR_SR_NS1_7vsmem_tEE19static_temp_storage[16400];
	ld.param.u64 	%rd29, [_ZN3cub18CUB_300001_SM_10006detail10merge_sort26DeviceMergeSortMergeKernelINS2_10policy_hubIN6thrust24THRUST_300001_SM_1000_NS12zip_iteratorIN4cuda3std3__45tupleIJNS6_6detail15normal_iteratorINS6_10device_ptrIiEEEESG_SG_SG_EEEEEE9Policy600ESI_PNS0_8NullTypeESI_SM_j7sortXYZNSB_IJiiiiEEESL_EEvbT2_T3_T4_PT6_PT7_T5_PSR_SR_NS1_7vsmem_tE_param_1+24];
	ld.param.u64 	%rd28, [_ZN3cub18CUB_300001_SM_10006detail10merge_sort26DeviceMergeSortMergeKernelINS2_10policy_hubIN6thrust24THRUST_300001_SM_1000_NS12zip_iteratorIN4cuda3std3__45tupleIJNS6_6detail15normal_iteratorINS6_10device_ptrIiEEEESG_SG_SG_EEEEEE9Policy600ESI_PNS0_8NullTypeESI_SM_j7sortXYZNSB_IJiiiiEEESL_EEvbT2_T3_T4_PT6_PT7_T5_PSR_SR_NS1_7vsmem_tE_param_1+16];
	ld.param.u64 	%rd27, [_ZN3cub18CUB_300001_SM_10006detail10merge_sort26DeviceMergeSortMergeKernelINS2_10policy_hubIN6thrust24THRUST_300001_SM_1000_NS12zip_iteratorIN4cuda3std3__45tupleIJNS6_6detail15normal_iteratorINS6_10device_ptrIiEEEESG_SG_SG_EEEEEE9Policy600ESI_PNS0_8NullTypeESI_SM_j7sortXYZNSB_IJiiiiEEESL_EEvbT2_T3_T4_PT6_PT7_T5_PSR_SR_NS1_7vsmem_tE_param_1+8];
	ld.param.u64 	%rd26, [_ZN3cub18CUB_300001_SM_10006detail10merge_sort26DeviceMergeSortMergeKernelINS2_10policy_hubIN6thrust24THRUST_300001_SM_1000_NS12zip_iteratorIN4cuda3std3__45tupleIJNS6_6detail15normal_iteratorINS6_10device_ptrIiEEEESG_SG_SG_EEEEEE9Policy600ESI_PNS0_8NullTypeESI_SM_j7sortXYZNSB_IJiiiiEEESL_EEvbT2_T3_T4_PT6_PT7_T5_PSR_SR_NS1_7vsmem_tE_param_1];
	ld.param.u32 	%r468, [_ZN3cub18CUB_300001_SM_10006detail10merge_sort26DeviceMergeSortMergeKernelINS2_10policy_hubIN6thrust24THRUST_300001_SM_1000_NS12zip_iteratorIN4cuda3std3__45tupleIJNS6_6detail15normal_iteratorINS6_10device_ptrIiEEEESG_SG_SG_EEEEEE9Policy600ESI_PNS0_8NullTypeESI_SM_j7sortXYZNSB_IJiiiiEEESL_EEvbT2_T3_T4_PT6_PT7_T5_PSR_SR_NS1_7vsmem_tE_param_3];
	ld.param.u64 	%rd30, [_ZN3cub18CUB_300001_SM_10006detail10merge_sort26DeviceMergeSortMergeKernelINS2_10policy_hubIN6thrust24THRUST_300001_SM_1000_NS12zip_iteratorIN4cuda3std3__45tupleIJNS6_6detail15normal_iteratorINS6_10device_ptrIiEEEESG_SG_SG_EEEEEE9Policy600ESI_PNS0_8NullTypeESI_SM_j7sortXYZNSB_IJiiiiEEESL_EEvbT2_T3_T4_PT6_PT7_T5_PSR_SR_NS1_7vsmem_tE_param_4];
	ld.param.u64 	%rd31, [_ZN3cub18CUB_300001_SM_10006detail10merge_sort26DeviceMergeSortMergeKernelINS2_10policy_hubIN6thrust24THRUST_300001_SM_1000_NS12zip_iteratorIN4cuda3std3__45tupleIJNS6_6detail15normal_iteratorINS6_10device_ptrIiEEEESG_SG_SG_EEEEEE9Policy600ESI_PNS0_8NullTypeESI_SM_j7sortXYZNSB_IJiiiiEEESL_EEvbT2_T3_T4_PT6_PT7_T5_PSR_SR_NS1_7vsmem_tE_param_7];
	ld.param.u32 	%r469, [_ZN3cub18CUB_300001_SM_10006detail10merge_sort26DeviceMergeSortMergeKernelINS2_10policy_hubIN6thrust24THRUST_300001_SM_1000_NS12zip_iteratorIN4cuda3std3__45tupleIJNS6_6detail15normal_iteratorINS6_10device_ptrIiEEEESG_SG_SG_EEEEEE9Policy600ESI_PNS0_8NullTypeESI_SM_j7sortXYZNSB_IJiiiiEEESL_EEvbT2_T3_T4_PT6_PT7_T5_PSR_SR_NS1_7vsmem_tE_param_8];
	cvta.to.global.u64 	%rd1, %rd30;
	cvta.to.global.u64 	%rd2, %rd31;
	cvta.to.global.u64 	%rd3, %rd26;
	cvta.to.global.u64 	%rd4, %rd27;
	cvta.to.global.u64 	%rd5, %rd28;
	cvta.to.global.u64 	%rd6, %rd29;
	mov.u32 	%r1, %ctaid.x;
	mov.u32 	%r470, %nctaid.x;
	shl.b32 	%r2, %r1, 10;
	mov.u32 	%r3, %tid.x;
	add.s32 	%r471, %r470, -1;
	setp.ge.u32 	%p41, %r1, %r471;
	@%p41 bra 	$L__BB54_74;
	ld.param.s8 	%rs4, [_ZN3cub18CUB_300001_SM_10006detail10merge_sort26DeviceMergeSortMergeKernelINS2_10policy_hubIN6thrust24THRUST_300001_SM_1000_NS12zip_iteratorIN4cuda3std3__45tupleIJNS6_6detail15normal_iteratorINS6_10device_ptrIiEEEESG_SG_SG_EEEEEE9Policy600ESI_PNS0_8NullTypeESI_SM_j7sortXYZNSB_IJiiiiEEESL_EEvbT2_T3_T4_PT6_PT7_T5_PSR_SR_NS1_7vsmem_tE_param_0];
	mul.wide.u32 	%rd126, %r1, 4;
	add.s64 	%rd127, %rd2, %rd126;
	ld.global.u32 	%r563, [%rd127];
	ld.global.u32 	%r564, [%rd127+4];
	neg.s32 	%r565, %r469;
	and.b32  	%r566, %r1, %r565;
	shl.b32 	%r4, %r566, 10;
	shl.b32 	%r567, %r469, 9;
	and.b32  	%r5, %r567, -1024;
	sub.s32 	%r568, %r1, %r566;
	shl.b32 	%r569, %r568, 10;
	sub.s32 	%r6, %r563, %r4;
	sub.s32 	%r570, %r564, %r4;
	sub.s32 	%r571, %r468, %r4;
	max.u32 	%r572, %r571, %r5;
	sub.s32 	%r573, %r572, %r5;
	sub.s32 	%r574, %r569, %r6;
	min.u32 	%r7, %r574, %r573;
	setp.eq.s32 	%p104, %r569, -1024;
	selp.b32 	%r575, 1023, 1024, %p104;
	add.s32 	%r576, %r575, %r569;
	sub.s32 	%r577, %r576, %r570;
	or.b32  	%r578, %r1, %r565;
	setp.eq.s32 	%p105, %r578, -1;
	min.u32 	%r579, %r5, %r571;
	selp.b32 	%r580, %r579, %r570, %p105;
	selp.b32 	%r581, %r5, %r577, %p105;
	min.u32 	%r8, %r581, %r573;
	sub.s32 	%r9, %r580, %r6;
	// begin inline asm
	griddepcontrol.wait;
	// end inline asm
	setp.eq.s16 	%p106, %rs4, 0;
	@%p106 bra 	$L__BB54_14;
	cvt.u64.u32 	%rd128, %r4;
	cvt.u64.u32 	%rd129, %r6;
	add.s64 	%rd7, %rd129, %rd128;
	cvt.u64.u32 	%rd130, %r5;
	add.s64 	%rd131, %rd128, %rd130;
	cvt.u64.u32 	%rd132, %r7;
	add.s64 	%rd8, %rd131, %rd132;
	setp.ge.s32 	%p107, %r3, %r9;
	@%p107 bra 	$L__BB54_4;
	cvt.u64.u32 	%rd140, %r3;
	add.s64 	%rd141, %rd7, %rd140;
	shl.b64 	%rd142, %rd141, 2;
	add.s64 	%rd143, %rd3, %rd142;
	add.s64 	%rd144, %rd4, %rd142;
	add.s64 	%rd145, %rd5, %rd142;
	add.s64 	%rd146, %rd6, %rd142;
	ld.global.u32 	%r720, [%rd143];
	ld.global.u32 	%r719, [%rd144];
	ld.global.u32 	%r718, [%rd145];
	ld.global.u32 	%r717, [%rd146];
	bra.uni 	$L__BB54_5;
$L__BB54_4:
	sub.s32 	%r582, %r3, %r9;
	cvt.s64.s32 	%rd133, %r582;
	add.s64 	%rd134, %rd8, %rd133;
	shl.b64 	%rd135, %rd134, 2;
	add.s64 	%rd136, %rd3, %rd135;
	add.s64 	%rd137, %rd4, %rd135;
	add.s64 	%rd138, %rd5, %rd135;
	add.s64 	%rd139, %rd6, %rd135;
	ld.global.u32 	%r720, [%rd136];
	ld.global.u32 	%r719, [%rd137];
	ld.global.u32 	%r718, [%rd138];
	ld.global.u32 	%r717, [%rd139];
$L__BB54_5:
	add.s32 	%r583, %r3, 256;
	setp.lt.s32 	%p108, %r583, %r9;
	cvt.s64.s32 	%rd147, %r9;
	cvt.u64.u32 	%rd9, %r3;
	sub.s64 	%rd148, %rd9, %rd147;
	add.s64 	%rd149, %rd8, %rd148;
	shl.b64 	%rd150, %rd149, 2;
	add.s64 	%rd10, %rd6, %rd150;
	add.s64 	%rd11, %rd5, %rd150;
	add.s64 	%rd12, %rd4, %rd150;
	add.s64 	%rd13, %rd3, %rd150;
	@%p108 bra 	$L__BB54_7;
	ld.global.u32 	%r716, [%rd13+1024];
	ld.global.u32 	%r715, [%rd12+1024];
	ld.global.u32 	%r714, [%rd11+1024];
	ld.global.u32 	%r713, [%rd10+1024];
	bra.uni 	$L__BB54_8;
$L__BB54_7:
	add.s64 	%rd151, %rd7, %rd9;
	shl.b64 	%rd152, %rd151, 2;
	add.s64 	%rd153, %rd3, %rd152;
	cvta.to.global.u64 	%rd154, %rd27;
	add.s64 	%rd155, %rd154, %rd152;
	cvta.to.global.u64 	%rd156, %rd28;
	add.s64 	%rd157, %rd156, %rd152;
	add.s64 	%rd158, %rd6, %rd152;
	ld.global.u32 	%r716, [%rd153+1024];
	ld.global.u32 	%r715, [%rd155+1024];
	ld.global.u32 	%r714, [%rd157+1024];
	ld.global.u32 	%r713, [%rd158+1024];
$L__BB54_8:
	add.s32 	%r584, %r3, 512;
	setp.lt.s32 	%p109, %r584, %r9;
	@%p109 bra 	$L__BB54_10;
	ld.global.u32 	%r712, [%rd13+2048];
	ld.global.u32 	%r711, [%rd12+2048];
	ld.global.u32 	%r710, [%rd11+2048];
	ld.global.u32 	%r709, [%rd10+2048];
	bra.uni 	$L__BB54_11;
$L__BB54_10:
	add.s64 	%rd159, %rd7, %rd9;
	shl.b64 	%rd160, %rd159, 2;
	add.s64 	%rd161, %rd3, %rd160;
	cvta.to.global.u64 	%rd162, %rd27;
	add.s64 	%rd163, %rd162, %rd160;
	cvta.to.global.u64 	%rd164, %rd28;
	add.s64 	%rd165, %rd164, %rd160;
	add.s64 	%rd166, %rd6, %rd160;
	ld.global.u32 	%r712, [%rd161+2048];
	ld.global.u32 	%r711, [%rd163+2048];
	ld.global.u32 	%r710, [%rd165+2048];
	ld.global.u32 	%r709, [%rd166+2048];
$L__BB54_11:
	add.s32 	%r585, %r3, 768;
	setp.lt.s32 	%p110, %r585, %r9;
	@%p110 bra 	$L__BB54_13;
	ld.global.u32 	%r708, [%rd13+3072];
	ld.global.u32 	%r707, [%rd12+3072];
	ld.global.u32 	%r706, [%rd11+3072];
	ld.global.u32 	%r705, [%rd10+3072];
	bra.uni 	$L__BB54_26;
$L__BB54_13:
	add.s64 	%rd167, %rd7, %rd9;
	shl.b64 	%rd168, %rd167, 2;
	add.s64 	%rd169, %rd3, %rd168;
	cvta.to.global.u64 	%rd170, %rd27;
	add.s64 	%rd171, %rd170, %rd168;
	cvta.to.global.u64 	%rd172, %rd28;
	add.s64 	%rd173, %rd172, %rd168;
	add.s64 	%rd174, %rd6, %rd168;
	ld.global.u32 	%r708, [%rd169+3072];
	ld.global.u32 	%r707, [%rd171+3072];
	ld.global.u32 	%r706, [%rd173+3072];
	ld.global.u32 	%r705, [%rd174+3072];
	bra.uni 	$L__BB54_26;
$L__BB54_14:
	cvt.u64.u32 	%rd175, %r4;
	cvt.u64.u32 	%rd176, %r6;
	add.s64 	%rd177, %rd176, %rd175;
	cvt.u64.u32 	%rd178, %r5;
	add.s64 	%rd179, %rd175, %rd178;
	cvt.u64.u32 	%rd180, %r7;
	add.s64 	%rd181, %rd179, %rd180;
	setp.ge.s32 	%p111, %r3, %r9;
	cvt.u64.u32 	%rd182, %r3;
	add.s64 	%rd183, %rd177, %rd182;
	shl.b64 	%rd184, %rd183, 4;
	add.s64 	%rd14, %rd1, %rd184;
	sub.s32 	%r586, %r3, %r9;
	cvt.s64.s32 	%rd185, %r586;
	add.s64 	%rd186, %rd181, %rd185;
	shl.b64 	%rd187, %rd186, 4;
	add.s64 	%rd15, %rd1, %rd187;
	@%p111 bra 	$L__BB54_16;
	ld.global.u32 	%r720, [%rd14];
	ld.global.u32 	%r719, [%rd14+4];
	ld.global.u32 	%r718, [%rd14+8];
	ld.global.u32 	%r717, [%rd14+12];
	bra.uni 	$L__BB54_17;
$L__BB54_16:
	ld.global.u32 	%r720, [%rd15];
	ld.global.u32 	%r719, [%rd15+4];
	ld.global.u32 	%r718, [%rd15+8];
	ld.global.u32 	%r717, [%rd15+12];
$L__BB54_17:
	add.s32 	%r587, %r3, 256;
	setp.lt.s32 	%p112, %r587, %r9;
	@%p112 bra 	$L__BB54_19;
	ld.global.u32 	%r716, [%rd15+4096];
	ld.global.u32 	%r715, [%rd15+4100];
	ld.global.u32 	%r714, [%rd15+4104];
	ld.global.u32 	%r713, [%rd15+4108];
	bra.uni 	$L__BB54_20;
$L__BB54_19:
	ld.global.u32 	%r716, [%rd14+4096];
	ld.global.u32 	%r715, [%rd14+4100];
	ld.global.u32 	%r714, [%rd14+4104];
	ld.global.u32 	%r713, [%rd14+4108];
$L__BB54_20:
	add.s32 	%r588, %r3, 512;
	setp.lt.s32 	%p113, %r588, %r9;
	@%p113 bra 	$L__BB54_22;
	ld.global.u32 	%r712, [%rd15+8192];
	ld.global.u32 	%r711, [%rd15+8196];
	ld.global.u32 	%r710, [%rd15+8200];
	ld.global.u32 	%r709, [%rd15+8204];
	bra.uni 	$L__BB54_23;
$L__BB54_22:
	ld.global.u32 	%r712, [%rd14+8192];
	ld.global.u32 	%r711, [%rd14+8196];
	ld.global.u32 	%r710, [%rd14+8200];
	ld.global.u32 	%r709, [%rd14+8204];
$L__BB54_23:
	add.s32 	%r589, %r3, 768;
	setp.lt.s32 	%p114, %r589, %r9;
	@%p114 bra 	$L__BB54_25;
	ld.global.u32 	%r708, [%rd15+12288];
	ld.global.u32 	%r707, [%rd15+12292];
	ld.global.u32 	%r706, [%rd15+12296];
	ld.global.u32 	%r705, [%rd15+12300];
	bra.uni 	$L__BB54_26;
$L__BB54_25:
	ld.global.u32 	%r708, [%rd14+12288];
	ld.global.u32 	%r707, [%rd14+12292];
	ld.global.u32 	%r706, [%rd14+12296];
	ld.global.u32 	%r705, [%rd14+12300];
$L__BB54_26:
	sub.s32 	%r590, %r8, %r7;
	shl.b32 	%r591, %r3, 4;
	mov.u32 	%r592, _ZZN3cub18CUB_300001_SM_10006detail10merge_sort26DeviceMergeSortMergeKernelINS2_10policy_hubIN6thrust24THRUST_300001_SM_1000_NS12zip_iteratorIN4cuda3std3__45tupleIJNS6_6detail15normal_iteratorINS6_10device_ptrIiEEEESG_SG_SG_EEEEEE9Policy600ESI_PNS0_8NullTypeESI_SM_j7sortXYZNSB_IJiiiiEEESL_EEvbT2_T3_T4_PT6_PT7_T5_PSR_SR_NS1_7vsmem_tEE19static_temp_storage;
	add.s32 	%r593, %r592, %r591;
	st.shared.v4.u32 	[%r593], {%r720, %r719, %r718, %r717};
	st.shared.v4.u32 	[%r593+4096], {%r716, %r715, %r714, %r713};
	st.shared.v4.u32 	[%r593+8192], {%r712, %r711, %r710, %r709};
	st.shared.v4.u32 	[%r593+12288], {%r708, %r707, %r706, %r705};
	bar.sync 	0;
	// begin inline asm
	griddepcontrol.launch_dependents;
	// end inline asm
	add.s32 	%r114, %r590, %r9;
	shl.b32 	%r115, %r3, 2;
	min.s32 	%r116, %r115, %r114;
	setp.lt.s32 	%p115, %r116, %r590;
	sub.s32 	%r594, %r116, %r590;
	selp.b32 	%r723, 0, %r594, %p115;
	min.s32 	%r721, %r9, %r116;
	setp.ge.s32 	%p116, %r723, %r721;
	@%p116 bra 	$L__BB54_34;
	add.s32 	%r119, %r116, %r9;
$L__BB54_28:
	sub.s32 	%r595, %r721, %r723;
	shr.u32 	%r596, %r595, 31;
	add.s32 	%r597, %r595, %r596;
	shr.s32 	%r598, %r597, 1;
	add.s32 	%r122, %r598, %r723;
	shl.b32 	%r599, %r122, 4;
	add.s32 	%r601, %r592, %r599;
	ld.shared.u32 	%r123, [%r601+4];
	ld.shared.v2.u32 	{%r124, %r125}, [%r601+8];
	not.b32 	%r602, %r122;
	add.s32 	%r603, %r119, %r602;
	shl.b32 	%r604, %r603, 4;
	add.s32 	%r605, %r592, %r604;
	ld.shared.u32 	%r126, [%r605+4];
	ld.shared.v2.u32 	{%r127, %r128}, [%r605+8];
	setp.ne.s32 	%p117, %r126, %r123;
	@%p117 bra 	$L__BB54_32;
	setp.ne.s32 	%p118, %r127, %r124;
	@%p118 bra 	$L__BB54_31;
	setp.lt.s32 	%p148, %r128, %r125;
	bra.uni 	$L__BB54_33;
$L__BB54_31:
	setp.lt.s32 	%p148, %r127, %r124;
	bra.uni 	$L__BB54_33;
$L__BB54_32:
	setp.lt.s32 	%p148, %r126, %r123;
$L__BB54_33:
	add.s32 	%r606, %r122, 1;
	selp.b32 	%r723, %r723, %r606, %p148;
	selp.b32 	%r721, %r122, %r721, %p148;
	setp.lt.s32 	%p119, %r723, %r721;
	@%p119 bra 	$L__BB54_28;
$L__BB54_34:
	sub.s32 	%r607, %r116, %r723;
	add.s32 	%r132, %r607, %r9;
	shl.b32 	%r608, %r132, 4;
	add.s32 	%r133, %r592, %r608;
	ld.shared.v4.u32 	{%r724, %r727, %r726, %r725}, [%r133];
	shl.b32 	%r610, %r723, 4;
	add.s32 	%r138, %r592, %r610;
	ld.shared.v4.u32 	{%r736, %r737, %r738, %r739}, [%r138];
	setp.ge.s32 	%p121, %r132, %r114;
	mov.pred 	%p149, 0;
	@%p121 bra 	$L__BB54_41;
	setp.ge.s32 	%p123, %r723, %r9;
	mov.pred 	%p149, -1;
	@%p123 bra 	$L__BB54_41;
	setp.ne.s32 	%p124, %r727, %r737;
	@%p124 bra 	$L__BB54_40;
	setp.ne.s32 	%p125, %r726, %r738;
	@%p125 bra 	$L__BB54_39;
	setp.lt.s32 	%p149, %r725, %r739;
	bra.uni 	$L__BB54_41;
$L__BB54_39:
	setp.lt.s32 	%p149, %r726, %r738;
	bra.uni 	$L__BB54_41;
$L__BB54_40:
	setp.lt.s32 	%p149, %r727, %r737;
$L__BB54_41:
	selp.b32 	%r143, %r724, %r736, %p149;
	selp.b32 	%r144, %r727, %r737, %p149;
	selp.b32 	%r145, %r726, %r738, %p149;
	selp.b32 	%r146, %r725, %r739, %p149;
	selp.u32 	%r611, 1, 0, %p149;
	add.s32 	%r147, %r132, %r611;
	not.pred 	%p126, %p149;
	selp.u32 	%r612, 1, 0, %p126;
	add.s32 	%r148, %r723, %r612;
	@%p126 bra 	$L__BB54_43;
	ld.shared.v4.u32 	{%r724, %r727, %r726, %r725}, [%r133+16];
	bra.uni 	$L__BB54_44;
$L__BB54_43:
	ld.shared.v4.u32 	{%r736, %r737, %r738, %r739}, [%r138+16];
$L__BB54_44:
	setp.ge.s32 	%p128, %r147, %r114;
	mov.pred 	%p150, 0;
	@%p128 bra 	$L__BB54_51;
	setp.ge.s32 	%p130, %r148, %r9;
	mov.pred 	%p150, -1;
	@%p130 bra 	$L__BB54_51;
	setp.eq.s32 	%p131, %r727, %r737;
	@%p131 bra 	$L__BB54_48;
	setp.lt.s32 	%p150, %r727, %r737;
	bra.uni 	$L__BB54_51;
$L__BB54_48:
	setp.eq.s32 	%p132, %r726, %r738;
	@%p132 bra 	$L__BB54_50;
	setp.lt.s32 	%p150, %r726, %r738;
	bra.uni 	$L__BB54_51;
$L__BB54_50:
	setp.lt.s32 	%p150, %r725, %r739;
$L__BB54_51:
	selp.b32 	%r165, %r724, %r736, %p150;
	selp.b32 	%r166, %r727, %r737, %p150;
	selp.b32 	%r167, %r726, %r738, %p150;
	selp.b32 	%r168, %r725, %r739, %p150;
	selp.u32 	%r613, 1, 0, %p150;
	add.s32 	%r169, %r147, %r613;
	not.pred 	%p133, %p150;
	selp.u32 	%r614, 1, 0, %p133;
	add.s32 	%r170, %r148, %r614;
	@%p150 bra 	$L__BB54_53;
	shl.b32 	%r615, %r170, 4;
	add.s32 	%r617, %r592, %r615;
	ld.shared.v4.u32 	{%r736, %r737, %r738, %r739}, [%r617];
	bra.uni 	$L__BB54_54;
$L__BB54_53:
	shl.b32 	%r618, %r169, 4;
	add.s32 	%r620, %r592, %r618;
	ld.shared.v4.u32 	{%r724, %r727, %r726, %r725}, [%r620];
$L__BB54_54:
	setp.ge.s32 	%p135, %r169, %r114;
	mov.pred 	%p151, 0;
	@%p135 bra 	$L__BB54_61;
	setp.ge.s32 	%p137, %r170, %r9;
	mov.pred 	%p151, -1;
	@%p137 bra 	$L__BB54_61;
	setp.eq.s32 	%p138, %r727, %r737;
	@%p138 bra 	$L__BB54_58;
	setp.lt.s32 	%p151, %r727, %r737;
	bra.uni 	$L__BB54_61;
$L__BB54_58:
	setp.eq.s32 	%p139, %r726, %r738;
	@%p139 bra 	$L__BB54_60;
	setp.lt.s32 	%p151, %r726, %r738;
	bra.uni 	$L__BB54_61;
$L__BB54_60:
	setp.lt.s32 	%p151, %r725, %r739;
$L__BB54_61:
	selp.b32 	%r187, %r724, %r736, %p151;
	selp.b32 	%r188, %r727, %r737, %p151;
	selp.b32 	%r189, %r726, %r738, %p151;
	selp.b32 	%r190, %r725, %r739, %p151;
	selp.u32 	%r621, 1, 0, %p151;
	add.s32 	%r191, %r169, %r621;
	not.pred 	%p140, %p151;
	selp.u32 	%r622, 1, 0, %p140;
	add.s32 	%r192, %r170, %r622;
	@%p151 bra 	$L__BB54_63;
	shl.b32 	%r623, %r192, 4;
	add.s32 	%r625, %r592, %r623;
	ld.shared.v4.u32 	{%r736, %r737, %r738, %r739}, [%r625];
	bra.uni 	$L__BB54_64;
$L__BB54_63:
	shl.b32 	%r626, %r191, 4;
	add.s32 	%r628, %r592, %r626;
	ld.shared.v4.u32 	{%r724, %r727, %r726, %r725}, [%r628];
$L__BB54_64:
	setp.ge.s32 	%p142, %r191, %r114;
	mov.pred 	%p152, 0;
	@%p142 bra 	$L__BB54_71;
	setp.ge.s32 	%p144, %r192, %r9;
	mov.pred 	%p152, -1;
	@%p144 bra 	$L__BB54_71;
	setp.eq.s32 	%p145, %r727, %r737;
	@%p145 bra 	$L__BB54_68;
	setp.lt.s32 	%p152, %r727, %r737;
	bra.uni 	$L__BB54_71;
$L__BB54_68:
	setp.eq.s32 	%p146, %r726, %r738;
	@%p146 bra 	$L__BB54_70;
	setp.lt.s32 	%p152, %r726, %r738;
	bra.uni 	$L__BB54_71;
$L__BB54_70:
	setp.lt.s32 	%p152, %r725, %r739;
$L__BB54_71:
	ld.param.s8 	%rs5, [_ZN3cub18CUB_300001_SM_10006detail10merge_sort26DeviceMergeSortMergeKernelINS2_10policy_hubIN6thrust24THRUST_300001_SM_1000_NS12zip_iteratorIN4cuda3std3__45tupleIJNS6_6detail15normal_iteratorINS6_10device_ptrIiEEEESG_SG_SG_EEEEEE9Policy600ESI_PNS0_8NullTypeESI_SM_j7sortXYZNSB_IJiiiiEEESL_EEvbT2_T3_T4_PT6_PT7_T5_PSR_SR_NS1_7vsmem_tE_param_0];
	setp.eq.s16 	%p147, %rs5, 0;
	selp.b32 	%r209, %r724, %r736, %p152;
	selp.b32 	%r210, %r727, %r737, %p152;
	selp.b32 	%r211, %r726, %r738, %p152;
	selp.b32 	%r212, %r725, %r739, %p152;
	bar.sync 	0;
	@%p147 bra 	$L__BB54_73;
	ld.param.u64 	%rd204, [_ZN3cub18CUB_300001_SM_10006detail10merge_sort26DeviceMergeSortMergeKernelINS2_10policy_hubIN6thrust24THRUST_300001_SM_1000_NS12zip_iteratorIN4cuda3std3__45tupleIJNS6_6detail15normal_iteratorINS6_10device_ptrIiEEEESG_SG_SG_EEEEEE9Policy600ESI_PNS0_8NullTypeESI_SM_j7sortXYZNSB_IJiiiiEEESL_EEvbT2_T3_T4_PT6_PT7_T5_PSR_SR_NS1_7vsmem_tE_param_4];
	cvt.u64.u32 	%rd188, %r2;
	// begin inline asm
	mov.u32 %r629, %laneid;
	// end inline asm
	and.b32  	%r630, %r115, 3968;
	shl.b32 	%r631, %r629, 2;
	add.s32 	%r632, %r631, %r630;
	shl.b32 	%r633, %r632, 4;
	add.s32 	%r635, %r592, %r633;
	st.shared.v4.u32 	[%r635], {%r143, %r144, %r145, %r146};
	st.shared.v4.u32 	[%r635+16], {%r165, %r166, %r167, %r168};
	st.shared.v4.u32 	[%r635+32], {%r187, %r188, %r189, %r190};
	st.shared.v4.u32 	[%r635+48], {%r209, %r210, %r211, %r212};
	bar.warp.sync 	-1;
	mad.lo.s32 	%r636, %r629, -48, %r635;
	ld.shared.v4.u32 	{%r637, %r638, %r639, %r640}, [%r636];
	ld.shared.v4.u32 	{%r641, %r642, %r643, %r644}, [%r636+512];
	ld.shared.v4.u32 	{%r645, %r646, %r647, %r648}, [%r636+1024];
	ld.shared.v4.u32 	{%r649, %r650, %r651, %r652}, [%r636+1536];
	and.b32  	%r653, %r3, 31;
	or.b32  	%r654, %r630, %r653;
	cvt.u64.u32 	%rd189, %r654;
	add.s64 	%rd190, %rd189, %rd188;
	cvta.to.global.u64 	%rd191, %rd204;
	shl.b64 	%rd192, %rd190, 4;
	add.s64 	%rd193, %rd191, %rd192;
	st.global.u32 	[%rd193], %r637;
	st.global.u32 	[%rd193+4], %r638;
	st.global.u32 	[%rd193+8], %r639;
	st.global.u32 	[%rd193+12], %r640;
	st.global.u32 	[%rd193+512], %r641;
	st.global.u32 	[%rd193+516], %r642;
	st.global.u32 	[%rd193+520], %r643;
	st.global.u32 	[%rd193+524], %r644;
	st.global.u32 	[%rd193+1024], %r645;
	st.global.u32 	[%rd193+1028], %r646;
	st.global.u32 	[%rd193+1032], %r647;
	st.global.u32 	[%rd193+1036], %r648;
	st.global.u32 	[%rd193+1536], %r649;
	st.global.u32 	[%rd193+1540], %r650;
	st.global.u32 	[%rd193+1544], %r651;
	st.global.u32 	[%rd193+1548], %r652;
	bra.uni 	$L__BB54_173;
$L__BB54_73:
	// begin inline asm
	mov.u32 %r655, %laneid;
	// end inline asm
	and.b32  	%r656, %r115, 3968;
	shl.b32 	%r657, %r655, 2;
	add.s32 	%r658, %r657, %r656;
	shl.b32 	%r659, %r658, 4;
	add.s32 	%r661, %r592, %r659;
	st.shared.v4.u32 	[%r661], {%r143, %r144, %r145, %r146};
	st.shared.v4.u32 	[%r661+16], {%r165, %r166, %r167, %r168};
	st.shared.v4.u32 	[%r661+32], {%r187, %r188, %r189, %r190};
	st.shared.v4.u32 	[%r661+48], {%r209, %r210, %r211, %r212};
	bar.warp.sync 	-1;
	mad.lo.s32 	%r662, %r655, -48, %r661;
	ld.shared.v4.u32 	{%r663, %r664, %r665, %r666}, [%r662];
	ld.shared.v4.u32 	{%r667, %r668, %r669, %r670}, [%r662+512];
	ld.shared.v4.u32 	{%r671, %r672, %r673, %r674}, [%r662+1024];
	ld.shared.v4.u32 	{%r675, %r676, %r677, %r678}, [%r662+1536];
	and.b32  	%r679, %r3, 31;
	cvt.u64.u32 	%rd194, %r656;
	add.s32 	%r680, %r679, %r2;
	cvt.u64.u32 	%rd195, %r680;
	add.s64 	%rd196, %rd195, %rd194;
	shl.b64 	%rd197, %rd196, 2;
	add.s64 	%rd198, %rd3, %rd197;
	cvta.to.global.u64 	%rd199, %rd27;
	add.s64 	%rd200, %rd199, %rd197;
	cvta.to.global.u64 	%rd201, %rd28;
	add.s64 	%rd202, %rd201, %rd197;
	add.s64 	%rd203, %rd6, %rd197;
	st.global.u32 	[%rd198], %r663;
	st.global.u32 	[%rd200], %r664;
	st.global.u32 	[%rd202], %r665;
	st.global.u32 	[%rd203], %r666;
	st.global.u32 	[%rd198+128], %r667;
	st.global.u32 	[%rd200+128], %r668;
	st.global.u32 	[%rd202+128], %r669;
	st.global.u32 	[%rd203+128], %r670;
	st.global.u32 	[%rd198+256], %r671;
	st.global.u32 	[%rd200+256], %r672;
	st.global.u32 	[%rd202+256], %r673;
	st.global.u32 	[%rd203+256], %r674;
	st.global.u32 	[%rd198+384], %r675;
	st.global.u32 	[%rd200+384], %r676;
	st.global.u32 	[%rd202+384], %r677;
	st.global.u32 	[%rd203+384], %r678;
	bra.uni 	$L__BB54_173;
$L__BB54_74:
	ld.param.s8 	%rs2, [_ZN3cub18CUB_300001_SM_10006detail10merge_sort26DeviceMergeSortMergeKernelINS2_10policy_hubIN6thrust24THRUST_300001_SM_1000_NS12zip_iteratorIN4cuda3std3__45tupleIJNS6_6detail15normal_iteratorINS6_10device_ptrIiEEEESG_SG_SG_EEEEEE9Policy600ESI_PNS0_8NullTypeESI_SM_j7sortXYZNSB_IJiiiiEEESL_EEvbT2_T3_T4_PT6_PT7_T5_PSR_SR_NS1_7vsmem_tE_param_0];
	mul.wide.u32 	%rd32, %r1, 4;
	add.s64 	%rd33, %rd2, %rd32;
	ld.global.u32 	%r472, [%rd33];
	ld.global.u32 	%r473, [%rd33+4];
	neg.s32 	%r474, %r469;
	and.b32  	%r475, %r1, %r474;
	shl.b32 	%r213, %r475, 10;
	shl.b32 	%r476, %r469, 9;
	and.b32  	%r214, %r476, -1024;
	sub.s32 	%r477, %r1, %r475;
	shl.b32 	%r478, %r477, 10;
	sub.s32 	%r215, %r472, %r213;
	sub.s32 	%r479, %r473, %r213;
	sub.s32 	%r480, %r468, %r213;
	max.u32 	%r481, %r480, %r214;
	sub.s32 	%r482, %r481, %r214;
	sub.s32 	%r483, %r478, %r215;
	min.u32 	%r216, %r483, %r482;
	setp.eq.s32 	%p42, %r478, -1024;
	selp.b32 	%r484, 1023, 1024, %p42;
	add.s32 	%r485, %r484, %r478;
	sub.s32 	%r486, %r485, %r479;
	or.b32  	%r487, %r1, %r474;
	setp.eq.s32 	%p43, %r487, -1;
	min.u32 	%r488, %r214, %r480;
	selp.b32 	%r489, %r488, %r479, %p43;
	selp.b32 	%r490, %r214, %r486, %p43;
	min.u32 	%r491, %r490, %r482;
	sub.s32 	%r217, %r489, %r215;
	sub.s32 	%r218, %r491, %r216;
	// begin inline asm
	griddepcontrol.wait;
	// end inline asm
	setp.eq.s16 	%p44, %rs2, 0;
	@%p44 bra 	$L__BB54_91;
	cvt.u64.u32 	%rd34, %r213;
	cvt.u64.u32 	%rd35, %r215;
	add.s64 	%rd16, %rd35, %rd34;
	cvt.u64.u32 	%rd36, %r214;
	add.s64 	%rd37, %rd34, %rd36;
	cvt.u64.u32 	%rd38, %r216;
	add.s64 	%rd17, %rd37, %rd38;
	add.s32 	%r219, %r218, %r217;
	setp.ge.s32 	%p45, %r3, %r219;
	mov.b32 	%r784, 0;
	mov.u32 	%r785, %r784;
	mov.u32 	%r786, %r784;
	mov.u32 	%r787, %r784;
	@%p45 bra 	$L__BB54_79;
	setp.ge.s32 	%p46, %r3, %r217;
	@%p46 bra 	$L__BB54_78;
	cvt.u64.u32 	%rd46, %r3;
	add.s64 	%rd47, %rd16, %rd46;
	shl.b64 	%rd48, %rd47, 2;
	add.s64 	%rd49, %rd3, %rd48;
	add.s64 	%rd50, %rd4, %rd48;
	add.s64 	%rd51, %rd5, %rd48;
	add.s64 	%rd52, %rd6, %rd48;
	ld.global.u32 	%r787, [%rd49];
	ld.global.u32 	%r786, [%rd50];
	ld.global.u32 	%r785, [%rd51];
	ld.global.u32 	%r784, [%rd52];
	bra.uni 	$L__BB54_79;
$L__BB54_78:
	sub.s32 	%r493, %r3, %r217;
	cvt.s64.s32 	%rd39, %r493;
	add.s64 	%rd40, %rd17, %rd39;
	shl.b64 	%rd41, %rd40, 2;
	add.s64 	%rd42, %rd3, %rd41;
	add.s64 	%rd43, %rd4, %rd41;
	add.s64 	%rd44, %rd5, %rd41;
	add.s64 	%rd45, %rd6, %rd41;
	ld.global.u32 	%r787, [%rd42];
	ld.global.u32 	%r786, [%rd43];
	ld.global.u32 	%r785, [%rd44];
	ld.global.u32 	%r784, [%rd45];
$L__BB54_79:
	add.s32 	%r232, %r3, 256;
	setp.ge.s32 	%p47, %r232, %r219;
	mov.b32 	%r780, 0;
	mov.u32 	%r781, %r780;
	mov.u32 	%r782, %r780;
	mov.u32 	%r783, %r780;
	@%p47 bra 	$L__BB54_83;
	setp.lt.s32 	%p48, %r232, %r217;
	@%p48 bra 	$L__BB54_82;
	cvt.s64.s32 	%rd53, %r217;
	cvt.u64.u32 	%rd54, %r3;
	sub.s64 	%rd55, %rd54, %rd53;
	add.s64 	%rd56, %rd17, %rd55;
	shl.b64 	%rd57, %rd56, 2;
	add.s64 	%rd58, %rd3, %rd57;
	add.s64 	%rd59, %rd4, %rd57;
	add.s64 	%rd60, %rd5, %rd57;
	add.s64 	%rd61, %rd6, %rd57;
	ld.global.u32 	%r783, [%rd58+1024];
	ld.global.u32 	%r782, [%rd59+1024];
	ld.global.u32 	%r781, [%rd60+1024];
	ld.global.u32 	%r780, [%rd61+1024];
	bra.uni 	$L__BB54_83;
$L__BB54_82:
	cvt.u64.u32 	%rd62, %r3;
	add.s64 	%rd63, %rd16, %rd62;
	shl.b64 	%rd64, %rd63, 2;
	add.s64 	%rd65, %rd3, %rd64;
	add.s64 	%rd66, %rd4, %rd64;
	add.s64 	%rd67, %rd5, %rd64;
	add.s64 	%rd68, %rd6, %rd64;
	ld.global.u32 	%r783, [%rd65+1024];
	ld.global.u32 	%r782, [%rd66+1024];
	ld.global.u32 	%r781, [%rd67+1024];
	ld.global.u32 	%r780, [%rd68+1024];
$L__BB54_83:
	add.s32 	%r245, %r3, 512;
	setp.ge.s32 	%p49, %r245, %r219;
	mov.b32 	%r776, 0;
	mov.u32 	%r777, %r776;
	mov.u32 	%r778, %r776;
	mov.u32 	%r779, %r776;
	@%p49 bra 	$L__BB54_87;
	setp.lt.s32 	%p50, %r245, %r217;
	@%p50 bra 	$L__BB54_86;
	cvt.s64.s32 	%rd69, %r217;
	cvt.u64.u32 	%rd70, %r3;
	sub.s64 	%rd71, %rd70, %rd69;
	add.s64 	%rd72, %rd17, %rd71;
	shl.b64 	%rd73, %rd72, 2;
	add.s64 	%rd74, %rd3, %rd73;
	cvta.to.global.u64 	%rd75, %rd27;
	add.s64 	%rd76, %rd75, %rd73;
	add.s64 	%rd77, %rd5, %rd73;
	add.s64 	%rd78, %rd6, %rd73;
	ld.global.u32 	%r779, [%rd74+2048];
	ld.global.u32 	%r778, [%rd76+2048];
	ld.global.u32 	%r777, [%rd77+2048];
	ld.global.u32 	%r776, [%rd78+2048];
	bra.uni 	$L__BB54_87;
$L__BB54_86:
	cvt.u64.u32 	%rd79, %r3;
	add.s64 	%rd80, %rd16, %rd79;
	shl.b64 	%rd81, %rd80, 2;
	add.s64 	%rd82, %rd3, %rd81;
	cvta.to.global.u64 	%rd83, %rd27;
	add.s64 	%rd84, %rd83, %rd81;
	add.s64 	%rd85, %rd5, %rd81;
	add.s64 	%rd86, %rd6, %rd81;
	ld.global.u32 	%r779, [%rd82+2048];
	ld.global.u32 	%r778, [%rd84+2048];
	ld.global.u32 	%r777, [%rd85+2048];
	ld.global.u32 	%r776, [%rd86+2048];
$L__BB54_87:
	add.s32 	%r258, %r3, 768;
	setp.ge.s32 	%p51, %r258, %r219;
	mov.b32 	%r772, 0;
	mov.u32 	%r773, %r772;
	mov.u32 	%r774, %r772;
	mov.u32 	%r775, %r772;
	@%p51 bra 	$L__BB54_107;
	cvta.to.global.u64 	%rd18, %rd27;
	setp.lt.s32 	%p52, %r258, %r217;
	@%p52 bra 	$L__BB54_90;
	cvt.s64.s32 	%rd87, %r217;
	cvt.u64.u32 	%rd88, %r3;
	sub.s64 	%rd89, %rd88, %rd87;
	add.s64 	%rd90, %rd17, %rd89;
	shl.b64 	%rd91, %rd90, 2;
	add.s64 	%rd92, %rd3, %rd91;
	add.s64 	%rd93, %rd18, %rd91;
	add.s64 	%rd94, %rd5, %rd91;
	add.s64 	%rd95, %rd6, %rd91;
	ld.global.u32 	%r775, [%rd92+3072];
	ld.global.u32 	%r774, [%rd93+3072];
	ld.global.u32 	%r773, [%rd94+3072];
	ld.global.u32 	%r772, [%rd95+3072];
	bra.uni 	$L__BB54_107;
$L__BB54_90:
	cvt.u64.u32 	%rd96, %r3;
	add.s64 	%rd97, %rd16, %rd96;
	shl.b64 	%rd98, %rd97, 2;
	add.s64 	%rd99, %rd3, %rd98;
	add.s64 	%rd100, %rd18, %rd98;
	add.s64 	%rd101, %rd5, %rd98;
	add.s64 	%rd102, %rd6, %rd98;
	ld.global.u32 	%r775, [%rd99+3072];
	ld.global.u32 	%r774, [%rd100+3072];
	ld.global.u32 	%r773, [%rd101+3072];
	ld.global.u32 	%r772, [%rd102+3072];
	bra.uni 	$L__BB54_107;
$L__BB54_91:
	cvt.u64.u32 	%rd103, %r213;
	cvt.u64.u32 	%rd104, %r215;
	add.s64 	%rd105, %rd104, %rd103;
	cvt.u64.u32 	%rd106, %r214;
	add.s64 	%rd107, %rd103, %rd106;
	cvt.u64.u32 	%rd108, %r216;
	add.s64 	%rd109, %rd107, %rd108;
	add.s32 	%r267, %r218, %r217;
	setp.ge.s32 	%p53, %r3, %r267;
	cvt.u64.u32 	%rd110, %r3;
	add.s64 	%rd111, %rd105, %rd110;
	shl.b64 	%rd112, %rd111, 4;
	add.s64 	%rd19, %rd1, %rd112;
	sub.s32 	%r498, %r3, %r217;
	cvt.s64.s32 	%rd113, %r498;
	add.s64 	%rd114, %rd109, %rd113;
	shl.b64 	%rd115, %rd114, 4;
	add.s64 	%rd20, %rd1, %rd115;
	mov.b32 	%r784, 0;
	mov.u32 	%r785, %r784;
	mov.u32 	%r786, %r784;
	mov.u32 	%r787, %r784;
	@%p53 bra 	$L__BB54_95;
	setp.ge.s32 	%p54, %r3, %r217;
	@%p54 bra 	$L__BB54_94;
	ld.global.u32 	%r787, [%rd19];
	ld.global.u32 	%r786, [%rd19+4];
	ld.global.u32 	%r785, [%rd19+8];
	ld.global.u32 	%r784, [%rd19+12];
	bra.uni 	$L__BB54_95;
$L__BB54_94:
	ld.global.u32 	%r787, [%rd20];
	ld.global.u32 	%r786, [%rd20+4];
	ld.global.u32 	%r785, [%rd20+8];
	ld.global.u32 	%r784, [%rd20+12];
$L__BB54_95:
	add.s32 	%r280, %r3, 256;
	setp.ge.s32 	%p55, %r280, %r267;
	mov.b32 	%r780, 0;
	mov.u32 	%r781, %r780;
	mov.u32 	%r782, %r780;
	mov.u32 	%r783, %r780;
	@%p55 bra 	$L__BB54_99;
	setp.lt.s32 	%p56, %r280, %r217;
	@%p56 bra 	$L__BB54_98;
	ld.global.u32 	%r783, [%rd20+4096];
	ld.global.u32 	%r782, [%rd20+4100];
	ld.global.u32 	%r781, [%rd20+4104];
	ld.global.u32 	%r780, [%rd20+4108];
	bra.uni 	$L__BB54_99;
$L__BB54_98:
	ld.global.u32 	%r783, [%rd19+4096];
	ld.global.u32 	%r782, [%rd19+4100];
	ld.global.u32 	%r781, [%rd19+4104];
	ld.global.u32 	%r780, [%rd19+4108];
$L__BB54_99:
	add.s32 	%r293, %r3, 512;
	setp.ge.s32 	%p57, %r293, %r267;
	mov.b32 	%r776, 0;
	mov.u32 	%r777, %r776;
	mov.u32 	%r778, %r776;
	mov.u32 	%r779, %r776;
	@%p57 bra 	$L__BB54_103;
	setp.lt.s32 	%p58, %r293, %r217;
	@%p58 bra 	$L__BB54_102;
	ld.global.u32 	%r779, [%rd20+8192];
	ld.global.u32 	%r778, [%rd20+8196];
	ld.global.u32 	%r777, [%rd20+8200];
	ld.global.u32 	%r776, [%rd20+8204];
	bra.uni 	$L__BB54_103;
$L__BB54_102:
	ld.global.u32 	%r779, [%rd19+8192];
	ld.global.u32 	%r778, [%rd19+8196];
	ld.global.u32 	%r777, [%rd19+8200];
	ld.global.u32 	%r776, [%rd19+8204];
$L__BB54_103:
	add.s32 	%r306, %r3, 768;
	setp.ge.s32 	%p59, %r306, %r267;
	mov.b32 	%r772, 0;
	mov.u32 	%r773, %r772;
	mov.u32 	%r774, %r772;
	mov.u32 	%r775, %r772;
	@%p59 bra 	$L__BB54_107;
	setp.lt.s32 	%p60, %r306, %r217;
	@%p60 bra 	$L__BB54_106;
	ld.global.u32 	%r775, [%rd20+12288];
	ld.global.u32 	%r774, [%rd20+12292];
	ld.global.u32 	%r773, [%rd20+12296];
	ld.global.u32 	%r772, [%rd20+12300];
	bra.uni 	$L__BB54_107;
$L__BB54_106:
	ld.global.u32 	%r775, [%rd19+12288];
	ld.global.u32 	%r774, [%rd19+12292];
	ld.global.u32 	%r773, [%rd19+12296];
	ld.global.u32 	%r772, [%rd19+12300];
$L__BB54_107:
	shl.b32 	%r502, %r3, 4;
	mov.u32 	%r503, _ZZN3cub18CUB_300001_SM_10006detail10merge_sort26DeviceMergeSortMergeKernelINS2_10policy_hubIN6thrust24THRUST_300001_SM_1000_NS12zip_iteratorIN4cuda3std3__45tupleIJNS6_6detail15normal_iteratorINS6_10device_ptrIiEEEESG_SG_SG_EEEEEE9Policy600ESI_PNS0_8NullTypeESI_SM_j7sortXYZNSB_IJiiiiEEESL_EEvbT2_T3_T4_PT6_PT7_T5_PSR_SR_NS1_7vsmem_tEE19static_temp_storage;
	add.s32 	%r504, %r503, %r502;
	st.shared.v4.u32 	[%r504], {%r787, %r786, %r785, %r784};
	st.shared.v4.u32 	[%r504+4096], {%r783, %r782, %r781, %r780};
	st.shared.v4.u32 	[%r504+8192], {%r779, %r778, %r777, %r776};
	st.shared.v4.u32 	[%r504+12288], {%r775, %r774, %r773, %r772};
	bar.sync 	0;
	// begin inline asm
	griddepcontrol.launch_dependents;
	// end inline asm
	add.s32 	%r331, %r218, %r217;
	shl.b32 	%r332, %r3, 2;
	min.s32 	%r333, %r332, %r331;
	setp.lt.s32 	%p61, %r333, %r218;
	sub.s32 	%r505, %r333, %r218;
	selp.b32 	%r790, 0, %r505, %p61;
	min.s32 	%r788, %r217, %r333;
	setp.ge.s32 	%p62, %r790, %r788;
	@%p62 bra 	$L__BB54_115;
	add.s32 	%r336, %r333, %r217;
$L__BB54_109:
	sub.s32 	%r506, %r788, %r790;
	shr.u32 	%r507, %r506, 31;
	add.s32 	%r508, %r506, %r507;
	shr.s32 	%r509, %r508, 1;
	add.s32 	%r339, %r509, %r790;
	shl.b32 	%r510, %r339, 4;
	add.s32 	%r512, %r503, %r510;
	ld.shared.u32 	%r340, [%r512+4];
	ld.shared.v2.u32 	{%r341, %r342}, [%r512+8];
	not.b32 	%r513, %r339;
	add.s32 	%r514, %r336, %r513;
	shl.b32 	%r515, %r514, 4;
	add.s32 	%r516, %r503, %r515;
	ld.shared.u32 	%r343, [%r516+4];
	ld.shared.v2.u32 	{%r344, %r345}, [%r516+8];
	setp.ne.s32 	%p63, %r343, %r340;
	@%p63 bra 	$L__BB54_113;
	setp.ne.s32 	%p64, %r344, %r341;
	@%p64 bra 	$L__BB54_112;
	setp.lt.s32 	%p153, %r345, %r342;
	bra.uni 	$L__BB54_114;
$L__BB54_112:
	setp.lt.s32 	%p153, %r344, %r341;
	bra.uni 	$L__BB54_114;
$L__BB54_113:
	setp.lt.s32 	%p153, %r343, %r340;
$L__BB54_114:
	add.s32 	%r517, %r339, 1;
	selp.b32 	%r790, %r790, %r517, %p153;
	selp.b32 	%r788, %r339, %r788, %p153;
	setp.lt.s32 	%p65, %r790, %r788;
	@%p65 bra 	$L__BB54_109;
$L__BB54_115:
	sub.s32 	%r518, %r333, %r790;
	add.s32 	%r349, %r518, %r217;
	shl.b32 	%r519, %r349, 4;
	add.s32 	%r350, %r503, %r519;
	ld.shared.v4.u32 	{%r791, %r794, %r793, %r792}, [%r350];
	shl.b32 	%r521, %r790, 4;
	add.s32 	%r355, %r503, %r521;
	ld.shared.v4.u32 	{%r803, %r804, %r805, %r806}, [%r355];
	setp.ge.s32 	%p67, %r349, %r331;
	mov.pred 	%p154, 0;
	@%p67 bra 	$L__BB54_122;
	setp.ge.s32 	%p69, %r790, %r217;
	mov.pred 	%p154, -1;
	@%p69 bra 	$L__BB54_122;
	setp.ne.s32 	%p70, %r794, %r804;
	@%p70 bra 	$L__BB54_121;
	setp.ne.s32 	%p71, %r793, %r805;
	@%p71 bra 	$L__BB54_120;
	setp.lt.s32 	%p154, %r792, %r806;
	bra.uni 	$L__BB54_122;
$L__BB54_120:
	setp.lt.s32 	%p154, %r793, %r805;
	bra.uni 	$L__BB54_122;
$L__BB54_121:
	setp.lt.s32 	%p154, %r794, %r804;
$L__BB54_122:
	selp.b32 	%r360, %r791, %r803, %p154;
	selp.b32 	%r361, %r794, %r804, %p154;
	selp.b32 	%r362, %r793, %r805, %p154;
	selp.b32 	%r363, %r792, %r806, %p154;
	selp.u32 	%r522, 1, 0, %p154;
	add.s32 	%r364, %r349, %r522;
	not.pred 	%p72, %p154;
	selp.u32 	%r523, 1, 0, %p72;
	add.s32 	%r365, %r790, %r523;
	@%p72 bra 	$L__BB54_124;
	ld.shared.v4.u32 	{%r791, %r794, %r793, %r792}, [%r350+16];
	bra.uni 	$L__BB54_125;
$L__BB54_124:
	ld.shared.v4.u32 	{%r803, %r804, %r805, %r806}, [%r355+16];
$L__BB54_125:
	setp.ge.s32 	%p74, %r364, %r331;
	mov.pred 	%p155, 0;
	@%p74 bra 	$L__BB54_132;
	setp.ge.s32 	%p76, %r365, %r217;
	mov.pred 	%p155, -1;
	@%p76 bra 	$L__BB54_132;
	setp.eq.s32 	%p77, %r794, %r804;
	@%p77 bra 	$L__BB54_129;
	setp.lt.s32 	%p155, %r794, %r804;
	bra.uni 	$L__BB54_132;
$L__BB54_129:
	setp.eq.s32 	%p78, %r793, %r805;
	@%p78 bra 	$L__BB54_131;
	setp.lt.s32 	%p155, %r793, %r805;
	bra.uni 	$L__BB54_132;
$L__BB54_131:
	setp.lt.s32 	%p155, %r792, %r806;
$L__BB54_132:
	selp.b32 	%r382, %r791, %r803, %p155;
	selp.b32 	%r383, %r794, %r804, %p155;
	selp.b32 	%r384, %r793, %r805, %p155;
	selp.b32 	%r385, %r792, %r806, %p155;
	selp.u32 	%r524, 1, 0, %p155;
	add.s32 	%r386, %r364, %r524;
	not.pred 	%p79, %p155;
	selp.u32 	%r525, 1, 0, %p79;
	add.s32 	%r387, %r365, %r525;
	@%p155 bra 	$L__BB54_134;
	shl.b32 	%r526, %r387, 4;
	add.s32 	%r528, %r503, %r526;
	ld.shared.v4.u32 	{%r803, %r804, %r805, %r806}, [%r528];
	bra.uni 	$L__BB54_135;
$L__BB54_134:
	shl.b32 	%r529, %r386, 4;
	add.s32 	%r531, %r503, %r529;
	ld.shared.v4.u32 	{%r791, %r794, %r793, %r792}, [%r531];
$L__BB54_135:
	setp.ge.s32 	%p81, %r386, %r331;
	mov.pred 	%p156, 0;
	@%p81 bra 	$L__BB54_142;
	setp.ge.s32 	%p83, %r387, %r217;
	mov.pred 	%p156, -1;
	@%p83 bra 	$L__BB54_142;
	setp.eq.s32 	%p84, %r794, %r804;
	@%p84 bra 	$L__BB54_139;
	setp.lt.s32 	%p156, %r794, %r804;
	bra.uni 	$L__BB54_142;
$L__BB54_139:
	setp.eq.s32 	%p85, %r793, %r805;
	@%p85 bra 	$L__BB54_141;
	setp.lt.s32 	%p156, %r793, %r805;
	bra.uni 	$L__BB54_142;
$L__BB54_141:
	setp.lt.s32 	%p156, %r792, %r806;
$L__BB54_142:
	selp.b32 	%r404, %r791, %r803, %p156;
	selp.b32 	%r405, %r794, %r804, %p156;
	selp.b32 	%r406, %r793, %r805, %p156;
	selp.b32 	%r407, %r792, %r806, %p156;
	selp.u32 	%r532, 1, 0, %p156;
	add.s32 	%r408, %r386, %r532;
	not.pred 	%p86, %p156;
	selp.u32 	%r533, 1, 0, %p86;
	add.s32 	%r409, %r387, %r533;
	@%p156 bra 	$L__BB54_144;
	shl.b32 	%r534, %r409, 4;
	add.s32 	%r536, %r503, %r534;
	ld.shared.v4.u32 	{%r803, %r804, %r805, %r806}, [%r536];
	bra.uni 	$L__BB54_145;
$L__BB54_144:
	shl.b32 	%r537, %r408, 4;
	add.s32 	%r539, %r503, %r537;
	ld.shared.v4.u32 	{%r791, %r794, %r793, %r792}, [%r539];
$L__BB54_145:
	setp.ge.s32 	%p88, %r408, %r331;
	mov.pred 	%p157, 0;
	@%p88 bra 	$L__BB54_152;
	setp.ge.s32 	%p90, %r409, %r217;
	mov.pred 	%p157, -1;
	@%p90 bra 	$L__BB54_152;
	setp.eq.s32 	%p91, %r794, %r804;
	@%p91 bra 	$L__BB54_149;
	setp.lt.s32 	%p157, %r794, %r804;
	bra.uni 	$L__BB54_152;
$L__BB54_149:
	setp.eq.s32 	%p92, %r793, %r805;
	@%p92 bra 	$L__BB54_151;
	setp.lt.s32 	%p157, %r793, %r805;
	bra.uni 	$L__BB54_152;
$L__BB54_151:
	setp.lt.s32 	%p157, %r792, %r806;
$L__BB54_152:
	ld.param.s8 	%rs3, [_ZN3cub18CUB_300001_SM_10006detail10merge_sort26DeviceMergeSortMergeKernelINS2_10policy_hubIN6thrust24THRUST_300001_SM_1000_NS12zip_iteratorIN4cuda3std3__45tupleIJNS6_6detail15normal_iteratorINS6_10device_ptrIiEEEESG_SG_SG_EEEEEE9Policy600ESI_PNS0_8NullTypeESI_SM_j7sortXYZNSB_IJiiiiEEESL_EEvbT2_T3_T4_PT6_PT7_T5_PSR_SR_NS1_7vsmem_tE_param_0];
	setp.eq.s16 	%p93, %rs3, 0;
	selp.b32 	%r426, %r791, %r803, %p157;
	selp.b32 	%r427, %r794, %r804, %p157;
	selp.b32 	%r428, %r793, %r805, %p157;
	selp.b32 	%r429, %r792, %r806, %p157;
	bar.sync 	0;
	@%p93 bra 	$L__BB54_163;
	// begin inline asm
	mov.u32 %r540, %laneid;
	// end inline asm
	and.b32  	%r430, %r332, 3968;
	shl.b32 	%r541, %r540, 2;
	add.s32 	%r542, %r541, %r430;
	shl.b32 	%r543, %r542, 4;
	add.s32 	%r545, %r503, %r543;
	st.shared.v4.u32 	[%r545], {%r360, %r361, %r362, %r363};
	st.shared.v4.u32 	[%r545+16], {%r382, %r383, %r384, %r385};
	st.shared.v4.u32 	[%r545+32], {%r404, %r405, %r406, %r407};
	st.shared.v4.u32 	[%r545+48], {%r426, %r427, %r428, %r429};
	bar.warp.sync 	-1;
	mad.lo.s32 	%r546, %r540, -48, %r545;
	ld.shared.v4.u32 	{%r434, %r433, %r432, %r431}, [%r546];
	ld.shared.v4.u32 	{%r438, %r437, %r436, %r435}, [%r546+512];
	ld.shared.v4.u32 	{%r442, %r441, %r440, %r439}, [%r546+1024];
	ld.shared.v4.u32 	{%r446, %r445, %r444, %r443}, [%r546+1536];
	setp.ne.s32 	%p94, %r3, 0;
	@%p94 bra 	$L__BB54_155;
	st.volatile.shared.u32 	[_ZZN3cub18CUB_300001_SM_10006detail10merge_sort26DeviceMergeSortMergeKernelINS2_10policy_hubIN6thrust24THRUST_300001_SM_1000_NS12zip_iteratorIN4cuda3std3__45tupleIJNS6_6detail15normal_iteratorINS6_10device_ptrIiEEEESG_SG_SG_EEEEEE9Policy600ESI_PNS0_8NullTypeESI_SM_j7sortXYZNSB_IJiiiiEEESL_EEvbT2_T3_T4_PT6_PT7_T5_PSR_SR_NS1_7vsmem_tEE19static_temp_storage+16384], %r331;
$L__BB54_155:
	bar.sync 	0;
	ld.volatile.shared.u32 	%r447, [_ZZN3cub18CUB_300001_SM_10006detail10merge_sort26DeviceMergeSortMergeKernelINS2_10policy_hubIN6thrust24THRUST_300001_SM_1000_NS12zip_iteratorIN4cuda3std3__45tupleIJNS6_6detail15normal_iteratorINS6_10device_ptrIiEEEESG_SG_SG_EEEEEE9Policy600ESI_PNS0_8NullTypeESI_SM_j7sortXYZNSB_IJiiiiEEESL_EEvbT2_T3_T4_PT6_PT7_T5_PSR_SR_NS1_7vsmem_tEE19static_temp_storage+16384];
	and.b32  	%r547, %r3, 31;
	add.s32 	%r448, %r430, %r547;
	setp.ge.s32 	%p95, %r448, %r447;
	cvt.u64.u32 	%rd116, %r448;
	cvt.u64.u32 	%rd117, %r2;
	add.s64 	%rd118, %rd116, %rd117;
	shl.b64 	%rd119, %rd118, 4;
	add.s64 	%rd21, %rd1, %rd119;
	@%p95 bra 	$L__BB54_157;
	st.global.u32 	[%rd21], %r434;
	st.global.u32 	[%rd21+4], %r433;
	st.global.u32 	[%rd21+8], %r432;
	st.global.u32 	[%rd21+12], %r431;
$L__BB54_157:
	add.s32 	%r548, %r448, 32;
	setp.ge.s32 	%p96, %r548, %r447;
	@%p96 bra 	$L__BB54_159;
	st.global.u32 	[%rd21+512], %r438;
	st.global.u32 	[%rd21+516], %r437;
	st.global.u32 	[%rd21+520], %r436;
	st.global.u32 	[%rd21+524], %r435;
$L__BB54_159:
	add.s32 	%r549, %r448, 64;
	setp.ge.s32 	%p97, %r549, %r447;
	@%p97 bra 	$L__BB54_161;
	st.global.u32 	[%rd21+1024], %r442;
	st.global.u32 	[%rd21+1028], %r441;
	st.global.u32 	[%rd21+1032], %r440;
	st.global.u32 	[%rd21+1036], %r439;
$L__BB54_161:
	add.s32 	%r550, %r448, 96;
	setp.ge.s32 	%p98, %r550, %r447;
	@%p98 bra 	$L__BB54_173;
	st.global.u32 	[%rd21+1536], %r446;
	st.global.u32 	[%rd21+1540], %r445;
	st.global.u32 	[%rd21+1544], %r444;
	st.global.u32 	[%rd21+1548], %r443;
	bra.uni 	$L__BB54_173;
$L__BB54_163:
	// begin inline asm
	mov.u32 %r551, %laneid;
	// end inline asm
	and.b32  	%r449, %r332, 3968;
	shl.b32 	%r552, %r551, 2;
	add.s32 	%r553, %r552, %r449;
	shl.b32 	%r554, %r553, 4;
	add.s32 	%r556, %r503, %r554;
	st.shared.v4.u32 	[%r556], {%r360, %r361, %r362, %r363};
	st.shared.v4.u32 	[%r556+16], {%r382, %r383, %r384, %r385};
	st.shared.v4.u32 	[%r556+32], {%r404, %r405, %r406, %r407};
	st.shared.v4.u32 	[%r556+48], {%r426, %r427, %r428, %r429};
	bar.warp.sync 	-1;
	mad.lo.s32 	%r557, %r551, -48, %r556;
	ld.shared.v4.u32 	{%r453, %r452, %r451, %r450}, [%r557];
	ld.shared.v4.u32 	{%r457, %r456, %r455, %r454}, [%r557+512];
	ld.shared.v4.u32 	{%r461, %r460, %r459, %r458}, [%r557+1024];
	ld.shared.v4.u32 	{%r465, %r464, %r463, %r462}, [%r557+1536];
	setp.ne.s32 	%p99, %r3, 0;
	@%p99 bra 	$L__BB54_165;
	st.volatile.shared.u32 	[_ZZN3cub18CUB_300001_SM_10006detail10merge_sort26DeviceMergeSortMergeKernelINS2_10policy_hubIN6thrust24THRUST_300001_SM_1000_NS12zip_iteratorIN4cuda3std3__45tupleIJNS6_6detail15normal_iteratorINS6_10device_ptrIiEEEESG_SG_SG_EEEEEE9Policy600ESI_PNS0_8NullTypeESI_SM_j7sortXYZNSB_IJiiiiEEESL_EEvbT2_T3_T4_PT6_PT7_T5_PSR_SR_NS1_7vsmem_tEE19static_temp_storage+16384], %r331;
$L__BB54_165:
	bar.sync 	0;
	ld.volatile.shared.u32 	%r466, [_ZZN3cub18CUB_300001_SM_10006detail10merge_sort26DeviceMergeSortMergeKernelINS2_10policy_hubIN6thrust24THRUST_300001_SM_1000_NS12zip_iteratorIN4cuda3std3__45tupleIJNS6_6detail15normal_iteratorINS6_10device_ptrIiEEEESG_SG_SG_EEEEEE9Policy600ESI_PNS0_8NullTypeESI_SM_j7sortXYZNSB_IJiiiiEEESL_EEvbT2_T3_T4_PT6_PT7_T5_PSR_SR_NS1_7vsmem_tEE19static_temp_storage+16384];
	and.b32  	%r558, %r3, 31;
	cvt.u64.u32 	%rd120, %r449;
	add.s32 	%r467, %r449, %r558;
	add.s32 	%r559, %r558, %r2;
	cvt.u64.u32 	%rd121, %r559;
	add.s64 	%rd122, %rd121, %rd120;
	setp.ge.s32 	%p100, %r467, %r466;
	shl.b64 	%rd123, %rd122, 2;
	add.s64 	%rd22, %rd3, %rd123;
	cvta.to.global.u64 	%rd124, %rd27;
	add.s64 	%rd23, %rd124, %rd123;
	cvta.to.global.u64 	%rd125, %rd28;
	add.s64 	%rd24, %rd125, %rd123;
	add.s64 	%rd25, %rd6, %rd123;
	@%p100 bra 	$L__BB54_167;
	st.global.u32 	[%rd22], %r453;
	st.global.u32 	[%rd23], %r452;
	st.global.u32 	[%rd24], %r451;
	st.global.u32 	[%rd25], %r450;
$L__BB54_167:
	add.s32 	%r560, %r467, 32;
	setp.ge.s32 	%p101, %r560, %r466;
	@%p101 bra 	$L__BB54_169;
	st.global.u32 	[%rd22+128], %r457;
	st.global.u32 	[%rd23+128], %r456;
	st.global.u32 	[%rd24+128], %r455;
	st.global.u32 	[%rd25+128], %r454;
$L__BB54_169:
	add.s32 	%r561, %r467, 64;
	setp.ge.s32 	%p102, %r561, %r466;
	@%p102 bra 	$L__BB54_171;
	st.global.u32 	[%rd22+256], %r461;
	st.global.u32 	[%rd23+256], %r460;
	st.global.u32 	[%rd24+256], %r459;
	st.global.u32 	[%rd25+256], %r458;
$L__BB54_171:
	add.s32 	%r562, %r467, 96;
	setp.ge.s32 	%p103, %r562, %r466;
	@%p103 bra 	$L__BB54_173;
	st.global.u32 	[%rd22+384], %r465;
	st.global.u32 	[%rd23+384], %r464;
	st.global.u32 	[%rd24+384], %r463;
	st.global.u32 	[%rd25+384], %r462;
$L__BB54_173:
	ret;

}
	// .globl	_ZN3cub18CUB_300001_SM_10006detail10merge_sort30DeviceMergeSortBlockSortKernelINS2_10policy_hubIN6thrust24THRUST_300001_SM_1000_NS12zip_iteratorIN4cuda3std3__45tupleIJNS6_6detail15normal_iteratorINS6_10device_ptrIiEEEESG_SG_SG_EEEEEE9Policy600ESI_PNS0_8NullTypeESI_SM_m7sortXYZNSB_IJiiiiEEESL_EEvbT0_T1_T2_T3_T4_PT6_PT7_T5_NS1_7vsmem_tE
.visible .entry _ZN3cub18CUB_300001_SM_10006detail10merge_sort30DeviceMergeSortBlockSortKernelINS2_10policy_hubIN6thrust24THRUST_300001_SM_1000_NS12zip_iteratorIN4cuda3std3__45tupleIJNS6_6detail15normal_iteratorINS6_10device_ptrIiEEEESG_SG_SG_EEEEEE9Policy600ESI_PNS0_8NullTypeESI_SM_m7sortXYZNSB_IJiiiiEEESL_EEvbT0_T1_T2_T3_T4_PT6_PT7_T5_NS1_7vsmem_tE(
	.param .u8 _ZN3cub18CUB_300001_SM_10006detail10merge_sort30DeviceMergeSortBlockSortKernelINS2_10policy_hubIN6thrust24THRUST_300001_SM_1000_NS12zip_iteratorIN4cuda3std3__45tupleIJNS6_6detail15normal_iteratorINS6_10device_ptrIiEEEESG_SG_SG_EEEEEE9Policy600ESI_PNS0_8NullTypeESI_SM_m7sortXYZNSB_IJiiiiEEESL_EEvbT0_T1_T2_T3_T4_PT6_PT7_T5_NS1_7vsmem_tE_param_0,
	.param .align 8 .b8 _ZN3cub18CUB_300001_SM_10006detail10merge_sort30DeviceMergeSortBlockSortKernelINS2_10policy_hubIN6thrust24THRUST_300001_SM_1000_NS12zip_iteratorIN4cuda3std3__45tupleIJNS6_6detail15normal_iteratorINS6_10device_ptrIiEEEESG_SG_SG_EEEEEE9Policy600ESI_PNS0_8NullTypeESI_SM_m7sortXYZNSB_IJiiiiEEESL_EEvbT0_T1_T2_T3_T4_PT6_PT7_T5_NS1_7vsmem_tE_param_1[32],
	.param .u64 .ptr .align 1 _ZN3cub18CUB_300001_SM_10006detail10merge_sort30DeviceMergeSortBlockSortKernelINS2_10policy_hubIN6thrust24THRUST_300001_SM_1000_NS12zip_iteratorIN4cuda3std3__45tupleIJNS6_6detail15normal_iteratorINS6_10device_ptrIiEEEESG_SG_SG_EEEEEE9Policy600ESI_PNS0_8NullTypeESI_SM_m7sortXYZNSB_IJiiiiEEESL_EEvbT0_T1_T2_T3_T4_PT6_PT7_T5_NS1_7vsmem_tE_param_2,
	.param .align 8 .b8 _ZN3cub18CUB_300001_SM_10006detail10merge_sort30DeviceMergeSortBlockSortKernelINS2_10policy_hubIN6thrust24THRUST_300001_SM_1000_NS12zip_iteratorIN4cuda3std3__45tupleIJNS6_6detail15normal_iteratorINS6_10device_ptrIiEEEESG_SG_SG_EEEEEE9Policy600ESI_PNS0_8NullTypeESI_SM_m7sortXYZNSB_IJiiiiEEESL_EEvbT0_T1_T2_T3_T4_PT6_PT7_T5_NS1_7vsmem_tE_param_3[32],
	.param .u64 .ptr .align 1 _ZN3cub18CUB_300001_SM_10006detail10merge_sort30DeviceMergeSortBlockSortKernelINS2_10policy_hubIN6thrust24THRUST_300001_SM_1000_NS12zip_iteratorIN4cuda3std3__45tupleIJNS6_6detail15normal_iteratorINS6_10device_ptrIiEEEESG_SG_SG_EEEEEE9Policy600ESI_PNS0_8NullTypeESI_SM_m7sortXYZNSB_IJiiiiEEESL_EEvbT0_T1_T2_T3_T4_PT6_PT7_T5_NS1_7vsmem_tE_param_4,
	.param .u64 _ZN3cub18CUB_300001_SM_10006detail10merge_sort30DeviceMergeSortBlockSortKernelINS2_10policy_hubIN6thrust24THRUST_300001_SM_1000_NS12zip_iteratorIN4cuda3std3__45tupleIJNS6_6detail15normal_iteratorINS6_10device_ptrIiEEEESG_SG_SG_EEEEEE9Policy600ESI_PNS0_8NullTypeESI_SM_m7sortXYZNSB_IJiiiiEEESL_EEvbT0_T1_T2_T3_T4_PT6_PT7_T5_NS1_7vsmem_tE_param_5,
	.param .u64 .ptr .align 1 _ZN3cub18CUB_300001_SM_10006detail10merge_sort30DeviceMergeSortBlockSortKernelINS2_10policy_hubIN6thrust24THRUST_300001_SM_1000_NS12zip_iteratorIN4cuda3std3__45tupleIJNS6_6detail15normal_iteratorINS6_10device_ptrIiEEEESG_SG_SG_EEEEEE9Policy600ESI_PNS0_8NullTypeESI_SM_m7sortXYZNSB_IJiiiiEEESL_EEvbT0_T1_T2_T3_T4_PT6_PT7_T5_NS1_7vsmem_tE_param_6,
	.param .u64 .ptr .align 1 _ZN3cub18CUB_300001_SM_10006detail10merge_sort30DeviceMergeSortBlockSortKernelINS2_10policy_hubIN6thrust24THRUST_300001_SM_1000_NS12zip_iteratorIN4cuda3std3__45tupleIJNS6_6detail15normal_iteratorINS6_10device_ptrIiEEEESG_SG_SG_EEEEEE9Policy600ESI_PNS0_8NullTypeESI_SM_m7sortXYZNSB_IJiiiiEEESL_EEvbT0_T1_T2_T3_T4_PT6_PT7_T5_NS1_7vsmem_tE_param_7,
	.param .align 1 .b8 _ZN3cub18CUB_300001_SM_10006detail10merge_sort30DeviceMergeSortBlockSortKernelINS2_10policy_hubIN6thrust24THRUST_300001_SM_1000_NS12zip_iteratorIN4cuda3std3__45tupleIJNS6_6detail15normal_iteratorINS6_10device_ptrIiEEEESG_SG_SG_EEEEEE9Policy600ESI_PNS0_8NullTypeESI_SM_m7sortXYZNSB_IJiiiiEEESL_EEvbT0_T1_T2_T3_T4_PT6_PT7_T5_NS1_7vsmem_tE_param_8[1],
	.param .align 8 .b8 _ZN3cub18CUB_300001_SM_10006detail10merge_sort30DeviceMergeSortBlockSortKernelINS2_10policy_hubIN6thrust24THRUST_300001_SM_1000_NS12zip_iteratorIN4cuda3std3__45tupleIJNS6_6detail15normal_iteratorINS6_10device_ptrIiEEEESG_SG_SG_EEEEEE9Policy600ESI_PNS0_8NullTypeESI_SM_m7sortXYZNSB_IJiiiiEEESL_EEvbT0_T1_T2_T3_T4_PT6_PT7_T5_NS1_7vsmem_tE_param_9[8]
)
.maxntid 256
{
	.reg .pred 	%p<208>;
	.reg .b16 	%rs<2>;
	.reg .b32 	%r<873>;
	.reg .b64 	%rd<82>;
	// demoted variable
	.shared .align 16 .b8 _ZZN3cub18CUB_300001_SM_10006detail10merge_sort30DeviceMergeSortBlockSortKernelINS2_10policy_hubIN6thrust24THRUST_300001_SM_1000_NS12zip_iteratorIN4cuda3std3__45tupleIJNS6_6detail15normal_iteratorINS6_10device_ptrIiEEEESG_SG_SG_EEEEEE9Policy600ESI_PNS0_8NullTypeESI_SM_m7sortXYZNSB_IJiiiiEEESL_EEvbT0_T1_T2_T3_T4_PT6_PT7_T5_NS1_7vsmem_tEE19static_temp_storage[16400];
	ld.param.u64 	%rd20, [_ZN3cub18CUB_300001_SM_10006detail10merge_sort30DeviceMergeSortBlockSortKernelINS2_10policy_hubIN6thrust24THRUST_300001_SM_1000_NS12zip_iteratorIN4cuda3std3__45tupleIJNS6_6detail15normal_iteratorINS6_10device_ptrIiEEEESG_SG_SG_EEEEEE9Policy600ESI_PNS0_8NullTypeESI_SM_m7sortXYZNSB_IJiiiiEEESL_EEvbT0_T1_T2_T3_T4_PT6_PT7_T5_NS1_7vsmem_tE_param_3+8];
	ld.param.u64 	%rd19, [_ZN3cub18CUB_300001_SM_10006detail10merge_sort30DeviceMergeSortBlockSortKernelINS2_10policy_hubIN6thrust24THRUST_300001_SM_1000_NS12zip_iteratorIN4cuda3std3__45tupleIJNS6_6detail15normal_iteratorINS6_10device_ptrIiEEEESG_SG_SG_EEEEEE9Policy600ESI_PNS0_8NullTypeESI_SM_m7sortXYZNSB_IJiiiiEEESL_EEvbT0_T1_T2_T3_T4_PT6_PT7_T5_NS1_7vsmem_tE_param_3];
	ld.param.s8 	%rs1, [_ZN3cub18CUB_300001_SM_10006detail10merge_sort30DeviceMergeSortBlockSortKernelINS2_10policy_hubIN6thrust24THRUST_300001_SM_1000_NS12zip_iteratorIN4cuda3std3__45tupleIJNS6_6detail15normal_iteratorINS6_10device_ptrIiEEEESG_SG_SG_EEEEEE9Policy600ESI_PNS0_8NullTypeESI_SM_m7sortXYZNSB_IJiiiiEEESL_EEvbT0_T1_T2_T3_T4_PT6_PT7_T5_NS1_7vsmem_tE_param_0];
	ld.param.u64 	%rd22, [_ZN3cub18CUB_300001_SM_10006detail10merge_sort30DeviceMergeSortBlockSortKernelINS2_10policy_hubIN6thrust24THRUST_300001_SM_1000_NS12zip_iteratorIN4cuda3std3__45tupleIJNS6_6detail15normal_iteratorINS6_10device_ptrIiEEEESG_SG_SG_EEEEEE9Policy600ESI_PNS0_8NullTypeESI_SM_m7sortXYZNSB_IJiiiiEEESL_EEvbT0_T1_T2_T3_T4_PT6_PT7_T5_NS1_7vsmem_tE_param_3+24];
	ld.param.u64 	%rd21, [_ZN3cub18CUB_300001_SM_10006detail10merge_sort30DeviceMergeSortBlockSortKernelINS2_10policy_hubIN6thrust24THRUST_300001_SM_1000_NS12zip_iteratorIN4cuda3std3__45tupleIJNS6_6detail15normal_iteratorINS6_10device_ptrIiEEEESG_SG_SG_EEEEEE9Policy600ESI_PNS0_8NullTypeESI_SM_m7sortXYZNSB_IJiiiiEEESL_EEvbT0_T1_T2_T3_T4_PT6_PT7_T5_NS1_7vsmem_tE_param_3+16];
	ld.param.u64 	%rd24, [_ZN3cub18CUB_300001_SM_10006detail10merge_sort30DeviceMergeSortBlockSortKernelINS2_10policy_hubIN6thrust24THRUST_300001_SM_1000_NS12zip_iteratorIN4cuda3std3__45tupleIJNS6_6detail15normal_iteratorINS6_10device_ptrIiEEEESG_SG_SG_EEEEEE9Policy600ESI_PNS0_8NullTypeESI_SM_m7sortXYZNSB_IJiiiiEEESL_EEvbT0_T1_T2_T3_T4_PT6_PT7_T5_NS1_7vsmem_tE_param_1+24];
	ld.param.u64 	%rd25, [_ZN3cub18CUB_300001_SM_10006detail10merge_sort30DeviceMergeSortBlockSortKernelINS2_10policy_hubIN6thrust24THRUST_300001_SM_1000_NS12zip_iteratorIN4cuda3std3__45tupleIJNS6_6detail15normal_iteratorINS6_10device_ptrIiEEEESG_SG_SG_EEEEEE9Policy600ESI_PNS0_8NullTypeESI_SM_m7sortXYZNSB_IJiiiiEEESL_EEvbT0_T1_T2_T3_T4_PT6_PT7_T5_NS1_7vsmem_tE_param_1+16];
	ld.param.u64 	%rd26, [_ZN3cub18CUB_300001_SM_10006detail10merge_sort30DeviceMergeSortBlockSortKernelINS2_10policy_hubIN6thrust24THRUST_300001_SM_1000_NS12zip_iteratorIN4cuda3std3__45tupleIJNS6_6detail15normal_iteratorINS6_10device_ptrIiEEEESG_SG_SG_EEEEEE9Policy600ESI_PNS0_8NullTypeESI_SM_m7sortXYZNSB_IJiiiiEEESL_EEvbT0_T1_T2_T3_T4_PT6_PT7_T5_NS1_7vsmem_tE_param_1+8];
	ld.param.u64 	%rd27, [_ZN3cub18CUB_300001_SM_10006detail10merge_sort30DeviceMergeSortBlockSortKernelINS2_10policy_hubIN6thrust24THRUST_300001_SM_1000_NS12zip_iteratorIN4cuda3std3__45tupleIJNS6_6detail15normal_iteratorINS6_10device_ptrIiEEEESG_SG_SG_EEEEEE9Policy600ESI_PNS0_8NullTypeESI_SM_m7sortXYZNSB_IJiiiiEEESL_EEvbT0_T1_T2_T3_T4_PT6_PT7_T5_NS1_7vsmem_tE_param_1];
	ld.param.u64 	%rd23, [_ZN3cub18CUB_300001_SM_10006detail10merge_sort30DeviceMergeSortBlockSortKernelINS2_10policy_hubIN6thrust24THRUST_300001_SM_1000_NS12zip_iteratorIN4cuda3std3__45tupleIJNS6_6detail15normal_iteratorINS6_10device_ptrIiEEEESG_SG_SG_EEEEEE9Policy600ESI_PNS0_8NullTypeESI_SM_m7sortXYZNSB_IJiiiiEEESL_EEvbT0_T1_T2_T3_T4_PT6_PT7_T5_NS1_7vsmem_tE_param_5];
	ld.param.u64 	%rd28, [_ZN3cub18CUB_300001_SM_10006detail10merge_sort30DeviceMergeSortBlockSortKernelINS2_10policy_hubIN6thrust24THRUST_300001_SM_1000_NS12zip_iteratorIN4cuda3std3__45tupleIJNS6_6detail15normal_iteratorINS6_10device_ptrIiEEEESG_SG_SG_EEEEEE9Policy600ESI_PNS0_8NullTypeESI_SM_m7sortXYZNSB_IJiiiiEEESL_EEvbT0_T1_T2_T3_T4_PT6_PT7_T5_NS1_7vsmem_tE_param_6];
	cvta.to.global.u64 	%rd1, %rd28;
	cvta.to.global.u64 	%rd2, %rd27;
	cvta.to.global.u64 	%rd3, %rd26;
	cvta.to.global.u64 	%rd4, %rd25;
	cvta.to.global.u64 	%rd5, %rd24;
	cvta.to.global.u64 	%rd6, %rd21;
	cvta.to.global.u64 	%rd7, %rd22;
	mov.u32 	%r484, %ctaid.x;
	cvt.u64.u32 	%rd29, %r484;
	mov.u32 	%r485, %nctaid.x;
	cvt.u64.u32 	%rd30, %r485;
	mul.wide.u32 	%rd8, %r484, 1024;
	add.s64 	%rd31, %rd30, -1;
	setp.le.u64 	%p41, %rd31, %rd29;
	@%p41 bra 	$L__BB55_87;
	// begin inline asm
	griddepcontrol.wait;
	// end inline asm
	mov.u32 	%r1, %tid.x;
	and.b32  	%r2, %r1, 31;
	shl.b32 	%r3, %r1, 2;
	and.b32  	%r4, %r3, 3968;
	or.b32  	%r548, %r4, %r2;
	cvt.u64.u32 	%rd63, %r548;
	add.s64 	%rd9, %rd8, %rd63;
	shl.b64 	%rd64, %rd9, 2;
	add.s64 	%rd65, %rd2, %rd64;
	add.s64 	%rd66, %rd3, %rd64;
	add.s64 	%rd67, %rd4, %rd64;
	add.s64 	%rd68, %rd5, %rd64;
	ld.global.u32 	%r549, [%rd65];
	ld.global.u32 	%r550, [%rd66];
	ld.global.u32 	%r551, [%rd67];
	ld.global.u32 	%r552, [%rd68];
	ld.global.u32 	%r553, [%rd65+128];
	ld.global.u32 	%r554, [%rd66+128];
	ld.global.u32 	%r555, [%rd67+128];
	ld.global.u32 	%r556, [%rd68+128];
	ld.global.u32 	%r557, [%rd65+256];
	ld.global.u32 	%r558, [%rd66+256];
	ld.global.u32 	%r559, [%rd67+256];
	ld.global.u32 	%r560, [%rd68+256];
	ld.global.u32 	%r561, [%rd65+384];
	ld.global.u32 	%r562, [%rd66+384];
	ld.global.u32 	%r563, [%rd67+384];
	ld.global.u32 	%r564, [%rd68+384];
	// begin inline asm
	mov.u32 %r547, %laneid;
	// end inline asm
	add.s32 	%r565, %r547, %r4;
	shl.b32 	%r566, %r565, 4;
	mov.u32 	%r567, _ZZN3cub18CUB_300001_SM_10006detail10merge_sort30DeviceMergeSortBlockSortKernelINS2_10policy_hubIN6thrust24THRUST_300001_SM_1000_NS12zip_iteratorIN4cuda3std3__45tupleIJNS6_6detail15normal_iteratorINS6_10device_ptrIiEEEESG_SG_SG_EEEEEE9Policy600ESI_PNS0_8NullTypeESI_SM_m7sortXYZNSB_IJiiiiEEESL_EEvbT0_T1_T2_T3_T4_PT6_PT7_T5_NS1_7vsmem_tEE19static_temp_storage;
	add.s32 	%r5, %r567, %r566;
	st.shared.v4.u32 	[%r5], {%r549, %r550, %r551, %r552};
	st.shared.v4.u32 	[%r5+512], {%r553, %r554, %r555, %r556};
	st.shared.v4.u32 	[%r5+1024], {%r557, %r558, %r559, %r560};
	st.shared.v4.u32 	[%r5+1536], {%r561, %r562, %r563, %r564};
	bar.warp.sync 	-1;
	mad.lo.s32 	%r6, %r547, 48, %r5;
	ld.shared.v4.u32 	{%r680, %r679, %r678, %r677}, [%r6];
	ld.shared.v4.u32 	{%r11, %r12, %r13, %r14}, [%r6+16];
	ld.shared.v4.u32 	{%r664, %r663, %r662, %r661}, [%r6+32];
	ld.shared.v4.u32 	{%r19, %r20, %r21, %r22}, [%r6+48];
	bar.sync 	0;
	// begin inline asm
	griddepcontrol.launch_dependents;
	// end inline asm
	setp.ne.s32 	%p134, %r12, %r679;
	@%p134 bra 	$L__BB55_4;
	setp.ne.s32 	%p136, %r13, %r678;
	@%p136 bra 	$L__BB55_5;
	setp.lt.s32 	%p138, %r14, %r677;
	mov.u32 	%r669, %r14;
	mov.u32 	%r670, %r678;
	mov.u32 	%r671, %r679;
	mov.u32 	%r672, %r11;
	@%p138 bra 	$L__BB55_6;
	bra.uni 	$L__BB55_7;
$L__BB55_4:
	setp.lt.s32 	%p135, %r12, %r679;
	mov.u32 	%r669, %r14;
	mov.u32 	%r670, %r13;
	mov.u32 	%r671, %r12;
	mov.u32 	%r672, %r11;
	@%p135 bra 	$L__BB55_6;
	bra.uni 	$L__BB55_7;
$L__BB55_5:
	setp.ge.s32 	%p137, %r13, %r678;
	mov.u32 	%r669, %r14;
	mov.u32 	%r670, %r13;
	mov.u32 	%r671, %r679;
	mov.u32 	%r672, %r11;
	@%p137 bra 	$L__BB55_7;
$L__BB55_6:
	mov.u32 	%r669, %r677;
	mov.u32 	%r670, %r678;
	mov.u32 	%r671, %r679;
	mov.u32 	%r672, %r680;
	mov.u32 	%r677, %r14;
	mov.u32 	%r678, %r13;
	mov.u32 	%r679, %r12;
	mov.u32 	%r680, %r11;
$L__BB55_7:
	setp.eq.s32 	%p139, %r20, %r663;
	@%p139 bra 	$L__BB55_9;
	setp.lt.s32 	%p140, %r20, %r663;
	mov.u32 	%r657, %r22;
	mov.u32 	%r658, %r21;
	mov.u32 	%r659, %r20;
	mov.u32 	%r660, %r19;
	@%p140 bra 	$L__BB55_12;
	bra.uni 	$L__BB55_13;
$L__BB55_9:
	setp.eq.s32 	%p141, %r21, %r662;
	@%p141 bra 	$L__BB55_11;
	setp.lt.s32 	%p142, %r21, %r662;
	mov.u32 	%r657, %r22;
	mov.u32 	%r658, %r21;
	mov.u32 	%r659, %r663;
	mov.u32 	%r660, %r19;
	@%p142 bra 	$L__BB55_12;
	bra.uni 	$L__BB55_13;
$L__BB55_11:
	setp.ge.s32 	%p143, %r22, %r661;
	mov.u32 	%r657, %r22;
	mov.u32 	%r658, %r662;
	mov.u32 	%r659, %r663;
	mov.u32 	%r660, %r19;
	@%p143 bra 	$L__BB55_13;
$L__BB55_12:
	mov.u32 	%r657, %r661;
	mov.u32 	%r658, %r662;
	mov.u32 	%r659, %r663;
	mov.u32 	%r660, %r664;
	mov.u32 	%r661, %r22;
	mov.u32 	%r662, %r21;
	mov.u32 	%r663, %r20;
	mov.u32 	%r664, %r19;
$L__BB55_13:
	setp.eq.s32 	%p144, %r663, %r671;
	@%p144 bra 	$L__BB55_15;
	setp.lt.s32 	%p145, %r663, %r671;
	mov.u32 	%r685, %r661;
	mov.u32 	%r666, %r662;
	mov.u32 	%r667, %r663;
	mov.u32 	%r688, %r664;
	@%p145 bra 	$L__BB55_18;
	bra.uni 	$L__BB55_19;
$L__BB55_15:
	setp.eq.s32 	%p146, %r662, %r670;
	@%p146 bra 	$L__BB55_17;
	setp.lt.s32 	%p147, %r662, %r670;
	mov.u32 	%r685, %r661;
	mov.u32 	%r666, %r662;
	mov.u32 	%r667, %r671;
	mov.u32 	%r688, %r664;
	@%p147 bra 	$L__BB55_18;
	bra.uni 	$L__BB55_19;
$L__BB55_17:
	setp.ge.s32 	%p148, %r661, %r669;
	mov.u32 	%r685, %r661;
	mov.u32 	%r666, %r670;
	mov.u32 	%r667, %r671;
	mov.u32 	%r688, %r664;
	@%p148 bra 	$L__BB55_19;
$L__BB55_18:
	mov.u32 	%r685, %r669;
	mov.u32 	%r666, %r670;
	mov.u32 	%r667, %r671;
	mov.u32 	%r688, %r672;
	mov.u32 	%r669, %r661;
	mov.u32 	%r670, %r662;
	mov.u32 	%r671, %r663;
	mov.u32 	%r672, %r664;
$L__BB55_19:
	setp.eq.s32 	%p149, %r671, %r679;
	@%p149 bra 	$L__BB55_21;
	setp.lt.s32 	%p150, %r671, %r679;
	mov.u32 	%r693, %r669;
	mov.u32 	%r694, %r670;
	mov.u32 	%r695, %r671;
	mov.u32 	%r696, %r672;
	@%p150 bra 	$L__BB55_24;
	bra.uni 	$L__BB55_25;
$L__BB55_21:
	setp.eq.s32 	%p151, %r670, %r678;
	@%p151 bra 	$L__BB55_23;
	setp.lt.s32 	%p152, %r670, %r678;
	mov.u32 	%r693, %r669;
	mov.u32 	%r694, %r670;
	mov.u32 	%r695, %r679;
	mov.u32 	%r696, %r672;
	@%p152 bra 	$L__BB55_24;
	bra.uni 	$L__BB55_25;
$L__BB55_23:
	setp.ge.s32 	%p153, %r669, %r677;
	mov.u32 	%r693, %r669;
	mov.u32 	%r694, %r678;
	mov.u32 	%r695, %r679;
	mov.u32 	%r696, %r672;
	@%p153 bra 	$L__BB55_25;
$L__BB55_24:
	mov.u32 	%r693, %r677;
	mov.u32 	%r694, %r678;
	mov.u32 	%r695, %r679;
	mov.u32 	%r696, %r680;
	mov.u32 	%r677, %r669;
	mov.u32 	%r678, %r670;
	mov.u32 	%r679, %r671;
	mov.u32 	%r680, %r672;
$L__BB55_25:
	setp.eq.s32 	%p154, %r659, %r667;
	@%p154 bra 	$L__BB55_27;
	setp.lt.s32 	%p155, %r659, %r667;
	mov.u32 	%r681, %r657;
	mov.u32 	%r682, %r658;
	mov.u32 	%r683, %r659;
	mov.u32 	%r684, %r660;
	mov.u32 	%r686, %r666;
	mov.u32 	%r687, %r667;
	@%p155 bra 	$L__BB55_30;
	bra.uni 	$L__BB55_31;
$L__BB55_27:
	setp.eq.s32 	%p156, %r658, %r666;
	@%p156 bra 	$L__BB55_29;
	setp.lt.s32 	%p157, %r658, %r666;
	mov.u32 	%r681, %r657;
	mov.u32 	%r682, %r658;
	mov.u32 	%r683, %r659;
	mov.u32 	%r684, %r660;
	mov.u32 	%r686, %r666;
	mov.u32 	%r687, %r659;
	@%p157 bra 	$L__BB55_30;
	bra.uni 	$L__BB55_31;
$L__BB55_29:
	setp.ge.s32 	%p158, %r657, %r685;
	mov.u32 	%r681, %r657;
	mov.u32 	%r682, %r658;
	mov.u32 	%r683, %r659;
	mov.u32 	%r684, %r660;
	mov.u32 	%r686, %r658;
	mov.u32 	%r687, %r659;
	@%p158 bra 	$L__BB55_31;
$L__BB55_30:
	mov.u32 	%r681, %r685;
	mov.u32 	%r682, %r666;
	mov.u32 	%r683, %r667;
	mov.u32 	%r684, %r688;
	mov.u32 	%r685, %r657;
	mov.u32 	%r686, %r658;
	mov.u32 	%r687, %r659;
	mov.u32 	%r688, %r660;
$L__BB55_31:
	setp.eq.s32 	%p159, %r687, %r695;
	@%p159 bra 	$L__BB55_33;
	setp.lt.s32 	%p160, %r687, %r695;
	mov.u32 	%r689, %r685;
	mov.u32 	%r690, %r686;
	mov.u32 	%r691, %r687;
	mov.u32 	%r692, %r688;
	@%p160 bra 	$L__BB55_36;
	bra.uni 	$L__BB55_37;
$L__BB55_33:
	setp.eq.s32 	%p161, %r686, %r694;
	@%p161 bra 	$L__BB55_35;
	setp.lt.s32 	%p162, %r686, %r694;
	mov.u32 	%r689, %r685;
	mov.u32 	%r690, %r686;
	mov.u32 	%r691, %r695;
	mov.u32 	%r692, %r688;
	@%p162 bra 	$L__BB55_36;
	bra.uni 	$L__BB55_37;
$L__BB55_35:
	setp.ge.s32 	%p163, %r685, %r693;
	mov.u32 	%r689, %r685;
	mov.u32 	%r690, %r694;
	mov.u32 	%r691, %r695;
	mov.u32 	%r692, %r688;
	@%p163 bra 	$L__BB55_37;
$L__BB55_36:
	mov.u32 	%r689, %r693;
	mov.u32 	%r690, %r694;
	mov.u32 	%r691, %r695;
	mov.u32 	%r692, %r696;
	mov.u32 	%r693, %r685;
	mov.u32 	%r694, %r686;
	mov.u32 	%r695, %r687;
	mov.u32 	%r696, %r688;
$L__BB55_37:
	shl.b32 	%r569, %r3, 4;
	add.s32 	%r71, %r567, %r569;
	mov.b32 	%r713, 2;
$L__BB55_38:
	mov.u32 	%r88, %r713;
	bar.sync 	0;
	add.s32 	%r571, %r88, -1;
	st.shared.v4.u32 	[%r71], {%r680, %r679, %r678, %r677};
	st.shared.v4.u32 	[%r71+16], {%r696, %r695, %r694, %r693};
	st.shared.v4.u32 	[%r71+32], {%r692, %r691, %r690, %r689};
	st.shared.v4.u32 	[%r71+48], {%r684, %r683, %r682, %r681};
	bar.sync 	0;
	neg.s32 	%r572, %r88;
	and.b32  	%r573, %r1, %r572;
	shl.b32 	%r574, %r573, 2;
	shl.b32 	%r713, %r88, 1;
	and.b32  	%r575, %r571, %r1;
	shl.b32 	%r576, %r575, 2;
	min.u32 	%r90, %r576, 1024;
	min.u32 	%r91, %r574, 1024;
	add.s32 	%r577, %r91, %r713;
	min.u32 	%r92, %r577, 1024;
	add.s32 	%r578, %r92, %r713;
	min.u32 	%r93, %r578, 1024;
	sub.s32 	%r579, %r92, %r91;
	sub.s32 	%r580, %r93, %r92;
	setp.lt.s32 	%p164, %r90, %r580;
	sub.s32 	%r581, %r90, %r580;
	selp.b32 	%r716, 0, %r581, %p164;
	min.s32 	%r714, %r579, %r90;
	setp.ge.s32 	%p165, %r716, %r714;
	@%p165 bra 	$L__BB55_46;
	add.s32 	%r96, %r92, %r90;
$L__BB55_40:
	sub.s32 	%r582, %r714, %r716;
	shr.u32 	%r583, %r582, 31;
	add.s32 	%r584, %r582, %r583;
	shr.s32 	%r585, %r584, 1;
	add.s32 	%r99, %r585, %r716;
	add.s32 	%r586, %r99, %r91;
	shl.b32 	%r587, %r586, 4;
	mov.u32 	%r588, _ZZN3cub18CUB_300001_SM_10006detail10merge_sort30DeviceMergeSortBlockSortKernelINS2_10policy_hubIN6thrust24THRUST_300001_SM_1000_NS12zip_iteratorIN4cuda3std3__45tupleIJNS6_6detail15normal_iteratorINS6_10device_ptrIiEEEESG_SG_SG_EEEEEE9Policy600ESI_PNS0_8NullTypeESI_SM_m7sortXYZNSB_IJiiiiEEESL_EEvbT0_T1_T2_T3_T4_PT6_PT7_T5_NS1_7vsmem_tEE19static_temp_storage;
	add.s32 	%r589, %r588, %r587;
	ld.shared.u32 	%r100, [%r589+4];
	ld.shared.v2.u32 	{%r101, %r102}, [%r589+8];
	not.b32 	%r590, %r99;
	add.s32 	%r591, %r96, %r590;
	shl.b32 	%r592, %r591, 4;
	add.s32 	%r593, %r588, %r592;
	ld.shared.u32 	%r103, [%r593+4];
	ld.shared.v2.u32 	{%r104, %r105}, [%r593+8];
	setp.ne.s32 	%p166, %r103, %r100;
	@%p166 bra 	$L__BB55_44;
	setp.ne.s32 	%p167, %r104, %r101;
	@%p167 bra 	$L__BB55_43;
	setp.lt.s32 	%p198, %r105, %r102;
	bra.uni 	$L__BB55_45;
$L__BB55_43:
	setp.lt.s32 	%p198, %r104, %r101;
	bra.uni 	$L__BB55_45;
$L__BB55_44:
	setp.lt.s32 	%p198, %r103, %r100;
$L__BB55_45:
	add.s32 	%r594, %r99, 1;
	selp.b32 	%r716, %r716, %r594, %p198;
	selp.b32 	%r714, %r99, %r714, %p198;
	setp.lt.s32 	%p168, %r716, %r714;
	@%p168 bra 	$L__BB55_40;
$L__BB55_46:
	add.s32 	%r109, %r716, %r91;
	add.s32 	%r595, %r92, %r90;
	sub.s32 	%r110, %r595, %r716;
	shl.b32 	%r596, %r109, 4;
	mov.u32 	%r597, _ZZN3cub18CUB_300001_SM_10006detail10merge_sort30DeviceMergeSortBlockSortKernelINS2_10policy_hubIN6thrust24THRUST_300001_SM_1000_NS12zip_iteratorIN4cuda3std3__45tupleIJNS6_6detail15normal_iteratorINS6_10device_ptrIiEEEESG_SG_SG_EEEEEE9Policy600ESI_PNS0_8NullTypeESI_SM_m7sortXYZNSB_IJiiiiEEESL_EEvbT0_T1_T2_T3_T4_PT6_PT7_T5_NS1_7vsmem_tEE19static_temp_storage;
	add.s32 	%r111, %r597, %r596;
	ld.shared.v4.u32 	{%r729, %r730, %r731, %r732}, [%r111];
	shl.b32 	%r598, %r110, 4;
	add.s32 	%r116, %r597, %r598;
	ld.shared.v4.u32 	{%r717, %r720, %r719, %r718}, [%r116];
	setp.ge.s32 	%p170, %r110, %r93;
	mov.pred 	%p199, 0;
	@%p170 bra 	$L__BB55_53;
	setp.ge.s32 	%p172, %r109, %r92;
	mov.pred 	%p199, -1;
	@%p172 bra 	$L__BB55_53;
	setp.ne.s32 	%p173, %r720, %r730;
	@%p173 bra 	$L__BB55_52;
	setp.ne.s32 	%p174, %r719, %r731;
	@%p174 bra 	$L__BB55_51;
	setp.lt.s32 	%p199, %r718, %r732;
	bra.uni 	$L__BB55_53;
$L__BB55_51:
	setp.lt.s32 	%p199, %r719, %r731;
	bra.uni 	$L__BB55_53;
$L__BB55_52:
	setp.lt.s32 	%p199, %r720, %r730;
$L__BB55_53:
	selp.b32 	%r680, %r717, %r729, %p199;
	selp.b32 	%r679, %r720, %r730, %p199;
	selp.b32 	%r678, %r719, %r731, %p199;
	selp.b32 	%r677, %r718, %r732, %p199;
	selp.u32 	%r599, 1, 0, %p199;
	add.s32 	%r125, %r110, %r599;
	not.pred 	%p175, %p199;
	selp.u32 	%r600, 1, 0, %p175;
	add.s32 	%r126, %r109, %r600;
	@%p175 bra 	$L__BB55_55;
	ld.shared.v4.u32 	{%r717, %r720, %r719, %r718}, [%r116+16];
	bra.uni 	$L__BB55_56;
$L__BB55_55:
	ld.shared.v4.u32 	{%r729, %r730, %r731, %r732}, [%r111+16];
$L__BB55_56:
	setp.ge.s32 	%p177, %r125, %r93;
	mov.pred 	%p200, 0;
	@%p177 bra 	$L__BB55_63;
	setp.ge.s32 	%p179, %r126, %r92;
	mov.pred 	%p200, -1;
	@%p179 bra 	$L__BB55_63;
	setp.eq.s32 	%p180, %r720, %r730;
	@%p180 bra 	$L__BB55_60;
	setp.lt.s32 	%p200, %r720, %r730;
	bra.uni 	$L__BB55_63;
$L__BB55_60:
	setp.eq.s32 	%p181, %r719, %r731;
	@%p181 bra 	$L__BB55_62;
	setp.lt.s32 	%p200, %r719, %r731;
	bra.uni 	$L__BB55_63;
$L__BB55_62:
	setp.lt.s32 	%p200, %r718, %r732;
$L__BB55_63:
	selp.b32 	%r696, %r717, %r729, %p200;
	selp.b32 	%r695, %r720, %r730, %p200;
	selp.b32 	%r694, %r719, %r731, %p200;
	selp.b32 	%r693, %r718, %r732, %p200;
	selp.u32 	%r601, 1, 0, %p200;
	add.s32 	%r147, %r125, %r601;
	not.pred 	%p182, %p200;
	selp.u32 	%r602, 1, 0, %p182;
	add.s32 	%r148, %r126, %r602;
	@%p200 bra 	$L__BB55_65;
	shl.b32 	%r603, %r148, 4;
	add.s32 	%r605, %r597, %r603;
	ld.shared.v4.u32 	{%r729, %r730, %r731, %r732}, [%r605];
	bra.uni 	$L__BB55_66;
$L__BB55_65:
	shl.b32 	%r606, %r147, 4;
	add.s32 	%r608, %r597, %r606;
	ld.shared.v4.u32 	{%r717, %r720, %r719, %r718}, [%r608];
$L__BB55_66:
	setp.ge.s32 	%p184, %r147, %r93;
	mov.pred 	%p201, 0;
	@%p184 bra 	$L__BB55_73;
	setp.ge.s32 	%p186, %r148, %r92;
	mov.pred 	%p201, -1;
	@%p186 bra 	$L__BB55_73;
	setp.eq.s32 	%p187, %r720, %r730;
	@%p187 bra 	$L__BB55_70;
	setp.lt.s32 	%p201, %r720, %r730;
	bra.uni 	$L__BB55_73;
$L__BB55_70:
	setp.eq.s32 	%p188, %r719, %r731;
	@%p188 bra 	$L__BB55_72;
	setp.lt.s32 	%p201, %r719, %r731;
	bra.uni 	$L__BB55_73;
$L__BB55_72:
	setp.lt.s32 	%p201, %r718, %r732;
$L__BB55_73:
	selp.b32 	%r692, %r717, %r729, %p201;
	selp.b32 	%r691, %r720, %r730, %p201;
	selp.b32 	%r690, %r719, %r731, %p201;
	selp.b32 	%r689, %r718, %r732, %p201;
	selp.u32 	%r609, 1, 0, %p201;
	add.s32 	%r169, %r147, %r609;
	not.pred 	%p189, %p201;
	selp.u32 	%r610, 1, 0, %p189;
	add.s32 	%r170, %r148, %r610;
	@%p201 bra 	$L__BB55_75;
	shl.b32 	%r611, %r170, 4;
	mov.u32 	%r612, _ZZN3cub18CUB_300001_SM_10006detail10merge_sort30DeviceMergeSortBlockSortKernelINS2_10policy_hubIN6thrust24THRUST_300001_SM_1000_NS12zip_iteratorIN4cuda3std3__45tupleIJNS6_6detail15normal_iteratorINS6_10device_ptrIiEEEESG_SG_SG_EEEEEE9Policy600ESI_PNS0_8NullTypeESI_SM_m7sortXYZNSB_IJiiiiEEESL_EEvbT0_T1_T2_T3_T4_PT6_PT7_T5_NS1_7vsmem_tEE19static_temp_storage;
	add.s32 	%r613, %r612, %r611;
	ld.shared.v4.u32 	{%r729, %r730, %r731, %r732}, [%r613];
	bra.uni 	$L__BB55_76;
$L__BB55_75:
	shl.b32 	%r614, %r169, 4;
	mov.u32 	%r615, _ZZN3cub18CUB_300001_SM_10006detail10merge_sort30DeviceMergeSortBlockSortKernelINS2_10policy_hubIN6thrust24THRUST_300001_SM_1000_NS12zip_iteratorIN4cuda3std3__45tupleIJNS6_6detail15normal_iteratorINS6_10device_ptrIiEEEESG_SG_SG_EEEEEE9Policy600ESI_PNS0_8NullTypeESI_SM_m7sortXYZNSB_IJiiiiEEESL_EEvbT0_T1_T2_T3_T4_PT6_PT7_T5_NS1_7vsmem_tEE19static_temp_storage;
	add.s32 	%r616, %r615, %r614;
	ld.shared.v4.u32 	{%r717, %r720, %r719, %r718}, [%r616];
$L__BB55_76:
	setp.ge.s32 	%p191, %r169, %r93;
	mov.pred 	%p202, 0;
	@%p191 bra 	$L__BB55_83;
	setp.ge.s32 	%p193, %r170, %r92;
	mov.pred 	%p202, -1;
	@%p193 bra 	$L__BB55_83;
	setp.eq.s32 	%p194, %r720, %r730;
	@%p194 bra 	$L__BB55_80;
	setp.lt.s32 	%p202, %r720, %r730;
	bra.uni 	$L__BB55_83;
$L__BB55_80:
	setp.eq.s32 	%p195, %r719, %r731;
	@%p195 bra 	$L__BB55_82;
	setp.lt.s32 	%p202, %r719, %r731;
	bra.uni 	$L__BB55_83;
$L__BB55_82:
	setp.lt.s32 	%p202, %r718, %r732;
$L__BB55_83:
	selp.b32 	%r684, %r717, %r729, %p202;
	selp.b32 	%r683, %r720, %r730, %p202;
	selp.b32 	%r682, %r719, %r731, %p202;
	selp.b32 	%r681, %r718, %r732, %p202;
	setp.lt.u32 	%p196, %r88, 129;
	@%p196 bra 	$L__BB55_38;
	bar.sync 	0;
	setp.eq.s16 	%p197, %rs1, 0;
	@%p197 bra 	$L__BB55_86;
	st.shared.v4.u32 	[%r6], {%r680, %r679, %r678, %r677};
	st.shared.v4.u32 	[%r6+16], {%r696, %r695, %r694, %r693};
	st.shared.v4.u32 	[%r6+32], {%r692, %r691, %r690, %r689};
	st.shared.v4.u32 	[%r6+48], {%r684, %r683, %r682, %r681};
	bar.warp.sync 	-1;
	ld.shared.v4.u32 	{%r617, %r618, %r619, %r620}, [%r5];
	ld.shared.v4.u32 	{%r621, %r622, %r623, %r624}, [%r5+512];
	ld.shared.v4.u32 	{%r625, %r626, %r627, %r628}, [%r5+1024];
	ld.shared.v4.u32 	{%r629, %r630, %r631, %r632}, [%r5+1536];
	cvt.u64.u32 	%rd69, %r4;
	cvt.u64.u32 	%rd70, %r2;
	add.s64 	%rd71, %rd8, %rd70;
	add.s64 	%rd72, %rd71, %rd69;
	cvta.to.global.u64 	%rd73, %rd19;
	shl.b64 	%rd74, %rd72, 2;
	add.s64 	%rd75, %rd73, %rd74;
	cvta.to.global.u64 	%rd76, %rd20;
	add.s64 	%rd77, %rd76, %rd74;
	add.s64 	%rd78, %rd6, %rd74;
	add.s64 	%rd79, %rd7, %rd74;
	st.global.u32 	[%rd75], %r617;
	st.global.u32 	[%rd77], %r618;
	st.global.u32 	[%rd78], %r619;
	st.global.u32 	[%rd79], %r620;
	st.global.u32 	[%rd75+128], %r621;
	st.global.u32 	[%rd77+128], %r622;
	st.global.u32 	[%rd78+128], %r623;
	st.global.u32 	[%rd79+128], %r624;
	st.global.u32 	[%rd75+256], %r625;
	st.global.u32 	[%rd77+256], %r626;
	st.global.u32 	[%rd78+256], %r627;
	st.global.u32 	[%rd79+256], %r628;
	st.global.u32 	[%rd75+384], %r629;
	st.global.u32 	[%rd77+384], %r630;
	st.global.u32 	[%rd78+384], %r631;
	st.global.u32 	[%rd79+384], %r632;
	bra.uni 	$L__BB55_214;
$L__BB55_86:
	st.shared.v4.u32 	[%r6], {%r680, %r679, %r678, %r677};
	st.shared.v4.u32 	[%r6+16], {%r696, %r695, %r694, %r693};
	st.shared.v4.u32 	[%r6+32], {%r692, %r691, %r690, %r689};
	st.shared.v4.u32 	[%r6+48], {%r684, %r683, %r682, %r681};
	bar.warp.sync 	-1;
	ld.shared.v4.u32 	{%r633, %r634, %r635, %r636}, [%r5];
	ld.shared.v4.u32 	{%r637, %r638, %r639, %r640}, [%r5+512];
	ld.shared.v4.u32 	{%r641, %r642, %r643, %r644}, [%r5+1024];
	ld.shared.v4.u32 	{%r645, %r646, %r647, %r648}, [%r5+1536];
	shl.b64 	%rd80, %rd9, 4;
	add.s64 	%rd81, %rd1, %rd80;
	st.global.u32 	[%rd81], %r633;
	st.global.u32 	[%rd81+4], %r634;
	st.global.u32 	[%rd81+8], %r635;
	st.global.u32 	[%rd81+12], %r636;
	st.global.u32 	[%rd81+512], %r637;
	st.global.u32 	[%rd81+516], %r638;
	st.global.u32 	[%rd81+520], %r639;
	st.global.u32 	[%rd81+524], %r640;
	st.global.u32 	[%rd81+1024], %r641;
	st.global.u32 	[%rd81+1028], %r642;
	st.global.u32 	[%rd81+1032], %r643;
	st.global.u32 	[%rd81+1036], %r644;
	st.global.u32 	[%rd81+1536], %r645;
	st.global.u32 	[%rd81+1540], %r646;
	st.global.u32 	[%rd81+1544], %r647;
	st.global.u32 	[%rd81+1548], %r648;
	bra.uni 	$L__BB55_214;
$L__BB55_87:
	cvt.u32.u64 	%r486, %rd8;
	cvt.u32.u64 	%r487, %rd23;
	sub.s32 	%r488, %r487, %r486;
	min.s32 	%r191, %r488, 1024;
	// begin inline asm
	griddepcontrol.wait;
	// end inline asm
	shl.b64 	%rd32, %rd8, 2;
	add.s64 	%rd10, %rd2, %rd32;
	add.s64 	%rd11, %rd3, %rd32;
	add.s64 	%rd12, %rd4, %rd32;
	add.s64 	%rd13, %rd5, %rd32;
	mov.u32 	%r192, %tid.x;
	ld.global.u32 	%r753, [%rd13];
	ld.global.u32 	%r754, [%rd12];
	ld.global.u32 	%r755, [%rd11];
	ld.global.u32 	%r756, [%rd10];
	and.b32  	%r197, %r192, 31;
	shl.b32 	%r489, %r192, 2;
	and.b32  	%r490, %r489, 3968;
	or.b32  	%r198, %r490, %r197;
	setp.ge.s32 	%p42, %r198, %r191;
	mov.u32 	%r741, %r753;
	mov.u32 	%r742, %r754;
	mov.u32 	%r743, %r755;
	mov.u32 	%r744, %r756;
	@%p42 bra 	$L__BB55_89;
	mul.wide.u32 	%rd33, %r198, 4;
	add.s64 	%rd34, %rd10, %rd33;
	add.s64 	%rd35, %rd11, %rd33;
	add.s64 	%rd36, %rd12, %rd33;
	add.s64 	%rd37, %rd13, %rd33;
	ld.global.u32 	%r744, [%rd34];
	ld.global.u32 	%r743, [%rd35];
	ld.global.u32 	%r742, [%rd36];
	ld.global.u32 	%r741, [%rd37];
$L__BB55_89:
	add.s32 	%r207, %r198, 32;
	setp.ge.s32 	%p43, %r207, %r191;
	mov.u32 	%r745, %r753;
	mov.u32 	%r746, %r754;
	mov.u32 	%r747, %r755;
	mov.u32 	%r748, %r756;
	@%p43 bra 	$L__BB55_91;
	mul.wide.u32 	%rd38, %r198, 4;
	add.s64 	%rd39, %rd10, %rd38;
	add.s64 	%rd40, %rd11, %rd38;
	add.s64 	%rd41, %rd12, %rd38;
	add.s64 	%rd42, %rd13, %rd38;
	ld.global.u32 	%r748, [%rd39+128];
	ld.global.u32 	%r747, [%rd40+128];
	ld.global.u32 	%r746, [%rd41+128];
	ld.global.u32 	%r745, [%rd42+128];
$L__BB55_91:
	add.s32 	%r216, %r198, 64;
	setp.ge.s32 	%p44, %r216, %r191;
	mov.u32 	%r749, %r753;
	mov.u32 	%r750, %r754;
	mov.u32 	%r751, %r755;
	mov.u32 	%r752, %r756;
	@%p44 bra 	$L__BB55_93;
	mul.wide.u32 	%rd43, %r198, 4;
	add.s64 	%rd44, %rd10, %rd43;
	add.s64 	%rd45, %rd11, %rd43;
	add.s64 	%rd46, %rd12, %rd43;
	add.s64 	%rd47, %rd13, %rd43;
	ld.global.u32 	%r752, [%rd44+256];
	ld.global.u32 	%r751, [%rd45+256];
	ld.global.u32 	%r750, [%rd46+256];
	ld.global.u32 	%r749, [%rd47+256];
$L__BB55_93:
	add.s32 	%r225, %r198, 96;
	setp.ge.s32 	%p45, %r225, %r191;
	@%p45 bra 	$L__BB55_95;
	mul.wide.u32 	%rd48, %r198, 4;
	add.s64 	%rd49, %rd10, %rd48;
	add.s64 	%rd50, %rd11, %rd48;
	add.s64 	%rd51, %rd12, %rd48;
	add.s64 	%rd52, %rd13, %rd48;
	ld.global.u32 	%r756, [%rd49+384];
	ld.global.u32 	%r755, [%rd50+384];
	ld.global.u32 	%r754, [%rd51+384];
	ld.global.u32 	%r753, [%rd52+384];
$L__BB55_95:
	// begin inline asm
	mov.u32 %r491, %laneid;
	// end inline asm
	shl.b32 	%r234, %r192, 2;
	and.b32  	%r235, %r234, 3968;
	add.s32 	%r492, %r491, %r235;
	shl.b32 	%r493, %r492, 4;
	mov.u32 	%r494, _ZZN3cub18CUB_300001_SM_10006detail10merge_sort30DeviceMergeSortBlockSortKernelINS2_10policy_hubIN6thrust24THRUST_300001_SM_1000_NS12zip_iteratorIN4cuda3std3__45tupleIJNS6_6detail15normal_iteratorINS6_10device_ptrIiEEEESG_SG_SG_EEEEEE9Policy600ESI_PNS0_8NullTypeESI_SM_m7sortXYZNSB_IJiiiiEEESL_EEvbT0_T1_T2_T3_T4_PT6_PT7_T5_NS1_7vsmem_tEE19static_temp_storage;
	add.s32 	%r236, %r494, %r493;
	st.shared.v4.u32 	[%r236], {%r744, %r743, %r742, %r741};
	st.shared.v4.u32 	[%r236+512], {%r748, %r747, %r746, %r745};
	st.shared.v4.u32 	[%r236+1024], {%r752, %r751, %r750, %r749};
	st.shared.v4.u32 	[%r236+1536], {%r756, %r755, %r754, %r753};
	bar.warp.sync 	-1;
	mad.lo.s32 	%r237, %r491, 48, %r236;
	ld.shared.v4.u32 	{%r828, %r827, %r826, %r825}, [%r237];
	ld.shared.v4.u32 	{%r242, %r243, %r244, %r245}, [%r237+16];
	ld.shared.v4.u32 	{%r246, %r247, %r248, %r249}, [%r237+32];
	ld.shared.v4.u32 	{%r250, %r251, %r252, %r253}, [%r237+48];
	bar.sync 	0;
	// begin inline asm
	griddepcontrol.launch_dependents;
	// end inline asm
	or.b32  	%r495, %r234, 1;
	setp.ge.u32 	%p46, %r495, %r191;
	mov.u32 	%r821, %r825;
	mov.u32 	%r822, %r826;
	mov.u32 	%r823, %r827;
	mov.u32 	%r824, %r828;
	mov.u32 	%r761, %r825;
	mov.u32 	%r762, %r826;
	mov.u32 	%r771, %r827;
	mov.u32 	%r764, %r828;
	@%p46 bra 	$L__BB55_102;
	setp.ne.s32 	%p47, %r827, %r243;
	@%p47 bra 	$L__BB55_99;
	setp.ne.s32 	%p49, %r826, %r244;
	@%p49 bra 	$L__BB55_100;
	setp.lt.s32 	%p51, %r825, %r245;
	mov.u32 	%r821, %r245;
	mov.u32 	%r822, %r826;
	mov.u32 	%r823, %r827;
	mov.u32 	%r824, %r242;
	mov.u32 	%r761, %r825;
	mov.u32 	%r762, %r826;
	mov.u32 	%r771, %r827;
	mov.u32 	%r764, %r828;
	@%p51 bra 	$L__BB55_101;
	bra.uni 	$L__BB55_102;
$L__BB55_99:
	setp.lt.s32 	%p48, %r827, %r243;
	mov.u32 	%r821, %r245;
	mov.u32 	%r822, %r244;
	mov.u32 	%r823, %r243;
	mov.u32 	%r824, %r242;
	mov.u32 	%r761, %r825;
	mov.u32 	%r762, %r826;
	mov.u32 	%r771, %r827;
	mov.u32 	%r764, %r828;
	@%p48 bra 	$L__BB55_101;
	bra.uni 	$L__BB55_102;
$L__BB55_100:
	setp.ge.s32 	%p50, %r826, %r244;
	mov.u32 	%r821, %r245;
	mov.u32 	%r822, %r244;
	mov.u32 	%r823, %r827;
	mov.u32 	%r824, %r242;
	mov.u32 	%r761, %r825;
	mov.u32 	%r762, %r826;
	mov.u32 	%r771, %r827;
	mov.u32 	%r764, %r828;
	@%p50 bra 	$L__BB55_102;
$L__BB55_101:
	mov.u32 	%r821, %r245;
	mov.u32 	%r822, %r244;
	mov.u32 	%r823, %r243;
	mov.u32 	%r824, %r242;
	mov.u32 	%r761, %r245;
	mov.u32 	%r762, %r244;
	mov.u32 	%r771, %r243;
	mov.u32 	%r764, %r242;
$L__BB55_102:
	add.s32 	%r496, %r234, 2;
	setp.ge.u32 	%p52, %r496, %r191;
	mov.u32 	%r817, %r761;
	mov.u32 	%r818, %r762;
	mov.u32 	%r819, %r771;
	mov.u32 	%r820, %r764;
	@%p52 bra 	$L__BB55_109;
	setp.eq.s32 	%p53, %r771, %r247;
	@%p53 bra 	$L__BB55_105;
	setp.lt.s32 	%p54, %r771, %r247;
	mov.u32 	%r817, %r249;
	mov.u32 	%r818, %r248;
	mov.u32 	%r819, %r247;
	mov.u32 	%r820, %r246;
	@%p54 bra 	$L__BB55_108;
	bra.uni 	$L__BB55_109;
$L__BB55_105:
	setp.eq.s32 	%p55, %r762, %r248;
	@%p55 bra 	$L__BB55_107;
	setp.lt.s32 	%p56, %r762, %r248;
	mov.u32 	%r817, %r249;
	mov.u32 	%r818, %r248;
	mov.u32 	%r819, %r247;
	mov.u32 	%r820, %r246;
	mov.u32 	%r771, %r247;
	@%p56 bra 	$L__BB55_108;
	bra.uni 	$L__BB55_109;
$L__BB55_107:
	setp.ge.s32 	%p57, %r761, %r249;
	mov.u32 	%r817, %r249;
	mov.u32 	%r818, %r248;
	mov.u32 	%r819, %r247;
	mov.u32 	%r820, %r246;
	mov.u32 	%r762, %r248;
	mov.u32 	%r771, %r247;
	@%p57 bra 	$L__BB55_109;
$L__BB55_108:
	mov.u32 	%r817, %r249;
	mov.u32 	%r818, %r248;
	mov.u32 	%r819, %r247;
	mov.u32 	%r820, %r246;
	mov.u32 	%r761, %r249;
	mov.u32 	%r762, %r248;
	mov.u32 	%r771, %r247;
	mov.u32 	%r764, %r246;
$L__BB55_109:
	add.s32 	%r497, %r234, 3;
	setp.lt.u32 	%p58, %r497, %r191;
	selp.b32 	%r813, %r253, %r761, %p58;
	selp.b32 	%r814, %r252, %r762, %p58;
	selp.b32 	%r815, %r251, %r771, %p58;
	selp.b32 	%r816, %r250, %r764, %p58;
	setp.ge.u32 	%p59, %r234, %r191;
	@%p59 bra 	$L__BB55_146;
	setp.ne.s32 	%p60, %r823, %r827;
	@%p60 bra 	$L__BB55_113;
	setp.ne.s32 	%p62, %r822, %r826;
	@%p62 bra 	$L__BB55_114;
	setp.lt.s32 	%p64, %r821, %r825;
	mov.u32 	%r793, %r821;
	mov.u32 	%r794, %r826;
	mov.u32 	%r795, %r827;
	mov.u32 	%r796, %r824;
	@%p64 bra 	$L__BB55_115;
	bra.uni 	$L__BB55_116;
$L__BB55_113:
	setp.lt.s32 	%p61, %r823, %r827;
	mov.u32 	%r793, %r821;
	mov.u32 	%r794, %r822;
	mov.u32 	%r795, %r823;
	mov.u32 	%r796, %r824;
	@%p61 bra 	$L__BB55_115;
	bra.uni 	$L__BB55_116;
$L__BB55_114:
	setp.ge.s32 	%p63, %r822, %r826;
	mov.u32 	%r793, %r821;
	mov.u32 	%r794, %r822;
	mov.u32 	%r795, %r827;
	mov.u32 	%r796, %r824;
	@%p63 bra 	$L__BB55_116;
$L__BB55_115:
	mov.u32 	%r793, %r825;
	mov.u32 	%r794, %r826;
	mov.u32 	%r795, %r827;
	mov.u32 	%r796, %r828;
	mov.u32 	%r825, %r821;
	mov.u32 	%r826, %r822;
	mov.u32 	%r827, %r823;
	mov.u32 	%r828, %r824;
$L__BB55_116:
	setp.eq.s32 	%p65, %r815, %r819;
	@%p65 bra 	$L__BB55_118;
	setp.lt.s32 	%p66, %r815, %r819;
	mov.u32 	%r781, %r813;
	mov.u32 	%r782, %r814;
	mov.u32 	%r783, %r815;
	mov.u32 	%r784, %r816;
	@%p66 bra 	$L__BB55_121;
	bra.uni 	$L__BB55_122;
$L__BB55_118:
	setp.eq.s32 	%p67, %r814, %r818;
	@%p67 bra 	$L__BB55_120;
	setp.lt.s32 	%p68, %r814, %r818;
	mov.u32 	%r781, %r813;
	mov.u32 	%r782, %r814;
	mov.u32 	%r783, %r819;
	mov.u32 	%r784, %r816;
	@%p68 bra 	$L__BB55_121;
	bra.uni 	$L__BB55_122;
$L__BB55_120:
	setp.ge.s32 	%p69, %r813, %r817;
	mov.u32 	%r781, %r813;
	mov.u32 	%r782, %r818;
	mov.u32 	%r783, %r819;
	mov.u32 	%r784, %r816;
	@%p69 bra 	$L__BB55_122;
$L__BB55_121:
	mov.u32 	%r781, %r817;
	mov.u32 	%r782, %r818;
	mov.u32 	%r783, %r819;
	mov.u32 	%r784, %r820;
	mov.u32 	%r817, %r813;
	mov.u32 	%r818, %r814;
	mov.u32 	%r819, %r815;
	mov.u32 	%r820, %r816;
$L__BB55_122:
	setp.eq.s32 	%p70, %r819, %r795;
	@%p70 bra 	$L__BB55_124;
	setp.lt.s32 	%p71, %r819, %r795;
	mov.u32 	%r809, %r817;
	mov.u32 	%r790, %r818;
	mov.u32 	%r791, %r819;
	mov.u32 	%r812, %r820;
	@%p71 bra 	$L__BB55_127;
	bra.uni 	$L__BB55_128;
$L__BB55_124:
	setp.eq.s32 	%p72, %r818, %r794;
	@%p72 bra 	$L__BB55_126;
	setp.lt.s32 	%p73, %r818, %r794;
	mov.u32 	%r809, %r817;
	mov.u32 	%r790, %r818;
	mov.u32 	%r791, %r795;
	mov.u32 	%r812, %r820;
	@%p73 bra 	$L__BB55_127;
	bra.uni 	$L__BB55_128;
$L__BB55_126:
	setp.ge.s32 	%p74, %r817, %r793;
	mov.u32 	%r809, %r817;
	mov.u32 	%r790, %r794;
	mov.u32 	%r791, %r795;
	mov.u32 	%r812, %r820;
	@%p74 bra 	$L__BB55_128;
$L__BB55_127:
	mov.u32 	%r809, %r793;
	mov.u32 	%r790, %r794;
	mov.u32 	%r791, %r795;
	mov.u32 	%r812, %r796;
	mov.u32 	%r793, %r817;
	mov.u32 	%r794, %r818;
	mov.u32 	%r795, %r819;
	mov.u32 	%r796, %r820;
$L__BB55_128:
	setp.eq.s32 	%p75, %r795, %r827;
	@%p75 bra 	$L__BB55_130;
	setp.lt.s32 	%p76, %r795, %r827;
	mov.u32 	%r821, %r793;
	mov.u32 	%r822, %r794;
	mov.u32 	%r823, %r795;
	mov.u32 	%r824, %r796;
	@%p76 bra 	$L__BB55_133;
	bra.uni 	$L__BB55_134;
$L__BB55_130:
	setp.eq.s32 	%p77, %r794, %r826;
	@%p77 bra 	$L__BB55_132;
	setp.lt.s32 	%p78, %r794, %r826;
	mov.u32 	%r821, %r793;
	mov.u32 	%r822, %r794;
	mov.u32 	%r823, %r827;
	mov.u32 	%r824, %r796;
	@%p78 bra 	$L__BB55_133;
	bra.uni 	$L__BB55_134;
$L__BB55_132:
	setp.ge.s32 	%p79, %r793, %r825;
	mov.u32 	%r821, %r793;
	mov.u32 	%r822, %r826;
	mov.u32 	%r823, %r827;
	mov.u32 	%r824, %r796;
	@%p79 bra 	$L__BB55_134;
$L__BB55_133:
	mov.u32 	%r821, %r825;
	mov.u32 	%r822, %r826;
	mov.u32 	%r823, %r827;
	mov.u32 	%r824, %r828;
	mov.u32 	%r825, %r793;
	mov.u32 	%r826, %r794;
	mov.u32 	%r827, %r795;
	mov.u32 	%r828, %r796;
$L__BB55_134:
	setp.eq.s32 	%p80, %r783, %r791;
	@%p80 bra 	$L__BB55_136;
	setp.lt.s32 	%p81, %r783, %r791;
	mov.u32 	%r813, %r781;
	mov.u32 	%r814, %r782;
	mov.u32 	%r815, %r783;
	mov.u32 	%r816, %r784;
	mov.u32 	%r810, %r790;
	mov.u32 	%r811, %r791;
	@%p81 bra 	$L__BB55_139;
	bra.uni 	$L__BB55_140;
$L__BB55_136:
	setp.eq.s32 	%p82, %r782, %r790;
	@%p82 bra 	$L__BB55_138;
	setp.lt.s32 	%p83, %r782, %r790;
	mov.u32 	%r813, %r781;
	mov.u32 	%r814, %r782;
	mov.u32 	%r815, %r783;
	mov.u32 	%r816, %r784;
	mov.u32 	%r810, %r790;
	mov.u32 	%r811, %r783;
	@%p83 bra 	$L__BB55_139;
	bra.uni 	$L__BB55_140;
$L__BB55_138:
	setp.ge.s32 	%p84, %r781, %r809;
	mov.u32 	%r813, %r781;
	mov.u32 	%r814, %r782;
	mov.u32 	%r815, %r783;
	mov.u32 	%r816, %r784;
	mov.u32 	%r810, %r782;
	mov.u32 	%r811, %r783;
	@%p84 bra 	$L__BB55_140;
$L__BB55_139:
	mov.u32 	%r813, %r809;
	mov.u32 	%r814, %r790;
	mov.u32 	%r815, %r791;
	mov.u32 	%r816, %r812;
	mov.u32 	%r809, %r781;
	mov.u32 	%r810, %r782;
	mov.u32 	%r811, %r783;
	mov.u32 	%r812, %r784;
$L__BB55_140:
	setp.eq.s32 	%p85, %r811, %r823;
	@%p85 bra 	$L__BB55_142;
	setp.lt.s32 	%p86, %r811, %r823;
	mov.u32 	%r817, %r809;
	mov.u32 	%r818, %r810;
	mov.u32 	%r819, %r811;
	mov.u32 	%r820, %r812;
	@%p86 bra 	$L__BB55_145;
	bra.uni 	$L__BB55_146;
$L__BB55_142:
	setp.eq.s32 	%p87, %r810, %r822;
	@%p87 bra 	$L__BB55_144;
	setp.lt.s32 	%p88, %r810, %r822;
	mov.u32 	%r817, %r809;
	mov.u32 	%r818, %r810;
	mov.u32 	%r819, %r823;
	mov.u32 	%r820, %r812;
	@%p88 bra 	$L__BB55_145;
	bra.uni 	$L__BB55_146;
$L__BB55_144:
	setp.ge.s32 	%p89, %r809, %r821;
	mov.u32 	%r817, %r809;
	mov.u32 	%r818, %r822;
	mov.u32 	%r819, %r823;
	mov.u32 	%r820, %r812;
	@%p89 bra 	$L__BB55_146;
$L__BB55_145:
	mov.u32 	%r817, %r821;
	mov.u32 	%r818, %r822;
	mov.u32 	%r819, %r823;
	mov.u32 	%r820, %r824;
	mov.u32 	%r821, %r809;
	mov.u32 	%r822, %r810;
	mov.u32 	%r823, %r811;
	mov.u32 	%r824, %r812;
$L__BB55_146:
	shl.b32 	%r499, %r234, 4;
	add.s32 	%r330, %r494, %r499;
	mov.b32 	%r845, 2;
$L__BB55_147:
	mov.u32 	%r347, %r845;
	bar.sync 	0;
	add.s32 	%r501, %r347, -1;
	st.shared.v4.u32 	[%r330], {%r828, %r827, %r826, %r825};
	st.shared.v4.u32 	[%r330+16], {%r824, %r823, %r822, %r821};
	st.shared.v4.u32 	[%r330+32], {%r820, %r819, %r818, %r817};
	st.shared.v4.u32 	[%r330+48], {%r816, %r815, %r814, %r813};
	bar.sync 	0;
	neg.s32 	%r502, %r347;
	and.b32  	%r503, %r192, %r502;
	shl.b32 	%r504, %r503, 2;
	shl.b32 	%r845, %r347, 1;
	and.b32  	%r505, %r501, %r192;
	shl.b32 	%r506, %r505, 2;
	min.s32 	%r349, %r506, %r191;
	min.s32 	%r350, %r504, %r191;
	add.s32 	%r507, %r350, %r845;
	min.s32 	%r351, %r507, %r191;
	add.s32 	%r508, %r351, %r845;
	min.s32 	%r352, %r508, %r191;
	sub.s32 	%r509, %r351, %r350;
	sub.s32 	%r510, %r352, %r351;
	setp.lt.s32 	%p90, %r349, %r510;
	sub.s32 	%r511, %r349, %r510;
	selp.b32 	%r848, 0, %r511, %p90;
	min.s32 	%r846, %r509, %r349;
	setp.ge.s32 	%p91, %r848, %r846;
	@%p91 bra 	$L__BB55_155;
	add.s32 	%r355, %r351, %r349;
$L__BB55_149:
	sub.s32 	%r512, %r846, %r848;
	shr.u32 	%r513, %r512, 31;
	add.s32 	%r514, %r512, %r513;
	shr.s32 	%r515, %r514, 1;
	add.s32 	%r358, %r515, %r848;
	add.s32 	%r516, %r358, %r350;
	shl.b32 	%r517, %r516, 4;
	mov.u32 	%r518, _ZZN3cub18CUB_300001_SM_10006detail10merge_sort30DeviceMergeSortBlockSortKernelINS2_10policy_hubIN6thrust24THRUST_300001_SM_1000_NS12zip_iteratorIN4cuda3std3__45tupleIJNS6_6detail15normal_iteratorINS6_10device_ptrIiEEEESG_SG_SG_EEEEEE9Policy600ESI_PNS0_8NullTypeESI_SM_m7sortXYZNSB_IJiiiiEEESL_EEvbT0_T1_T2_T3_T4_PT6_PT7_T5_NS1_7vsmem_tEE19static_temp_storage;
	add.s32 	%r519, %r518, %r517;
	ld.shared.u32 	%r359, [%r519+4];
	ld.shared.v2.u32 	{%r360, %r361}, [%r519+8];
	not.b32 	%r520, %r358;
	add.s32 	%r521, %r355, %r520;
	shl.b32 	%r522, %r521, 4;
	add.s32 	%r523, %r518, %r522;
	ld.shared.u32 	%r362, [%r523+4];
	ld.shared.v2.u32 	{%r363, %r364}, [%r523+8];
	setp.ne.s32 	%p92, %r362, %r359;
	@%p92 bra 	$L__BB55_153;
	setp.ne.s32 	%p93, %r363, %r360;
	@%p93 bra 	$L__BB55_152;
	setp.lt.s32 	%p203, %r364, %r361;
	bra.uni 	$L__BB55_154;
$L__BB55_152:
	setp.lt.s32 	%p203, %r363, %r360;
	bra.uni 	$L__BB55_154;
$L__BB55_153:
	setp.lt.s32 	%p203, %r362, %r359;
$L__BB55_154:
	add.s32 	%r524, %r358, 1;
	selp.b32 	%r848, %r848, %r524, %p203;
	selp.b32 	%r846, %r358, %r846, %p203;
	setp.lt.s32 	%p94, %r848, %r846;
	@%p94 bra 	$L__BB55_149;
$L__BB55_155:
	add.s32 	%r368, %r848, %r350;
	add.s32 	%r525, %r351, %r349;
	sub.s32 	%r369, %r525, %r848;
	shl.b32 	%r526, %r368, 4;
	mov.u32 	%r527, _ZZN3cub18CUB_300001_SM_10006detail10merge_sort30DeviceMergeSortBlockSortKernelINS2_10policy_hubIN6thrust24THRUST_300001_SM_1000_NS12zip_iteratorIN4cuda3std3__45tupleIJNS6_6detail15normal_iteratorINS6_10device_ptrIiEEEESG_SG_SG_EEEEEE9Policy600ESI_PNS0_8NullTypeESI_SM_m7sortXYZNSB_IJiiiiEEESL_EEvbT0_T1_T2_T3_T4_PT6_PT7_T5_NS1_7vsmem_tEE19static_temp_storage;
	add.s32 	%r370, %r527, %r526;
	ld.shared.v4.u32 	{%r861, %r862, %r863, %r864}, [%r370];
	shl.b32 	%r528, %r369, 4;
	add.s32 	%r375, %r527, %r528;
	ld.shared.v4.u32 	{%r849, %r852, %r851, %r850}, [%r375];
	setp.ge.s32 	%p96, %r369, %r352;
	mov.pred 	%p204, 0;
	@%p96 bra 	$L__BB55_162;
	setp.ge.s32 	%p98, %r368, %r351;
	mov.pred 	%p204, -1;
	@%p98 bra 	$L__BB55_162;
	setp.ne.s32 	%p99, %r852, %r862;
	@%p99 bra 	$L__BB55_161;
	setp.ne.s32 	%p100, %r851, %r863;
	@%p100 bra 	$L__BB55_160;
	setp.lt.s32 	%p204, %r850, %r864;
	bra.uni 	$L__BB55_162;
$L__BB55_160:
	setp.lt.s32 	%p204, %r851, %r863;
	bra.uni 	$L__BB55_162;
$L__BB55_161:
	setp.lt.s32 	%p204, %r852, %r862;
$L__BB55_162:
	selp.b32 	%r828, %r849, %r861, %p204;
	selp.b32 	%r827, %r852, %r862, %p204;
	selp.b32 	%r826, %r851, %r863, %p204;
	selp.b32 	%r825, %r850, %r864, %p204;
	selp.u32 	%r529, 1, 0, %p204;
	add.s32 	%r384, %r369, %r529;
	not.pred 	%p101, %p204;
	selp.u32 	%r530, 1, 0, %p101;
	add.s32 	%r385, %r368, %r530;
	@%p101 bra 	$L__BB55_164;
	ld.shared.v4.u32 	{%r849, %r852, %r851, %r850}, [%r375+16];
	bra.uni 	$L__BB55_165;
$L__BB55_164:
	ld.shared.v4.u32 	{%r861, %r862, %r863, %r864}, [%r370+16];
$L__BB55_165:
	setp.ge.s32 	%p103, %r384, %r352;
	mov.pred 	%p205, 0;
	@%p103 bra 	$L__BB55_172;
	setp.ge.s32 	%p105, %r385, %r351;
	mov.pred 	%p205, -1;
	@%p105 bra 	$L__BB55_172;
	setp.eq.s32 	%p106, %r852, %r862;
	@%p106 bra 	$L__BB55_169;
	setp.lt.s32 	%p205, %r852, %r862;
	bra.uni 	$L__BB55_172;
$L__BB55_169:
	setp.eq.s32 	%p107, %r851, %r863;
	@%p107 bra 	$L__BB55_171;
	setp.lt.s32 	%p205, %r851, %r863;
	bra.uni 	$L__BB55_172;
$L__BB55_171:
	setp.lt.s32 	%p205, %r850, %r864;
$L__BB55_172:
	selp.b32 	%r824, %r849, %r861, %p205;
	selp.b32 	%r823, %r852, %r862, %p205;
	selp.b32 	%r822, %r851, %r863, %p205;
	selp.b32 	%r821, %r850, %r864, %p205;
	selp.u32 	%r531, 1, 0, %p205;
	add.s32 	%r406, %r384, %r531;
	not.pred 	%p108, %p205;
	selp.u32 	%r532, 1, 0, %p108;
	add.s32 	%r407, %r385, %r532;
	@%p205 bra 	$L__BB55_174;
	shl.b32 	%r533, %r407, 4;
	add.s32 	%r535, %r527, %r533;
	ld.shared.v4.u32 	{%r861, %r862, %r863, %r864}, [%r535];
	bra.uni 	$L__BB55_175;
$L__BB55_174:
	shl.b32 	%r536, %r406, 4;
	add.s32 	%r538, %r527, %r536;
	ld.shared.v4.u32 	{%r849, %r852, %r851, %r850}, [%r538];
$L__BB55_175:
	setp.ge.s32 	%p110, %r406, %r352;
	mov.pred 	%p206, 0;
	@%p110 bra 	$L__BB55_182;
	setp.ge.s32 	%p112, %r407, %r351;
	mov.pred 	%p206, -1;
	@%p112 bra 	$L__BB55_182;
	setp.eq.s32 	%p113, %r852, %r862;
	@%p113 bra 	$L__BB55_179;
	setp.lt.s32 	%p206, %r852, %r862;
	bra.uni 	$L__BB55_182;
$L__BB55_179:
	setp.eq.s32 	%p114, %r851, %r863;
	@%p114 bra 	$L__BB55_181;
	setp.lt.s32 	%p206, %r851, %r863;
	bra.uni 	$L__BB55_182;
$L__BB55_181:
	setp.lt.s32 	%p206, %r850, %r864;
$L__BB55_182:
	selp.b32 	%r820, %r849, %r861, %p206;
	selp.b32 	%r819, %r852, %r862, %p206;
	selp.b32 	%r818, %r851, %r863, %p206;
	selp.b32 	%r817, %r850, %r864, %p206;
	selp.u32 	%r539, 1, 0, %p206;
	add.s32 	%r428, %r406, %r539;
	not.pred 	%p115, %p206;
	selp.u32 	%r540, 1, 0, %p115;
	add.s32 	%r429, %r407, %r540;
	@%p206 bra 	$L__BB55_184;
	shl.b32 	%r541, %r429, 4;
	mov.u32 	%r542, _ZZN3cub18CUB_300001_SM_10006detail10merge_sort30DeviceMergeSortBlockSortKernelINS2_10policy_hubIN6thrust24THRUST_300001_SM_1000_NS12zip_iteratorIN4cuda3std3__45tupleIJNS6_6detail15normal_iteratorINS6_10device_ptrIiEEEESG_SG_SG_EEEEEE9Policy600ESI_PNS0_8NullTypeESI_SM_m7sortXYZNSB_IJiiiiEEESL_EEvbT0_T1_T2_T3_T4_PT6_PT7_T5_NS1_7vsmem_tEE19static_temp_storage;
	add.s32 	%r543, %r542, %r541;
	ld.shared.v4.u32 	{%r861, %r862, %r863, %r864}, [%r543];
	bra.uni 	$L__BB55_185;
$L__BB55_184:
	shl.b32 	%r544, %r428, 4;
	mov.u32 	%r545, _ZZN3cub18CUB_300001_SM_10006detail10merge_sort30DeviceMergeSortBlockSortKernelINS2_10policy_hubIN6thrust24THRUST_300001_SM_1000_NS12zip_iteratorIN4cuda3std3__45tupleIJNS6_6detail15normal_iteratorINS6_10device_ptrIiEEEESG_SG_SG_EEEEEE9Policy600ESI_PNS0_8NullTypeESI_SM_m7sortXYZNSB_IJiiiiEEESL_EEvbT0_T1_T2_T3_T4_PT6_PT7_T5_NS1_7vsmem_tEE19static_temp_storage;
	add.s32 	%r546, %r545, %r544;
	ld.shared.v4.u32 	{%r849, %r852, %r851, %r850}, [%r546];
$L__BB55_185:
	setp.ge.s32 	%p117, %r428, %r352;
	mov.pred 	%p207, 0;
	@%p117 bra 	$L__BB55_192;
	setp.ge.s32 	%p119, %r429, %r351;
	mov.pred 	%p207, -1;
	@%p119 bra 	$L__BB55_192;
	setp.eq.s32 	%p120, %r852, %r862;
	@%p120 bra 	$L__BB55_189;
	setp.lt.s32 	%p207, %r852, %r862;
	bra.uni 	$L__BB55_192;
$L__BB55_189:
	setp.eq.s32 	%p121, %r851, %r863;
	@%p121 bra 	$L__BB55_191;
	setp.lt.s32 	%p207, %r851, %r863;
	bra.uni 	$L__BB55_192;
$L__BB55_191:
	setp.lt.s32 	%p207, %r850, %r864;
$L__BB55_192:
	selp.b32 	%r816, %r849, %r861, %p207;
	selp.b32 	%r815, %r852, %r862, %p207;
	selp.b32 	%r814, %r851, %r863, %p207;
	selp.b32 	%r813, %r850, %r864, %p207;
	setp.lt.u32 	%p122, %r347, 129;
	@%p122 bra 	$L__BB55_147;
	bar.sync 	0;
	setp.eq.s16 	%p123, %rs1, 0;
	@%p123 bra 	$L__BB55_204;
	st.shared.v4.u32 	[%r237], {%r828, %r827, %r826, %r825};
	st.shared.v4.u32 	[%r237+16], {%r824, %r823, %r822, %r821};
	st.shared.v4.u32 	[%r237+32], {%r820, %r819, %r818, %r817};
	st.shared.v4.u32 	[%r237+48], {%r816, %r815, %r814, %r813};
	bar.warp.sync 	-1;
	ld.shared.v4.u32 	{%r453, %r452, %r451, %r450}, [%r236];
	ld.shared.v4.u32 	{%r457, %r456, %r455, %r454}, [%r236+512];
	ld.shared.v4.u32 	{%r461, %r460, %r459, %r458}, [%r236+1024];
	ld.shared.v4.u32 	{%r465, %r464, %r463, %r462}, [%r236+1536];
	setp.eq.s32 	%p124, %r192, 0;
	@%p124 bra 	$L__BB55_195;
	bra.uni 	$L__BB55_196;
$L__BB55_195:
	st.volatile.shared.u32 	[_ZZN3cub18CUB_300001_SM_10006detail10merge_sort30DeviceMergeSortBlockSortKernelINS2_10policy_hubIN6thrust24THRUST_300001_SM_1000_NS12zip_iteratorIN4cuda3std3__45tupleIJNS6_6detail15normal_iteratorINS6_10device_ptrIiEEEESG_SG_SG_EEEEEE9Policy600ESI_PNS0_8NullTypeESI_SM_m7sortXYZNSB_IJiiiiEEESL_EEvbT0_T1_T2_T3_T4_PT6_PT7_T5_NS1_7vsmem_tEE19static_temp_storage+16384], %r191;
$L__BB55_196:
	bar.sync 	0;
	ld.volatile.shared.u32 	%r482, [_ZZN3cub18CUB_300001_SM_10006detail10merge_sort30DeviceMergeSortBlockSortKernelINS2_10policy_hubIN6thrust24THRUST_300001_SM_1000_NS12zip_iteratorIN4cuda3std3__45tupleIJNS6_6detail15normal_iteratorINS6_10device_ptrIiEEEESG_SG_SG_EEEEEE9Policy600ESI_PNS0_8NullTypeESI_SM_m7sortXYZNSB_IJiiiiEEESL_EEvbT0_T1_T2_T3_T4_PT6_PT7_T5_NS1_7vsmem_tEE19static_temp_storage+16384];
	cvt.u64.u32 	%rd53, %r235;
	cvt.u64.u32 	%rd54, %r197;
	add.s64 	%rd55, %rd8, %rd54;
	add.s64 	%rd56, %rd55, %rd53;
	setp.ge.s32 	%p125, %r198, %r482;
	cvta.to.global.u64 	%rd57, %rd19;
	shl.b64 	%rd58, %rd56, 2;
	add.s64 	%rd14, %rd57, %rd58;
	cvta.to.global.u64 	%rd59, %rd20;
	add.s64 	%rd15, %rd59, %rd58;
	add.s64 	%rd16, %rd6, %rd58;
	add.s64 	%rd17, %rd7, %rd58;
	@%p125 bra 	$L__BB55_198;
	st.global.u32 	[%rd14], %r453;
	st.global.u32 	[%rd15], %r452;
	st.global.u32 	[%rd16], %r451;
	st.global.u32 	[%rd17], %r450;
$L__BB55_198:
	setp.ge.s32 	%p126, %r207, %r482;
	@%p126 bra 	$L__BB55_200;
	st.global.u32 	[%rd14+128], %r457;
	st.global.u32 	[%rd15+128], %r456;
	st.global.u32 	[%rd16+128], %r455;
	st.global.u32 	[%rd17+128], %r454;
$L__BB55_200:
	setp.ge.s32 	%p127, %r216, %r482;
	@%p127 bra 	$L__BB55_202;
	st.global.u32 	[%rd14+256], %r461;
	st.global.u32 	[%rd15+256], %r460;
	st.global.u32 	[%rd16+256], %r459;
	st.global.u32 	[%rd17+256], %r458;
$L__BB55_202:
	setp.ge.s32 	%p128, %r225, %r482;
	@%p128 bra 	$L__BB55_214;
	st.global.u32 	[%rd14+384], %r465;
	st.global.u32 	[%rd15+384], %r464;
	st.global.u32 	[%rd16+384], %r463;
	st.global.u32 	[%rd17+384], %r462;
	bra.uni 	$L__BB55_214;
$L__BB55_204:
	st.shared.v4.u32 	[%r237], {%r828, %r827, %r826, %r825};
	st.shared.v4.u32 	[%r237+16], {%r824, %r823, %r822, %r821};
	st.shared.v4.u32 	[%r237+32], {%r820, %r819, %r818, %r817};
	st.shared.v4.u32 	[%r237+48], {%r816, %r815, %r814, %r813};
	bar.warp.sync 	-1;
	ld.shared.v4.u32 	{%r469, %r468, %r467, %r466}, [%r236];
	ld.shared.v4.u32 	{%r473, %r472, %r471, %r470}, [%r236+512];
	ld.shared.v4.u32 	{%r477, %r476, %r475, %r474}, [%r236+1024];
	ld.shared.v4.u32 	{%r481, %r480, %r479, %r478}, [%r236+1536];
	setp.eq.s32 	%p129, %r192, 0;
	@%p129 bra 	$L__BB55_205;
	bra.uni 	$L__BB55_206;
$L__BB55_205:
	st.volatile.shared.u32 	[_ZZN3cub18CUB_300001_SM_10006detail10merge_sort30DeviceMergeSortBlockSortKernelINS2_10policy_hubIN6thrust24THRUST_300001_SM_1000_NS12zip_iteratorIN4cuda3std3__45tupleIJNS6_6detail15normal_iteratorINS6_10device_ptrIiEEEESG_SG_SG_EEEEEE9Policy600ESI_PNS0_8NullTypeESI_SM_m7sortXYZNSB_IJiiiiEEESL_EEvbT0_T1_T2_T3_T4_PT6_PT7_T5_NS1_7vsmem_tEE19static_temp_storage+16384], %r191;
$L__BB55_206:
	bar.sync 	0;
	ld.volatile.shared.u32 	%r483, [_ZZN3cub18CUB_300001_SM_10006detail10merge_sort30DeviceMergeSortBlockSortKernelINS2_10policy_hubIN6thrust24THRUST_300001_SM_1000_NS12zip_iteratorIN4cuda3std3__45tupleIJNS6_6detail15normal_iteratorINS6_10device_ptrIiEEEESG_SG_SG_EEEEEE9Policy600ESI_PNS0_8NullTypeESI_SM_m7sortXYZNSB_IJiiiiEEESL_EEvbT0_T1_T2_T3_T4_PT6_PT7_T5_NS1_7vsmem_tEE19static_temp_storage+16384];
	setp.ge.s32 	%p130, %r198, %r483;
	cvt.u64.u32 	%rd60, %r198;
	add.s64 	%rd61, %rd8, %rd60;
	shl.b64 	%rd62, %rd61, 4;
	add.s64 	%rd18, %rd1, %rd62;
	@%p130 bra 	$L__BB55_208;
	st.global.u32 	[%rd18], %r469;
	st.global.u32 	[%rd18+4], %r468;
	st.global.u32 	[%rd18+8], %r467;
	st.global.u32 	[%rd18+12], %r466;
$L__BB55_208:
	setp.ge.s32 	%p131, %r207, %r483;
	@%p131 bra 	$L__BB55_210;
	st.global.u32 	[%rd18+512], %r473;
	st.global.u32 	[%rd18+516], %r472;
	st.global.u32 	[%rd18+520], %r471;
	st.global.u32 	[%rd18+524], %r470;
$L__BB55_210:
	setp.ge.s32 	%p132, %r216, %r483;
	@%p132 bra 	$L__BB55_212;
	st.global.u32 	[%rd18+1024], %r477;
	st.global.u32 	[%rd18+1028], %r476;
	st.global.u32 	[%rd18+1032], %r475;
	st.global.u32 	[%rd18+1036], %r474;
$L__BB55_212:
	setp.ge.s32 	%p133, %r225, %r483;
	@%p133 bra 	$L__BB55_214;
	st.global.u32 	[%rd18+1536], %r481;
	st.global.u32 	[%rd18+1540], %r480;
	st.global.u32 	[%rd18+1544], %r479;
	st.global.u32 	[%rd18+1548], %r478;
$L__BB55_214:
	ret;

}
	// .globl	_ZN3cub18CUB_300001_SM_10006detail10merge_sort30DeviceMergeSortPartitionKernelIN6thrust24THRUST_300001_SM_1000_NS12zip_iteratorIN4cuda3std3__45tupleIJNS5_6detail15normal_iteratorINS5_10device_ptrIiEEEESF_SF_SF_EEEEEm7sortXYZNSA_IJiiiiEEEEEvbT_PT2_T0_SN_PSN_T1_SN_i
.visible .entry _ZN3cub18CUB_300001_SM_10006detail10merge_sort30DeviceMergeSortPartitionKernelIN6thrust24THRUST_300001_SM_1000_NS12zip_iteratorIN4cuda3std3__45tupleIJNS5_6detail15normal_iteratorINS5_10device_ptrIiEEEESF_SF_SF_EEEEEm7sortXYZNSA_IJiiiiEEEEEvbT_PT2_T0_SN_PSN_T1_SN_i(
	.param .u8 _ZN3cub18CUB_300001_SM_10006detail10merge_sort30DeviceMergeSortPartitionKernelIN6thrust24THRUST_300001_SM_1000_NS12zip_iteratorIN4cuda3std3__45tupleIJNS5_6detail15normal_iteratorINS5_10device_ptrIiEEEESF_SF_SF_EEEEEm7sortXYZNSA_IJiiiiEEEEEvbT_PT2_T0_SN_PSN_T1_SN_i_param_0,
	.param .align 8 .b8 _ZN3cub18CUB_300001_SM_10006detail10merge_sort30DeviceMergeSortPartitionKernelIN6thrust24THRUST_300001_SM_1000_NS12zip_iteratorIN4cuda3std3__45tupleIJNS5_6detail15normal_iteratorINS5_10device_ptrIiEEEESF_SF_SF_EEEEEm7sortXYZNSA_IJiiiiEEEEEvbT_PT2_T0_SN_PSN_T1_SN_i_param_1[32],
	.param .u64 .ptr .align 1 _ZN3cub18CUB_300001_SM_10006detail10merge_sort30DeviceMergeSortPartitionKernelIN6thrust24THRUST_300001_SM_1000_NS12zip_iteratorIN4cuda3std3__45tupleIJNS5_6detail15normal_iteratorINS5_10device_ptrIiEEEESF_SF_SF_EEEEEm7sortXYZNSA_IJiiiiEEEEEvbT_PT2_T0_SN_PSN_T1_SN_i_param_2,
	.param .u64 _ZN3cub18CUB_300001_SM_10006detail10merge_sort30DeviceMergeSortPartitionKernelIN6thrust24THRUST_300001_SM_1000_NS12zip_iteratorIN4cuda3std3__45tupleIJNS5_6detail15normal_iteratorINS5_10device_ptrIiEEEESF_SF_SF_EEEEEm7sortXYZNSA_IJiiiiEEEEEvbT_PT2_T0_SN_PSN_T1_SN_i_param_3,
	.param .u64 _ZN3cub18CUB_300001_SM_10006detail10merge_sort30DeviceMergeSortPartitionKernelIN6thrust24THRUST_300001_SM_1000_NS12zip_iteratorIN4cuda3std3__45tupleIJNS5_6detail15normal_iteratorINS5_10device_ptrIiEEEESF_SF_SF_EEEEEm7sortXYZNSA_IJiiiiEEEEEvbT_PT2_T0_SN_PSN_T1_SN_i_param_4,
	.param .u64 .ptr .align 1 _ZN3cub18CUB_300001_SM_10006detail10merge_sort30DeviceMergeSortPartitionKernelIN6thrust24THRUST_300001_SM_1000_NS12zip_iteratorIN4cuda3std3__45tupleIJNS5_6detail15normal_iteratorINS5_10device_ptrIiEEEESF_SF_SF_EEEEEm7sortXYZNSA_IJiiiiEEEEEvbT_PT2_T0_SN_PSN_T1_SN_i_param_5,
	.param .align 1 .b8 _ZN3cub18CUB_300001_SM_10006detail10merge_sort30DeviceMergeSortPartitionKernelIN6thrust24THRUST_300001_SM_1000_NS12zip_iteratorIN4cuda3std3__45tupleIJNS5_6detail15normal_iteratorINS5_10device_ptrIiEEEESF_SF_SF_EEEEEm7sortXYZNSA_IJiiiiEEEEEvbT_PT2_T0_SN_PSN_T1_SN_i_param_6[1],
	.param .u64 _ZN3cub18CUB_300001_SM_10006detail10merge_sort30DeviceMergeSortPartitionKernelIN6thrust24THRUST_300001_SM_1000_NS12zip_iteratorIN4cuda3std3__45tupleIJNS5_6detail15normal_iteratorINS5_10device_ptrIiEEEESF_SF_SF_EEEEEm7sortXYZNSA_IJiiiiEEEEEvbT_PT2_T0_SN_PSN_T1_SN_i_param_7,
	.param .u32 _ZN3cub18CUB_300001_SM_10006detail10merge_sort30DeviceMergeSortPartitionKernelIN6thrust24THRUST_300001_SM_1000_NS12zip_iteratorIN4cuda3std3__45tupleIJNS5_6detail15normal_iteratorINS5_10device_ptrIiEEEESF_SF_SF_EEEEEm7sortXYZNSA_IJiiiiEEEEEvbT_PT2_T0_SN_PSN_T1_SN_i_param_8
)
{
	.reg .pred 	%p<22>;
	.reg .b16 	%rs<2>;
	.reg .b32 	%r<18>;
	.reg .b64 	%rd<95>;

	ld.param.u64 	%rd34, [_ZN3cub18CUB_300001_SM_10006detail10merge_sort30DeviceMergeSortPartitionKernelIN6thrust24THRUST_300001_SM_1000_NS12zip_iteratorIN4cuda3std3__45tupleIJNS5_6detail15normal_iteratorINS5_10device_ptrIiEEEESF_SF_SF_EEEEEm7sortXYZNSA_IJiiiiEEEEEvbT_PT2_T0_SN_PSN_T1_SN_i_param_1+24];
	ld.param.u64 	%rd33, [_ZN3cub18CUB_300001_SM_10006detail10merge_sort30DeviceMergeSortPartitionKernelIN6thrust24THRUST_300001_SM_1000_NS12zip_iteratorIN4cuda3std3__45tupleIJNS5_6detail15normal_iteratorINS5_10device_ptrIiEEEESF_SF_SF_EEEEEm7sortXYZNSA_IJiiiiEEEEEvbT_PT2_T0_SN_PSN_T1_SN_i_param_1+16];
	ld.param.u64 	%rd32, [_ZN3cub18CUB_300001_SM_10006detail10merge_sort30DeviceMergeSortPartitionKernelIN6thrust24THRUST_300001_SM_1000_NS12zip_iteratorIN4cuda3std3__45tupleIJNS5_6detail15normal_iteratorINS5_10device_ptrIiEEEESF_SF_SF_EEEEEm7sortXYZNSA_IJiiiiEEEEEvbT_PT2_T0_SN_PSN_T1_SN_i_param_1+8];
	ld.param.s8 	%rs1, [_ZN3cub18CUB_300001_SM_10006detail10merge_sort30DeviceMergeSortPartitionKernelIN6thrust24THRUST_300001_SM_1000_NS12zip_iteratorIN4cuda3std3__45tupleIJNS5_6detail15normal_iteratorINS5_10device_ptrIiEEEESF_SF_SF_EEEEEm7sortXYZNSA_IJiiiiEEEEEvbT_PT2_T0_SN_PSN_T1_SN_i_param_0];
	ld.param.u64 	%rd35, [_ZN3cub18CUB_300001_SM_10006detail10merge_sort30DeviceMergeSortPartitionKernelIN6thrust24THRUST_300001_SM_1000_NS12zip_iteratorIN4cuda3std3__45tupleIJNS5_6detail15normal_iteratorINS5_10device_ptrIiEEEESF_SF_SF_EEEEEm7sortXYZNSA_IJiiiiEEEEEvbT_PT2_T0_SN_PSN_T1_SN_i_param_2];
	ld.param.u64 	%rd36, [_ZN3cub18CUB_300001_SM_10006detail10merge_sort30DeviceMergeSortPartitionKernelIN6thrust24THRUST_300001_SM_1000_NS12zip_iteratorIN4cuda3std3__45tupleIJNS5_6detail15normal_iteratorINS5_10device_ptrIiEEEESF_SF_SF_EEEEEm7sortXYZNSA_IJiiiiEEEEEvbT_PT2_T0_SN_PSN_T1_SN_i_param_3];
	ld.param.u64 	%rd37, [_ZN3cub18CUB_300001_SM_10006detail10merge_sort30DeviceMergeSortPartitionKernelIN6thrust24THRUST_300001_SM_1000_NS12zip_iteratorIN4cuda3std3__45tupleIJNS5_6detail15normal_iteratorINS5_10device_ptrIiEEEESF_SF_SF_EEEEEm7sortXYZNSA_IJiiiiEEEEEvbT_PT2_T0_SN_PSN_T1_SN_i_param_4];
	ld.param.u64 	%rd39, [_ZN3cub18CUB_300001_SM_10006detail10merge_sort30DeviceMergeSortPartitionKernelIN6thrust24THRUST_300001_SM_1000_NS12zip_iteratorIN4cuda3std3__45tupleIJNS5_6detail15normal_iteratorINS5_10device_ptrIiEEEESF_SF_SF_EEEEEm7sortXYZNSA_IJiiiiEEEEEvbT_PT2_T0_SN_PSN_T1_SN_i_param_5];
	ld.param.u64 	%rd38, [_ZN3cub18CUB_300001_SM_10006detail10merge_sort30DeviceMergeSortPartitionKernelIN6thrust24THRUST_300001_SM_1000_NS12zip_iteratorIN4cuda3std3__45tupleIJNS5_6detail15normal_iteratorINS5_10device_ptrIiEEEESF_SF_SF_EEEEEm7sortXYZNSA_IJiiiiEEEEEvbT_PT2_T0_SN_PSN_T1_SN_i_param_7];
	ld.param.u32 	%r13, [_ZN3cub18CUB_300001_SM_10006detail10merge_sort30DeviceMergeSortPartitionKernelIN6thrust24THRUST_300001_SM_1000_NS12zip_iteratorIN4cuda3std3__45tupleIJNS5_6detail15normal_iteratorINS5_10device_ptrIiEEEESF_SF_SF_EEEEEm7sortXYZNSA_IJiiiiEEEEEvbT_PT2_T0_SN_PSN_T1_SN_i_param_8];
	cvta.to.global.u64 	%rd1, %rd39;
	mov.u32 	%r14, %ntid.x;
	mov.u32 	%r15, %ctaid.x;
	mov.u32 	%r16, %tid.x;
	mad.lo.s32 	%r17, %r14, %r15, %r16;
	cvt.u64.u32 	%rd2, %r17;
	setp.le.u64 	%p9, %rd37, %rd2;
	@%p9 bra 	$L__BB56_21;
	cvta.to.global.u64 	%rd3, %rd32;
	cvta.to.global.u64 	%rd4, %rd33;
	shr.u64 	%rd40, %rd38, 1;
	add.s64 	%rd6, %rd38, 4294967295;
	neg.s64 	%rd41, %rd38;
	and.b64  	%rd42, %rd41, %rd2;
	cvt.s64.s32 	%rd7, %r13;
	mul.lo.s64 	%rd43, %rd42, %rd7;
	mul.lo.s64 	%rd44, %rd40, %rd7;
	min.u64 	%rd8, %rd43, %rd36;
	not.b64 	%rd45, %rd43;
	min.u64 	%rd46, %rd44, %rd45;
	add.s64 	%rd47, %rd46, %rd43;
	min.u64 	%rd9, %rd47, %rd36;
	not.b64 	%rd48, %rd9;
	min.u64 	%rd49, %rd44, %rd48;
	add.s64 	%rd50, %rd49, %rd9;
	min.u64 	%rd10, %rd50, %rd36;
	// begin inline asm
	griddepcontrol.wait;
	// end inline asm
	add.s64 	%rd51, %rd2, 1;
	setp.ne.s64 	%p10, %rd51, %rd37;
	@%p10 bra 	$L__BB56_3;
	shl.b64 	%rd88, %rd2, 3;
	add.s64 	%rd89, %rd1, %rd88;
	st.global.u64 	[%rd89], %rd9;
	bra.uni 	$L__BB56_21;
$L__BB56_3:
	sub.s64 	%rd52, %rd10, %rd8;
	and.b64  	%rd53, %rd6, %rd2;
	mul.lo.s64 	%rd54, %rd53, %rd7;
	min.u64 	%rd11, %rd54, %rd52;
	setp.eq.s16 	%p11, %rs1, 0;
	@%p11 bra 	$L__BB56_12;
	sub.s64 	%rd55, %rd9, %rd8;
	sub.s64 	%rd56, %rd10, %rd9;
	max.u64 	%rd57, %rd11, %rd56;
	sub.s64 	%rd94, %rd57, %rd56;
	min.u64 	%rd90, %rd55, %rd11;
	setp.ge.u64 	%p12, %rd94, %rd90;
	@%p12 bra 	$L__BB56_20;
	cvta.to.global.u64 	%rd14, %rd34;
	add.s64 	%rd15, %rd11, %rd9;
$L__BB56_6:
	sub.s64 	%rd58, %rd90, %rd94;
	shr.u64 	%rd59, %rd58, 1;
	add.s64 	%rd18, %rd59, %rd94;
	add.s64 	%rd60, %rd18, %rd8;
	shl.b64 	%rd61, %rd60, 2;
	add.s64 	%rd62, %rd3, %rd61;
	add.s64 	%rd63, %rd4, %rd61;
	add.s64 	%rd64, %rd14, %rd61;
	ld.global.u32 	%r1, [%rd62];
	ld.global.u32 	%r2, [%rd63];
	ld.global.u32 	%r3, [%rd64];
	not.b64 	%rd65, %rd18;
	add.s64 	%rd66, %rd15, %rd65;
	shl.b64 	%rd67, %rd66, 2;
	add.s64 	%rd68, %rd3, %rd67;
	add.s64 	%rd69, %rd4, %rd67;
	add.s64 	%rd70, %rd14, %rd67;
	ld.global.u32 	%r4, [%rd68];
	ld.global.u32 	%r5, [%rd69];
	ld.global.u32 	%r6, [%rd70];
	setp.ne.s32 	%p13, %r4, %r1;
	@%p13 bra 	$L__BB56_10;
	setp.ne.s32 	%p14, %r5, %r2;
	@%p14 bra 	$L__BB56_9;
	setp.lt.s32 	%p20, %r6, %r3;
	bra.uni 	$L__BB56_11;
$L__BB56_9:
	setp.lt.s32 	%p20, %r5, %r2;
	bra.uni 	$L__BB56_11;
$L__BB56_10:
	setp.lt.s32 	%p20, %r4, %r1;
$L__BB56_11:
	add.s64 	%rd71, %rd18, 1;
	selp.b64 	%rd94, %rd94, %rd71, %p20;
	selp.b64 	%rd90, %rd18, %rd90, %p20;
	setp.lt.u64 	%p15, %rd94, %rd90;
	@%p15 bra 	$L__BB56_6;
	bra.uni 	$L__BB56_20;
$L__BB56_12:
	sub.s64 	%rd72, %rd9, %rd8;
	sub.s64 	%rd73, %rd10, %rd9;
	max.u64 	%rd74, %rd11, %rd73;
	sub.s64 	%rd94, %rd74, %rd73;
	min.u64 	%rd92, %rd72, %rd11;
	setp.ge.u64 	%p16, %rd94, %rd92;
	@%p16 bra 	$L__BB56_20;
	cvta.to.global.u64 	%rd23, %rd35;
	add.s64 	%rd24, %rd11, %rd9;
$L__BB56_14:
	sub.s64 	%rd75, %rd92, %rd94;
	shr.u64 	%rd76, %rd75, 1;
	add.s64 	%rd27, %rd76, %rd94;
	add.s64 	%rd77, %rd27, %rd8;
	shl.b64 	%rd78, %rd77, 4;
	add.s64 	%rd79, %rd23, %rd78;
	ld.global.u32 	%r7, [%rd79+4];
	ld.global.u32 	%r8, [%rd79+8];
	ld.global.u32 	%r9, [%rd79+12];
	not.b64 	%rd80, %rd27;
	add.s64 	%rd81, %rd24, %rd80;
	shl.b64 	%rd82, %rd81, 4;
	add.s64 	%rd83, %rd23, %rd82;
	ld.global.u32 	%r10, [%rd83+4];
	ld.global.u32 	%r11, [%rd83+8];
	ld.global.u32 	%r12, [%rd83+12];
	setp.ne.s32 	%p17, %r10, %r7;
	@%p17 bra 	$L__BB56_18;
	setp.ne.s32 	%p18, %r11, %r8;
	@%p18 bra 	$L__BB56_17;
	setp.lt.s32 	%p21, %r12, %r9;
	bra.uni 	$L__BB56_19;
$L__BB56_17:
	setp.lt.s32 	%p21, %r11, %r8;
	bra.uni 	$L__BB56_19;
$L__BB56_18:
	setp.lt.s32 	%p21, %r10, %r7;
$L__BB56_19:
	add.s64 	%rd84, %rd27, 1;
	selp.b64 	%rd94, %rd94, %rd84, %p21;
	selp.b64 	%rd92, %rd27, %rd92, %p21;
	setp.lt.u64 	%p19, %rd94, %rd92;
	@%p19 bra 	$L__BB56_14;
$L__BB56_20:
	add.s64 	%rd85, %rd94, %rd8;
	shl.b64 	%rd86, %rd2, 3;
	add.s64 	%rd87, %rd1, %rd86;
	st.global.u64 	[%rd87], %rd85;
$L__BB56_21:
	ret;

}
	// .globl	_ZN3cub18CUB_300001_SM_10006detail10merge_sort26DeviceMergeSortMergeKernelINS2_10policy_hubIN6thrust24THRUST_300001_SM_1000_NS12zip_iteratorIN4cuda3std3__45tupleIJNS6_6detail15normal_iteratorINS6_10device_ptrIiEEEESG_SG_SG_EEEEEE9Policy600ESI_PNS0_8NullTypeESI_SM_m7sortXYZNSB_IJiiiiEEESL_EEvbT2_T3_T4_PT6_PT7_T5_PSR_SR_NS1_7vsmem_tE
.visible .entry _ZN3cub18CUB_300001_SM_10006detail10merge_sort26DeviceMergeSortMergeKernelINS2_10policy_hubIN6thrust24THRUST_300001_SM_1000_NS12zip_iteratorIN4cuda3std3__45tupleIJNS6_6detail15normal_iteratorINS6_10device_ptrIiEEEESG_SG_SG_EEEEEE9Policy600ESI_PNS0_8NullTypeESI_SM_m7sortXYZNSB_IJiiiiEEESL_EEvbT2_T3_T4_PT6_PT7_T5_PSR_SR_NS1_7vsmem_tE(
	.param .u8 _ZN3cub18CUB_300001_SM_10006detail10merge_sort26DeviceMergeSortMergeKernelINS2_10policy_hubIN6thrust24THRUST_300001_SM_1000_NS12zip_iteratorIN4cuda3std3__45tupleIJNS6_6detail15normal_iteratorINS6_10device_ptrIiEEEESG_SG_SG_EEEEEE9Policy600ESI_PNS0_8NullTypeESI_SM_m7sortXYZNSB_IJiiiiEEESL_EEvbT2_T3_T4_PT6_PT7_T5_PSR_SR_NS1_7vsmem_tE_param_0,
	.param .align 8 .b8 _ZN3cub18CUB_300001_SM_10006detail10merge_sort26DeviceMergeSortMergeKernelINS2_10policy_hubIN6thrust24THRUST_300001_SM_1000_NS12zip_iteratorIN4cuda3std3__45tupleIJNS6_6detail15normal_iteratorINS6_10device_ptrIiEEEESG_SG_SG_EEEEEE9Policy600ESI_PNS0_8NullTypeESI_SM_m7sortXYZNSB_IJiiiiEEESL_EEvbT2_T3_T4_PT6_PT7_T5_PSR_SR_NS1_7vsmem_tE_param_1[32],
	.param .u64 .ptr .align 1 _ZN3cub18CUB_300001_SM_10006detail10merge_sort26DeviceMergeSortMergeKernelINS2_10policy_hubIN6thrust24THRUST_300001_SM_1000_NS12zip_iteratorIN4cuda3std3__45tupleIJNS6_6detail15normal_iteratorINS6_10device_ptrIiEEEESG_SG_SG_EEEEEE9Policy600ESI_PNS0_8NullTypeESI_SM_m7sortXYZNSB_IJiiiiEEESL_EEvbT2_T3_T4_PT6_PT7_T5_PSR_SR_NS1_7vsmem_tE_param_2,
	.param .u64 _ZN3cub18CUB_300001_SM_10006detail10merge_sort26DeviceMergeSortMergeKernelINS2_10policy_hubIN6thrust24THRUST_300001_SM_1000_NS12zip_iteratorIN4cuda3std3__45tupleIJNS6_6detail15normal_iteratorINS6_10device_ptrIiEEEESG_SG_SG_EEEEEE9Policy600ESI_PNS0_8NullTypeESI_SM_m7sortXYZNSB_IJiiiiEEESL_EEvbT2_T3_T4_PT6_PT7_T5_PSR_SR_NS1_7vsmem_tE_param_3,
	.param .u64 .ptr .align 1 _ZN3cub18CUB_300001_SM_10006detail10merge_sort26DeviceMergeSortMergeKernelINS2_10policy_hubIN6thrust24THRUST_300001_SM_1000_NS12zip_iteratorIN4cuda3std3__45tupleIJNS6_6detail15normal_iteratorINS6_10device_ptrIiEEEESG_SG_SG_EEEEEE9Policy600ESI_PNS0_8NullTypeESI_SM_m7sortXYZNSB_IJiiiiEEESL_EEvbT2_T3_T4_PT6_PT7_T5_PSR_SR_NS1_7vsmem_tE_param_4,
	.param .u64 .ptr .align 1 _ZN3cub18CUB_300001_SM_10006detail10merge_sort26DeviceMergeSortMergeKernelINS2_10policy_hubIN6thrust24THRUST_300001_SM_1000_NS12zip_iteratorIN4cuda3std3__45tupleIJNS6_6detail15normal_iteratorINS6_10device_ptrIiEEEESG_SG_SG_EEEEEE9Policy600ESI_PNS0_8NullTypeESI_SM_m7sortXYZNSB_IJiiiiEEESL_EEvbT2_T3_T4_PT6_PT7_T5_PSR_SR_NS1_7vsmem_tE_param_5,
	.param .align 1 .b8 _ZN3cub18CUB_300001_SM_10006detail10merge_sort26DeviceMergeSortMergeKernelINS2_10policy_hubIN6thrust24THRUST_300001_SM_1000_NS12zip_iteratorIN4cuda3std3__45tupleIJNS6_6detail15normal_iteratorINS6_10device_ptrIiEEEESG_SG_SG_EEEEEE9Policy600ESI_PNS0_8NullTypeESI_SM_m7sortXYZNSB_IJiiiiEEESL_EEvbT2_T3_T4_PT6_PT7_T5_PSR_SR_NS1_7vsmem_tE_param_6[1],
	.param .u64 .ptr .align 1 _ZN3cub18CUB_300001_SM_10006detail10merge_sort26DeviceMergeSortMergeKernelINS2_10policy_hubIN6thrust24THRUST_300001_SM_1000_NS12zip_iteratorIN4cuda3std3__45tupleIJNS6_6detail15normal_iteratorINS6_10device_ptrIiEEEESG_SG_SG_EEEEEE9Policy600ESI_PNS0_8NullTypeESI_SM_m7sortXYZNSB_IJiiiiEEESL_EEvbT2_T3_T4_PT6_PT7_T5_PSR_SR_NS1_7vsmem_tE_param_7,
	.param .u64 _ZN3cub18CUB_300001_SM_10006detail10merge_sort26DeviceMergeSortMergeKernelINS2_10policy_hubIN6thrust24THRUST_300001_SM_1000_NS12zip_iteratorIN4cuda3std3__45tupleIJNS6_6detail15normal_iteratorINS6_10device_ptrIiEEEESG_SG_SG_EEEEEE9Policy600ESI_PNS0_8NullTypeESI_SM_m7sortXYZNSB_IJiiiiEEESL_EEvbT2_T3_T4_PT6_PT7_T5_PSR_SR_NS1_7vsmem_tE_param_8,
	.param .align 8 .b8 _ZN3cub18CUB_300001_SM_10006detail10merge_sort26DeviceMergeSortMergeKernelINS2_10policy_hubIN6thrust24THRUST_300001_SM_1000_NS12zip_iteratorIN4cuda3std3__45tupleIJNS6_6detail15normal_iteratorINS6_10device_ptrIiEEEESG_SG_SG_EEEEEE9Policy600ESI_PNS0_8NullTypeESI_SM_m7sortXYZNSB_IJiiiiEEESL_EEvbT2_T3_T4_PT6_PT7_T5_PSR_SR_NS1_7vsmem_tE_param_9[8]
)
.maxntid 256
{
	.reg .pred 	%p<158>;
	.reg .b16 	%rs<6>;
	.reg .b32 	%r<768>;
	.reg .b64 	%rd<249>;
	// demoted variable
	.shared .align 16 .b8 _ZZN3cub18CUB_300001_SM_10006detail10merge_sort26DeviceMergeSortMergeKernelINS2_10policy_hubIN6thrust24THRUST_300001_SM_1000_NS12zip_iteratorIN4cuda3std3__45tupleIJNS6_6detail15normal_iteratorINS6_10device_ptrIiEEEESG_SG_SG_EEEEEE9Policy600ESI_PNS0_8NullTypeESI_SM_m7sortXYZNSB_IJiiiiEEESL_EEvbT2_T3_T4_PT6_PT7_T5_PSR_SR_NS1_7vsmem_tEE19static_temp_storage[16400];
	ld.param.u64 	%rd35, [_ZN3cub18CUB_300001_SM_10006detail10merge_sort26DeviceMergeSortMergeKernelINS2_10policy_hubIN6thrust24THRUST_300001_SM_1000_NS12zip_iteratorIN4cuda3std3__45tupleIJNS6_6detail15normal_iteratorINS6_10device_ptrIiEEEESG_SG_SG_EEEEEE9Policy600ESI_PNS0_8NullTypeESI_SM_m7sortXYZNSB_IJiiiiEEESL_EEvbT2_T3_T4_PT6_PT7_T5_PSR_SR_NS1_7vsmem_tE_param_1];
	ld.param.u64 	%rd38, [_ZN3cub18CUB_300001_SM_10006detail10merge_sort26DeviceMergeSortMergeKernelINS2_10policy_hubIN6thrust24THRUST_300001_SM_1000_NS12zip_iteratorIN4cuda3std3__45tupleIJNS6_6detail15normal_iteratorINS6_10device_ptrIiEEEESG_SG_SG_EEEEEE9Policy600ESI_PNS0_8NullTypeESI_SM_m7sortXYZNSB_IJiiiiEEESL_EEvbT2_T3_T4_PT6_PT7_T5_PSR_SR_NS1_7vsmem_tE_param_1+24];
	ld.param.u64 	%rd37, [_ZN3cub18CUB_300001_SM_10006detail10merge_sort26DeviceMergeSortMergeKernelINS2_10policy_hubIN6thrust24THRUST_300001_SM_1000_NS12zip_iteratorIN4cuda3std3__45tupleIJNS6_6detail15normal_iteratorINS6_10device_ptrIiEEEESG_SG_SG_EEEEEE9Policy600ESI_PNS0_8NullTypeESI_SM_m7sortXYZNSB_IJiiiiEEESL_EEvbT2_T3_T4_PT6_PT7_T5_PSR_SR_NS1_7vsmem_tE_param_1+16];
	ld.param.u64 	%rd36, [_ZN3cub18CUB_300001_SM_10006detail10merge_sort26DeviceMergeSortMergeKernelINS2_10policy_hubIN6thrust24THRUST_300001_SM_1000_NS12zip_iteratorIN4cuda3std3__45tupleIJNS6_6detail15normal_iteratorINS6_10device_ptrIiEEEESG_SG_SG_EEEEEE9Policy600ESI_PNS0_8NullTypeESI_SM_m7sortXYZNSB_IJiiiiEEESL_EEvbT2_T3_T4_PT6_PT7_T5_PSR_SR_NS1_7vsmem_tE_param_1+8];
	ld.param.u64 	%rd40, [_ZN3cub18CUB_300001_SM_10006detail10merge_sort26DeviceMergeSortMergeKernelINS2_10policy_hubIN6thrust24THRUST_300001_SM_1000_NS12zip_iteratorIN4cuda3std3__45tupleIJNS6_6detail15normal_iteratorINS6_10device_ptrIiEEEESG_SG_SG_EEEEEE9Policy600ESI_PNS0_8NullTypeESI_SM_m7sortXYZNSB_IJiiiiEEESL_EEvbT2_T3_T4_PT6_PT7_T5_PSR_SR_NS1_7vsmem_tE_param_4];
	cvta.to.global.u64 	%rd1, %rd40;
	cvta.to.global.u64 	%rd2, %rd36;
	cvta.to.global.u64 	%rd3, %rd37;
	cvta.to.global.u64 	%rd4, %rd38;
	mov.u32 	%r458, %ctaid.x;
	mov.u32 	%r459, %nctaid.x;
	cvt.u64.u32 	%rd5, %r458;
	mul.wide.u32 	%rd6, %r458, 1024;
	mov.u32 	%r1, %tid.x;
	add.s32 	%r460, %r459, -1;
	setp.ge.u32 	%p41, %r458, %r460;
	@%p41 bra 	$L__BB57_73;
	ld.param.u64 	%rd248, [_ZN3cub18CUB_300001_SM_10006detail10merge_sort26DeviceMergeSortMergeKernelINS2_10policy_hubIN6thrust24THRUST_300001_SM_1000_NS12zip_iteratorIN4cuda3std3__45tupleIJNS6_6detail15normal_iteratorINS6_10device_ptrIiEEEESG_SG_SG_EEEEEE9Policy600ESI_PNS0_8NullTypeESI_SM_m7sortXYZNSB_IJiiiiEEESL_EEvbT2_T3_T4_PT6_PT7_T5_PSR_SR_NS1_7vsmem_tE_param_8];
	ld.param.u64 	%rd246, [_ZN3cub18CUB_300001_SM_10006detail10merge_sort26DeviceMergeSortMergeKernelINS2_10policy_hubIN6thrust24THRUST_300001_SM_1000_NS12zip_iteratorIN4cuda3std3__45tupleIJNS6_6detail15normal_iteratorINS6_10device_ptrIiEEEESG_SG_SG_EEEEEE9Policy600ESI_PNS0_8NullTypeESI_SM_m7sortXYZNSB_IJiiiiEEESL_EEvbT2_T3_T4_PT6_PT7_T5_PSR_SR_NS1_7vsmem_tE_param_7];
	ld.param.u64 	%rd242, [_ZN3cub18CUB_300001_SM_10006detail10merge_sort26DeviceMergeSortMergeKernelINS2_10policy_hubIN6thrust24THRUST_300001_SM_1000_NS12zip_iteratorIN4cuda3std3__45tupleIJNS6_6detail15normal_iteratorINS6_10device_ptrIiEEEESG_SG_SG_EEEEEE9Policy600ESI_PNS0_8NullTypeESI_SM_m7sortXYZNSB_IJiiiiEEESL_EEvbT2_T3_T4_PT6_PT7_T5_PSR_SR_NS1_7vsmem_tE_param_3];
	ld.param.s8 	%rs4, [_ZN3cub18CUB_300001_SM_10006detail10merge_sort26DeviceMergeSortMergeKernelINS2_10policy_hubIN6thrust24THRUST_300001_SM_1000_NS12zip_iteratorIN4cuda3std3__45tupleIJNS6_6detail15normal_iteratorINS6_10device_ptrIiEEEESG_SG_SG_EEEEEE9Policy600ESI_PNS0_8NullTypeESI_SM_m7sortXYZNSB_IJiiiiEEESL_EEvbT2_T3_T4_PT6_PT7_T5_PSR_SR_NS1_7vsmem_tE_param_0];
	cvta.to.global.u64 	%rd151, %rd246;
	shl.b64 	%rd152, %rd5, 3;
	add.s64 	%rd153, %rd151, %rd152;
	ld.global.u64 	%rd7, [%rd153];
	ld.global.u64 	%rd154, [%rd153+8];
	neg.s64 	%rd155, %rd248;
	and.b64  	%rd156, %rd155, %rd5;
	shl.b64 	%rd8, %rd156, 10;
	shl.b64 	%rd157, %rd248, 9;
	and.b64  	%rd9, %rd157, -1024;
	sub.s64 	%rd158, %rd5, %rd156;
	shl.b64 	%rd159, %rd158, 10;
	sub.s64 	%rd160, %rd7, %rd8;
	sub.s64 	%rd161, %rd154, %rd8;
	sub.s64 	%rd162, %rd242, %rd8;
	max.u64 	%rd163, %rd162, %rd9;
	sub.s64 	%rd164, %rd163, %rd9;
	sub.s64 	%rd165, %rd159, %rd160;
	min.u64 	%rd10, %rd165, %rd164;
	setp.eq.s64 	%p104, %rd158, -1;
	selp.b64 	%rd166, 1023, 1024, %p104;
	add.s64 	%rd167, %rd166, %rd159;
	sub.s64 	%rd168, %rd167, %rd161;
	or.b64  	%rd169, %rd155, %rd5;
	setp.eq.s64 	%p105, %rd169, -1;
	min.u64 	%rd170, %rd9, %rd162;
	selp.b64 	%rd171, %rd170, %rd161, %p105;
	selp.b64 	%rd172, %rd9, %rd168, %p105;
	min.u64 	%rd173, %rd172, %rd164;
	sub.s64 	%rd11, %rd171, %rd160;
	cvt.u32.u64 	%r2, %rd11;
	cvt.u32.u64 	%r534, %rd173;
	cvt.u32.u64 	%r535, %rd10;
	sub.s32 	%r3, %r534, %r535;
	// begin inline asm
	griddepcontrol.wait;
	// end inline asm
	setp.eq.s16 	%p106, %rs4, 0;
	@%p106 bra 	$L__BB57_14;
	cvta.to.global.u64 	%rd12, %rd35;
	add.s64 	%rd174, %rd8, %rd9;
	add.s64 	%rd13, %rd174, %rd10;
	setp.ge.s32 	%p107, %r1, %r2;
	@%p107 bra 	$L__BB57_4;
	cvt.u64.u32 	%rd182, %r1;
	add.s64 	%rd183, %rd7, %rd182;
	shl.b64 	%rd184, %rd183, 2;
	add.s64 	%rd185, %rd12, %rd184;
	add.s64 	%rd186, %rd2, %rd184;
	add.s64 	%rd187, %rd3, %rd184;
	add.s64 	%rd188, %rd4, %rd184;
	ld.global.u32 	%r673, [%rd185];
	ld.global.u32 	%r672, [%rd186];
	ld.global.u32 	%r671, [%rd187];
	ld.global.u32 	%r670, [%rd188];
	bra.uni 	$L__BB57_5;
$L__BB57_4:
	sub.s32 	%r536, %r1, %r2;
	cvt.s64.s32 	%rd175, %r536;
	add.s64 	%rd176, %rd13, %rd175;
	shl.b64 	%rd177, %rd176, 2;
	add.s64 	%rd178, %rd12, %rd177;
	add.s64 	%rd179, %rd2, %rd177;
	add.s64 	%rd180, %rd3, %rd177;
	add.s64 	%rd181, %rd4, %rd177;
	ld.global.u32 	%r673, [%rd178];
	ld.global.u32 	%r672, [%rd179];
	ld.global.u32 	%r671, [%rd180];
	ld.global.u32 	%r670, [%rd181];
$L__BB57_5:
	add.s32 	%r537, %r1, 256;
	setp.lt.s32 	%p108, %r537, %r2;
	cvt.s64.s32 	%rd189, %rd11;
	cvt.u64.u32 	%rd14, %r1;
	sub.s64 	%rd190, %rd14, %rd189;
	add.s64 	%rd191, %rd13, %rd190;
	shl.b64 	%rd192, %rd191, 2;
	add.s64 	%rd15, %rd4, %rd192;
	add.s64 	%rd16, %rd3, %rd192;
	add.s64 	%rd17, %rd2, %rd192;
	add.s64 	%rd18, %rd12, %rd192;
	@%p108 bra 	$L__BB57_7;
	ld.global.u32 	%r669, [%rd18+1024];
	ld.global.u32 	%r668, [%rd17+1024];
	ld.global.u32 	%r667, [%rd16+1024];
	ld.global.u32 	%r666, [%rd15+1024];
	bra.uni 	$L__BB57_8;
$L__BB57_7:
	add.s64 	%rd193, %rd7, %rd14;
	cvta.to.global.u64 	%rd194, %rd35;
	shl.b64 	%rd195, %rd193, 2;
	add.s64 	%rd196, %rd194, %rd195;
	add.s64 	%rd197, %rd2, %rd195;
	cvta.to.global.u64 	%rd198, %rd37;
	add.s64 	%rd199, %rd198, %rd195;
	add.s64 	%rd200, %rd4, %rd195;
	ld.global.u32 	%r669, [%rd196+1024];
	ld.global.u32 	%r668, [%rd197+1024];
	ld.global.u32 	%r667, [%rd199+1024];
	ld.global.u32 	%r666, [%rd200+1024];
$L__BB57_8:
	add.s32 	%r538, %r1, 512;
	setp.lt.s32 	%p109, %r538, %r2;
	@%p109 bra 	$L__BB57_10;
	ld.global.u32 	%r665, [%rd18+2048];
	ld.global.u32 	%r664, [%rd17+2048];
	ld.global.u32 	%r663, [%rd16+2048];
	ld.global.u32 	%r662, [%rd15+2048];
	bra.uni 	$L__BB57_11;
$L__BB57_10:
	add.s64 	%rd201, %rd7, %rd14;
	cvta.to.global.u64 	%rd202, %rd35;
	shl.b64 	%rd203, %rd201, 2;
	add.s64 	%rd204, %rd202, %rd203;
	add.s64 	%rd205, %rd2, %rd203;
	cvta.to.global.u64 	%rd206, %rd37;
	add.s64 	%rd207, %rd206, %rd203;
	add.s64 	%rd208, %rd4, %rd203;
	ld.global.u32 	%r665, [%rd204+2048];
	ld.global.u32 	%r664, [%rd205+2048];
	ld.global.u32 	%r663, [%rd207+2048];
	ld.global.u32 	%r662, [%rd208+2048];
$L__BB57_11:
	add.s32 	%r539, %r1, 768;
	setp.lt.s32 	%p110, %r539, %r2;
	@%p110 bra 	$L__BB57_13;
	ld.global.u32 	%r661, [%rd18+3072];
	ld.global.u32 	%r660, [%rd17+3072];
	ld.global.u32 	%r659, [%rd16+3072];
	ld.global.u32 	%r658, [%rd15+3072];
	bra.uni 	$L__BB57_26;
$L__BB57_13:
	add.s64 	%rd209, %rd7, %rd14;
	cvta.to.global.u64 	%rd210, %rd35;
	shl.b64 	%rd211, %rd209, 2;
	add.s64 	%rd212, %rd210, %rd211;
	add.s64 	%rd213, %rd2, %rd211;
	cvta.to.global.u64 	%rd214, %rd37;
	add.s64 	%rd215, %rd214, %rd211;
	add.s64 	%rd216, %rd4, %rd211;
	ld.global.u32 	%r661, [%rd212+3072];
	ld.global.u32 	%r660, [%rd213+3072];
	ld.global.u32 	%r659, [%rd215+3072];
	ld.global.u32 	%r658, [%rd216+3072];
	bra.uni 	$L__BB57_26;
$L__BB57_14:
	add.s64 	%rd217, %rd8, %rd9;
	add.s64 	%rd218, %rd217, %rd10;
	setp.ge.s32 	%p111, %r1, %r2;
	cvt.u64.u32 	%rd219, %r1;
	add.s64 	%rd220, %rd7, %rd219;
	shl.b64 	%rd221, %rd220, 4;
	add.s64 	%rd19, %rd1, %rd221;
	sub.s32 	%r540, %r1, %r2;
	cvt.s64.s32 	%rd222, %r540;
	add.s64 	%rd223, %rd218, %rd222;
	shl.b64 	%rd224, %rd223, 4;
	add.s64 	%rd20, %rd1, %rd224;
	@%p111 bra 	$L__BB57_16;
	ld.global.u32 	%r673, [%rd19];
	ld.global.u32 	%r672, [%rd19+4];
	ld.global.u32 	%r671, [%rd19+8];
	ld.global.u32 	%r670, [%rd19+12];
	bra.uni 	$L__BB57_17;
$L__BB57_16:
	ld.global.u32 	%r673, [%rd20];
	ld.global.u32 	%r672, [%rd20+4];
	ld.global.u32 	%r671, [%rd20+8];
	ld.global.u32 	%r670, [%rd20+12];
$L__BB57_17:
	add.s32 	%r541, %r1, 256;
	setp.lt.s32 	%p112, %r541, %r2;
	@%p112 bra 	$L__BB57_19;
	ld.global.u32 	%r669, [%rd20+4096];
	ld.global.u32 	%r668, [%rd20+4100];
	ld.global.u32 	%r667, [%rd20+4104];
	ld.global.u32 	%r666, [%rd20+4108];
	bra.uni 	$L__BB57_20;
$L__BB57_19:
	ld.global.u32 	%r669, [%rd19+4096];
	ld.global.u32 	%r668, [%rd19+4100];
	ld.global.u32 	%r667, [%rd19+4104];
	ld.global.u32 	%r666, [%rd19+4108];
$L__BB57_20:
	add.s32 	%r542, %r1, 512;
	setp.lt.s32 	%p113, %r542, %r2;
	@%p113 bra 	$L__BB57_22;
	ld.global.u32 	%r665, [%rd20+8192];
	ld.global.u32 	%r664, [%rd20+8196];
	ld.global.u32 	%r663, [%rd20+8200];
	ld.global.u32 	%r662, [%rd20+8204];
	bra.uni 	$L__BB57_23;
$L__BB57_22:
	ld.global.u32 	%r665, [%rd19+8192];
	ld.global.u32 	%r664, [%rd19+8196];
	ld.global.u32 	%r663, [%rd19+8200];
	ld.global.u32 	%r662, [%rd19+8204];
$L__BB57_23:
	add.s32 	%r543, %r1, 768;
	setp.lt.s32 	%p114, %r543, %r2;
	@%p114 bra 	$L__BB57_25;
	ld.global.u32 	%r661, [%rd20+12288];
	ld.global.u32 	%r660, [%rd20+12292];
	ld.global.u32 	%r659, [%rd20+12296];
	ld.global.u32 	%r658, [%rd20+12300];
	bra.uni 	$L__BB57_26;
$L__BB57_25:
	ld.global.u32 	%r661, [%rd19+12288];
	ld.global.u32 	%r660, [%rd19+12292];
	ld.global.u32 	%r659, [%rd19+12296];
	ld.global.u32 	%r658, [%rd19+12300];
$L__BB57_26:
	shl.b32 	%r544, %r1, 4;
	mov.u32 	%r545, _ZZN3cub18CUB_300001_SM_10006detail10merge_sort26DeviceMergeSortMergeKernelINS2_10policy_hubIN6thrust24THRUST_300001_SM_1000_NS12zip_iteratorIN4cuda3std3__45tupleIJNS6_6detail15normal_iteratorINS6_10device_ptrIiEEEESG_SG_SG_EEEEEE9Policy600ESI_PNS0_8NullTypeESI_SM_m7sortXYZNSB_IJiiiiEEESL_EEvbT2_T3_T4_PT6_PT7_T5_PSR_SR_NS1_7vsmem_tEE19static_temp_storage;
	add.s32 	%r546, %r545, %r544;
	st.shared.v4.u32 	[%r546], {%r673, %r672, %r671, %r670};
	st.shared.v4.u32 	[%r546+4096], {%r669, %r668, %r667, %r666};
	st.shared.v4.u32 	[%r546+8192], {%r665, %r664, %r663, %r662};
	st.shared.v4.u32 	[%r546+12288], {%r661, %r660, %r659, %r658};
	bar.sync 	0;
	// begin inline asm
	griddepcontrol.launch_dependents;
	// end inline asm
	add.s32 	%r108, %r3, %r2;
	shl.b32 	%r109, %r1, 2;
	min.s32 	%r110, %r109, %r108;
	shl.b32 	%r547, %r2, 4;
	add.s32 	%r111, %r545, %r547;
	setp.lt.s32 	%p115, %r110, %r3;
	sub.s32 	%r548, %r110, %r3;
	selp.b32 	%r676, 0, %r548, %p115;
	min.s32 	%r674, %r110, %r2;
	setp.ge.s32 	%p116, %r676, %r674;
	@%p116 bra 	$L__BB57_33;
$L__BB57_27:
	sub.s32 	%r549, %r674, %r676;
	shr.u32 	%r550, %r549, 31;
	add.s32 	%r551, %r549, %r550;
	shr.s32 	%r552, %r551, 1;
	add.s32 	%r116, %r552, %r676;
	shl.b32 	%r553, %r116, 4;
	add.s32 	%r555, %r545, %r553;
	ld.shared.u32 	%r117, [%r555+4];
	ld.shared.v2.u32 	{%r118, %r119}, [%r555+8];
	not.b32 	%r556, %r116;
	add.s32 	%r557, %r110, %r556;
	shl.b32 	%r558, %r557, 4;
	add.s32 	%r559, %r111, %r558;
	ld.shared.u32 	%r120, [%r559+4];
	ld.shared.v2.u32 	{%r121, %r122}, [%r559+8];
	setp.ne.s32 	%p117, %r120, %r117;
	@%p117 bra 	$L__BB57_31;
	setp.ne.s32 	%p118, %r121, %r118;
	@%p118 bra 	$L__BB57_30;
	setp.lt.s32 	%p148, %r122, %r119;
	bra.uni 	$L__BB57_32;
$L__BB57_30:
	setp.lt.s32 	%p148, %r121, %r118;
	bra.uni 	$L__BB57_32;
$L__BB57_31:
	setp.lt.s32 	%p148, %r120, %r117;
$L__BB57_32:
	add.s32 	%r560, %r116, 1;
	selp.b32 	%r676, %r676, %r560, %p148;
	selp.b32 	%r674, %r116, %r674, %p148;
	setp.lt.s32 	%p119, %r676, %r674;
	@%p119 bra 	$L__BB57_27;
$L__BB57_33:
	sub.s32 	%r561, %r110, %r676;
	add.s32 	%r126, %r561, %r2;
	shl.b32 	%r562, %r561, 4;
	add.s32 	%r127, %r111, %r562;
	ld.shared.v4.u32 	{%r677, %r680, %r679, %r678}, [%r127];
	shl.b32 	%r563, %r676, 4;
	add.s32 	%r132, %r545, %r563;
	ld.shared.v4.u32 	{%r689, %r690, %r691, %r692}, [%r132];
	setp.ge.s32 	%p121, %r126, %r108;
	mov.pred 	%p149, 0;
	@%p121 bra 	$L__BB57_40;
	setp.ge.s32 	%p123, %r676, %r2;
	mov.pred 	%p149, -1;
	@%p123 bra 	$L__BB57_40;
	setp.ne.s32 	%p124, %r680, %r690;
	@%p124 bra 	$L__BB57_39;
	setp.ne.s32 	%p125, %r679, %r691;
	@%p125 bra 	$L__BB57_38;
	setp.lt.s32 	%p149, %r678, %r692;
	bra.uni 	$L__BB57_40;
$L__BB57_38:
	setp.lt.s32 	%p149, %r679, %r691;
	bra.uni 	$L__BB57_40;
$L__BB57_39:
	setp.lt.s32 	%p149, %r680, %r690;
$L__BB57_40:
	selp.b32 	%r137, %r677, %r689, %p149;
	selp.b32 	%r138, %r680, %r690, %p149;
	selp.b32 	%r139, %r679, %r691, %p149;
	selp.b32 	%r140, %r678, %r692, %p149;
	selp.u32 	%r565, 1, 0, %p149;
	add.s32 	%r141, %r126, %r565;
	not.pred 	%p126, %p149;
	selp.u32 	%r566, 1, 0, %p126;
	add.s32 	%r142, %r676, %r566;
	@%p126 bra 	$L__BB57_42;
	ld.shared.v4.u32 	{%r677, %r680, %r679, %r678}, [%r127+16];
	bra.uni 	$L__BB57_43;
$L__BB57_42:
	ld.shared.v4.u32 	{%r689, %r690, %r691, %r692}, [%r132+16];
$L__BB57_43:
	setp.ge.s32 	%p128, %r141, %r108;
	mov.pred 	%p150, 0;
	@%p128 bra 	$L__BB57_50;
	setp.ge.s32 	%p130, %r142, %r2;
	mov.pred 	%p150, -1;
	@%p130 bra 	$L__BB57_50;
	setp.eq.s32 	%p131, %r680, %r690;
	@%p131 bra 	$L__BB57_47;
	setp.lt.s32 	%p150, %r680, %r690;
	bra.uni 	$L__BB57_50;
$L__BB57_47:
	setp.eq.s32 	%p132, %r679, %r691;
	@%p132 bra 	$L__BB57_49;
	setp.lt.s32 	%p150, %r679, %r691;
	bra.uni 	$L__BB57_50;
$L__BB57_49:
	setp.lt.s32 	%p150, %r678, %r692;
$L__BB57_50:
	selp.b32 	%r159, %r677, %r689, %p150;
	selp.b32 	%r160, %r680, %r690, %p150;
	selp.b32 	%r161, %r679, %r691, %p150;
	selp.b32 	%r162, %r678, %r692, %p150;
	selp.u32 	%r567, 1, 0, %p150;
	add.s32 	%r163, %r141, %r567;
	not.pred 	%p133, %p150;
	selp.u32 	%r568, 1, 0, %p133;
	add.s32 	%r164, %r142, %r568;
	@%p150 bra 	$L__BB57_52;
	shl.b32 	%r569, %r164, 4;
	add.s32 	%r571, %r545, %r569;
	ld.shared.v4.u32 	{%r689, %r690, %r691, %r692}, [%r571];
	bra.uni 	$L__BB57_53;
$L__BB57_52:
	shl.b32 	%r572, %r163, 4;
	add.s32 	%r574, %r545, %r572;
	ld.shared.v4.u32 	{%r677, %r680, %r679, %r678}, [%r574];
$L__BB57_53:
	setp.ge.s32 	%p135, %r163, %r108;
	mov.pred 	%p151, 0;
	@%p135 bra 	$L__BB57_60;
	setp.ge.s32 	%p137, %r164, %r2;
	mov.pred 	%p151, -1;
	@%p137 bra 	$L__BB57_60;
	setp.eq.s32 	%p138, %r680, %r690;
	@%p138 bra 	$L__BB57_57;
	setp.lt.s32 	%p151, %r680, %r690;
	bra.uni 	$L__BB57_60;
$L__BB57_57:
	setp.eq.s32 	%p139, %r679, %r691;
	@%p139 bra 	$L__BB57_59;
	setp.lt.s32 	%p151, %r679, %r691;
	bra.uni 	$L__BB57_60;
$L__BB57_59:
	setp.lt.s32 	%p151, %r678, %r692;
$L__BB57_60:
	selp.b32 	%r181, %r677, %r689, %p151;
	selp.b32 	%r182, %r680, %r690, %p151;
	selp.b32 	%r183, %r679, %r691, %p151;
	selp.b32 	%r184, %r678, %r692, %p151;
	selp.u32 	%r575, 1, 0, %p151;
	add.s32 	%r185, %r163, %r575;
	not.pred 	%p140, %p151;
	selp.u32 	%r576, 1, 0, %p140;
	add.s32 	%r186, %r164, %r576;
	@%p151 bra 	$L__BB57_62;
	shl.b32 	%r577, %r186, 4;
	add.s32 	%r579, %r545, %r577;
	ld.shared.v4.u32 	{%r689, %r690, %r691, %r692}, [%r579];
	bra.uni 	$L__BB57_63;
$L__BB57_62:
	shl.b32 	%r580, %r185, 4;
	add.s32 	%r582, %r545, %r580;
	ld.shared.v4.u32 	{%r677, %r680, %r679, %r678}, [%r582];
$L__BB57_63:
	setp.ge.s32 	%p142, %r185, %r108;
	mov.pred 	%p152, 0;
	@%p142 bra 	$L__BB57_70;
	setp.ge.s32 	%p144, %r186, %r2;
	mov.pred 	%p152, -1;
	@%p144 bra 	$L__BB57_70;
	setp.eq.s32 	%p145, %r680, %r690;
	@%p145 bra 	$L__BB57_67;
	setp.lt.s32 	%p152, %r680, %r690;
	bra.uni 	$L__BB57_70;
$L__BB57_67:
	setp.eq.s32 	%p146, %r679, %r691;
	@%p146 bra 	$L__BB57_69;
	setp.lt.s32 	%p152, %r679, %r691;
	bra.uni 	$L__BB57_70;
$L__BB57_69:
	setp.lt.s32 	%p152, %r678, %r692;
$L__BB57_70:
	ld.param.s8 	%rs5, [_ZN3cub18CUB_300001_SM_10006detail10merge_sort26DeviceMergeSortMergeKernelINS2_10policy_hubIN6thrust24THRUST_300001_SM_1000_NS12zip_iteratorIN4cuda3std3__45tupleIJNS6_6detail15normal_iteratorINS6_10device_ptrIiEEEESG_SG_SG_EEEEEE9Policy600ESI_PNS0_8NullTypeESI_SM_m7sortXYZNSB_IJiiiiEEESL_EEvbT2_T3_T4_PT6_PT7_T5_PSR_SR_NS1_7vsmem_tE_param_0];
	setp.eq.s16 	%p147, %rs5, 0;
	selp.b32 	%r203, %r677, %r689, %p152;
	selp.b32 	%r204, %r680, %r690, %p152;
	selp.b32 	%r205, %r679, %r691, %p152;
	selp.b32 	%r206, %r678, %r692, %p152;
	bar.sync 	0;
	@%p147 bra 	$L__BB57_72;
	ld.param.u64 	%rd244, [_ZN3cub18CUB_300001_SM_10006detail10merge_sort26DeviceMergeSortMergeKernelINS2_10policy_hubIN6thrust24THRUST_300001_SM_1000_NS12zip_iteratorIN4cuda3std3__45tupleIJNS6_6detail15normal_iteratorINS6_10device_ptrIiEEEESG_SG_SG_EEEEEE9Policy600ESI_PNS0_8NullTypeESI_SM_m7sortXYZNSB_IJiiiiEEESL_EEvbT2_T3_T4_PT6_PT7_T5_PSR_SR_NS1_7vsmem_tE_param_4];
	// begin inline asm
	mov.u32 %r583, %laneid;
	// end inline asm
	and.b32  	%r584, %r109, 3968;
	shl.b32 	%r585, %r583, 2;
	add.s32 	%r586, %r585, %r584;
	shl.b32 	%r587, %r586, 4;
	add.s32 	%r589, %r545, %r587;
	st.shared.v4.u32 	[%r589], {%r137, %r138, %r139, %r140};
	st.shared.v4.u32 	[%r589+16], {%r159, %r160, %r161, %r162};
	st.shared.v4.u32 	[%r589+32], {%r181, %r182, %r183, %r184};
	st.shared.v4.u32 	[%r589+48], {%r203, %r204, %r205, %r206};
	bar.warp.sync 	-1;
	mad.lo.s32 	%r590, %r583, -48, %r589;
	ld.shared.v4.u32 	{%r591, %r592, %r593, %r594}, [%r590];
	ld.shared.v4.u32 	{%r595, %r596, %r597, %r598}, [%r590+512];
	ld.shared.v4.u32 	{%r599, %r600, %r601, %r602}, [%r590+1024];
	ld.shared.v4.u32 	{%r603, %r604, %r605, %r606}, [%r590+1536];
	and.b32  	%r607, %r1, 31;
	or.b32  	%r608, %r584, %r607;
	cvt.u64.u32 	%rd225, %r608;
	add.s64 	%rd226, %rd6, %rd225;
	cvta.to.global.u64 	%rd227, %rd244;
	shl.b64 	%rd228, %rd226, 4;
	add.s64 	%rd229, %rd227, %rd228;
	st.global.u32 	[%rd229], %r591;
	st.global.u32 	[%rd229+4], %r592;
	st.global.u32 	[%rd229+8], %r593;
	st.global.u32 	[%rd229+12], %r594;
	st.global.u32 	[%rd229+512], %r595;
	st.global.u32 	[%rd229+516], %r596;
	st.global.u32 	[%rd229+520], %r597;
	st.global.u32 	[%rd229+524], %r598;
	st.global.u32 	[%rd229+1024], %r599;
	st.global.u32 	[%rd229+1028], %r600;
	st.global.u32 	[%rd229+1032], %r601;
	st.global.u32 	[%rd229+1036], %r602;
	st.global.u32 	[%rd229+1536], %r603;
	st.global.u32 	[%rd229+1540], %r604;
	st.global.u32 	[%rd229+1544], %r605;
	st.global.u32 	[%rd229+1548], %r606;
	bra.uni 	$L__BB57_171;
$L__BB57_72:
	// begin inline asm
	mov.u32 %r609, %laneid;
	// end inline asm
	and.b32  	%r610, %r109, 3968;
	shl.b32 	%r611, %r609, 2;
	add.s32 	%r612, %r611, %r610;
	shl.b32 	%r613, %r612, 4;
	add.s32 	%r615, %r545, %r613;
	st.shared.v4.u32 	[%r615], {%r137, %r138, %r139, %r140};
	st.shared.v4.u32 	[%r615+16], {%r159, %r160, %r161, %r162};
	st.shared.v4.u32 	[%r615+32], {%r181, %r182, %r183, %r184};
	st.shared.v4.u32 	[%r615+48], {%r203, %r204, %r205, %r206};
	bar.warp.sync 	-1;
	mad.lo.s32 	%r616, %r609, -48, %r615;
	ld.shared.v4.u32 	{%r617, %r618, %r619, %r620}, [%r616];
	ld.shared.v4.u32 	{%r621, %r622, %r623, %r624}, [%r616+512];
	ld.shared.v4.u32 	{%r625, %r626, %r627, %r628}, [%r616+1024];
	ld.shared.v4.u32 	{%r629, %r630, %r631, %r632}, [%r616+1536];
	and.b32  	%r633, %r1, 31;
	cvt.u64.u32 	%rd230, %r610;
	cvt.u64.u32 	%rd231, %r633;
	add.s64 	%rd232, %rd6, %rd231;
	add.s64 	%rd233, %rd232, %rd230;
	cvta.to.global.u64 	%rd234, %rd35;
	shl.b64 	%rd235, %rd233, 2;
	add.s64 	%rd236, %rd234, %rd235;
	add.s64 	%rd237, %rd2, %rd235;
	cvta.to.global.u64 	%rd238, %rd37;
	add.s64 	%rd239, %rd238, %rd235;
	add.s64 	%rd240, %rd4, %rd235;
	st.global.u32 	[%rd236], %r617;
	st.global.u32 	[%rd237], %r618;
	st.global.u32 	[%rd239], %r619;
	st.global.u32 	[%rd240], %r620;
	st.global.u32 	[%rd236+128], %r621;
	st.global.u32 	[%rd237+128], %r622;
	st.global.u32 	[%rd239+128], %r623;
	st.global.u32 	[%rd240+128], %r624;
	st.global.u32 	[%rd236+256], %r625;
	st.global.u32 	[%rd237+256], %r626;
	st.global.u32 	[%rd239+256], %r627;
	st.global.u32 	[%rd240+256], %r628;
	st.global.u32 	[%rd236+384], %r629;
	st.global.u32 	[%rd237+384], %r630;
	st.global.u32 	[%rd239+384], %r631;
	st.global.u32 	[%rd240+384], %r632;
	bra.uni 	$L__BB57_171;
$L__BB57_73:
	ld.param.u64 	%rd247, [_ZN3cub18CUB_300001_SM_10006detail10merge_sort26DeviceMergeSortMergeKernelINS2_10policy_hubIN6thrust24THRUST_300001_SM_1000_NS12zip_iteratorIN4cuda3std3__45tupleIJNS6_6detail15normal_iteratorINS6_10device_ptrIiEEEESG_SG_SG_EEEEEE9Policy600ESI_PNS0_8NullTypeESI_SM_m7sortXYZNSB_IJiiiiEEESL_EEvbT2_T3_T4_PT6_PT7_T5_PSR_SR_NS1_7vsmem_tE_param_8];
	ld.param.u64 	%rd245, [_ZN3cub18CUB_300001_SM_10006detail10merge_sort26DeviceMergeSortMergeKernelINS2_10policy_hubIN6thrust24THRUST_300001_SM_1000_NS12zip_iteratorIN4cuda3std3__45tupleIJNS6_6detail15normal_iteratorINS6_10device_ptrIiEEEESG_SG_SG_EEEEEE9Policy600ESI_PNS0_8NullTypeESI_SM_m7sortXYZNSB_IJiiiiEEESL_EEvbT2_T3_T4_PT6_PT7_T5_PSR_SR_NS1_7vsmem_tE_param_7];
	ld.param.u64 	%rd241, [_ZN3cub18CUB_300001_SM_10006detail10merge_sort26DeviceMergeSortMergeKernelINS2_10policy_hubIN6thrust24THRUST_300001_SM_1000_NS12zip_iteratorIN4cuda3std3__45tupleIJNS6_6detail15normal_iteratorINS6_10device_ptrIiEEEESG_SG_SG_EEEEEE9Policy600ESI_PNS0_8NullTypeESI_SM_m7sortXYZNSB_IJiiiiEEESL_EEvbT2_T3_T4_PT6_PT7_T5_PSR_SR_NS1_7vsmem_tE_param_3];
	ld.param.s8 	%rs2, [_ZN3cub18CUB_300001_SM_10006detail10merge_sort26DeviceMergeSortMergeKernelINS2_10policy_hubIN6thrust24THRUST_300001_SM_1000_NS12zip_iteratorIN4cuda3std3__45tupleIJNS6_6detail15normal_iteratorINS6_10device_ptrIiEEEESG_SG_SG_EEEEEE9Policy600ESI_PNS0_8NullTypeESI_SM_m7sortXYZNSB_IJiiiiEEESL_EEvbT2_T3_T4_PT6_PT7_T5_PSR_SR_NS1_7vsmem_tE_param_0];
	cvta.to.global.u64 	%rd43, %rd245;
	shl.b64 	%rd44, %rd5, 3;
	add.s64 	%rd45, %rd43, %rd44;
	ld.global.u64 	%rd21, [%rd45];
	ld.global.u64 	%rd46, [%rd45+8];
	neg.s64 	%rd47, %rd247;
	and.b64  	%rd48, %rd47, %rd5;
	shl.b64 	%rd22, %rd48, 10;
	shl.b64 	%rd49, %rd247, 9;
	and.b64  	%rd23, %rd49, -1024;
	sub.s64 	%rd50, %rd5, %rd48;
	shl.b64 	%rd51, %rd50, 10;
	sub.s64 	%rd52, %rd21, %rd22;
	sub.s64 	%rd53, %rd46, %rd22;
	sub.s64 	%rd54, %rd241, %rd22;
	max.u64 	%rd55, %rd54, %rd23;
	sub.s64 	%rd56, %rd55, %rd23;
	sub.s64 	%rd57, %rd51, %rd52;
	min.u64 	%rd24, %rd57, %rd56;
	setp.eq.s64 	%p42, %rd50, -1;
	selp.b64 	%rd58, 1023, 1024, %p42;
	add.s64 	%rd59, %rd58, %rd51;
	sub.s64 	%rd60, %rd59, %rd53;
	or.b64  	%rd61, %rd47, %rd5;
	setp.eq.s64 	%p43, %rd61, -1;
	min.u64 	%rd62, %rd23, %rd54;
	selp.b64 	%rd63, %rd62, %rd53, %p43;
	selp.b64 	%rd64, %rd23, %rd60, %p43;
	min.u64 	%rd65, %rd64, %rd56;
	sub.s64 	%rd25, %rd63, %rd52;
	cvt.u32.u64 	%r207, %rd25;
	cvt.u32.u64 	%r461, %rd65;
	cvt.u32.u64 	%r462, %rd24;
	sub.s32 	%r208, %r461, %r462;
	// begin inline asm
	griddepcontrol.wait;
	// end inline asm
	setp.eq.s16 	%p44, %rs2, 0;
	@%p44 bra 	$L__BB57_90;
	cvta.to.global.u64 	%rd26, %rd35;
	add.s64 	%rd66, %rd22, %rd23;
	add.s64 	%rd27, %rd66, %rd24;
	add.s32 	%r209, %r208, %r207;
	setp.ge.s32 	%p45, %r1, %r209;
	mov.b32 	%r737, 0;
	mov.u32 	%r738, %r737;
	mov.u32 	%r739, %r737;
	mov.u32 	%r740, %r737;
	@%p45 bra 	$L__BB57_78;
	setp.ge.s32 	%p46, %r1, %r207;
	@%p46 bra 	$L__BB57_77;
	cvt.u64.u32 	%rd74, %r1;
	add.s64 	%rd75, %rd21, %rd74;
	shl.b64 	%rd76, %rd75, 2;
	add.s64 	%rd77, %rd26, %rd76;
	add.s64 	%rd78, %rd2, %rd76;
	add.s64 	%rd79, %rd3, %rd76;
	add.s64 	%rd80, %rd4, %rd76;
	ld.global.u32 	%r740, [%rd77];
	ld.global.u32 	%r739, [%rd78];
	ld.global.u32 	%r738, [%rd79];
	ld.global.u32 	%r737, [%rd80];
	bra.uni 	$L__BB57_78;
$L__BB57_77:
	sub.s32 	%r464, %r1, %r207;
	cvt.s64.s32 	%rd67, %r464;
	add.s64 	%rd68, %rd27, %rd67;
	shl.b64 	%rd69, %rd68, 2;
	add.s64 	%rd70, %rd26, %rd69;
	add.s64 	%rd71, %rd2, %rd69;
	add.s64 	%rd72, %rd3, %rd69;
	add.s64 	%rd73, %rd4, %rd69;
	ld.global.u32 	%r740, [%rd70];
	ld.global.u32 	%r739, [%rd71];
	ld.global.u32 	%r738, [%rd72];
	ld.global.u32 	%r737, [%rd73];
$L__BB57_78:
	add.s32 	%r222, %r1, 256;
	setp.ge.s32 	%p47, %r222, %r209;
	mov.b32 	%r733, 0;
	mov.u32 	%r734, %r733;
	mov.u32 	%r735, %r733;
	mov.u32 	%r736, %r733;
	@%p47 bra 	$L__BB57_82;
	setp.lt.s32 	%p48, %r222, %r207;
	@%p48 bra 	$L__BB57_81;
	cvt.s64.s32 	%rd81, %rd25;
	cvt.u64.u32 	%rd82, %r1;
	sub.s64 	%rd83, %rd82, %rd81;
	add.s64 	%rd84, %rd27, %rd83;
	shl.b64 	%rd85, %rd84, 2;
	add.s64 	%rd86, %rd26, %rd85;
	add.s64 	%rd87, %rd2, %rd85;
	add.s64 	%rd88, %rd3, %rd85;
	add.s64 	%rd89, %rd4, %rd85;
	ld.global.u32 	%r736, [%rd86+1024];
	ld.global.u32 	%r735, [%rd87+1024];
	ld.global.u32 	%r734, [%rd88+1024];
	ld.global.u32 	%r733, [%rd89+1024];
	bra.uni 	$L__BB57_82;
$L__BB57_81:
	cvt.u64.u32 	%rd90, %r1;
	add.s64 	%rd91, %rd21, %rd90;
	shl.b64 	%rd92, %rd91, 2;
	add.s64 	%rd93, %rd26, %rd92;
	add.s64 	%rd94, %rd2, %rd92;
	add.s64 	%rd95, %rd3, %rd92;
	add.s64 	%rd96, %rd4, %rd92;
	ld.global.u32 	%r736, [%rd93+1024];
	ld.global.u32 	%r735, [%rd94+1024];
	ld.global.u32 	%r734, [%rd95+1024];
	ld.global.u32 	%r733, [%rd96+1024];
$L__BB57_82:
	add.s32 	%r235, %r1, 512;
	setp.ge.s32 	%p49, %r235, %r209;
	mov.b32 	%r729, 0;
	mov.u32 	%r730, %r729;
	mov.u32 	%r731, %r729;
	mov.u32 	%r732, %r729;
	@%p49 bra 	$L__BB57_86;
	setp.lt.s32 	%p50, %r235, %r207;
	@%p50 bra 	$L__BB57_85;
	cvt.s64.s32 	%rd97, %rd25;
	cvt.u64.u32 	%rd98, %r1;
	sub.s64 	%rd99, %rd98, %rd97;
	add.s64 	%rd100, %rd27, %rd99;
	cvta.to.global.u64 	%rd101, %rd35;
	shl.b64 	%rd102, %rd100, 2;
	add.s64 	%rd103, %rd101, %rd102;
	add.s64 	%rd104, %rd2, %rd102;
	add.s64 	%rd105, %rd3, %rd102;
	add.s64 	%rd106, %rd4, %rd102;
	ld.global.u32 	%r732, [%rd103+2048];
	ld.global.u32 	%r731, [%rd104+2048];
	ld.global.u32 	%r730, [%rd105+2048];
	ld.global.u32 	%r729, [%rd106+2048];
	bra.uni 	$L__BB57_86;
$L__BB57_85:
	cvt.u64.u32 	%rd107, %r1;
	add.s64 	%rd108, %rd21, %rd107;
	cvta.to.global.u64 	%rd109, %rd35;
	shl.b64 	%rd110, %rd108, 2;
	add.s64 	%rd111, %rd109, %rd110;
	add.s64 	%rd112, %rd2, %rd110;
	add.s64 	%rd113, %rd3, %rd110;
	add.s64 	%rd114, %rd4, %rd110;
	ld.global.u32 	%r732, [%rd111+2048];
	ld.global.u32 	%r731, [%rd112+2048];
	ld.global.u32 	%r730, [%rd113+2048];
	ld.global.u32 	%r729, [%rd114+2048];
$L__BB57_86:
	add.s32 	%r248, %r1, 768;
	setp.ge.s32 	%p51, %r248, %r209;
	mov.b32 	%r725, 0;
	mov.u32 	%r726, %r725;
	mov.u32 	%r727, %r725;
	mov.u32 	%r728, %r725;
	@%p51 bra 	$L__BB57_106;
	setp.lt.s32 	%p52, %r248, %r207;
	@%p52 bra 	$L__BB57_89;
	cvt.s64.s32 	%rd115, %rd25;
	cvt.u64.u32 	%rd116, %r1;
	sub.s64 	%rd117, %rd116, %rd115;
	add.s64 	%rd118, %rd27, %rd117;
	cvta.to.global.u64 	%rd119, %rd35;
	shl.b64 	%rd120, %rd118, 2;
	add.s64 	%rd121, %rd119, %rd120;
	add.s64 	%rd122, %rd2, %rd120;
	add.s64 	%rd123, %rd3, %rd120;
	add.s64 	%rd124, %rd4, %rd120;
	ld.global.u32 	%r728, [%rd121+3072];
	ld.global.u32 	%r727, [%rd122+3072];
	ld.global.u32 	%r726, [%rd123+3072];
	ld.global.u32 	%r725, [%rd124+3072];
	bra.uni 	$L__BB57_106;
$L__BB57_89:
	cvt.u64.u32 	%rd125, %r1;
	add.s64 	%rd126, %rd21, %rd125;
	cvta.to.global.u64 	%rd127, %rd35;
	shl.b64 	%rd128, %rd126, 2;
	add.s64 	%rd129, %rd127, %rd128;
	add.s64 	%rd130, %rd2, %rd128;
	add.s64 	%rd131, %rd3, %rd128;
	add.s64 	%rd132, %rd4, %rd128;
	ld.global.u32 	%r728, [%rd129+3072];
	ld.global.u32 	%r727, [%rd130+3072];
	ld.global.u32 	%r726, [%rd131+3072];
	ld.global.u32 	%r725, [%rd132+3072];
	bra.uni 	$L__BB57_106;
$L__BB57_90:
	add.s64 	%rd133, %rd22, %rd23;
	add.s64 	%rd134, %rd133, %rd24;
	add.s32 	%r257, %r208, %r207;
	setp.ge.s32 	%p53, %r1, %r257;
	cvt.u64.u32 	%rd135, %r1;
	add.s64 	%rd136, %rd21, %rd135;
	shl.b64 	%rd137, %rd136, 4;
	add.s64 	%rd28, %rd1, %rd137;
	sub.s32 	%r469, %r1, %r207;
	cvt.s64.s32 	%rd138, %r469;
	add.s64 	%rd139, %rd134, %rd138;
	shl.b64 	%rd140, %rd139, 4;
	add.s64 	%rd29, %rd1, %rd140;
	mov.b32 	%r737, 0;
	mov.u32 	%r738, %r737;
	mov.u32 	%r739, %r737;
	mov.u32 	%r740, %r737;
	@%p53 bra 	$L__BB57_94;
	setp.ge.s32 	%p54, %r1, %r207;
	@%p54 bra 	$L__BB57_93;
	ld.global.u32 	%r740, [%rd28];
	ld.global.u32 	%r739, [%rd28+4];
	ld.global.u32 	%r738, [%rd28+8];
	ld.global.u32 	%r737, [%rd28+12];
	bra.uni 	$L__BB57_94;
$L__BB57_93:
	ld.global.u32 	%r740, [%rd29];
	ld.global.u32 	%r739, [%rd29+4];
	ld.global.u32 	%r738, [%rd29+8];
	ld.global.u32 	%r737, [%rd29+12];
$L__BB57_94:
	add.s32 	%r270, %r1, 256;
	setp.ge.s32 	%p55, %r270, %r257;
	mov.b32 	%r733, 0;
	mov.u32 	%r734, %r733;
	mov.u32 	%r735, %r733;
	mov.u32 	%r736, %r733;
	@%p55 bra 	$L__BB57_98;
	setp.lt.s32 	%p56, %r270, %r207;
	@%p56 bra 	$L__BB57_97;
	ld.global.u32 	%r736, [%rd29+4096];
	ld.global.u32 	%r735, [%rd29+4100];
	ld.global.u32 	%r734, [%rd29+4104];
	ld.global.u32 	%r733, [%rd29+4108];
	bra.uni 	$L__BB57_98;
$L__BB57_97:
	ld.global.u32 	%r736, [%rd28+4096];
	ld.global.u32 	%r735, [%rd28+4100];
	ld.global.u32 	%r734, [%rd28+4104];
	ld.global.u32 	%r733, [%rd28+4108];
$L__BB57_98:
	add.s32 	%r283, %r1, 512;
	setp.ge.s32 	%p57, %r283, %r257;
	mov.b32 	%r729, 0;
	mov.u32 	%r730, %r729;
	mov.u32 	%r731, %r729;
	mov.u32 	%r732, %r729;
	@%p57 bra 	$L__BB57_102;
	setp.lt.s32 	%p58, %r283, %r207;
	@%p58 bra 	$L__BB57_101;
	ld.global.u32 	%r732, [%rd29+8192];
	ld.global.u32 	%r731, [%rd29+8196];
	ld.global.u32 	%r730, [%rd29+8200];
	ld.global.u32 	%r729, [%rd29+8204];
	bra.uni 	$L__BB57_102;
$L__BB57_101:
	ld.global.u32 	%r732, [%rd28+8192];
	ld.global.u32 	%r731, [%rd28+8196];
	ld.global.u32 	%r730, [%rd28+8200];
	ld.global.u32 	%r729, [%rd28+8204];
$L__BB57_102:
	add.s32 	%r296, %r1, 768;
	setp.ge.s32 	%p59, %r296, %r257;
	mov.b32 	%r725, 0;
	mov.u32 	%r726, %r725;
	mov.u32 	%r727, %r725;
	mov.u32 	%r728, %r725;
	@%p59 bra 	$L__BB57_106;
	setp.lt.s32 	%p60, %r296, %r207;
	@%p60 bra 	$L__BB57_105;
	ld.global.u32 	%r728, [%rd29+12288];
	ld.global.u32 	%r727, [%rd29+12292];
	ld.global.u32 	%r726, [%rd29+12296];
	ld.global.u32 	%r725, [%rd29+12300];
	bra.uni 	$L__BB57_106;
$L__BB57_105:
	ld.global.u32 	%r728, [%rd28+12288];
	ld.global.u32 	%r727, [%rd28+12292];
	ld.global.u32 	%r726, [%rd28+12296];
	ld.global.u32 	%r725, [%rd28+12300];
$L__BB57_106:
	shl.b32 	%r473, %r1, 4;
	mov.u32 	%r474, _ZZN3cub18CUB_300001_SM_10006detail10merge_sort26DeviceMergeSortMergeKernelINS2_10policy_hubIN6thrust24THRUST_300001_SM_1000_NS12zip_iteratorIN4cuda3std3__45tupleIJNS6_6detail15normal_iteratorINS6_10device_ptrIiEEEESG_SG_SG_EEEEEE9Policy600ESI_PNS0_8NullTypeESI_SM_m7sortXYZNSB_IJiiiiEEESL_EEvbT2_T3_T4_PT6_PT7_T5_PSR_SR_NS1_7vsmem_tEE19static_temp_storage;
	add.s32 	%r475, %r474, %r473;
	st.shared.v4.u32 	[%r475], {%r740, %r739, %r738, %r737};
	st.shared.v4.u32 	[%r475+4096], {%r736, %r735, %r734, %r733};
	st.shared.v4.u32 	[%r475+8192], {%r732, %r731, %r730, %r729};
	st.shared.v4.u32 	[%r475+12288], {%r728, %r727, %r726, %r725};
	bar.sync 	0;
	// begin inline asm
	griddepcontrol.launch_dependents;
	// end inline asm
	add.s32 	%r321, %r208, %r207;
	shl.b32 	%r322, %r1, 2;
	min.s32 	%r323, %r322, %r321;
	shl.b32 	%r476, %r207, 4;
	add.s32 	%r324, %r474, %r476;
	setp.lt.s32 	%p61, %r323, %r208;
	sub.s32 	%r477, %r323, %r208;
	selp.b32 	%r743, 0, %r477, %p61;
	min.s32 	%r741, %r323, %r207;
	setp.ge.s32 	%p62, %r743, %r741;
	@%p62 bra 	$L__BB57_113;
$L__BB57_107:
	sub.s32 	%r478, %r741, %r743;
	shr.u32 	%r479, %r478, 31;
	add.s32 	%r480, %r478, %r479;
	shr.s32 	%r481, %r480, 1;
	add.s32 	%r329, %r481, %r743;
	shl.b32 	%r482, %r329, 4;
	add.s32 	%r484, %r474, %r482;
	ld.shared.u32 	%r330, [%r484+4];
	ld.shared.v2.u32 	{%r331, %r332}, [%r484+8];
	not.b32 	%r485, %r329;
	add.s32 	%r486, %r323, %r485;
	shl.b32 	%r487, %r486, 4;
	add.s32 	%r488, %r324, %r487;
	ld.shared.u32 	%r333, [%r488+4];
	ld.shared.v2.u32 	{%r334, %r335}, [%r488+8];
	setp.ne.s32 	%p63, %r333, %r330;
	@%p63 bra 	$L__BB57_111;
	setp.ne.s32 	%p64, %r334, %r331;
	@%p64 bra 	$L__BB57_110;
	setp.lt.s32 	%p153, %r335, %r332;
	bra.uni 	$L__BB57_112;
$L__BB57_110:
	setp.lt.s32 	%p153, %r334, %r331;
	bra.uni 	$L__BB57_112;
$L__BB57_111:
	setp.lt.s32 	%p153, %r333, %r330;
$L__BB57_112:
	add.s32 	%r489, %r329, 1;
	selp.b32 	%r743, %r743, %r489, %p153;
	selp.b32 	%r741, %r329, %r741, %p153;
	setp.lt.s32 	%p65, %r743, %r741;
	@%p65 bra 	$L__BB57_107;
$L__BB57_113:
	sub.s32 	%r490, %r323, %r743;
	add.s32 	%r339, %r490, %r207;
	shl.b32 	%r491, %r490, 4;
	add.s32 	%r340, %r324, %r491;
	ld.shared.v4.u32 	{%r744, %r747, %r746, %r745}, [%r340];
	shl.b32 	%r492, %r743, 4;
	add.s32 	%r345, %r474, %r492;
	ld.shared.v4.u32 	{%r756, %r757, %r758, %r759}, [%r345];
	setp.ge.s32 	%p67, %r339, %r321;
	mov.pred 	%p154, 0;
	@%p67 bra 	$L__BB57_120;
	setp.ge.s32 	%p69, %r743, %r207;
	mov.pred 	%p154, -1;
	@%p69 bra 	$L__BB57_120;
	setp.ne.s32 	%p70, %r747, %r757;
	@%p70 bra 	$L__BB57_119;
	setp.ne.s32 	%p71, %r746, %r758;
	@%p71 bra 	$L__BB57_118;
	setp.lt.s32 	%p154, %r745, %r759;
	bra.uni 	$L__BB57_120;
$L__BB57_118:
	setp.lt.s32 	%p154, %r746, %r758;
	bra.uni 	$L__BB57_120;
$L__BB57_119:
	setp.lt.s32 	%p154, %r747, %r757;
$L__BB57_120:
	selp.b32 	%r350, %r744, %r756, %p154;
	selp.b32 	%r351, %r747, %r757, %p154;
	selp.b32 	%r352, %r746, %r758, %p154;
	selp.b32 	%r353, %r745, %r759, %p154;
	selp.u32 	%r494, 1, 0, %p154;
	add.s32 	%r354, %r339, %r494;
	not.pred 	%p72, %p154;
	selp.u32 	%r495, 1, 0, %p72;
	add.s32 	%r355, %r743, %r495;
	@%p72 bra 	$L__BB57_122;
	ld.shared.v4.u32 	{%r744, %r747, %r746, %r745}, [%r340+16];
	bra.uni 	$L__BB57_123;
$L__BB57_122:
	ld.shared.v4.u32 	{%r756, %r757, %r758, %r759}, [%r345+16];
$L__BB57_123:
	setp.ge.s32 	%p74, %r354, %r321;
	mov.pred 	%p155, 0;
	@%p74 bra 	$L__BB57_130;
	setp.ge.s32 	%p76, %r355, %r207;
	mov.pred 	%p155, -1;
	@%p76 bra 	$L__BB57_130;
	setp.eq.s32 	%p77, %r747, %r757;
	@%p77 bra 	$L__BB57_127;
	setp.lt.s32 	%p155, %r747, %r757;
	bra.uni 	$L__BB57_130;
$L__BB57_127:
	setp.eq.s32 	%p78, %r746, %r758;
	@%p78 bra 	$L__BB57_129;
	setp.lt.s32 	%p155, %r746, %r758;
	bra.uni 	$L__BB57_130;
$L__BB57_129:
	setp.lt.s32 	%p155, %r745, %r759;
$L__BB57_130:
	selp.b32 	%r372, %r744, %r756, %p155;
	selp.b32 	%r373, %r747, %r757, %p155;
	selp.b32 	%r374, %r746, %r758, %p155;
	selp.b32 	%r375, %r745, %r759, %p155;
	selp.u32 	%r496, 1, 0, %p155;
	add.s32 	%r376, %r354, %r496;
	not.pred 	%p79, %p155;
	selp.u32 	%r497, 1, 0, %p79;
	add.s32 	%r377, %r355, %r497;
	@%p155 bra 	$L__BB57_132;
	shl.b32 	%r498, %r377, 4;
	add.s32 	%r500, %r474, %r498;
	ld.shared.v4.u32 	{%r756, %r757, %r758, %r759}, [%r500];
	bra.uni 	$L__BB57_133;
$L__BB57_132:
	shl.b32 	%r501, %r376, 4;
	add.s32 	%r503, %r474, %r501;
	ld.shared.v4.u32 	{%r744, %r747, %r746, %r745}, [%r503];
$L__BB57_133:
	setp.ge.s32 	%p81, %r376, %r321;
	mov.pred 	%p156, 0;
	@%p81 bra 	$L__BB57_140;
	setp.ge.s32 	%p83, %r377, %r207;
	mov.pred 	%p156, -1;
	@%p83 bra 	$L__BB57_140;
	setp.eq.s32 	%p84, %r747, %r757;
	@%p84 bra 	$L__BB57_137;
	setp.lt.s32 	%p156, %r747, %r757;
	bra.uni 	$L__BB57_140;
$L__BB57_137:
	setp.eq.s32 	%p85, %r746, %r758;
	@%p85 bra 	$L__BB57_139;
	setp.lt.s32 	%p156, %r746, %r758;
	bra.uni 	$L__BB57_140;
$L__BB57_139:
	setp.lt.s32 	%p156, %r745, %r759;
$L__BB57_140:
	selp.b32 	%r394, %r744, %r756, %p156;
	selp.b32 	%r395, %r747, %r757, %p156;
	selp.b32 	%r396, %r746, %r758, %p156;
	selp.b32 	%r397, %r745, %r759, %p156;
	selp.u32 	%r504, 1, 0, %p156;
	add.s32 	%r398, %r376, %r504;
	not.pred 	%p86, %p156;
	selp.u32 	%r505, 1, 0, %p86;
	add.s32 	%r399, %r377, %r505;
	@%p156 bra 	$L__BB57_142;
	shl.b32 	%r506, %r399, 4;
	add.s32 	%r508, %r474, %r506;
	ld.shared.v4.u32 	{%r756, %r757, %r758, %r759}, [%r508];
	bra.uni 	$L__BB57_143;
$L__BB57_142:
	shl.b32 	%r509, %r398, 4;
	add.s32 	%r511, %r474, %r509;
	ld.shared.v4.u32 	{%r744, %r747, %r746, %r745}, [%r511];
$L__BB57_143:
	setp.ge.s32 	%p88, %r398, %r321;
	mov.pred 	%p157, 0;
	@%p88 bra 	$L__BB57_150;
	setp.ge.s32 	%p90, %r399, %r207;
	mov.pred 	%p157, -1;
	@%p90 bra 	$L__BB57_150;
	setp.eq.s32 	%p91, %r747, %r757;
	@%p91 bra 	$L__BB57_147;
	setp.lt.s32 	%p157, %r747, %r757;
	bra.uni 	$L__BB57_150;
$L__BB57_147:
	setp.eq.s32 	%p92, %r746, %r758;
	@%p92 bra 	$L__BB57_149;
	setp.lt.s32 	%p157, %r746, %r758;
	bra.uni 	$L__BB57_150;
$L__BB57_149:
	setp.lt.s32 	%p157, %r745, %r759;
$L__BB57_150:
	ld.param.s8 	%rs3, [_ZN3cub18CUB_300001_SM_10006detail10merge_sort26DeviceMergeSortMergeKernelINS2_10policy_hubIN6thrust24THRUST_300001_SM_1000_NS12zip_iteratorIN4cuda3std3__45tupleIJNS6_6detail15normal_iteratorINS6_10device_ptrIiEEEESG_SG_SG_EEEEEE9Policy600ESI_PNS0_8NullTypeESI_SM_m7sortXYZNSB_IJiiiiEEESL_EEvbT2_T3_T4_PT6_PT7_T5_PSR_SR_NS1_7vsmem_tE_param_0];
	setp.eq.s16 	%p93, %rs3, 0;
	selp.b32 	%r416, %r744, %r756, %p157;
	selp.b32 	%r417, %r747, %r757, %p157;
	selp.b32 	%r418, %r746, %r758, %p157;
	selp.b32 	%r419, %r745, %r759, %p157;
	bar.sync 	0;
	@%p93 bra 	$L__BB57_161;
	// begin inline asm
	mov.u32 %r512, %laneid;
	// end inline asm
	and.b32  	%r420, %r322, 3968;
	shl.b32 	%r513, %r512, 2;
	add.s32 	%r514, %r513, %r420;
	shl.b32 	%r515, %r514, 4;
	add.s32 	%r517, %r474, %r515;
	st.shared.v4.u32 	[%r517], {%r350, %r351, %r352, %r353};
	st.shared.v4.u32 	[%r517+16], {%r372, %r373, %r374, %r375};
	st.shared.v4.u32 	[%r517+32], {%r394, %r395, %r396, %r397};
	st.shared.v4.u32 	[%r517+48], {%r416, %r417, %r418, %r419};
	bar.warp.sync 	-1;
	mad.lo.s32 	%r518, %r512, -48, %r517;
	ld.shared.v4.u32 	{%r424, %r423, %r422, %r421}, [%r518];
	ld.shared.v4.u32 	{%r428, %r427, %r426, %r425}, [%r518+512];
	ld.shared.v4.u32 	{%r432, %r431, %r430, %r429}, [%r518+1024];
	ld.shared.v4.u32 	{%r436, %r435, %r434, %r433}, [%r518+1536];
	setp.ne.s32 	%p94, %r1, 0;
	@%p94 bra 	$L__BB57_153;
	st.volatile.shared.u32 	[_ZZN3cub18CUB_300001_SM_10006detail10merge_sort26DeviceMergeSortMergeKernelINS2_10policy_hubIN6thrust24THRUST_300001_SM_1000_NS12zip_iteratorIN4cuda3std3__45tupleIJNS6_6detail15normal_iteratorINS6_10device_ptrIiEEEESG_SG_SG_EEEEEE9Policy600ESI_PNS0_8NullTypeESI_SM_m7sortXYZNSB_IJiiiiEEESL_EEvbT2_T3_T4_PT6_PT7_T5_PSR_SR_NS1_7vsmem_tEE19static_temp_storage+16384], %r321;
$L__BB57_153:
	ld.param.u64 	%rd243, [_ZN3cub18CUB_300001_SM_10006detail10merge_sort26DeviceMergeSortMergeKernelINS2_10policy_hubIN6thrust24THRUST_300001_SM_1000_NS12zip_iteratorIN4cuda3std3__45tupleIJNS6_6detail15normal_iteratorINS6_10device_ptrIiEEEESG_SG_SG_EEEEEE9Policy600ESI_PNS0_8NullTypeESI_SM_m7sortXYZNSB_IJiiiiEEESL_EEvbT2_T3_T4_PT6_PT7_T5_PSR_SR_NS1_7vsmem_tE_param_4];
	bar.sync 	0;
	ld.volatile.shared.u32 	%r437, [_ZZN3cub18CUB_300001_SM_10006detail10merge_sort26DeviceMergeSortMergeKernelINS2_10policy_hubIN6thrust24THRUST_300001_SM_1000_NS12zip_iteratorIN4cuda3std3__45tupleIJNS6_6detail15normal_iteratorINS6_10device_ptrIiEEEESG_SG_SG_EEEEEE9Policy600ESI_PNS0_8NullTypeESI_SM_m7sortXYZNSB_IJiiiiEEESL_EEvbT2_T3_T4_PT6_PT7_T5_PSR_SR_NS1_7vsmem_tEE19static_temp_storage+16384];
	and.b32  	%r519, %r1, 31;
	add.s32 	%r438, %r420, %r519;
	setp.ge.s32 	%p95, %r438, %r437;
	cvt.u64.u32 	%rd141, %r438;
	add.s64 	%rd142, %rd6, %rd141;
	cvta.to.global.u64 	%rd143, %rd243;
	shl.b64 	%rd144, %rd142, 4;
	add.s64 	%rd30, %rd143, %rd144;
	@%p95 bra 	$L__BB57_155;
	st.global.u32 	[%rd30], %r424;
	st.global.u32 	[%rd30+4], %r423;
	st.global.u32 	[%rd30+8], %r422;
	st.global.u32 	[%rd30+12], %r421;
$L__BB57_155:
	add.s32 	%r520, %r438, 32;
	setp.ge.s32 	%p96, %r520, %r437;
	@%p96 bra 	$L__BB57_157;
	st.global.u32 	[%rd30+512], %r428;
	st.global.u32 	[%rd30+516], %r427;
	st.global.u32 	[%rd30+520], %r426;
	st.global.u32 	[%rd30+524], %r425;
$L__BB57_157:
	add.s32 	%r521, %r438, 64;
	setp.ge.s32 	%p97, %r521, %r437;
	@%p97 bra 	$L__BB57_159;
	st.global.u32 	[%rd30+1024], %r432;
	st.global.u32 	[%rd30+1028], %r431;
	st.global.u32 	[%rd30+1032], %r430;
	st.global.u32 	[%rd30+1036], %r429;
$L__BB57_159:
	add.s32 	%r522, %r438, 96;
	setp.ge.s32 	%p98, %r522, %r437;
	@%p98 bra 	$L__BB57_171;
	st.global.u32 	[%rd30+1536], %r436;
	st.global.u32 	[%rd30+1540], %r435;
	st.global.u32 	[%rd30+1544], %r434;
	st.global.u32 	[%rd30+1548], %r433;
	bra.uni 	$L__BB57_171;
$L__BB57_161:
	// begin inline asm
	mov.u32 %r523, %laneid;
	// end inline asm
	and.b32  	%r439, %r322, 3968;
	shl.b32 	%r524, %r523, 2;
	add.s32 	%r525, %r524, %r439;
	shl.b32 	%r526, %r525, 4;
	add.s32 	%r528, %r474, %r526;
	st.shared.v4.u32 	[%r528], {%r350, %r351, %r352, %r353};
	st.shared.v4.u32 	[%r528+16], {%r372, %r373, %r374, %r375};
	st.shared.v4.u32 	[%r528+32], {%r394, %r395, %r396, %r397};
	st.shared.v4.u32 	[%r528+48], {%r416, %r417, %r418, %r419};
	bar.warp.sync 	-1;
	mad.lo.s32 	%r529, %r523, -48, %r528;
	ld.shared.v4.u32 	{%r443, %r442, %r441, %r440}, [%r529];
	ld.shared.v4.u32 	{%r447, %r446, %r445, %r444}, [%r529+512];
	ld.shared.v4.u32 	{%r451, %r450, %r449, %r448}, [%r529+1024];
	ld.shared.v4.u32 	{%r455, %r454, %r453, %r452}, [%r529+1536];
	setp.ne.s32 	%p99, %r1, 0;
	@%p99 bra 	$L__BB57_163;
	st.volatile.shared.u32 	[_ZZN3cub18CUB_300001_SM_10006detail10merge_sort26DeviceMergeSortMergeKernelINS2_10policy_hubIN6thrust24THRUST_300001_SM_1000_NS12zip_iteratorIN4cuda3std3__45tupleIJNS6_6detail15normal_iteratorINS6_10device_ptrIiEEEESG_SG_SG_EEEEEE9Policy600ESI_PNS0_8NullTypeESI_SM_m7sortXYZNSB_IJiiiiEEESL_EEvbT2_T3_T4_PT6_PT7_T5_PSR_SR_NS1_7vsmem_tEE19static_temp_storage+16384], %r321;
$L__BB57_163:
	bar.sync 	0;
	ld.volatile.shared.u32 	%r456, [_ZZN3cub18CUB_300001_SM_10006detail10merge_sort26DeviceMergeSortMergeKernelINS2_10policy_hubIN6thrust24THRUST_300001_SM_1000_NS12zip_iteratorIN4cuda3std3__45tupleIJNS6_6detail15normal_iteratorINS6_10device_ptrIiEEEESG_SG_SG_EEEEEE9Policy600ESI_PNS0_8NullTypeESI_SM_m7sortXYZNSB_IJiiiiEEESL_EEvbT2_T3_T4_PT6_PT7_T5_PSR_SR_NS1_7vsmem_tEE19static_temp_storage+16384];
	and.b32  	%r530, %r1, 31;
	cvt.u64.u32 	%rd145, %r439;
	cvt.u64.u32 	%rd146, %r530;
	add.s32 	%r457, %r439, %r530;
	add.s64 	%rd147, %rd6, %rd146;
	add.s64 	%rd148, %rd147, %rd145;
	setp.ge.s32 	%p100, %r457, %r456;
	cvta.to.global.u64 	%rd149, %rd35;
	shl.b64 	%rd150, %rd148, 2;
	add.s64 	%rd31, %rd149, %rd150;
	add.s64 	%rd32, %rd2, %rd150;
	add.s64 	%rd33, %rd3, %rd150;
	add.s64 	%rd34, %rd4, %rd150;
	@%p100 bra 	$L__BB57_165;
	st.global.u32 	[%rd31], %r443;
	st.global.u32 	[%rd32], %r442;
	st.global.u32 	[%rd33], %r441;
	st.global.u32 	[%rd34], %r440;
$L__BB57_165:
	add.s32 	%r531, %r457, 32;
	setp.ge.s32 	%p101, %r531, %r456;
	@%p101 bra 	$L__BB57_167;
	st.global.u32 	[%rd31+128], %r447;
	st.global.u32 	[%rd32+128], %r446;
	st.global.u32 	[%rd33+128], %r445;
	st.global.u32 	[%rd34+128], %r444;
$L__BB57_167:
	add.s32 	%r532, %r457, 64;
	setp.ge.s32 	%p102, %r532, %r456;
	@%p102 bra 	$L__BB57_169;
	st.global.u32 	[%rd31+256], %r451;
	st.global.u32 	[%rd32+256], %r450;
	st.global.u32 	[%rd33+256], %r449;
	st.global.u32 	[%rd34+256], %r448;
$L__BB57_169:
	add.s32 	%r533, %r457, 96;
	setp.ge.s32 	%p103, %r533, %r456;
	@%p103 bra 	$L__BB57_171;
	st.global.u32 	[%rd31+384], %r455;
	st.global.u32 	[%rd32+384], %r454;
	st.global.u32 	[%rd33+384], %r453;
	st.global.u32 	[%rd34+384], %r452;
$L__BB57_171:
	ret;

}


// ===== COMPILED SASS (sm_100) =====

	.target	sm_100

	.elftype	@"ET_EXEC"


//--------------------- .note.nv.tkinfo           --------------------------
	.section	.note.nv.tkinfo,"",@"SHT_NOTE"
	.sectionflags	@"SHF_NOTE_NV_TKINFO"
	.tkinfo
        /*0018*/ 	.word	0x00000002
        /*0030*/ 	.string	""
        /*0030*/ 	.string	"ptxas"
        /*0030*/ 	.string	"Cuda compilation tools, release 13.0, V13.0.88"
        /*0030*/ 	.string	"Build cuda_13.0.r13.0/compiler.36424714_0"
        /*0030*/ 	.string	"-arch sm_100 -m 64 "



//--------------------- .note.nv.cuinfo           --------------------------
	.section	.note.nv.cuinfo,"",@"SHT_NOTE"
	.sectionflags	@"SHF_NOTE_NV_CUINFO"
        /*0018*/ 	.short	0x0002
        /*001a*/ 	.short	0x0064
        /*001c*/ 	.short	0x0082
	.zero		2


//--------------------- .nv.info                  --------------------------
	.section	.nv.info,"",@"SHT_CUDA_INFO"
	.align	4


	//----- nvinfo : EIATTR_REGCOUNT
	.align		4
        /*0000*/ 	.byte	0x04, 0x2f
        /*0002*/ 	.short	(.L_46 - .L_45)
	.align		4
.L_45:
        /*0004*/ 	.word	index@(_ZN6thrust24THRUST_300001_SM_1000_NS8cuda_cub4core6detail13_kernel_agentINS1_8__unique9InitAgentIN3cub18CUB_300001_SM_100013ScanTileStateIiLb1EEEPiiEEJSA_mSB_EEEvDpT0_)
        /*0008*/ 	.word	0x0000000a


	//----- nvinfo : EIATTR_FRAME_SIZE
	.align		4
.L_46:
        /*000c*/ 	.byte	0x04, 0x11
        /*000e*/ 	.short	(.L_48 - .L_47)
	.align		4
.L_47:
        /*0010*/ 	.word	index@(_ZN6thrust24THRUST_300001_SM_1000_NS8cuda_cub4core6detail13_kernel_agentINS1_8__unique9InitAgentIN3cub18CUB_300001_SM_100013ScanTileStateIiLb1EEEPiiEEJSA_mSB_EEEvDpT0_)
        /*0014*/ 	.word	0x00000000


	//----- nvinfo : EIATTR_REGCOUNT
	.align		4
.L_48:
        /*0018*/ 	.byte	0x04, 0x2f
        /*001a*/ 	.short	(.L_50 - .L_49)
	.align		4
.L_49:
        /*001c*/ 	.word	index@(_ZN6thrust24THRUST_300001_SM_1000_NS8cuda_cub4core6detail13_kernel_agentINS1_8__unique11UniqueAgentINS0_6detail15normal_iteratorINS0_10device_ptrIN4cuda3std3__45tupleIJiiiiEEEEEEESG_NSC_8equal_toISE_EEiPiEEJSG_SG_SI_SJ_iN3cub18CUB_300001_SM_100013ScanTileStateIiLb1EEEmEEEvDpT0_)
        /*0020*/ 	.word	0x00000020


	//----- nvinfo : EIATTR_FRAME_SIZE
	.align		4
.L_50:
        /*0024*/ 	.byte	0x04, 0x11
        /*0026*/ 	.short	(.L_52 - .L_51)
	.align		4
.L_51:
        /*0028*/ 	.word	index@(_ZN6thrust24THRUST_300001_SM_1000_NS8cuda_cub4core6detail13_kernel_agentINS1_8__unique11UniqueAgentINS0_6detail15normal_iteratorINS0_10device_ptrIN4cuda3std3__45tupleIJiiiiEEEEEEESG_NSC_8equal_toISE_EEiPiEEJSG_SG_SI_SJ_iN3cub18CUB_300001_SM_100013ScanTileStateIiLb1EEEmEEEvDpT0_)
        /*002c*/ 	.word	0x00000000


	//----- nvinfo : EIATTR_REGCOUNT
	.align		4
.L_52:
        /*0030*/ 	.byte	0x04, 0x2f
        /*0032*/ 	.short	(.L_54 - .L_53)
	.align		4
.L_53:
        /*0034*/ 	.word	index@(_ZN6thrust24THRUST_300001_SM_1000_NS8cuda_cub4core6detail13_kernel_agentINS1_16__set_operations9InitAgentIN3cub18CUB_300001_SM_100013ScanTileStateIiLb1EEEiEEJSA_iEEEvDpT0_)
        /*0038*/ 	.word	0x00000008


	//----- nvinfo : EIATTR_FRAME_SIZE
	.align		4
.L_54:
        /*003c*/ 	.byte	0x04, 0x11
        /*003e*/ 	.short	(.L_56 - .L_55)
	.align		4
.L_55:
        /*0040*/ 	.word	index@(_ZN6thrust24THRUST_300001_SM_1000_NS8cuda_cub4core6detail13_kernel_agentINS1_16__set_operations9InitAgentIN3cub18CUB_300001_SM_100013ScanTileStateIiLb1EEEiEEJSA_iEEEvDpT0_)
        /*0044*/ 	.word	0x00000000


	//----- nvinfo : EIATTR_REGCOUNT
	.align		4
.L_56:
        /*0048*/ 	.byte	0x04, 0x2f
        /*004a*/ 	.short	(.L_58 - .L_57)
	.align		4
.L_57:
        /*004c*/ 	.word	index@(_ZN6thrust24THRUST_300001_SM_1000_NS8cuda_cub4core6detail13_kernel_agentINS1_16__set_operations14PartitionAgentINS0_6detail15normal_iteratorINS0_10device_ptrIN4cuda3std3__45tupleIJiiiiEEEEEEESG_i7sortXYZEEJSG_SG_iiiPNSC_4pairIiiEESH_iEEEvDpT0_)
        /*0050*/ 	.word	0x00000018


	//----- nvinfo : EIATTR_FRAME_SIZE
	.align		4
.L_58:
        /*0054*/ 	.byte	0x04, 0x11
        /*0056*/ 	.short	(.L_60 - .L_59)
	.align		4
.L_59:
        /*0058*/ 	.word	index@(_ZN6thrust24THRUST_300001_SM_1000_NS8cuda_cub4core6detail13_kernel_agentINS1_16__set_operations14PartitionAgentINS0_6detail15normal_iteratorINS0_10device_ptrIN4cuda3std3__45tupleIJiiiiEEEEEEESG_i7sortXYZEEJSG_SG_iiiPNSC_4pairIiiEESH_iEEEvDpT0_)
        /*005c*/ 	.word	0x00000000


	//----- nvinfo : EIATTR_REGCOUNT
	.align		4
.L_60:
        /*0060*/ 	.byte	0x04, 0x2f
        /*0062*/ 	.short	(.L_62 - .L_61)
	.align		4
.L_61:
        /*0064*/ 	.word	index@(_ZN6thrust24THRUST_300001_SM_1000_NS8cuda_cub4core6detail20_kernel_agent_vshmemINS1_16__set_operations10SetOpAgentINS0_6detail15normal_iteratorINS0_10device_ptrIN4cuda3std3__45tupleIJiiiiEEEEEEESG_PSE_SH_SG_SH_i7sortXYZNS5_21serial_set_differenceENSC_17integral_constantIbLb0EEEEEJSG_SG_SH_SH_iiSG_SH_SI_SJ_PNSC_4pairIiiEEPmN3cub18CUB_300001_SM_100013ScanTileStateIiLb1EEEEEEvPcDpT0_)
        /*0068*/ 	.word	0x00000028


	//----- nvinfo : EIATTR_FRAME_SIZE
	.align		4
.L_62:
        /*006c*/ 	.byte	0x04, 0x11
        /*006e*/ 	.short	(.L_64 - .L_63)
	.align		4
.L_63:
        /*0070*/ 	.word	index@(_ZN6thrust24THRUST_300001_SM_1000_NS8cuda_cub4core6detail20_kernel_agent_vshmemINS1_16__set_operations10SetOpAgentINS0_6detail15normal_iteratorINS0_10device_ptrIN4cuda3std3__45tupleIJiiiiEEEEEEESG_PSE_SH_SG_SH_i7sortXYZNS5_21serial_set_differenceENSC_17integral_constantIbLb0EEEEEJSG_SG_SH_SH_iiSG_SH_SI_SJ_PNSC_4pairIiiEEPmN3cub18CUB_300001_SM_100013ScanTileStateIiLb1EEEEEEvPcDpT0_)
        /*0074*/ 	.word	0x00000008


	//----- nvinfo : EIATTR_REGCOUNT
	.align		4
.L_64:
        /*0078*/ 	.byte	0x04, 0x2f
        /*007a*/ 	.short	(.L_66 - .L_65)
	.align		4
.L_65:
        /*007c*/ 	.word	index@(_ZN6thrust24THRUST_300001_SM_1000_NS8cuda_cub4core6detail13_kernel_agentINS1_16__set_operations9InitAgentIN3cub18CUB_300001_SM_100013ScanTileStateIlLb1EEElEEJSA_lEEEvDpT0_)
        /*0080*/ 	.word	0x0000000a


	//----- nvinfo : EIATTR_FRAME_SIZE
	.align		4
.L_66:
        /*0084*/ 	.byte	0x04, 0x11
        /*0086*/ 	.short	(.L_68 - .L_67)
	.align		4
.L_67:
        /*0088*/ 	.word	index@(_ZN6thrust24THRUST_300001_SM_1000_NS8cuda_cub4core6detail13_kernel_agentINS1_16__set_operations9InitAgentIN3cub18CUB_300001_SM_100013ScanTileStateIlLb1EEElEEJSA_lEEEvDpT0_)
        /*008c*/ 	.word	0x00000000


	//----- nvinfo : EIATTR_REGCOUNT
	.align		4
.L_68:
        /*0090*/ 	.byte	0x04, 0x2f
        /*0092*/ 	.short	(.L_70 - .L_69)
	.align		4
.L_69:
        /*0094*/ 	.word	index@(_ZN6thrust24THRUST_300001_SM_1000_NS8cuda_cub4core6detail13_kernel_agentINS1_16__set_operations14PartitionAgentINS0_6detail15normal_iteratorINS0_10device_ptrIN4cuda3std3__45tupleIJiiiiEEEEEEESG_l7sortXYZEEJSG_SG_lllPNSC_4pairIllEESH_iEEEvDpT0_)
        /*0098*/ 	.word	0x0000001e


	//----- nvinfo : EIATTR_FRAME_SIZE
	.align		4
.L_70:
        /*009c*/ 	.byte	0x04, 0x11
        /*009e*/ 	.short	(.L_72 - .L_71)
	.align		4
.L_71:
        /*00a0*/ 	.word	index@(_ZN6thrust24THRUST_300001_SM_1000_NS8cuda_cub4core6detail13_kernel_agentINS1_16__set_operations14PartitionAgentINS0_6detail15normal_iteratorINS0_10device_ptrIN4cuda3std3__45tupleIJiiiiEEEEEEESG_l7sortXYZEEJSG_SG_lllPNSC_4pairIllEESH_iEEEvDpT0_)
        /*00a4*/ 	.word	0x00000000


	//----- nvinfo : EIATTR_REGCOUNT
	.align		4
.L_72:
        /*00a8*/ 	.byte	0x04, 0x2f
        /*00aa*/ 	.short	(.L_74 - .L_73)
	.align		4
.L_73:
        /*00ac*/ 	.word	index@(_ZN6thrust24THRUST_300001_SM_1000_NS8cuda_cub4core6detail20_kernel_agent_vshmemINS1_16__set_operations10SetOpAgentINS0_6detail15normal_iteratorINS0_10device_ptrIN4cuda3std3__45tupleIJiiiiEEEEEEESG_PSE_SH_SG_SH_l7sortXYZNS5_21serial_set_differenceENSC_17integral_constantIbLb0EEEEEJSG_SG_SH_SH_llSG_SH_SI_SJ_PNSC_4pairIllEEPmN3cub18CUB_300001_SM_100013ScanTileStateIlLb1EEEEEEvPcDpT0_)
        /*00b0*/ 	.word	0x0000003a


	//----- nvinfo : EIATTR_FRAME_SIZE
	.align		4
.L_74:
        /*00b4*/ 	.byte	0x04, 0x11
        /*00b6*/ 	.short	(.L_76 - .L_75)
	.align		4
.L_75:
        /*00b8*/ 	.word	index@(_ZN6thrust24THRUST_300001_SM_1000_NS8cuda_cub4core6detail20_kernel_agent_vshmemINS1_16__set_operations10SetOpAgentINS0_6detail15normal_iteratorINS0_10device_ptrIN4cuda3std3__45tupleIJiiiiEEEEEEESG_PSE_SH_SG_SH_l7sortXYZNS5_21serial_set_differenceENSC_17integral_constantIbLb0EEEEEJSG_SG_SH_SH_llSG_SH_SI_SJ_PNSC_4pairIllEEPmN3cub18CUB_300001_SM_100013ScanTileStateIlLb1EEEEEEvPcDpT0_)
        /*00bc*/ 	.word	0x00000000


	//----- nvinfo : EIATTR_REGCOUNT
	.align		4
.L_76:
        /*00c0*/ 	.byte	0x04, 0x2f
        /*00c2*/ 	.short	(.L_78 - .L_77)
	.align		4
.L_77:
        /*00c4*/ 	.word	index@(_ZN6thrust24THRUST_300001_SM_1000_NS8cuda_cub4core6detail13_kernel_agentINS1_16__set_operations14PartitionAgentINS0_12zip_iteratorIN4cuda3std3__45tupleIJNS0_6detail15normal_iteratorINS0_10device_ptrIiEEEESG_SG_SG_EEEEENSD_INSE_INSB_IJiiiiEEEEEEEi7sortXYZEEJSI_SL_iiiPNSA_4pairIiiEESM_iEEEvDpT0_)
        /*00c8*/ 	.word	0x0000001c


	//----- nvinfo : EIATTR_FRAME_SIZE
	.align		4
.L_78:
        /*00cc*/ 	.byte	0x04, 0x11
        /*00ce*/ 	.short	(.L_80 - .L_79)
	.align		4
.L_79:
        /*00d0*/ 	.word	index@(_ZN6thrust24THRUST_300001_SM_1000_NS8cuda_cub4core6detail13_kernel_agentINS1_16__set_operations14PartitionAgentINS0_12zip_iteratorIN4cuda3std3__45tupleIJNS0_6detail15normal_iteratorINS0_10device_ptrIiEEEESG_SG_SG_EEEEENSD_INSE_INSB_IJiiiiEEEEEEEi7sortXYZEEJSI_SL_iiiPNSA_4pairIiiEESM_iEEEvDpT0_)
        /*00d4*/ 	.word	0x00000000


	//----- nvinfo : EIATTR_REGCOUNT
	.align		4
.L_80:
        /*00d8*/ 	.byte	0x04, 0x2f
        /*00da*/ 	.short	(.L_82 - .L_81)
	.align		4
.L_81:
        /*00dc*/ 	.word	index@(_ZN6thrust24THRUST_300001_SM_1000_NS8cuda_cub4core6detail20_kernel_agent_vshmemINS1_16__set_operations10SetOpAgentINS0_12zip_iteratorIN4cuda3std3__45tupleIJNS0_6detail15normal_iteratorINS0_10device_ptrIiEEEESG_SG_SG_EEEEENSD_INSE_INSB_IJiiiiEEEEEEEPSJ_SM_SL_SM_i7sortXYZNS5_23serial_set_intersectionENSA_17integral_constantIbLb0EEEEEJSI_SL_SM_SM_iiSL_SM_SN_SO_PNSA_4pairIiiEEPmN3cub18CUB_300001_SM_100013ScanTileStateIiLb1EEEEEEvPcDpT0_)
        /*00e0*/ 	.word	0x00000040


	//----- nvinfo : EIATTR_FRAME_SIZE
	.align		4
.L_82:
        /*00e4*/ 	.byte	0x04, 0x11
        /*00e6*/ 	.short	(.L_84 - .L_83)
	.align		4
.L_83:
        /*00e8*/ 	.word	index@(_ZN6thrust24THRUST_300001_SM_1000_NS8cuda_cub4core6detail20_kernel_agent_vshmemINS1_16__set_operations10SetOpAgentINS0_12zip_iteratorIN4cuda3std3__45tupleIJNS0_6detail15normal_iteratorINS0_10device_ptrIiEEEESG_SG_SG_EEEEENSD_INSE_INSB_IJiiiiEEEEEEEPSJ_SM_SL_SM_i7sortXYZNS5_23serial_set_intersectionENSA_17integral_constantIbLb0EEEEEJSI_SL_SM_SM_iiSL_SM_SN_SO_PNSA_4pairIiiEEPmN3cub18CUB_300001_SM_100013ScanTileStateIiLb1EEEEEEvPcDpT0_)
        /*00ec*/ 	.word	0x00000000


	//----- nvinfo : EIATTR_REGCOUNT
	.align		4
.L_84:
        /*00f0*/ 	.byte	0x04, 0x2f
        /*00f2*/ 	.short	(.L_86 - .L_85)
	.align		4
.L_85:
        /*00f4*/ 	.word	index@(_ZN6thrust24THRUST_300001_SM_1000_NS8cuda_cub4core6detail13_kernel_agentINS1_16__set_operations14PartitionAgentINS0_12zip_iteratorIN4cuda3std3__45tupleIJNS0_6detail15normal_iteratorINS0_10device_ptrIiEEEESG_SG_SG_EEEEENSD_INSE_INSB_IJiiiiEEEEEEEl7sortXYZEEJSI_SL_lllPNSA_4pairIllEESM_iEEEvDpT0_)
        /*00f8*/ 	.word	0x00000020


	//----- nvinfo : EIATTR_FRAME_SIZE
	.align		4
.L_86:
        /*00fc*/ 	.byte	0x04, 0x11
        /*00fe*/ 	.short	(.L_88 - .L_87)
	.align		4
.L_87:
        /*0100*/ 	.word	index@(_ZN6thrust24THRUST_300001_SM_1000_NS8cuda_cub4core6detail13_kernel_agentINS1_16__set_operations14PartitionAgentINS0_12zip_iteratorIN4cuda3std3__45tupleIJNS0_6detail15normal_iteratorINS0_10device_ptrIiEEEESG_SG_SG_EEEEENSD_INSE_INSB_IJiiiiEEEEEEEl7sortXYZEEJSI_SL_lllPNSA_4pairIllEESM_iEEEvDpT0_)
        /*0104*/ 	.word	0x00000000


	//----- nvinfo : EIATTR_REGCOUNT
	.align		4
.L_88:
        /*0108*/ 	.byte	0x04, 0x2f
        /*010a*/ 	.short	(.L_90 - .L_89)
	.align		4
.L_89:
        /*010c*/ 	.word	index@(_ZN6thrust24THRUST_300001_SM_1000_NS8cuda_cub4core6detail20_kernel_agent_vshmemINS1_16__set_operations10SetOpAgentINS0_12zip_iteratorIN4cuda3std3__45tupleIJNS0_6detail15normal_iteratorINS0_10device_ptrIiEEEESG_SG_SG_EEEEENSD_INSE_INSB_IJiiiiEEEEEEEPSJ_SM_SL_SM_l7sortXYZNS5_23serial_set_intersectionENSA_17integral_constantIbLb0EEEEEJSI_SL_SM_SM_llSL_SM_SN_SO_PNSA_4pairIllEEPmN3cub18CUB_300001_SM_100013ScanTileStateIlLb1EEEEEEvPcDpT0_)
        /*0110*/ 	.word	0x0000003e


	//----- nvinfo : EIATTR_FRAME_SIZE
	.align		4
.L_90:
        /*0114*/ 	.byte	0x04, 0x11
        /*0116*/ 	.short	(.L_92 - .L_91)
	.align		4
.L_91:
        /*0118*/ 	.word	index@(_ZN6thrust24THRUST_300001_SM_1000_NS8cuda_cub4core6detail20_kernel_agent_vshmemINS1_16__set_operations10SetOpAgentINS0_12zip_iteratorIN4cuda3std3__45tupleIJNS0_6detail15normal_iteratorINS0_10device_ptrIiEEEESG_SG_SG_EEEEENSD_INSE_INSB_IJiiiiEEEEEEEPSJ_SM_SL_SM_l7sortXYZNS5_23serial_set_intersectionENSA_17integral_constantIbLb0EEEEEJSI_SL_SM_SM_llSL_SM_SN_SO_PNSA_4pairIllEEPmN3cub18CUB_300001_SM_100013ScanTileStateIlLb1EEEEEEvPcDpT0_)
        /*011c*/ 	.word	0x00000000


	//----- nvinfo : EIATTR_REGCOUNT
	.align		4
.L_92:
        /*0120*/ 	.byte	0x04, 0x2f
        /*0122*/ 	.short	(.L_94 - .L_93)
	.align		4
.L_93:
        /*0124*/ 	.word	index@(_ZN6thrust24THRUST_300001_SM_1000_NS8cuda_cub4core6detail13_kernel_agentINS1_8__reduce11ReduceAgentINS0_12zip_iteratorIN4cuda3std3__45tupleIJNS0_6detail15normal_iteratorINS0_10device_ptrINSB_IJiiiiEEEEEEENS0_17counting_iteratorIlNS0_11use_defaultESJ_SJ_EEEEEEEPNSB_IJSF_lEEESN_iNS1_9__extrema9arg_min_fISF_l5compIEEEEJSM_SO_iSS_EEEvDpT0_)
        /*0128*/ 	.word	0x00000024


	//----- nvinfo : EIATTR_FRAME_SIZE
	.align		4
.L_94:
        /*012c*/ 	.byte	0x04, 0x11
        /*012e*/ 	.short	(.L_96 - .L_95)
	.align		4
.L_95:
        /*0130*/ 	.word	index@(_ZN6thrust24THRUST_300001_SM_1000_NS8cuda_cub4core6detail13_kernel_agentINS1_8__reduce11ReduceAgentINS0_12zip_iteratorIN4cuda3std3__45tupleIJNS0_6detail15normal_iteratorINS0_10device_ptrINSB_IJiiiiEEEEEEENS0_17counting_iteratorIlNS0_11use_defaultESJ_SJ_EEEEEEEPNSB_IJSF_lEEESN_iNS1_9__extrema9arg_min_fISF_l5compIEEEEJSM_SO_iSS_EEEvDpT0_)
        /*0134*/ 	.word	0x00000000


	//----- nvinfo : EIATTR_REGCOUNT
	.align		4
.L_96:
        /*0138*/ 	.byte	0x04, 0x2f
        /*013a*/ 	.short	(.L_98 - .L_97)
	.align		4
.L_97:
        /*013c*/ 	.word	index@(_ZN6thrust24THRUST_300001_SM_1000_NS8cuda_cub4core6detail13_kernel_agentINS1_8__reduce11ReduceAgentINS0_12zip_iteratorIN4cuda3std3__45tupleIJNS0_6detail15normal_iteratorINS0_10device_ptrINSB_IJiiiiEEEEEEENS0_17counting_iteratorIlNS0_11use_defaultESJ_SJ_EEEEEEEPNSB_IJSF_lEEESN_iNS1_9__extrema9arg_min_fISF_l5compIEEEEJSM_SO_iN3cub18CUB_300001_SM_100013GridEvenShareIiEENSV_9GridQueueIjEESS_EEEvDpT0_)
        /*0140*/ 	.word	0x00000028


	//----- nvinfo : EIATTR_FRAME_SIZE
	.align		4
.L_98:
        /*0144*/ 	.byte	0x04, 0x11
        /*0146*/ 	.short	(.L_100 - .L_99)
	.align		4
.L_99:
        /*0148*/ 	.word	index@(_ZN6thrust24THRUST_300001_SM_1000_NS8cuda_cub4core6detail13_kernel_agentINS1_8__reduce11ReduceAgentINS0_12zip_iteratorIN4cuda3std3__45tupleIJNS0_6detail15normal_iteratorINS0_10device_ptrINSB_IJiiiiEEEEEEENS0_17counting_iteratorIlNS0_11use_defaultESJ_SJ_EEEEEEEPNSB_IJSF_lEEESN_iNS1_9__extrema9arg_min_fISF_l5compIEEEEJSM_SO_iN3cub18CUB_300001_SM_100013GridEvenShareIiEENSV_9GridQueueIjEESS_EEEvDpT0_)
        /*014c*/ 	.word	0x00000000


	//----- nvinfo : EIATTR_REGCOUNT
	.align		4
.L_100:
        /*0150*/ 	.byte	0x04, 0x2f
        /*0152*/ 	.short	(.L_102 - .L_101)
	.align		4
.L_101:
        /*0154*/ 	.word	index@(_ZN6thrust24THRUST_300001_SM_1000_NS8cuda_cub4core6detail13_kernel_agentINS1_8__reduce10DrainAgentIiEEJN3cub18CUB_300001_SM_10009GridQueueIjEEiEEEvDpT0_)
        /*0158*/ 	.word	0x00000008


	//----- nvinfo : EIATTR_FRAME_SIZE
	.align		4
.L_102:
        /*015c*/ 	.byte	0x04, 0x11
        /*015e*/ 	.short	(.L_104 - .L_103)
	.align		4
.L_103:
        /*0160*/ 	.word	index@(_ZN6thrust24THRUST_300001_SM_1000_NS8cuda_cub4core6detail13_kernel_agentINS1_8__reduce10DrainAgentIiEEJN3cub18CUB_300001_SM_10009GridQueueIjEEiEEEvDpT0_)
        /*0164*/ 	.word	0x00000000


	//----- nvinfo : EIATTR_REGCOUNT
	.align		4
.L_104:
        /*0168*/ 	.byte	0x04, 0x2f
        /*016a*/ 	.short	(.L_106 - .L_105)
	.align		4
.L_105:
        /*016c*/ 	.word	index@(_ZN6thrust24THRUST_300001_SM_1000_NS8cuda_cub4core6detail13_kernel_agentINS1_8__reduce11ReduceAgentIPN4cuda3std3__45tupleIJNSA_IJiiiiEEElEEESD_SC_iNS1_9__extrema9arg_min_fISB_l5compIEEEEJSD_SD_iSH_EEEvDpT0_)
        /*0170*/ 	.word	0x00000028


	//----- nvinfo : EIATTR_FRAME_SIZE
	.align		4
.L_106:
        /*0174*/ 	.byte	0x04, 0x11
        /*0176*/ 	.short	(.L_108 - .L_107)
	.align		4
.L_107:
        /*0178*/ 	.word	index@(_ZN6thrust24THRUST_300001_SM_1000_NS8cuda_cub4core6detail13_kernel_agentINS1_8__reduce11ReduceAgentIPN4cuda3std3__45tupleIJNSA_IJiiiiEEElEEESD_SC_iNS1_9__extrema9arg_min_fISB_l5compIEEEEJSD_SD_iSH_EEEvDpT0_)
        /*017c*/ 	.word	0x00000000


	//----- nvinfo : EIATTR_REGCOUNT
	.align		4
.L_108:
        /*0180*/ 	.byte	0x04, 0x2f
        /*0182*/ 	.short	(.L_110 - .L_109)
	.align		4
.L_109:
        /*0184*/ 	.word	index@(_ZN6thrust24THRUST_300001_SM_1000_NS8cuda_cub4core6detail13_kernel_agentINS1_8__reduce11ReduceAgentINS0_12zip_iteratorIN4cuda3std3__45tupleIJNS0_6detail15normal_iteratorINS0_10device_ptrINSB_IJiiiiEEEEEEENS0_17counting_iteratorIlNS0_11use_defaultESJ_SJ_EEEEEEEPNSB_IJSF_lEEESN_lNS1_9__extrema9arg_min_fISF_l5compIEEEEJSM_SO_lSS_EEEvDpT0_)
        /*0188*/ 	.word	0x00000024


	//----- nvinfo : EIATTR_FRAME_SIZE
	.align		4
.L_110:
        /*018c*/ 	.byte	0x04, 0x11
        /*018e*/ 	.short	(.L_112 - .L_111)
	.align		4
.L_111:
        /*0190*/ 	.word	index@(_ZN6thrust24THRUST_300001_SM_1000_NS8cuda_cub4core6detail13_kernel_agentINS1_8__reduce11ReduceAgentINS0_12zip_iteratorIN4cuda3std3__45tupleIJNS0_6detail15normal_iteratorINS0_10device_ptrINSB_IJiiiiEEEEEEENS0_17counting_iteratorIlNS0_11use_defaultESJ_SJ_EEEEEEEPNSB_IJSF_lEEESN_lNS1_9__extrema9arg_min_fISF_l5compIEEEEJSM_SO_lSS_EEEvDpT0_)
        /*0194*/ 	.word	0x00000000


	//----- nvinfo : EIATTR_REGCOUNT
	.align		4
.L_112:
        /*0198*/ 	.byte	0x04, 0x2f
        /*019a*/ 	.short	(.L_114 - .L_113)
	.align		4
.L_113:
        /*019c*/ 	.word	index@(_ZN6thrust24THRUST_300001_SM_1000_NS8cuda_cub4core6detail13_kernel_agentINS1_8__reduce11ReduceAgentINS0_12zip_iteratorIN4cuda3std3__45tupleIJNS0_6detail15normal_iteratorINS0_10device_ptrINSB_IJiiiiEEEEEEENS0_17counting_iteratorIlNS0_11use_defaultESJ_SJ_EEEEEEEPNSB_IJSF_lEEESN_lNS1_9__extrema9arg_min_fISF_l5compIEEEEJSM_SO_lN3cub18CUB_300001_SM_100013GridEvenShareIlEENSV_9GridQueueIyEESS_EEEvDpT0_)
        /*01a0*/ 	.word	0x00000028


	//----- nvinfo : EIATTR_FRAME_SIZE
	.align		4
.L_114:
        /*01a4*/ 	.byte	0x04, 0x11
        /*01a6*/ 	.short	(.L_116 - .L_115)
	.align		4
.L_115:
        /*01a8*/ 	.word	index@(_ZN6thrust24THRUST_300001_SM_1000_NS8cuda_cub4core6detail13_kernel_agentINS1_8__reduce11ReduceAgentINS0_12zip_iteratorIN4cuda3std3__45tupleIJNS0_6detail15normal_iteratorINS0_10device_ptrINSB_IJiiiiEEEEEEENS0_17counting_iteratorIlNS0_11use_defaultESJ_SJ_EEEEEEEPNSB_IJSF_lEEESN_lNS1_9__extrema9arg_min_fISF_l5compIEEEEJSM_SO_lN3cub18CUB_300001_SM_100013GridEvenShareIlEENSV_9GridQueueIyEESS_EEEvDpT0_)
        /*01ac*/ 	.word	0x00000000


	//----- nvinfo : EIATTR_REGCOUNT
	.align		4
.L_116:
        /*01b0*/ 	.byte	0x04, 0x2f
        /*01b2*/ 	.short	(.L_118 - .L_117)
	.align		4
.L_117:
        /*01b4*/ 	.word	index@(_ZN6thrust24THRUST_300001_SM_1000_NS8cuda_cub4core6detail13_kernel_agentINS1_8__reduce10DrainAgentIlEEJN3cub18CUB_300001_SM_10009GridQueueIyEElEEEvDpT0_)
        /*01b8*/ 	.word	0x00000008


	//----- nvinfo : EIATTR_FRAME_SIZE
	.align		4
.L_118:
        /*01bc*/ 	.byte	0x04, 0x11
        /*01be*/ 	.short	(.L_120 - .L_119)
	.align		4
.L_119:
        /*01c0*/ 	.word	index@(_ZN6thrust24THRUST_300001_SM_1000_NS8cuda_cub4core6detail13_kernel_agentINS1_8__reduce10DrainAgentIlEEJN3cub18CUB_300001_SM_10009GridQueueIyEElEEEvDpT0_)
        /*01c4*/ 	.word	0x00000000


	//----- nvinfo : EIATTR_REGCOUNT
	.align		4
.L_120:
        /*01c8*/ 	.byte	0x04, 0x2f
        /*01ca*/ 	.short	(.L_122 - .L_121)
	.align		4
.L_121:
        /*01cc*/ 	.word	index@(_ZN6thrust24THRUST_300001_SM_1000_NS8cuda_cub4core6detail13_kernel_agentINS1_8__reduce11ReduceAgentIPN4cuda3std3__45tupleIJNSA_IJiiiiEEElEEESD_SC_lNS1_9__extrema9arg_min_fISB_l5compIEEEEJSD_SD_iSH_EEEvDpT0_)
        /*01d0*/ 	.word	0x00000028


	//----- nvinfo : EIATTR_FRAME_SIZE
	.align		4
.L_122:
        /*01d4*/ 	.byte	0x04, 0x11
        /*01d6*/ 	.short	(.L_124 - .L_123)
	.align		4
.L_123:
        /*01d8*/ 	.word	index@(_ZN6thrust24THRUST_300001_SM_1000_NS8cuda_cub4core6detail13_kernel_agentINS1_8__reduce11ReduceAgentIPN4cuda3std3__45tupleIJNSA_IJiiiiEEElEEESD_SC_lNS1_9__extrema9arg_min_fISB_l5compIEEEEJSD_SD_iSH_EEEvDpT0_)
        /*01dc*/ 	.word	0x00000000


	//----- nvinfo : EIATTR_REGCOUNT
	.align		4
.L_124:
        /*01e0*/ 	.byte	0x04, 0x2f
        /*01e2*/ 	.short	(.L_126 - .L_125)
	.align		4
.L_125:
        /*01e4*/ 	.word	index@(_ZN6thrust24THRUST_300001_SM_1000_NS8cuda_cub4core6detail13_kernel_agentINS1_8__reduce11ReduceAgentINS0_12zip_iteratorIN4cuda3std3__45tupleIJNS0_6detail15normal_iteratorINS0_10device_ptrINSB_IJiiiiEEEEEEENS0_17counting_iteratorIlNS0_11use_defaultESJ_SJ_EEEEEEEPNSB_IJSF_lEEESN_iNS1_9__extrema9arg_min_fISF_l6lbXYZ2EEEEJSM_SO_iSS_EEEvDpT0_)
        /*01e8*/ 	.word	0x00000028


	//----- nvinfo : EIATTR_FRAME_SIZE
	.align		4
.L_126:
        /*01ec*/ 	.byte	0x04, 0x11
        /*01ee*/ 	.short	(.L_128 - .L_127)
	.align		4
.L_127:
        /*01f0*/ 	.word	index@(_ZN6thrust24THRUST_300001_SM_1000_NS8cuda_cub4core6detail13_kernel_agentINS1_8__reduce11ReduceAgentINS0_12zip_iteratorIN4cuda3std3__45tupleIJNS0_6detail15normal_iteratorINS0_10device_ptrINSB_IJiiiiEEEEEEENS0_17counting_iteratorIlNS0_11use_defaultESJ_SJ_EEEEEEEPNSB_IJSF_lEEESN_iNS1_9__extrema9arg_min_fISF_l6lbXYZ2EEEEJSM_SO_iSS_EEEvDpT0_)
        /*01f4*/ 	.word	0x00000000


	//----- nvinfo : EIATTR_REGCOUNT
	.align		4
.L_128:
        /*01f8*/ 	.byte	0x04, 0x2f
        /*01fa*/ 	.short	(.L_130 - .L_129)
	.align		4
.L_129:
        /*01fc*/ 	.word	index@(_ZN6thrust24THRUST_300001_SM_1000_NS8cuda_cub4core6detail13_kernel_agentINS1_8__reduce11ReduceAgentINS0_12zip_iteratorIN4cuda3std3__45tupleIJNS0_6detail15normal_iteratorINS0_10device_ptrINSB_IJiiiiEEEEEEENS0_17counting_iteratorIlNS0_11use_defaultESJ_SJ_EEEEEEEPNSB_IJSF_lEEESN_iNS1_9__extrema9arg_min_fISF_l6lbXYZ2EEEEJSM_SO_iN3cub18CUB_300001_SM_100013GridEvenShareIiEENSV_9GridQueueIjEESS_EEEvDpT0_)
        /*0200*/ 	.word	0x00000028


	//----- nvinfo : EIATTR_FRAME_SIZE
	.align		4
.L_130:
        /*0204*/ 	.byte	0x04, 0x11
        /*0206*/ 	.short	(.L_132 - .L_131)
	.align		4
.L_131:
        /*0208*/ 	.word	index@(_ZN6thrust24THRUST_300001_SM_1000_NS8cuda_cub4core6detail13_kernel_agentINS1_8__reduce11ReduceAgentINS0_12zip_iteratorIN4cuda3std3__45tupleIJNS0_6detail15normal_iteratorINS0_10device_ptrINSB_IJiiiiEEEEEEENS0_17counting_iteratorIlNS0_11use_defaultESJ_SJ_EEEEEEEPNSB_IJSF_lEEESN_iNS1_9__extrema9arg_min_fISF_l6lbXYZ2EEEEJSM_SO_iN3cub18CUB_300001_SM_100013GridEvenShareIiEENSV_9GridQueueIjEESS_EEEvDpT0_)
        /*020c*/ 	.word	0x00000000


	//----- nvinfo : EIATTR_REGCOUNT
	.align		4
.L_132:
        /*0210*/ 	.byte	0x04, 0x2f
        /*0212*/ 	.short	(.L_134 - .L_133)
	.align		4
.L_133:
        /*0214*/ 	.word	index@(_ZN6thrust24THRUST_300001_SM_1000_NS8cuda_cub4core6detail13_kernel_agentINS1_8__reduce11ReduceAgentIPN4cuda3std3__45tupleIJNSA_IJiiiiEEElEEESD_SC_iNS1_9__extrema9arg_min_fISB_l6lbXYZ2EEEEJSD_SD_iSH_EEEvDpT0_)
        /*0218*/ 	.word	0x00000028


	//----- nvinfo : EIATTR_FRAME_SIZE
	.align		4
.L_134:
        /*021c*/ 	.byte	0x04, 0x11
        /*021e*/ 	.short	(.L_136 - .L_135)
	.align		4
.L_135:
        /*0220*/ 	.word	index@(_ZN6thrust24THRUST_300001_SM_1000_NS8cuda_cub4core6detail13_kernel_agentINS1_8__reduce11ReduceAgentIPN4cuda3std3__45tupleIJNSA_IJiiiiEEElEEESD_SC_iNS1_9__extrema9arg_min_fISB_l6lbXYZ2EEEEJSD_SD_iSH_EEEvDpT0_)
        /*0224*/ 	.word	0x00000000


	//----- nvinfo : EIATTR_REGCOUNT
	.align		4
.L_136:
        /*0228*/ 	.byte	0x04, 0x2f
        /*022a*/ 	.short	(.L_138 - .L_137)
	.align		4
.L_137:
        /*022c*/ 	.word	index@(_ZN6thrust24THRUST_300001_SM_1000_NS8cuda_cub4core6detail13_kernel_agentINS1_8__reduce11ReduceAgentINS0_12zip_iteratorIN4cuda3std3__45tupleIJNS0_6detail15normal_iteratorINS0_10device_ptrINSB_IJiiiiEEEEEEENS0_17counting_iteratorIlNS0_11use_defaultESJ_SJ_EEEEEEEPNSB_IJSF_lEEESN_lNS1_9__extrema9arg_min_fISF_l6lbXYZ2EEEEJSM_SO_lSS_EEEvDpT0_)
        /*0230*/ 	.word	0x00000027


	//----- nvinfo : EIATTR_FRAME_SIZE
	.align		4
.L_138:
        /*0234*/ 	.byte	0x04, 0x11
        /*0236*/ 	.short	(.L_140 - .L_139)
	.align		4
.L_139:
        /*0238*/ 	.word	index@(_ZN6thrust24THRUST_300001_SM_1000_NS8cuda_cub4core6detail13_kernel_agentINS1_8__reduce11ReduceAgentINS0_12zip_iteratorIN4cuda3std3__45tupleIJNS0_6detail15normal_iteratorINS0_10device_ptrINSB_IJiiiiEEEEEEENS0_17counting_iteratorIlNS0_11use_defaultESJ_SJ_EEEEEEEPNSB_IJSF_lEEESN_lNS1_9__extrema9arg_min_fISF_l6lbXYZ2EEEEJSM_SO_lSS_EEEvDpT0_)
        /*023c*/ 	.word	0x00000000


	//----- nvinfo : EIATTR_REGCOUNT
	.align		4
.L_140:
        /*0240*/ 	.byte	0x04, 0x2f
        /*0242*/ 	.short	(.L_142 - .L_141)
	.align		4
.L_141:
        /*0244*/ 	.word	index@(_ZN6thrust24THRUST_300001_SM_1000_NS8cuda_cub4core6detail13_kernel_agentINS1_8__reduce11ReduceAgentINS0_12zip_iteratorIN4cuda3std3__45tupleIJNS0_6detail15normal_iteratorINS0_10device_ptrINSB_IJiiiiEEEEEEENS0_17counting_iteratorIlNS0_11use_defaultESJ_SJ_EEEEEEEPNSB_IJSF_lEEESN_lNS1_9__extrema9arg_min_fISF_l6lbXYZ2EEEEJSM_SO_lN3cub18CUB_300001_SM_100013GridEvenShareIlEENSV_9GridQueueIyEESS_EEEvDpT0_)
        /*0248*/ 	.word	0x0000002b


	//----- nvinfo : EIATTR_FRAME_SIZE
	.align		4
.L_142:
        /*024c*/ 	.byte	0x04, 0x11
        /*024e*/ 	.short	(.L_144 - .L_143)
	.align		4
.L_143:
        /*0250*/ 	.word	index@(_ZN6thrust24THRUST_300001_SM_1000_NS8cuda_cub4core6detail13_kernel_agentINS1_8__reduce11ReduceAgentINS0_12zip_iteratorIN4cuda3std3__45tupleIJNS0_6detail15normal_iteratorINS0_10device_ptrINSB_IJiiiiEEEEEEENS0_17counting_iteratorIlNS0_11use_defaultESJ_SJ_EEEEEEEPNSB_IJSF_lEEESN_lNS1_9__extrema9arg_min_fISF_l6lbXYZ2EEEEJSM_SO_lN3cub18CUB_300001_SM_100013GridEvenShareIlEENSV_9GridQueueIyEESS_EEEvDpT0_)
        /*0254*/ 	.word	0x00000000


	//----- nvinfo : EIATTR_REGCOUNT
	.align		4
.L_144:
        /*0258*/ 	.byte	0x04, 0x2f
        /*025a*/ 	.short	(.L_146 - .L_145)
	.align		4
.L_145:
        /*025c*/ 	.word	index@(_ZN6thrust24THRUST_300001_SM_1000_NS8cuda_cub4core6detail13_kernel_agentINS1_8__reduce11ReduceAgentIPN4cuda3std3__45tupleIJNSA_IJiiiiEEElEEESD_SC_lNS1_9__extrema9arg_min_fISB_l6lbXYZ2EEEEJSD_SD_iSH_EEEvDpT0_)
        /*0260*/ 	.word	0x00000028


	//----- nvinfo : EIATTR_FRAME_SIZE
	.align		4
.L_146:
        /*0264*/ 	.byte	0x04, 0x11
        /*0266*/ 	.short	(.L_148 - .L_147)
	.align		4
.L_147:
        /*0268*/ 	.word	index@(_ZN6thrust24THRUST_300001_SM_1000_NS8cuda_cub4core6detail13_kernel_agentINS1_8__reduce11ReduceAgentIPN4cuda3std3__45tupleIJNSA_IJiiiiEEElEEESD_SC_lNS1_9__extrema9arg_min_fISB_l6lbXYZ2EEEEJSD_SD_iSH_EEEvDpT0_)
        /*026c*/ 	.word	0x00000000


	//----- nvinfo : EIATTR_REGCOUNT
	.align		4
.L_148:
        /*0270*/ 	.byte	0x04, 0x2f
        /*0272*/ 	.short	(.L_150 - .L_149)
	.align		4
.L_149:
        /*0274*/ 	.word	index@(_ZN6thrust24THRUST_300001_SM_1000_NS8cuda_cub4core6detail13_kernel_agentINS1_8__reduce11ReduceAgentINS0_12zip_iteratorIN4cuda3std3__45tupleIJNS0_6detail15normal_iteratorINS0_10device_ptrINSB_IJiiiiEEEEEEENS0_17counting_iteratorIlNS0_11use_defaultESJ_SJ_EEEEEEEPNSB_IJSF_lEEESN_iNS1_9__extrema9arg_max_fISF_l6lbXYZ2EEEEJSM_SO_iSS_EEEvDpT0_)
        /*0278*/ 	.word	0x00000026


	//----- nvinfo : EIATTR_FRAME_SIZE
	.align		4
.L_150:
        /*027c*/ 	.byte	0x04, 0x11
        /*027e*/ 	.short	(.L_152 - .L_151)
	.align		4
.L_151:
        /*0280*/ 	.word	index@(_ZN6thrust24THRUST_300001_SM_1000_NS8cuda_cub4core6detail13_kernel_agentINS1_8__reduce11ReduceAgentINS0_12zip_iteratorIN4cuda3std3__45tupleIJNS0_6detail15normal_iteratorINS0_10device_ptrINSB_IJiiiiEEEEEEENS0_17counting_iteratorIlNS0_11use_defaultESJ_SJ_EEEEEEEPNSB_IJSF_lEEESN_iNS1_9__extrema9arg_max_fISF_l6lbXYZ2EEEEJSM_SO_iSS_EEEvDpT0_)
        /*0284*/ 	.word	0x00000000


	//----- nvinfo : EIATTR_REGCOUNT
	.align		4
.L_152:
        /*0288*/ 	.byte	0x04, 0x2f
        /*028a*/ 	.short	(.L_154 - .L_153)
	.align		4
.L_153:
        /*028c*/ 	.word	index@(_ZN6thrust24THRUST_300001_SM_1000_NS8cuda_cub4core6detail13_kernel_agentINS1_8__reduce11ReduceAgentINS0_12zip_iteratorIN4cuda3std3__45tupleIJNS0_6detail15normal_iteratorINS0_10device_ptrINSB_IJiiiiEEEEEEENS0_17counting_iteratorIlNS0_11use_defaultESJ_SJ_EEEEEEEPNSB_IJSF_lEEESN_iNS1_9__extrema9arg_max_fISF_l6lbXYZ2EEEEJSM_SO_iN3cub18CUB_300001_SM_100013GridEvenShareIiEENSV_9GridQueueIjEESS_EEEvDpT0_)
        /*0290*/ 	.word	0x00000025


	//----- nvinfo : EIATTR_FRAME_SIZE
	.align		4
.L_154:
        /*0294*/ 	.byte	0x04, 0x11
        /*0296*/ 	.short	(.L_156 - .L_155)
	.align		4
.L_155:
        /*0298*/ 	.word	index@(_ZN6thrust24THRUST_300001_SM_1000_NS8cuda_cub4core6detail13_kernel_agentINS1_8__reduce11ReduceAgentINS0_12zip_iteratorIN4cuda3std3__45tupleIJNS0_6detail15normal_iteratorINS0_10device_ptrINSB_IJiiiiEEEEEEENS0_17counting_iteratorIlNS0_11use_defaultESJ_SJ_EEEEEEEPNSB_IJSF_lEEESN_iNS1_9__extrema9arg_max_fISF_l6lbXYZ2EEEEJSM_SO_iN3cub18CUB_300001_SM_100013GridEvenShareIiEENSV_9GridQueueIjEESS_EEEvDpT0_)
        /*029c*/ 	.word	0x00000000


	//----- nvinfo : EIATTR_REGCOUNT
	.align		4
.L_156:
        /*02a0*/ 	.byte	0x04, 0x2f
        /*02a2*/ 	.short	(.L_158 - .L_157)
	.align		4
.L_157:
        /*02a4*/ 	.word	index@(_ZN6thrust24THRUST_300001_SM_1000_NS8cuda_cub4core6detail13_kernel_agentINS1_8__reduce11ReduceAgentIPN4cuda3std3__45tupleIJNSA_IJiiiiEEElEEESD_SC_iNS1_9__extrema9arg_max_fISB_l6lbXYZ2EEEEJSD_SD_iSH_EEEvDpT0_)
        /*02a8*/ 	.word	0x00000028


	//----- nvinfo : EIATTR_FRAME_SIZE
	.align		4
.L_158:
        /*02ac*/ 	.byte	0x04, 0x11
        /*02ae*/ 	.short	(.L_160 - .L_159)
	.align		4
.L_159:
        /*02b0*/ 	.word	index@(_ZN6thrust24THRUST_300001_SM_1000_NS8cuda_cub4core6detail13_kernel_agentINS1_8__reduce11ReduceAgentIPN4cuda3std3__45tupleIJNSA_IJiiiiEEElEEESD_SC_iNS1_9__extrema9arg_max_fISB_l6lbXYZ2EEEEJSD_SD_iSH_EEEvDpT0_)
        /*02b4*/ 	.word	0x00000000


	//----- nvinfo : EIATTR_REGCOUNT
	.align		4
.L_160:
        /*02b8*/ 	.byte	0x04, 0x2f
        /*02ba*/ 	.short	(.L_162 - .L_161)
	.align		4
.L_161:
        /*02bc*/ 	.word	index@(_ZN6thrust24THRUST_300001_SM_1000_NS8cuda_cub4core6detail13_kernel_agentINS1_8__reduce11ReduceAgentINS0_12zip_iteratorIN4cuda3std3__45tupleIJNS0_6detail15normal_iteratorINS0_10device_ptrINSB_IJiiiiEEEEEEENS0_17counting_iteratorIlNS0_11use_defaultESJ_SJ_EEEEEEEPNSB_IJSF_lEEESN_lNS1_9__extrema9arg_max_fISF_l6lbXYZ2EEEEJSM_SO_lSS_EEEvDpT0_)
        /*02c0*/ 	.word	0x00000020


	//----- nvinfo : EIATTR_FRAME_SIZE
	.align		4
.L_162:
        /*02c4*/ 	.byte	0x04, 0x11
        /*02c6*/ 	.short	(.L_164 - .L_163)
	.align		4
.L_163:
        /*02c8*/ 	.word	index@(_ZN6thrust24THRUST_300001_SM_1000_NS8cuda_cub4core6detail13_kernel_agentINS1_8__reduce11ReduceAgentINS0_12zip_iteratorIN4cuda3std3__45tupleIJNS0_6detail15normal_iteratorINS0_10device_ptrINSB_IJiiiiEEEEEEENS0_17counting_iteratorIlNS0_11use_defaultESJ_SJ_EEEEEEEPNSB_IJSF_lEEESN_lNS1_9__extrema9arg_max_fISF_l6lbXYZ2EEEEJSM_SO_lSS_EEEvDpT0_)
        /*02cc*/ 	.word	0x00000000


	//----- nvinfo : EIATTR_REGCOUNT
	.align		4
.L_164:
        /*02d0*/ 	.byte	0x04, 0x2f
        /*02d2*/ 	.short	(.L_166 - .L_165)
	.align		4
.L_165:
        /*02d4*/ 	.word	index@(_ZN6thrust24THRUST_300001_SM_1000_NS8cuda_cub4core6detail13_kernel_agentINS1_8__reduce11ReduceAgentINS0_12zip_iteratorIN4cuda3std3__45tupleIJNS0_6detail15normal_iteratorINS0_10device_ptrINSB_IJiiiiEEEEEEENS0_17counting_iteratorIlNS0_11use_defaultESJ_SJ_EEEEEEEPNSB_IJSF_lEEESN_lNS1_9__extrema9arg_max_fISF_l6lbXYZ2EEEEJSM_SO_lN3cub18CUB_300001_SM_100013GridEvenShareIlEENSV_9GridQueueIyEESS_EEEvDpT0_)
        /*02d8*/ 	.word	0x00000026


	//----- nvinfo : EIATTR_FRAME_SIZE
	.align		4
.L_166:
        /*02dc*/ 	.byte	0x04, 0x11
        /*02de*/ 	.short	(.L_168 - .L_167)
	.align		4
.L_167:
        /*02e0*/ 	.word	index@(_ZN6thrust24THRUST_300001_SM_1000_NS8cuda_cub4core6detail13_kernel_agentINS1_8__reduce11ReduceAgentINS0_12zip_iteratorIN4cuda3std3__45tupleIJNS0_6detail15normal_iteratorINS0_10device_ptrINSB_IJiiiiEEEEEEENS0_17counting_iteratorIlNS0_11use_defaultESJ_SJ_EEEEEEEPNSB_IJSF_lEEESN_lNS1_9__extrema9arg_max_fISF_l6lbXYZ2EEEEJSM_SO_lN3cub18CUB_300001_SM_100013GridEvenShareIlEENSV_9GridQueueIyEESS_EEEvDpT0_)
        /*02e4*/ 	.word	0x00000000


	//----- nvinfo : EIATTR_REGCOUNT
	.align		4
.L_168:
        /*02e8*/ 	.byte	0x04, 0x2f
        /*02ea*/ 	.short	(.L_170 - .L_169)
	.align		4
.L_169:
        /*02ec*/ 	.word	index@(_ZN6thrust24THRUST_300001_SM_1000_NS8cuda_cub4core6detail13_kernel_agentINS1_8__reduce11ReduceAgentIPN4cuda3std3__45tupleIJNSA_IJiiiiEEElEEESD_SC_lNS1_9__extrema9arg_max_fISB_l6lbXYZ2EEEEJSD_SD_iSH_EEEvDpT0_)
        /*02f0*/ 	.word	0x00000020


	//----- nvinfo : EIATTR_FRAME_SIZE
	.align		4
.L_170:
        /*02f4*/ 	.byte	0x04, 0x11
        /*02f6*/ 	.short	(.L_172 - .L_171)
	.align		4
.L_171:
        /*02f8*/ 	.word	index@(_ZN6thrust24THRUST_300001_SM_1000_NS8cuda_cub4core6detail13_kernel_agentINS1_8__reduce11ReduceAgentIPN4cuda3std3__45tupleIJNSA_IJiiiiEEElEEESD_SC_lNS1_9__extrema9arg_max_fISB_l6lbXYZ2EEEEJSD_SD_iSH_EEEvDpT0_)
        /*02fc*/ 	.word	0x00000000


	//----- nvinfo : EIATTR_REGCOUNT
	.align		4
.L_172:
        /*0300*/ 	.byte	0x04, 0x2f
        /*0302*/ 	.short	(.L_174 - .L_173)
	.align		4
.L_173:
        /*0304*/ 	.word	index@(_ZN3cub18CUB_300001_SM_10006detail11EmptyKernelIvEEvv)
        /*0308*/ 	.word	0x00000004


	//----- nvinfo : EIATTR_FRAME_SIZE
	.align		4
.L_174:
        /*030c*/ 	.byte	0x04, 0x11
        /*030e*/ 	.short	(.L_176 - .L_175)
	.align		4
.L_175:
        /*0310*/ 	.word	index@(_ZN3cub18CUB_300001_SM_10006detail11EmptyKernelIvEEvv)
        /*0314*/ 	.word	0x00000000


	//----- nvinfo : EIATTR_REGCOUNT
	.align		4
.L_176:
        /*0318*/ 	.byte	0x04, 0x2f
        /*031a*/ 	.short	(.L_178 - .L_177)
	.align		4
.L_177:
        /*031c*/ 	.word	index@(_ZN3cub18CUB_300001_SM_10006detail8for_each13static_kernelINS2_12policy_hub_t12policy_500_tEmN6thrust24THRUST_300001_SM_1000_NS8cuda_cub20__uninitialized_fill7functorINS7_10device_ptrIiEEiEEEEvT0_T1_)
        /*0320*/ 	.word	0x00000008


	//----- nvinfo : EIATTR_FRAME_SIZE
	.align		4
.L_178:
        /*0324*/ 	.byte	0x04, 0x11
        /*0326*/ 	.short	(.L_180 - .L_179)
	.align		4
.L_179:
        /*0328*/ 	.word	index@(_ZN3cub18CUB_300001_SM_10006detail8for_each13static_kernelINS2_12policy_hub_t12policy_500_tEmN6thrust24THRUST_300001_SM_1000_NS8cuda_cub20__uninitialized_fill7functorINS7_10device_ptrIiEEiEEEEvT0_T1_)
        /*032c*/ 	.word	0x00000000


	//----- nvinfo : EIATTR_REGCOUNT
	.align		4
.L_180:
        /*0330*/ 	.byte	0x04, 0x2f
        /*0332*/ 	.short	(.L_182 - .L_181)
	.align		4
.L_181:
        /*0334*/ 	.word	index@(_ZN3cub18CUB_300001_SM_10006detail8for_each13static_kernelINS2_12policy_hub_t12policy_500_tEmNS2_12op_wrapper_tImN6thrust24THRUST_300001_SM_1000_NS6detail23allocator_traits_detail24construct1_via_allocatorINS8_16device_allocatorIN4cuda3std3__45tupleIJiiiiEEEEEEENS8_10device_ptrISH_EEEEEEvT0_T1_)
        /*0338*/ 	.word	0x00000008


	//----- nvinfo : EIATTR_FRAME_SIZE
	.align		4
.L_182:
        /*033c*/ 	.byte	0x04, 0x11
        /*033e*/ 	.short	(.L_184 - .L_183)
	.align		4
.L_183:
        /*0340*/ 	.word	index@(_ZN3cub18CUB_300001_SM_10006detail8for_each13static_kernelINS2_12policy_hub_t12policy_500_tEmNS2_12op_wrapper_tImN6thrust24THRUST_300001_SM_1000_NS6detail23allocator_traits_detail24construct1_via_allocatorINS8_16device_allocatorIN4cuda3std3__45tupleIJiiiiEEEEEEENS8_10device_ptrISH_EEEEEEvT0_T1_)
        /*0344*/ 	.word	0x00000000


	//----- nvinfo : EIATTR_REGCOUNT
	.align		4
.L_184:
        /*0348*/ 	.byte	0x04, 0x2f
        /*034a*/ 	.short	(.L_186 - .L_185)
	.align		4
.L_185:
        /*034c*/ 	.word	index@(_ZN3cub18CUB_300001_SM_10006detail8for_each13static_kernelINS2_12policy_hub_t12policy_500_tEmN6thrust24THRUST_300001_SM_1000_NS8cuda_cub6__fill7functorINS7_6detail15normal_iteratorINS7_10device_ptrIN4cuda3std3__45tupleIJiiiiEEEEEEESI_EEEEvT0_T1_)
        /*0350*/ 	.word	0x0000000c


	//----- nvinfo : EIATTR_FRAME_SIZE
	.align		4
.L_186:
        /*0354*/ 	.byte	0x04, 0x11
        /*0356*/ 	.short	(.L_188 - .L_187)
	.align		4
.L_187:
        /*0358*/ 	.word	index@(_ZN3cub18CUB_300001_SM_10006detail8for_each13static_kernelINS2_12policy_hub_t12policy_500_tEmN6thrust24THRUST_300001_SM_1000_NS8cuda_cub6__fill7functorINS7_6detail15normal_iteratorINS7_10device_ptrIN4cuda3std3__45tupleIJiiiiEEEEEEESI_EEEEvT0_T1_)
        /*035c*/ 	.word	0x00000000


	//----- nvinfo : EIATTR_REGCOUNT
	.align		4
.L_188:
        /*0360*/ 	.byte	0x04, 0x2f
        /*0362*/ 	.short	(.L_190 - .L_189)
	.align		4
.L_189:
        /*0364*/ 	.word	index@(_ZN3cub18CUB_300001_SM_10006detail8for_each13static_kernelINS2_12policy_hub_t12policy_500_tEmN6thrust24THRUST_300001_SM_1000_NS8cuda_cub20__uninitialized_fill7functorINS7_10device_ptrIN4cuda3std3__45tupleIJiiiiEEEEESG_EEEEvT0_T1_)
        /*0368*/ 	.word	0x0000000c


	//----- nvinfo : EIATTR_FRAME_SIZE
	.align		4
.L_190:
        /*036c*/ 	.byte	0x04, 0x11
        /*036e*/ 	.short	(.L_192 - .L_191)
	.align		4
.L_191:
        /*0370*/ 	.word	index@(_ZN3cub18CUB_300001_SM_10006detail8for_each13static_kernelINS2_12policy_hub_t12policy_500_tEmN6thrust24THRUST_300001_SM_1000_NS8cuda_cub20__uninitialized_fill7functorINS7_10device_ptrIN4cuda3std3__45tupleIJiiiiEEEEESG_EEEEvT0_T1_)
        /*0374*/ 	.word	0x00000000


	//----- nvinfo : EIATTR_REGCOUNT
	.align		4
.L_192:
        /*0378*/ 	.byte	0x04, 0x2f
        /*037a*/ 	.short	(.L_194 - .L_193)
	.align		4
.L_193:
        /*037c*/ 	.word	index@(_ZN3cub18CUB_300001_SM_10006detail8for_each13static_kernelINS2_12policy_hub_t12policy_500_tElN6thrust24THRUST_300001_SM_1000_NS8cuda_cub6__fill7functorINS7_6detail15normal_iteratorINS7_10device_ptrIN4cuda3std3__45tupleIJiiiiEEEEEEESI_EEEEvT0_T1_)
        /*0380*/ 	.word	0x0000000c


	//----- nvinfo : EIATTR_FRAME_SIZE
	.align		4
.L_194:
        /*0384*/ 	.byte	0x04, 0x11
        /*0386*/ 	.short	(.L_196 - .L_195)
	.align		4
.L_195:
        /*0388*/ 	.word	index@(_ZN3cub18CUB_300001_SM_10006detail8for_each13static_kernelINS2_12policy_hub_t12policy_500_tElN6thrust24THRUST_300001_SM_1000_NS8cuda_cub6__fill7functorINS7_6detail15normal_iteratorINS7_10device_ptrIN4cuda3std3__45tupleIJiiiiEEEEEEESI_EEEEvT0_T1_)
        /*038c*/ 	.word	0x00000000


	//----- nvinfo : EIATTR_REGCOUNT
	.align		4
.L_196:
        /*0390*/ 	.byte	0x04, 0x2f
        /*0392*/ 	.short	(.L_198 - .L_197)
	.align		4
.L_197:
        /*0394*/ 	.word	index@(_ZN3cub18CUB_300001_SM_10006detail8for_each13static_kernelINS2_12policy_hub_t12policy_500_tElN6thrust24THRUST_300001_SM_1000_NS8cuda_cub10__tabulate7functorINS7_6detail15normal_iteratorINS7_10device_ptrIiEEEENS7_6system6detail7generic6detail22compute_sequence_valueIivEElEEEEvT0_T1_)
        /*0398*/ 	.word	0x0000000a


	//----- nvinfo : EIATTR_FRAME_SIZE
	.align		4
.L_198:
        /*039c*/ 	.byte	0x04, 0x11
        /*039e*/ 	.short	(.L_200 - .L_199)
	.align		4
.L_199:
        /*03a0*/ 	.word	index@(_ZN3cub18CUB_300001_SM_10006detail8for_each13static_kernelINS2_12policy_hub_t12policy_500_tElN6thrust24THRUST_300001_SM_1000_NS8cuda_cub10__tabulate7functorINS7_6detail15normal_iteratorINS7_10device_ptrIiEEEENS7_6system6detail7generic6detail22compute_sequence_valueIivEElEEEEvT0_T1_)
        /*03a4*/ 	.word	0x00000000


	//----- nvinfo : EIATTR_REGCOUNT
	.align		4
.L_200:
        /*03a8*/ 	.byte	0x04, 0x2f
        /*03aa*/ 	.short	(.L_202 - .L_201)
	.align		4
.L_201:
        /*03ac*/ 	.word	index@(_ZN3cub18CUB_300001_SM_10006detail8for_each13static_kernelINS2_12policy_hub_t12policy_500_tElN6thrust24THRUST_300001_SM_1000_NS8cuda_cub10__tabulate7functorINS7_6detail15normal_iteratorINS7_10device_ptrIiEEEENSB_10functional5actorINSG_9compositeIJNSG_16operator_adaptorIN4cuda3std3__47dividesIvEEEENSH_INSG_8argumentILj0EEEEENSH_INSG_5valueIiEEEEEEEEElEEEEvT0_T1_)
        /*03b0*/ 	.word	0x00000016


	//----- nvinfo : EIATTR_FRAME_SIZE
	.align		4
.L_202:
        /*03b4*/ 	.byte	0x04, 0x11
        /*03b6*/ 	.short	(.L_204 - .L_203)
	.align		4
.L_203:
        /*03b8*/ 	.word	index@($__internal_0_$__cuda_sm20_div_s64)
        /*03bc*/ 	.word	0x00000000


	//----- nvinfo : EIATTR_FRAME_SIZE
	.align		4
.L_204:
        /*03c0*/ 	.byte	0x04, 0x11
        /*03c2*/ 	.short	(.L_206 - .L_205)
	.align		4
.L_205:
        /*03c4*/ 	.word	index@(_ZN3cub18CUB_300001_SM_10006detail8for_each13static_kernelINS2_12policy_hub_t12policy_500_tElN6thrust24THRUST_300001_SM_1000_NS8cuda_cub10__tabulate7functorINS7_6detail15normal_iteratorINS7_10device_ptrIiEEEENSB_10functional5actorINSG_9compositeIJNSG_16operator_adaptorIN4cuda3std3__47dividesIvEEEENSH_INSG_8argumentILj0EEEEENSH_INSG_5valueIiEEEEEEEEElEEEEvT0_T1_)
        /*03c8*/ 	.word	0x00000000


	//----- nvinfo : EIATTR_REGCOUNT
	.align		4
.L_206:
        /*03cc*/ 	.byte	0x04, 0x2f
        /*03ce*/ 	.short	(.L_208 - .L_207)
	.align		4
.L_207:
        /*03d0*/ 	.word	index@(_ZN3cub18CUB_300001_SM_10006detail9transform16transform_kernelINS2_10policy_hubILb1EN4cuda3std3__45tupleIJN6thrust24THRUST_300001_SM_1000_NS6detail15normal_iteratorINSA_10device_ptrIiEEEEEEEE10policy1000EiNSB_10functional5actorINSJ_9compositeIJNSJ_16operator_adaptorINS7_5minusIvEEEENSK_INSL_IJNSM_INS7_7modulusIvEEEENSK_INSJ_8argumentILj0EEEEENSK_INSJ_5valueIiEEEEEEEEESY_EEEEESF_JPiEEEvT0_iT1_T2_DpNS2_10kernel_argIT3_EE)
        /*03d4*/ 	.word	0x0000001f


	//----- nvinfo : EIATTR_FRAME_SIZE
	.align		4
.L_208:
        /*03d8*/ 	.byte	0x04, 0x11
        /*03da*/ 	.short	(.L_210 - .L_209)
	.align		4
.L_209:
        /*03dc*/ 	.word	index@(_ZN3cub18CUB_300001_SM_10006detail9transform16transform_kernelINS2_10policy_hubILb1EN4cuda3std3__45tupleIJN6thrust24THRUST_300001_SM_1000_NS6detail15normal_iteratorINSA_10device_ptrIiEEEEEEEE10policy1000EiNSB_10functional5actorINSJ_9compositeIJNSJ_16operator_adaptorINS7_5minusIvEEEENSK_INSL_IJNSM_INS7_7modulusIvEEEENSK_INSJ_8argumentILj0EEEEENSK_INSJ_5valueIiEEEEEEEEESY_EEEEESF_JPiEEEvT0_iT1_T2_DpNS2_10kernel_argIT3_EE)
        /*03e0*/ 	.word	0x00000000


	//----- nvinfo : EIATTR_REGCOUNT
	.align		4
.L_210:
        /*03e4*/ 	.byte	0x04, 0x2f
        /*03e6*/ 	.short	(.L_212 - .L_211)
	.align		4
.L_211:
        /*03e8*/ 	.word	index@(_ZN3cub18CUB_300001_SM_10006detail9transform16transform_kernelINS2_10policy_hubILb1EN4cuda3std3__45tupleIJN6thrust24THRUST_300001_SM_1000_NS6detail15normal_iteratorINSA_10device_ptrIiEEEEEEEE10policy1000ElNSB_10functional5actorINSJ_9compositeIJNSJ_16operator_adaptorINS7_5minusIvEEEENSK_INSL_IJNSM_INS7_7modulusIvEEEENSK_INSJ_8argumentILj0EEEEENSK_INSJ_5valueIiEEEEEEEEESY_EEEEESF_JPiEEEvT0_iT1_T2_DpNS2_10kernel_argIT3_EE)
        /*03ec*/ 	.word	0x00000020


	//----- nvinfo : EIATTR_FRAME_SIZE
	.align		4
.L_212:
        /*03f0*/ 	.byte	0x04, 0x11
        /*03f2*/ 	.short	(.L_214 - .L_213)
	.align		4
.L_213:
        /*03f4*/ 	.word	index@(_ZN3cub18CUB_300001_SM_10006detail9transform16transform_kernelINS2_10policy_hubILb1EN4cuda3std3__45tupleIJN6thrust24THRUST_300001_SM_1000_NS6detail15normal_iteratorINSA_10device_ptrIiEEEEEEEE10policy1000ElNSB_10functional5actorINSJ_9compositeIJNSJ_16operator_adaptorINS7_5minusIvEEEENSK_INSL_IJNSM_INS7_7modulusIvEEEENSK_INSJ_8argumentILj0EEEEENSK_INSJ_5valueIiEEEEEEEEESY_EEEEESF_JPiEEEvT0_iT1_T2_DpNS2_10kernel_argIT3_EE)
        /*03f8*/ 	.word	0x00000000


	//----- nvinfo : EIATTR_REGCOUNT
	.align		4
.L_214:
        /*03fc*/ 	.byte	0x04, 0x2f
        /*03fe*/ 	.short	(.L_216 - .L_215)
	.align		4
.L_215:
        /*0400*/ 	.word	index@(_ZN3cub18CUB_300001_SM_10006detail11scan_by_key25DeviceScanByKeyInitKernelINS0_24ReduceByKeyScanTileStateIiiLb1EEEPijEEvT_T0_PN4cuda3std3__415iterator_traitsIS8_vE10value_typeET1_i)
        /*0404*/ 	.word	0x0000000e


	//----- nvinfo : EIATTR_FRAME_SIZE
	.align		4
.L_216:
        /*0408*/ 	.byte	0x04, 0x11
        /*040a*/ 	.short	(.L_218 - .L_217)
	.align		4
.L_217:
        /*040c*/ 	.word	index@(_ZN3cub18CUB_300001_SM_10006detail11scan_by_key25DeviceScanByKeyInitKernelINS0_24ReduceByKeyScanTileStateIiiLb1EEEPijEEvT_T0_PN4cuda3std3__415iterator_traitsIS8_vE10value_typeET1_i)
        /*0410*/ 	.word	0x00000000


	//----- nvinfo : EIATTR_REGCOUNT
	.align		4
.L_218:
        /*0414*/ 	.byte	0x04, 0x2f
        /*0416*/ 	.short	(.L_220 - .L_219)
	.align		4
.L_219:
        /*0418*/ 	.word	index@(_ZN3cub18CUB_300001_SM_10006detail11scan_by_key21DeviceScanByKeyKernelINS2_10policy_hubIPiiiN4cuda3std3__44plusIvEEE10Policy1000ES5_S5_S5_NS0_24ReduceByKeyScanTileStateIiiLb1EEENS8_8equal_toIvEESA_ijiiEEvT0_PT9_T1_T2_T3_iT4_T5_T6_T7_)
        /*041c*/ 	.word	0x00000048


	//----- nvinfo : EIATTR_FRAME_SIZE
	.align		4
.L_220:
        /*0420*/ 	.byte	0x04, 0x11
        /*0422*/ 	.short	(.L_222 - .L_221)
	.align		4
.L_221:
        /*0424*/ 	.word	index@(_ZN3cub18CUB_300001_SM_10006detail11scan_by_key21DeviceScanByKeyKernelINS2_10policy_hubIPiiiN4cuda3std3__44plusIvEEE10Policy1000ES5_S5_S5_NS0_24ReduceByKeyScanTileStateIiiLb1EEENS8_8equal_toIvEESA_ijiiEEvT0_PT9_T1_T2_T3_iT4_T5_T6_T7_)
        /*0428*/ 	.word	0x00000000


	//----- nvinfo : EIATTR_REGCOUNT
	.align		4
.L_222:
        /*042c*/ 	.byte	0x04, 0x2f
        /*042e*/ 	.short	(.L_224 - .L_223)
	.align		4
.L_223:
        /*0430*/ 	.word	index@(_ZN3cub18CUB_300001_SM_10006detail11scan_by_key25DeviceScanByKeyInitKernelINS0_24ReduceByKeyScanTileStateIiiLb1EEEPimEEvT_T0_PN4cuda3std3__415iterator_traitsIS8_vE10value_typeET1_i)
        /*0434*/ 	.word	0x0000000e


	//----- nvinfo : EIATTR_FRAME_SIZE
	.align		4
.L_224:
        /*0438*/ 	.byte	0x04, 0x11
        /*043a*/ 	.short	(.L_226 - .L_225)
	.align		4
.L_225:
        /*043c*/ 	.word	index@(_ZN3cub18CUB_300001_SM_10006detail11scan_by_key25DeviceScanByKeyInitKernelINS0_24ReduceByKeyScanTileStateIiiLb1EEEPimEEvT_T0_PN4cuda3std3__415iterator_traitsIS8_vE10value_typeET1_i)
        /*0440*/ 	.word	0x00000000


	//----- nvinfo : EIATTR_REGCOUNT
	.align		4
.L_226:
        /*0444*/ 	.byte	0x04, 0x2f
        /*0446*/ 	.short	(.L_228 - .L_227)
	.align		4
.L_227:
        /*0448*/ 	.word	index@(_ZN3cub18CUB_300001_SM_10006detail11scan_by_key21DeviceScanByKeyKernelINS2_10policy_hubIPiiiN4cuda3std3__44plusIvEEE10Policy1000ES5_S5_S5_NS0_24ReduceByKeyScanTileStateIiiLb1EEENS8_8equal_toIvEESA_imiiEEvT0_PT9_T1_T2_T3_iT4_T5_T6_T7_)
        /*044c*/ 	.word	0x00000050


	//----- nvinfo : EIATTR_FRAME_SIZE
	.align		4
.L_228:
        /*0450*/ 	.byte	0x04, 0x11
        /*0452*/ 	.short	(.L_230 - .L_229)
	.align		4
.L_229:
        /*0454*/ 	.word	index@(_ZN3cub18CUB_300001_SM_10006detail11scan_by_key21DeviceScanByKeyKernelINS2_10policy_hubIPiiiN4cuda3std3__44plusIvEEE10Policy1000ES5_S5_S5_NS0_24ReduceByKeyScanTileStateIiiLb1EEENS8_8equal_toIvEESA_imiiEEvT0_PT9_T1_T2_T3_iT4_T5_T6_T7_)
        /*0458*/ 	.word	0x00000000


	//----- nvinfo : EIATTR_REGCOUNT
	.align		4
.L_230:
        /*045c*/ 	.byte	0x04, 0x2f
        /*045e*/ 	.short	(.L_232 - .L_231)
	.align		4
.L_231:
        /*0460*/ 	.word	index@(_ZN3cub18CUB_300001_SM_10006detail10merge_sort30DeviceMergeSortBlockSortKernelINS2_10policy_hubIN6thrust24THRUST_300001_SM_1000_NS6detail15normal_iteratorINS6_10device_ptrIN4cuda3std3__45tupleIJiiiiEEEEEEEE9Policy600ESG_PNS0_8NullTypeESG_SK_j7sortXYZSE_SJ_EEvbT0_T1_T2_T3_T4_PT6_PT7_T5_NS1_7vsmem_tE)
        /*0464*/ 	.word	0x0000002b


	//----- nvinfo : EIATTR_FRAME_SIZE
	.align		4
.L_232:
        /*0468*/ 	.byte	0x04, 0x11
        /*046a*/ 	.short	(.L_234 - .L_233)
	.align		4
.L_233:
        /*046c*/ 	.word	index@(_ZN3cub18CUB_300001_SM_10006detail10merge_sort30DeviceMergeSortBlockSortKernelINS2_10policy_hubIN6thrust24THRUST_300001_SM_1000_NS6detail15normal_iteratorINS6_10device_ptrIN4cuda3std3__45tupleIJiiiiEEEEEEEE9Policy600ESG_PNS0_8NullTypeESG_SK_j7sortXYZSE_SJ_EEvbT0_T1_T2_T3_T4_PT6_PT7_T5_NS1_7vsmem_tE)
        /*0470*/ 	.word	0x00000000


	//----- nvinfo : EIATTR_REGCOUNT
	.align		4
.L_234:
        /*0474*/ 	.byte	0x04, 0x2f
        /*0476*/ 	.short	(.L_236 - .L_235)
	.align		4
.L_235:
        /*0478*/ 	.word	index@(_ZN3cub18CUB_300001_SM_10006detail10merge_sort30DeviceMergeSortPartitionKernelIN6thrust24THRUST_300001_SM_1000_NS6detail15normal_iteratorINS5_10device_ptrIN4cuda3std3__45tupleIJiiiiEEEEEEEj7sortXYZSD_EEvbT_PT2_T0_SK_PSK_T1_SK_i)
        /*047c*/ 	.word	0x00000013


	//----- nvinfo : EIATTR_FRAME_SIZE
	.align		4
.L_236:
        /*0480*/ 	.byte	0x04, 0x11
        /*0482*/ 	.short	(.L_238 - .L_237)
	.align		4
.L_237:
        /*0484*/ 	.word	index@(_ZN3cub18CUB_300001_SM_10006detail10merge_sort30DeviceMergeSortPartitionKernelIN6thrust24THRUST_300001_SM_1000_NS6detail15normal_iteratorINS5_10device_ptrIN4cuda3std3__45tupleIJiiiiEEEEEEEj7sortXYZSD_EEvbT_PT2_T0_SK_PSK_T1_SK_i)
        /*0488*/ 	.word	0x00000000


	//----- nvinfo : EIATTR_REGCOUNT
	.align		4
.L_238:
        /*048c*/ 	.byte	0x04, 0x2f
        /*048e*/ 	.short	(.L_240 - .L_239)
	.align		4
.L_239:
        /*0490*/ 	.word	index@(_ZN3cub18CUB_300001_SM_10006detail10merge_sort26DeviceMergeSortMergeKernelINS2_10policy_hubIN6thrust24THRUST_300001_SM_1000_NS6detail15normal_iteratorINS6_10device_ptrIN4cuda3std3__45tupleIJiiiiEEEEEEEE9Policy600ESG_PNS0_8NullTypeESG_SK_j7sortXYZSE_SJ_EEvbT2_T3_T4_PT6_PT7_T5_PSO_SO_NS1_7vsmem_tE)
        /*0494*/ 	.word	0x0000001f


	//----- nvinfo : EIATTR_FRAME_SIZE
	.align		4
.L_240:
        /*0498*/ 	.byte	0x04, 0x11
        /*049a*/ 	.short	(.L_242 - .L_241)
	.align		4
.L_241:
        /*049c*/ 	.word	index@(_ZN3cub18CUB_300001_SM_10006detail10merge_sort26DeviceMergeSortMergeKernelINS2_10policy_hubIN6thrust24THRUST_300001_SM_1000_NS6detail15normal_iteratorINS6_10device_ptrIN4cuda3std3__45tupleIJiiiiEEEEEEEE9Policy600ESG_PNS0_8NullTypeESG_SK_j7sortXYZSE_SJ_EEvbT2_T3_T4_PT6_PT7_T5_PSO_SO_NS1_7vsmem_tE)
        /*04a0*/ 	.word	0x00000000


	//----- nvinfo : EIATTR_REGCOUNT
	.align		4
.L_242:
        /*04a4*/ 	.byte	0x04, 0x2f
        /*04a6*/ 	.short	(.L_244 - .L_243)
	.align		4
.L_243:
        /*04a8*/ 	.word	index@(_ZN3cub18CUB_300001_SM_10006detail10merge_sort30DeviceMergeSortBlockSortKernelINS2_10policy_hubIN6thrust24THRUST_300001_SM_1000_NS6detail15normal_iteratorINS6_10device_ptrIN4cuda3std3__45tupleIJiiiiEEEEEEEE9Policy600ESG_PNS0_8NullTypeESG_SK_m7sortXYZSE_SJ_EEvbT0_T1_T2_T3_T4_PT6_PT7_T5_NS1_7vsmem_tE)
        /*04ac*/ 	.word	0x0000002b


	//----- nvinfo : EIATTR_FRAME_SIZE
	.align		4
.L_244:
        /*04b0*/ 	.byte	0x04, 0x11
        /*04b2*/ 	.short	(.L_246 - .L_245)
	.align		4
.L_245:
        /*04b4*/ 	.word	index@(_ZN3cub18CUB_300001_SM_10006detail10merge_sort30DeviceMergeSortBlockSortKernelINS2_10policy_hubIN6thrust24THRUST_300001_SM_1000_NS6detail15normal_iteratorINS6_10device_ptrIN4cuda3std3__45tupleIJiiiiEEEEEEEE9Policy600ESG_PNS0_8NullTypeESG_SK_m7sortXYZSE_SJ_EEvbT0_T1_T2_T3_T4_PT6_PT7_T5_NS1_7vsmem_tE)
        /*04b8*/ 	.word	0x00000000


	//----- nvinfo : EIATTR_REGCOUNT
	.align		4
.L_246:
        /*04bc*/ 	.byte	0x04, 0x2f
        /*04be*/ 	.short	(.L_248 - .L_247)
	.align		4
.L_247:
        /*04c0*/ 	.word	index@(_ZN3cub18CUB_300001_SM_10006detail10merge_sort30DeviceMergeSortPartitionKernelIN6thrust24THRUST_300001_SM_1000_NS6detail15normal_iteratorINS5_10device_ptrIN4cuda3std3__45tupleIJiiiiEEEEEEEm7sortXYZSD_EEvbT_PT2_T0_SK_PSK_T1_SK_i)
        /*04c4*/ 	.word	0x00000017


	//----- nvinfo : EIATTR_FRAME_SIZE
	.align		4
.L_248:
        /*04c8*/ 	.byte	0x04, 0x11
        /*04ca*/ 	.short	(.L_250 - .L_249)
	.align		4
.L_249:
        /*04cc*/ 	.word	index@(_ZN3cub18CUB_300001_SM_10006detail10merge_sort30DeviceMergeSortPartitionKernelIN6thrust24THRUST_300001_SM_1000_NS6detail15normal_iteratorINS5_10device_ptrIN4cuda3std3__45tupleIJiiiiEEEEEEEm7sortXYZSD_EEvbT_PT2_T0_SK_PSK_T1_SK_i)
        /*04d0*/ 	.word	0x00000000


	//----- nvinfo : EIATTR_REGCOUNT
	.align		4
.L_250:
        /*04d4*/ 	.byte	0x04, 0x2f
        /*04d6*/ 	.short	(.L_252 - .L_251)
	.align		4
.L_251:
        /*04d8*/ 	.word	index@(_ZN3cub18CUB_300001_SM_10006detail10merge_sort26DeviceMergeSortMergeKernelINS2_10policy_hubIN6thrust24THRUST_300001_SM_1000_NS6detail15normal_iteratorINS6_10device_ptrIN4cuda3std3__45tupleIJiiiiEEEEEEEE9Policy600ESG_PNS0_8NullTypeESG_SK_m7sortXYZSE_SJ_EEvbT2_T3_T4_PT6_PT7_T5_PSO_SO_NS1_7vsmem_tE)
        /*04dc*/ 	.word	0x00000020


	//----- nvinfo : EIATTR_FRAME_SIZE
	.align		4
.L_252:
        /*04e0*/ 	.byte	0x04, 0x11
        /*04e2*/ 	.short	(.L_254 - .L_253)
	.align		4
.L_253:
        /*04e4*/ 	.word	index@(_ZN3cub18CUB_300001_SM_10006detail10merge_sort26DeviceMergeSortMergeKernelINS2_10policy_hubIN6thrust24THRUST_300001_SM_1000_NS6detail15normal_iteratorINS6_10device_ptrIN4cuda3std3__45tupleIJiiiiEEEEEEEE9Policy600ESG_PNS0_8NullTypeESG_SK_m7sortXYZSE_SJ_EEvbT2_T3_T4_PT6_PT7_T5_PSO_SO_NS1_7vsmem_tE)
        /*04e8*/ 	.word	0x00000000


	//----- nvinfo : EIATTR_REGCOUNT
	.align		4
.L_254:
        /*04ec*/ 	.byte	0x04, 0x2f
        /*04ee*/ 	.short	(.L_256 - .L_255)
	.align		4
.L_255:
        /*04f0*/ 	.word	index@(_ZN3cub18CUB_300001_SM_10006detail10merge_sort30DeviceMergeSortBlockSortKernelINS2_10policy_hubIN6thrust24THRUST_300001_SM_1000_NS12zip_iteratorIN4cuda3std3__45tupleIJNS6_6detail15normal_iteratorINS6_10device_ptrIiEEEESG_SG_SG_EEEEEE9Policy600ESI_PNS0_8NullTypeESI_SM_j7sortXYZNSB_IJiiiiEEESL_EEvbT0_T1_T2_T3_T4_PT6_PT7_T5_NS1_7vsmem_tE)
        /*04f4*/ 	.word	0x0000002f


	//----- nvinfo : EIATTR_FRAME_SIZE
	.align		4
.L_256:
        /*04f8*/ 	.byte	0x04, 0x11
        /*04fa*/ 	.short	(.L_258 - .L_257)
	.align		4
.L_257:
        /*04fc*/ 	.word	index@(_ZN3cub18CUB_300001_SM_10006detail10merge_sort30DeviceMergeSortBlockSortKernelINS2_10policy_hubIN6thrust24THRUST_300001_SM_1000_NS12zip_iteratorIN4cuda3std3__45tupleIJNS6_6detail15normal_iteratorINS6_10device_ptrIiEEEESG_SG_SG_EEEEEE9Policy600ESI_PNS0_8NullTypeESI_SM_j7sortXYZNSB_IJiiiiEEESL_EEvbT0_T1_T2_T3_T4_PT6_PT7_T5_NS1_7vsmem_tE)
        /*0500*/ 	.word	0x00000000


	//----- nvinfo : EIATTR_REGCOUNT
	.align		4
.L_258:
        /*0504*/ 	.byte	0x04, 0x2f
        /*0506*/ 	.short	(.L_260 - .L_259)
	.align		4
.L_259:
        /*0508*/ 	.word	index@(_ZN3cub18CUB_300001_SM_10006detail10merge_sort30DeviceMergeSortPartitionKernelIN6thrust24THRUST_300001_SM_1000_NS12zip_iteratorIN4cuda3std3__45tupleIJNS5_6detail15normal_iteratorINS5_10device_ptrIiEEEESF_SF_SF_EEEEEj7sortXYZNSA_IJiiiiEEEEEvbT_PT2_T0_SN_PSN_T1_SN_i)
        /*050c*/ 	.word	0x00000018


	//----- nvinfo : EIATTR_FRAME_SIZE
	.align		4
.L_260:
        /*0510*/ 	.byte	0x04, 0x11
        /*0512*/ 	.short	(.L_262 - .L_261)
	.align		4
.L_261:
        /*0514*/ 	.word	index@(_ZN3cub18CUB_300001_SM_10006detail10merge_sort30DeviceMergeSortPartitionKernelIN6thrust24THRUST_300001_SM_1000_NS12zip_iteratorIN4cuda3std3__45tupleIJNS5_6detail15normal_iteratorINS5_10device_ptrIiEEEESF_SF_SF_EEEEEj7sortXYZNSA_IJiiiiEEEEEvbT_PT2_T0_SN_PSN_T1_SN_i)
        /*0518*/ 	.word	0x00000000


	//----- nvinfo : EIATTR_REGCOUNT
	.align		4
.L_262:
        /*051c*/ 	.byte	0x04, 0x2f
        /*051e*/ 	.short	(.L_264 - .L_263)
	.align		4
.L_263:
        /*0520*/ 	.word	index@(_ZN3cub18CUB_300001_SM_10006detail10merge_sort26DeviceMergeSortMergeKernelINS2_10policy_hubIN6thrust24THRUST_300001_SM_1000_NS12zip_iteratorIN4cuda3std3__45tupleIJNS6_6detail15normal_iteratorINS6_10device_ptrIiEEEESG_SG_SG_EEEEEE9Policy600ESI_PNS0_8NullTypeESI_SM_j7sortXYZNSB_IJiiiiEEESL_EEvbT2_T3_T4_PT6_PT7_T5_PSR_SR_NS1_7vsmem_tE)
        /*0524*/ 	.word	0x0000002c


	//----- nvinfo : EIATTR_FRAME_SIZE
	.align		4
.L_264:
        /*0528*/ 	.byte	0x04, 0x11
        /*052a*/ 	.short	(.L_266 - .L_265)
	.align		4
.L_265:
        /*052c*/ 	.word	index@(_ZN3cub18CUB_300001_SM_10006detail10merge_sort26DeviceMergeSortMergeKernelINS2_10policy_hubIN6thrust24THRUST_300001_SM_1000_NS12zip_iteratorIN4cuda3std3__45tupleIJNS6_6detail15normal_iteratorINS6_10device_ptrIiEEEESG_SG_SG_EEEEEE9Policy600ESI_PNS0_8NullTypeESI_SM_j7sortXYZNSB_IJiiiiEEESL_EEvbT2_T3_T4_PT6_PT7_T5_PSR_SR_NS1_7vsmem_tE)
        /*0530*/ 	.word	0x00000000


	//----- nvinfo : EIATTR_REGCOUNT
	.align		4
.L_266:
        /*0534*/ 	.byte	0x04, 0x2f
        /*0536*/ 	.short	(.L_268 - .L_267)
	.align		4
.L_267:
        /*0538*/ 	.word	index@(_ZN3cub18CUB_300001_SM_10006detail10merge_sort30DeviceMergeSortBlockSortKernelINS2_10policy_hubIN6thrust24THRUST_300001_SM_1000_NS12zip_iteratorIN4cuda3std3__45tupleIJNS6_6detail15normal_iteratorINS6_10device_ptrIiEEEESG_SG_SG_EEEEEE9Policy600ESI_PNS0_8NullTypeESI_SM_m7sortXYZNSB_IJiiiiEEESL_EEvbT0_T1_T2_T3_T4_PT6_PT7_T5_NS1_7vsmem_tE)
        /*053c*/ 	.word	0x00000030


	//----- nvinfo : EIATTR_FRAME_SIZE
	.align		4
.L_268:
        /*0540*/ 	.byte	0x04, 0x11
        /*0542*/ 	.short	(.L_270 - .L_269)
	.align		4
.L_269:
        /*0544*/ 	.word	index@(_ZN3cub18CUB_300001_SM_10006detail10merge_sort30DeviceMergeSortBlockSortKernelINS2_10policy_hubIN6thrust24THRUST_300001_SM_1000_NS12zip_iteratorIN4cuda3std3__45tupleIJNS6_6detail15normal_iteratorINS6_10device_ptrIiEEEESG_SG_SG_EEEEEE9Policy600ESI_PNS0_8NullTypeESI_SM_m7sortXYZNSB_IJiiiiEEESL_EEvbT0_T1_T2_T3_T4_PT6_PT7_T5_NS1_7vsmem_tE)
        /*0548*/ 	.word	0x00000000


	//----- nvinfo : EIATTR_REGCOUNT
	.align		4
.L_270:
        /*054c*/ 	.byte	0x04, 0x2f
        /*054e*/ 	.short	(.L_272 - .L_271)
	.align		4
.L_271:
        /*0550*/ 	.word	index@(_ZN3cub18CUB_300001_SM_10006detail10merge_sort30DeviceMergeSortPartitionKernelIN6thrust24THRUST_300001_SM_1000_NS12zip_iteratorIN4cuda3std3__45tupleIJNS5_6detail15normal_iteratorINS5_10device_ptrIiEEEESF_SF_SF_EEEEEm7sortXYZNSA_IJiiiiEEEEEvbT_PT2_T0_SN_PSN_T1_SN_i)
        /*0554*/ 	.word	0x0000001a


	//----- nvinfo : EIATTR_FRAME_SIZE
	.align		4
.L_272:
        /*0558*/ 	.byte	0x04, 0x11
        /*055a*/ 	.short	(.L_274 - .L_273)
	.align		4
.L_273:
        /*055c*/ 	.word	index@(_ZN3cub18CUB_300001_SM_10006detail10merge_sort30DeviceMergeSortPartitionKernelIN6thrust24THRUST_300001_SM_1000_NS12zip_iteratorIN4cuda3std3__45tupleIJNS5_6detail15normal_iteratorINS5_10device_ptrIiEEEESF_SF_SF_EEEEEm7sortXYZNSA_IJiiiiEEEEEvbT_PT2_T0_SN_PSN_T1_SN_i)
        /*0560*/ 	.word	0x00000000


	//----- nvinfo : EIATTR_REGCOUNT
	.align		4
.L_274:
        /*0564*/ 	.byte	0x04, 0x2f
        /*0566*/ 	.short	(.L_276 - .L_275)
	.align		4
.L_275:
        /*0568*/ 	.word	index@(_ZN3cub18CUB_300001_SM_10006detail10merge_sort26DeviceMergeSortMergeKernelINS2_10policy_hubIN6thrust24THRUST_300001_SM_1000_NS12zip_iteratorIN4cuda3std3__45tupleIJNS6_6detail15normal_iteratorINS6_10device_ptrIiEEEESG_SG_SG_EEEEEE9Policy600ESI_PNS0_8NullTypeESI_SM_m7sortXYZNSB_IJiiiiEEESL_EEvbT2_T3_T4_PT6_PT7_T5_PSR_SR_NS1_7vsmem_tE)
        /*056c*/ 	.word	0x00000028


	//----- nvinfo : EIATTR_FRAME_SIZE
	.align		4
.L_276:
        /*0570*/ 	.byte	0x04, 0x11
        /*0572*/ 	.short	(.L_278 - .L_277)
	.align		4
.L_277:
        /*0574*/ 	.word	index@(_ZN3cub18CUB_300001_SM_10006detail10merge_sort26DeviceMergeSortMergeKernelINS2_10policy_hubIN6thrust24THRUST_300001_SM_1000_NS12zip_iteratorIN4cuda3std3__45tupleIJNS6_6detail15normal_iteratorINS6_10device_ptrIiEEEESG_SG_SG_EEEEEE9Policy600ESI_PNS0_8NullTypeESI_SM_m7sortXYZNSB_IJiiiiEEESL_EEvbT2_T3_T4_PT6_PT7_T5_PSR_SR_NS1_7vsmem_tE)
        /*0578*/ 	.word	0x00000000


	//----- nvinfo : EIATTR_MIN_STACK_SIZE
	.align		4
.L_278:
        /*057c*/ 	.byte	0x04, 0x12
        /*057e*/ 	.short	(.L_280 - .L_279)
	.align		4
.L_279:
        /*0580*/ 	.word	index@(_ZN3cub18CUB_300001_SM_10006detail10merge_sort26DeviceMergeSortMergeKernelINS2_10policy_hubIN6thrust24THRUST_300001_SM_1000_NS12zip_iteratorIN4cuda3std3__45tupleIJNS6_6detail15normal_iteratorINS6_10device_ptrIiEEEESG_SG_SG_EEEEEE9Policy600ESI_PNS0_8NullTypeESI_SM_m7sortXYZNSB_IJiiiiEEESL_EEvbT2_T3_T4_PT6_PT7_T5_PSR_SR_NS1_7vsmem_tE)
        /*0584*/ 	.word	0x00000000


	//----- nvinfo : EIATTR_MIN_STACK_SIZE
	.align		4
.L_280:
        /*0588*/ 	.byte	0x04, 0x12
        /*058a*/ 	.short	(.L_282 - .L_281)
	.align		4
.L_281:
        /*058c*/ 	.word	index@(_ZN3cub18CUB_300001_SM_10006detail10merge_sort30DeviceMergeSortPartitionKernelIN6thrust24THRUST_300001_SM_1000_NS12zip_iteratorIN4cuda3std3__45tupleIJNS5_6detail15normal_iteratorINS5_10device_ptrIiEEEESF_SF_SF_EEEEEm7sortXYZNSA_IJiiiiEEEEEvbT_PT2_T0_SN_PSN_T1_SN_i)
        /*0590*/ 	.word	0x00000000


	//----- nvinfo : EIATTR_MIN_STACK_SIZE
	.align		4
.L_282:
        /*0594*/ 	.byte	0x04, 0x12
        /*0596*/ 	.short	(.L_284 - .L_283)
	.align		4
.L_283:
        /*0598*/ 	.word	index@(_ZN3cub18CUB_300001_SM_10006detail10merge_sort30DeviceMergeSortBlockSortKernelINS2_10policy_hubIN6thrust24THRUST_300001_SM_1000_NS12zip_iteratorIN4cuda3std3__45tupleIJNS6_6detail15normal_iteratorINS6_10device_ptrIiEEEESG_SG_SG_EEEEEE9Policy600ESI_PNS0_8NullTypeESI_SM_m7sortXYZNSB_IJiiiiEEESL_EEvbT0_T1_T2_T3_T4_PT6_PT7_T5_NS1_7vsmem_tE)
        /*059c*/ 	.word	0x00000000


	//----- nvinfo : EIATTR_MIN_STACK_SIZE
	.align		4
.L_284:
        /*05a0*/ 	.byte	0x04, 0x12
        /*05a2*/ 	.short	(.L_286 - .L_285)
	.align		4
.L_285:
        /*05a4*/ 	.word	index@(_ZN3cub18CUB_300001_SM_10006detail10merge_sort26DeviceMergeSortMergeKernelINS2_10policy_hubIN6thrust24THRUST_300001_SM_1000_NS12zip_iteratorIN4cuda3std3__45tupleIJNS6_6detail15normal_iteratorINS6_10device_ptrIiEEEESG_SG_SG_EEEEEE9Policy600ESI_PNS0_8NullTypeESI_SM_j7sortXYZNSB_IJiiiiEEESL_EEvbT2_T3_T4_PT6_PT7_T5_PSR_SR_NS1_7vsmem_tE)
        /*05a8*/ 	.word	0x00000000


	//----- nvinfo : EIATTR_MIN_STACK_SIZE
	.align		4
.L_286:
        /*05ac*/ 	.byte	0x04, 0x12
        /*05ae*/ 	.short	(.L_288 - .L_287)
	.align		4
.L_287:
        /*05b0*/ 	.word	index@(_ZN3cub18CUB_300001_SM_10006detail10merge_sort30DeviceMergeSortPartitionKernelIN6thrust24THRUST_300001_SM_1000_NS12zip_iteratorIN4cuda3std3__45tupleIJNS5_6detail15normal_iteratorINS5_10device_ptrIiEEEESF_SF_SF_EEEEEj7sortXYZNSA_IJiiiiEEEEEvbT_PT2_T0_SN_PSN_T1_SN_i)
        /*05b4*/ 	.word	0x00000000


	//----- nvinfo : EIATTR_MIN_STACK_SIZE
	.align		4
.L_288:
        /*05b8*/ 	.byte	0x04, 0x12
        /*05ba*/ 	.short	(.L_290 - .L_289)
	.align		4
.L_289:
        /*05bc*/ 	.word	index@(_ZN3cub18CUB_300001_SM_10006detail10merge_sort30DeviceMergeSortBlockSortKernelINS2_10policy_hubIN6thrust24THRUST_300001_SM_1000_NS12zip_iteratorIN4cuda3std3__45tupleIJNS6_6detail15normal_iteratorINS6_10device_ptrIiEEEESG_SG_SG_EEEEEE9Policy600ESI_PNS0_8NullTypeESI_SM_j7sortXYZNSB_IJiiiiEEESL_EEvbT0_T1_T2_T3_T4_PT6_PT7_T5_NS1_7vsmem_tE)
        /*05c0*/ 	.word	0x00000000


	//----- nvinfo : EIATTR_MIN_STACK_SIZE
	.align		4
.L_290:
        /*05c4*/ 	.byte	0x04, 0x12
        /*05c6*/ 	.short	(.L_292 - .L_291)
	.align		4
.L_291:
        /*05c8*/ 	.word	index@(_ZN3cub18CUB_300001_SM_10006detail10merge_sort26DeviceMergeSortMergeKernelINS2_10policy_hubIN6thrust24THRUST_300001_SM_1000_NS6detail15normal_iteratorINS6_10device_ptrIN4cuda3std3__45tupleIJiiiiEEEEEEEE9Policy600ESG_PNS0_8NullTypeESG_SK_m7sortXYZSE_SJ_EEvbT2_T3_T4_PT6_PT7_T5_PSO_SO_NS1_7vsmem_tE)
        /*05cc*/ 	.word	0x00000000


	//----- nvinfo : EIATTR_MIN_STACK_SIZE
	.align		4
.L_292:
        /*05d0*/ 	.byte	0x04, 0x12
        /*05d2*/ 	.short	(.L_294 - .L_293)
	.align		4
.L_293:
        /*05d4*/ 	.word	index@(_ZN3cub18CUB_300001_SM_10006detail10merge_sort30DeviceMergeSortPartitionKernelIN6thrust24THRUST_300001_SM_1000_NS6detail15normal_iteratorINS5_10device_ptrIN4cuda3std3__45tupleIJiiiiEEEEEEEm7sortXYZSD_EEvbT_PT2_T0_SK_PSK_T1_SK_i)
        /*05d8*/ 	.word	0x00000000


	//----- nvinfo : EIATTR_MIN_STACK_SIZE
	.align		4
.L_294:
        /*05dc*/ 	.byte	0x04, 0x12
        /*05de*/ 	.short	(.L_296 - .L_295)
	.align		4
.L_295:
        /*05e0*/ 	.word	index@(_ZN3cub18CUB_300001_SM_10006detail10merge_sort30DeviceMergeSortBlockSortKernelINS2_10policy_hubIN6thrust24THRUST_300001_SM_1000_NS6detail15normal_iteratorINS6_10device_ptrIN4cuda3std3__45tupleIJiiiiEEEEEEEE9Policy600ESG_PNS0_8NullTypeESG_SK_m7sortXYZSE_SJ_EEvbT0_T1_T2_T3_T4_PT6_PT7_T5_NS1_7vsmem_tE)
        /*05e4*/ 	.word	0x00000000


	//----- nvinfo : EIATTR_MIN_STACK_SIZE
	.align		4
.L_296:
        /*05e8*/ 	.byte	0x04, 0x12
        /*05ea*/ 	.short	(.L_298 - .L_297)
	.align		4
.L_297:
        /*05ec*/ 	.word	index@(_ZN3cub18CUB_300001_SM_10006detail10merge_sort26DeviceMergeSortMergeKernelINS2_10policy_hubIN6thrust24THRUST_300001_SM_1000_NS6detail15normal_iteratorINS6_10device_ptrIN4cuda3std3__45tupleIJiiiiEEEEEEEE9Policy600ESG_PNS0_8NullTypeESG_SK_j7sortXYZSE_SJ_EEvbT2_T3_T4_PT6_PT7_T5_PSO_SO_NS1_7vsmem_tE)
        /*05f0*/ 	.word	0x00000000


	//----- nvinfo : EIATTR_MIN_STACK_SIZE
	.align		4
.L_298:
        /*05f4*/ 	.byte	0x04, 0x12
        /*05f6*/ 	.short	(.L_300 - .L_299)
	.align		4
.L_299:
        /*05f8*/ 	.word	index@(_ZN3cub18CUB_300001_SM_10006detail10merge_sort30DeviceMergeSortPartitionKernelIN6thrust24THRUST_300001_SM_1000_NS6detail15normal_iteratorINS5_10device_ptrIN4cuda3std3__45tupleIJiiiiEEEEEEEj7sortXYZSD_EEvbT_PT2_T0_SK_PSK_T1_SK_i)
        /*05fc*/ 	.word	0x00000000


	//----- nvinfo : EIATTR_MIN_STACK_SIZE
	.align		4
.L_300:
        /*0600*/ 	.byte	0x04, 0x12
        /*0602*/ 	.short	(.L_302 - .L_301)
	.align		4
.L_301:
        /*0604*/ 	.word	index@(_ZN3cub18CUB_300001_SM_10006detail10merge_sort30DeviceMergeSortBlockSortKernelINS2_10policy_hubIN6thrust24THRUST_300001_SM_1000_NS6detail15normal_iteratorINS6_10device_ptrIN4cuda3std3__45tupleIJiiiiEEEEEEEE9Policy600ESG_PNS0_8NullTypeESG_SK_j7sortXYZSE_SJ_EEvbT0_T1_T2_T3_T4_PT6_PT7_T5_NS1_7vsmem_tE)
        /*0608*/ 	.word	0x00000000


	//----- nvinfo : EIATTR_MIN_STACK_SIZE
	.align		4
.L_302:
        /*060c*/ 	.byte	0x04, 0x12
        /*060e*/ 	.short	(.L_304 - .L_303)
	.align		4
.L_303:
        /*0610*/ 	.word	index@(_ZN3cub18CUB_300001_SM_10006detail11scan_by_key21DeviceScanByKeyKernelINS2_10policy_hubIPiiiN4cuda3std3__44plusIvEEE10Policy1000ES5_S5_S5_NS0_24ReduceByKeyScanTileStateIiiLb1EEENS8_8equal_toIvEESA_imiiEEvT0_PT9_T1_T2_T3_iT4_T5_T6_T7_)
        /*0614*/ 	.word	0x00000000


	//----- nvinfo : EIATTR_MIN_STACK_SIZE
	.align		4
.L_304:
        /*0618*/ 	.byte	0x04, 0x12
        /*061a*/ 	.short	(.L_306 - .L_305)
	.align		4
.L_305:
        /*061c*/ 	.word	index@(_ZN3cub18CUB_300001_SM_10006detail11scan_by_key25DeviceScanByKeyInitKernelINS0_24ReduceByKeyScanTileStateIiiLb1EEEPimEEvT_T0_PN4cuda3std3__415iterator_traitsIS8_vE10value_typeET1_i)
        /*0620*/ 	.word	0x00000000


	//----- nvinfo : EIATTR_MIN_STACK_SIZE
	.align		4
.L_306:
        /*0624*/ 	.byte	0x04, 0x12
        /*0626*/ 	.short	(.L_308 - .L_307)
	.align		4
.L_307:
        /*0628*/ 	.word	index@(_ZN3cub18CUB_300001_SM_10006detail11scan_by_key21DeviceScanByKeyKernelINS2_10policy_hubIPiiiN4cuda3std3__44plusIvEEE10Policy1000ES5_S5_S5_NS0_24ReduceByKeyScanTileStateIiiLb1EEENS8_8equal_toIvEESA_ijiiEEvT0_PT9_T1_T2_T3_iT4_T5_T6_T7_)
        /*062c*/ 	.word	0x00000000


	//----- nvinfo : EIATTR_MIN_STACK_SIZE
	.align		4
.L_308:
        /*0630*/ 	.byte	0x04, 0x12
        /*0632*/ 	.short	(.L_310 - .L_309)
	.align		4
.L_309:
        /*0634*/ 	.word	index@(_ZN3cub18CUB_300001_SM_10006detail11scan_by_key25DeviceScanByKeyInitKernelINS0_24ReduceByKeyScanTileStateIiiLb1EEEPijEEvT_T0_PN4cuda3std3__415iterator_traitsIS8_vE10value_typeET1_i)
        /*0638*/ 	.word	0x00000000


	//----- nvinfo : EIATTR_MIN_STACK_SIZE
	.align		4
.L_310:
        /*063c*/ 	.byte	0x04, 0x12
        /*063e*/ 	.short	(.L_312 - .L_311)
	.align		4
.L_311:
        /*0640*/ 	.word	index@(_ZN3cub18CUB_300001_SM_10006detail9transform16transform_kernelINS2_10policy_hubILb1EN4cuda3std3__45tupleIJN6thrust24THRUST_300001_SM_1000_NS6detail15normal_iteratorINSA_10device_ptrIiEEEEEEEE10policy1000ElNSB_10functional5actorINSJ_9compositeIJNSJ_16operator_adaptorINS7_5minusIvEEEENSK_INSL_IJNSM_INS7_7modulusIvEEEENSK_INSJ_8argumentILj0EEEEENSK_INSJ_5valueIiEEEEEEEEESY_EEEEESF_JPiEEEvT0_iT1_T2_DpNS2_10kernel_argIT3_EE)
        /*0644*/ 	.word	0x00000000


	//----- nvinfo : EIATTR_MIN_STACK_SIZE
	.align		4
.L_312:
        /*0648*/ 	.byte	0x04, 0x12
        /*064a*/ 	.short	(.L_314 - .L_313)
	.align		4
.L_313:
        /*064c*/ 	.word	index@(_ZN3cub18CUB_300001_SM_10006detail9transform16transform_kernelINS2_10policy_hubILb1EN4cuda3std3__45tupleIJN6thrust24THRUST_300001_SM_1000_NS6detail15normal_iteratorINSA_10device_ptrIiEEEEEEEE10policy1000EiNSB_10functional5actorINSJ_9compositeIJNSJ_16operator_adaptorINS7_5minusIvEEEENSK_INSL_IJNSM_INS7_7modulusIvEEEENSK_INSJ_8argumentILj0EEEEENSK_INSJ_5valueIiEEEEEEEEESY_EEEEESF_JPiEEEvT0_iT1_T2_DpNS2_10kernel_argIT3_EE)
        /*0650*/ 	.word	0x00000000


	//----- nvinfo : EIATTR_MIN_STACK_SIZE
	.align		4
.L_314:
        /*0654*/ 	.byte	0x04, 0x12
        /*0656*/ 	.short	(.L_316 - .L_315)
	.align		4
.L_315:
        /*0658*/ 	.word	index@(_ZN3cub18CUB_300001_SM_10006detail8for_each13static_kernelINS2_12policy_hub_t12policy_500_tElN6thrust24THRUST_300001_SM_1000_NS8cuda_cub10__tabulate7functorINS7_6detail15normal_iteratorINS7_10device_ptrIiEEEENSB_10functional5actorINSG_9compositeIJNSG_16operator_adaptorIN4cuda3std3__47dividesIvEEEENSH_INSG_8argumentILj0EEEEENSH_INSG_5valueIiEEEEEEEEElEEEEvT0_T1_)
        /*065c*/ 	.word	0x00000000


	//----- nvinfo : EIATTR_MIN_STACK_SIZE
	.align		4
.L_316:
        /*0660*/ 	.byte	0x04, 0x12
        /*0662*/ 	.short	(.L_318 - .L_317)
	.align		4
.L_317:
        /*0664*/ 	.word	index@(_ZN3cub18CUB_300001_SM_10006detail8for_each13static_kernelINS2_12policy_hub_t12policy_500_tElN6thrust24THRUST_300001_SM_1000_NS8cuda_cub10__tabulate7functorINS7_6detail15normal_iteratorINS7_10device_ptrIiEEEENS7_6system6detail7generic6detail22compute_sequence_valueIivEElEEEEvT0_T1_)
        /*0668*/ 	.word	0x00000000


	//----- nvinfo : EIATTR_MIN_STACK_SIZE
	.align		4
.L_318:
        /*066c*/ 	.byte	0x04, 0x12
        /*066e*/ 	.short	(.L_320 - .L_319)
	.align		4
.L_319:
        /*0670*/ 	.word	index@(_ZN3cub18CUB_300001_SM_10006detail8for_each13static_kernelINS2_12policy_hub_t12policy_500_tElN6thrust24THRUST_300001_SM_1000_NS8cuda_cub6__fill7functorINS7_6detail15normal_iteratorINS7_10device_ptrIN4cuda3std3__45tupleIJiiiiEEEEEEESI_EEEEvT0_T1_)
        /*0674*/ 	.word	0x00000000


	//----- nvinfo : EIATTR_MIN_STACK_SIZE
	.align		4
.L_320:
        /*0678*/ 	.byte	0x04, 0x12
        /*067a*/ 	.short	(.L_322 - .L_321)
	.align		4
.L_321:
        /*067c*/ 	.word	index@(_ZN3cub18CUB_300001_SM_10006detail8for_each13static_kernelINS2_12policy_hub_t12policy_500_tEmN6thrust24THRUST_300001_SM_1000_NS8cuda_cub20__uninitialized_fill7functorINS7_10device_ptrIN4cuda3std3__45tupleIJiiiiEEEEESG_EEEEvT0_T1_)
        /*0680*/ 	.word	0x00000000


	//----- nvinfo : EIATTR_MIN_STACK_SIZE
	.align		4
.L_322:
        /*0684*/ 	.byte	0x04, 0x12
        /*0686*/ 	.short	(.L_324 - .L_323)
	.align		4
.L_323:
        /*0688*/ 	.word	index@(_ZN3cub18CUB_300001_SM_10006detail8for_each13static_kernelINS2_12policy_hub_t12policy_500_tEmN6thrust24THRUST_300001_SM_1000_NS8cuda_cub6__fill7functorINS7_6detail15normal_iteratorINS7_10device_ptrIN4cuda3std3__45tupleIJiiiiEEEEEEESI_EEEEvT0_T1_)
        /*068c*/ 	.word	0x00000000


	//----- nvinfo : EIATTR_MIN_STACK_SIZE
	.align		4
.L_324:
        /*0690*/ 	.byte	0x04, 0x12
        /*0692*/ 	.short	(.L_326 - .L_325)
	.align		4
.L_325:
        /*0694*/ 	.word	index@(_ZN3cub18CUB_300001_SM_10006detail8for_each13static_kernelINS2_12policy_hub_t12policy_500_tEmNS2_12op_wrapper_tImN6thrust24THRUST_300001_SM_1000_NS6detail23allocator_traits_detail24construct1_via_allocatorINS8_16device_allocatorIN4cuda3std3__45tupleIJiiiiEEEEEEENS8_10device_ptrISH_EEEEEEvT0_T1_)
        /*0698*/ 	.word	0x00000000


	//----- nvinfo : EIATTR_MIN_STACK_SIZE
	.align		4
.L_326:
        /*069c*/ 	.byte	0x04, 0x12
        /*069e*/ 	.short	(.L_328 - .L_327)
	.align		4
.L_327:
        /*06a0*/ 	.word	index@(_ZN3cub18CUB_300001_SM_10006detail8for_each13static_kernelINS2_12policy_hub_t12policy_500_tEmN6thrust24THRUST_300001_SM_1000_NS8cuda_cub20__uninitialized_fill7functorINS7_10device_ptrIiEEiEEEEvT0_T1_)
        /*06a4*/ 	.word	0x00000000


	//----- nvinfo : EIATTR_MIN_STACK_SIZE
	.align		4
.L_328:
        /*06a8*/ 	.byte	0x04, 0x12
        /*06aa*/ 	.short	(.L_330 - .L_329)
	.align		4
.L_329:
        /*06ac*/ 	.word	index@(_ZN3cub18CUB_300001_SM_10006detail11EmptyKernelIvEEvv)
        /*06b0*/ 	.word	0x00000000


	//----- nvinfo : EIATTR_MIN_STACK_SIZE
	.align		4
.L_330:
        /*06b4*/ 	.byte	0x04, 0x12
        /*06b6*/ 	.short	(.L_332 - .L_331)
	.align		4
.L_331:
        /*06b8*/ 	.word	index@(_ZN6thrust24THRUST_300001_SM_1000_NS8cuda_cub4core6detail13_kernel_agentINS1_8__reduce11ReduceAgentIPN4cuda3std3__45tupleIJNSA_IJiiiiEEElEEESD_SC_lNS1_9__extrema9arg_max_fISB_l6lbXYZ2EEEEJSD_SD_iSH_EEEvDpT0_)
        /*06bc*/ 	.word	0x00000000


	//----- nvinfo : EIATTR_MIN_STACK_SIZE
	.align		4
.L_332:
        /*06c0*/ 	.byte	0x04, 0x12
        /*06c2*/ 	.short	(.L_334 - .L_333)
	.align		4
.L_333:
        /*06c4*/ 	.word	index@(_ZN6thrust24THRUST_300001_SM_1000_NS8cuda_cub4core6detail13_kernel_agentINS1_8__reduce11ReduceAgentINS0_12zip_iteratorIN4cuda3std3__45tupleIJNS0_6detail15normal_iteratorINS0_10device_ptrINSB_IJiiiiEEEEEEENS0_17counting_iteratorIlNS0_11use_defaultESJ_SJ_EEEEEEEPNSB_IJSF_lEEESN_lNS1_9__extrema9arg_max_fISF_l6lbXYZ2EEEEJSM_SO_lN3cub18CUB_300001_SM_100013GridEvenShareIlEENSV_9GridQueueIyEESS_EEEvDpT0_)
        /*06c8*/ 	.word	0x00000000


	//----- nvinfo : EIATTR_MIN_STACK_SIZE
	.align		4
.L_334:
        /*06cc*/ 	.byte	0x04, 0x12
        /*06ce*/ 	.short	(.L_336 - .L_335)
	.align		4
.L_335:
        /*06d0*/ 	.word	index@(_ZN6thrust24THRUST_300001_SM_1000_NS8cuda_cub4core6detail13_kernel_agentINS1_8__reduce11ReduceAgentINS0_12zip_iteratorIN4cuda3std3__45tupleIJNS0_6detail15normal_iteratorINS0_10device_ptrINSB_IJiiiiEEEEEEENS0_17counting_iteratorIlNS0_11use_defaultESJ_SJ_EEEEEEEPNSB_IJSF_lEEESN_lNS1_9__extrema9arg_max_fISF_l6lbXYZ2EEEEJSM_SO_lSS_EEEvDpT0_)
        /*06d4*/ 	.word	0x00000000


	//----- nvinfo : EIATTR_MIN_STACK_SIZE
	.align		4
.L_336:
        /*06d8*/ 	.byte	0x04, 0x12
        /*06da*/ 	.short	(.L_338 - .L_337)
	.align		4
.L_337:
        /*06dc*/ 	.word	index@(_ZN6thrust24THRUST_300001_SM_1000_NS8cuda_cub4core6detail13_kernel_agentINS1_8__reduce11ReduceAgentIPN4cuda3std3__45tupleIJNSA_IJiiiiEEElEEESD_SC_iNS1_9__extrema9arg_max_fISB_l6lbXYZ2EEEEJSD_SD_iSH_EEEvDpT0_)
        /*06e0*/ 	.word	0x00000000


	//----- nvinfo : EIATTR_MIN_STACK_SIZE
	.align		4
.L_338:
        /*06e4*/ 	.byte	0x04, 0x12
        /*06e6*/ 	.short	(.L_340 - .L_339)
	.align		4
.L_339:
        /*06e8*/ 	.word	index@(_ZN6thrust24THRUST_300001_SM_1000_NS8cuda_cub4core6detail13_kernel_agentINS1_8__reduce11ReduceAgentINS0_12zip_iteratorIN4cuda3std3__45tupleIJNS0_6detail15normal_iteratorINS0_10device_ptrINSB_IJiiiiEEEEEEENS0_17counting_iteratorIlNS0_11use_defaultESJ_SJ_EEEEEEEPNSB_IJSF_lEEESN_iNS1_9__extrema9arg_max_fISF_l6lbXYZ2EEEEJSM_SO_iN3cub18CUB_300001_SM_100013GridEvenShareIiEENSV_9GridQueueIjEESS_EEEvDpT0_)
        /*06ec*/ 	.word	0x00000000


	//----- nvinfo : EIATTR_MIN_STACK_SIZE
	.align		4
.L_340:
        /*06f0*/ 	.byte	0x04, 0x12
        /*06f2*/ 	.short	(.L_342 - .L_341)
	.align		4
.L_341:
        /*06f4*/ 	.word	index@(_ZN6thrust24THRUST_300001_SM_1000_NS8cuda_cub4core6detail13_kernel_agentINS1_8__reduce11ReduceAgentINS0_12zip_iteratorIN4cuda3std3__45tupleIJNS0_6detail15normal_iteratorINS0_10device_ptrINSB_IJiiiiEEEEEEENS0_17counting_iteratorIlNS0_11use_defaultESJ_SJ_EEEEEEEPNSB_IJSF_lEEESN_iNS1_9__extrema9arg_max_fISF_l6lbXYZ2EEEEJSM_SO_iSS_EEEvDpT0_)
        /*06f8*/ 	.word	0x00000000


	//----- nvinfo : EIATTR_MIN_STACK_SIZE
	.align		4
.L_342:
        /*06fc*/ 	.byte	0x04, 0x12
        /*06fe*/ 	.short	(.L_344 - .L_343)
	.align		4
.L_343:
        /*0700*/ 	.word	index@(_ZN6thrust24THRUST_300001_SM_1000_NS8cuda_cub4core6detail13_kernel_agentINS1_8__reduce11ReduceAgentIPN4cuda3std3__45tupleIJNSA_IJiiiiEEElEEESD_SC_lNS1_9__extrema9arg_min_fISB_l6lbXYZ2EEEEJSD_SD_iSH_EEEvDpT0_)
        /*0704*/ 	.word	0x00000000


	//----- nvinfo : EIATTR_MIN_STACK_SIZE
	.align		4
.L_344:
        /*0708*/ 	.byte	0x04, 0x12
        /*070a*/ 	.short	(.L_346 - .L_345)
	.align		4
.L_345:
        /*070c*/ 	.word	index@(_ZN6thrust24THRUST_300001_SM_1000_NS8cuda_cub4core6detail13_kernel_agentINS1_8__reduce11ReduceAgentINS0_12zip_iteratorIN4cuda3std3__45tupleIJNS0_6detail15normal_iteratorINS0_10device_ptrINSB_IJiiiiEEEEEEENS0_17counting_iteratorIlNS0_11use_defaultESJ_SJ_EEEEEEEPNSB_IJSF_lEEESN_lNS1_9__extrema9arg_min_fISF_l6lbXYZ2EEEEJSM_SO_lN3cub18CUB_300001_SM_100013GridEvenShareIlEENSV_9GridQueueIyEESS_EEEvDpT0_)
        /*0710*/ 	.word	0x00000000


	//----- nvinfo : EIATTR_MIN_STACK_SIZE
	.align		4
.L_346:
        /*0714*/ 	.byte	0x04, 0x12
        /*0716*/ 	.short	(.L_348 - .L_347)
	.align		4
.L_347:
        /*0718*/ 	.word	index@(_ZN6thrust24THRUST_300001_SM_1000_NS8cuda_cub4core6detail13_kernel_agentINS1_8__reduce11ReduceAgentINS0_12zip_iteratorIN4cuda3std3__45tupleIJNS0_6detail15normal_iteratorINS0_10device_ptrINSB_IJiiiiEEEEEEENS0_17counting_iteratorIlNS0_11use_defaultESJ_SJ_EEEEEEEPNSB_IJSF_lEEESN_lNS1_9__extrema9arg_min_fISF_l6lbXYZ2EEEEJSM_SO_lSS_EEEvDpT0_)
        /*071c*/ 	.word	0x00000000


	//----- nvinfo : EIATTR_MIN_STACK_SIZE
	.align		4
.L_348:
        /*0720*/ 	.byte	0x04, 0x12
        /*0722*/ 	.short	(.L_350 - .L_349)
	.align		4
.L_349:
        /*0724*/ 	.word	index@(_ZN6thrust24THRUST_300001_SM_1000_NS8cuda_cub4core6detail13_kernel_agentINS1_8__reduce11ReduceAgentIPN4cuda3std3__45tupleIJNSA_IJiiiiEEElEEESD_SC_iNS1_9__extrema9arg_min_fISB_l6lbXYZ2EEEEJSD_SD_iSH_EEEvDpT0_)
        /*0728*/ 	.word	0x00000000


	//----- nvinfo : EIATTR_MIN_STACK_SIZE
	.align		4
.L_350:
        /*072c*/ 	.byte	0x04, 0x12
        /*072e*/ 	.short	(.L_352 - .L_351)
	.align		4
.L_351:
        /*0730*/ 	.word	index@(_ZN6thrust24THRUST_300001_SM_1000_NS8cuda_cub4core6detail13_kernel_agentINS1_8__reduce11ReduceAgentINS0_12zip_iteratorIN4cuda3std3__45tupleIJNS0_6detail15normal_iteratorINS0_10device_ptrINSB_IJiiiiEEEEEEENS0_17counting_iteratorIlNS0_11use_defaultESJ_SJ_EEEEEEEPNSB_IJSF_lEEESN_iNS1_9__extrema9arg_min_fISF_l6lbXYZ2EEEEJSM_SO_iN3cub18CUB_300001_SM_100013GridEvenShareIiEENSV_9GridQueueIjEESS_EEEvDpT0_)
        /*0734*/ 	.word	0x00000000


	//----- nvinfo : EIATTR_MIN_STACK_SIZE
	.align		4
.L_352:
        /*0738*/ 	.byte	0x04, 0x12
        /*073a*/ 	.short	(.L_354 - .L_353)
	.align		4
.L_353:
        /*073c*/ 	.word	index@(_ZN6thrust24THRUST_300001_SM_1000_NS8cuda_cub4core6detail13_kernel_agentINS1_8__reduce11ReduceAgentINS0_12zip_iteratorIN4cuda3std3__45tupleIJNS0_6detail15normal_iteratorINS0_10device_ptrINSB_IJiiiiEEEEEEENS0_17counting_iteratorIlNS0_11use_defaultESJ_SJ_EEEEEEEPNSB_IJSF_lEEESN_iNS1_9__extrema9arg_min_fISF_l6lbXYZ2EEEEJSM_SO_iSS_EEEvDpT0_)
        /*0740*/ 	.word	0x00000000


	//----- nvinfo : EIATTR_MIN_STACK_SIZE
	.align		4
.L_354:
        /*0744*/ 	.byte	0x04, 0x12
        /*0746*/ 	.short	(.L_356 - .L_355)
	.align		4
.L_355:
        /*0748*/ 	.word	index@(_ZN6thrust24THRUST_300001_SM_1000_NS8cuda_cub4core6detail13_kernel_agentINS1_8__reduce11ReduceAgentIPN4cuda3std3__45tupleIJNSA_IJiiiiEEElEEESD_SC_lNS1_9__extrema9arg_min_fISB_l5compIEEEEJSD_SD_iSH_EEEvDpT0_)
        /*074c*/ 	.word	0x00000000


	//----- nvinfo : EIATTR_MIN_STACK_SIZE
	.align		4
.L_356:
        /*0750*/ 	.byte	0x04, 0x12
        /*0752*/ 	.short	(.L_358 - .L_357)
	.align		4
.L_357:
        /*0754*/ 	.word	index@(_ZN6thrust24THRUST_300001_SM_1000_NS8cuda_cub4core6detail13_kernel_agentINS1_8__reduce10DrainAgentIlEEJN3cub18CUB_300001_SM_10009GridQueueIyEElEEEvDpT0_)
        /*0758*/ 	.word	0x00000000


	//----- nvinfo : EIATTR_MIN_STACK_SIZE
	.align		4
.L_358:
        /*075c*/ 	.byte	0x04, 0x12
        /*075e*/ 	.short	(.L_360 - .L_359)
	.align		4
.L_359:
        /*0760*/ 	.word	index@(_ZN6thrust24THRUST_300001_SM_1000_NS8cuda_cub4core6detail13_kernel_agentINS1_8__reduce11ReduceAgentINS0_12zip_iteratorIN4cuda3std3__45tupleIJNS0_6detail15normal_iteratorINS0_10device_ptrINSB_IJiiiiEEEEEEENS0_17counting_iteratorIlNS0_11use_defaultESJ_SJ_EEEEEEEPNSB_IJSF_lEEESN_lNS1_9__extrema9arg_min_fISF_l5compIEEEEJSM_SO_lN3cub18CUB_300001_SM_100013GridEvenShareIlEENSV_9GridQueueIyEESS_EEEvDpT0_)
        /*0764*/ 	.word	0x00000000


	//----- nvinfo : EIATTR_MIN_STACK_SIZE
	.align		4
.L_360:
        /*0768*/ 	.byte	0x04, 0x12
        /*076a*/ 	.short	(.L_362 - .L_361)
	.align		4
.L_361:
        /*076c*/ 	.word	index@(_ZN6thrust24THRUST_300001_SM_1000_NS8cuda_cub4core6detail13_kernel_agentINS1_8__reduce11ReduceAgentINS0_12zip_iteratorIN4cuda3std3__45tupleIJNS0_6detail15normal_iteratorINS0_10device_ptrINSB_IJiiiiEEEEEEENS0_17counting_iteratorIlNS0_11use_defaultESJ_SJ_EEEEEEEPNSB_IJSF_lEEESN_lNS1_9__extrema9arg_min_fISF_l5compIEEEEJSM_SO_lSS_EEEvDpT0_)
        /*0770*/ 	.word	0x00000000


	//----- nvinfo : EIATTR_MIN_STACK_SIZE
	.align		4
.L_362:
        /*0774*/ 	.byte	0x04, 0x12
        /*0776*/ 	.short	(.L_364 - .L_363)
	.align		4
.L_363:
        /*0778*/ 	.word	index@(_ZN6thrust24THRUST_300001_SM_1000_NS8cuda_cub4core6detail13_kernel_agentINS1_8__reduce11ReduceAgentIPN4cuda3std3__45tupleIJNSA_IJiiiiEEElEEESD_SC_iNS1_9__extrema9arg_min_fISB_l5compIEEEEJSD_SD_iSH_EEEvDpT0_)
        /*077c*/ 	.word	0x00000000


	//----- nvinfo : EIATTR_MIN_STACK_SIZE
	.align		4
.L_364:
        /*0780*/ 	.byte	0x04, 0x12
        /*0782*/ 	.short	(.L_366 - .L_365)
	.align		4
.L_365:
        /*0784*/ 	.word	index@(_ZN6thrust24THRUST_300001_SM_1000_NS8cuda_cub4core6detail13_kernel_agentINS1_8__reduce10DrainAgentIiEEJN3cub18CUB_300001_SM_10009GridQueueIjEEiEEEvDpT0_)
        /*0788*/ 	.word	0x00000000


	//----- nvinfo : EIATTR_MIN_STACK_SIZE
	.align		4
.L_366:
        /*078c*/ 	.byte	0x04, 0x12
        /*078e*/ 	.short	(.L_368 - .L_367)
	.align		4
.L_367:
        /*0790*/ 	.word	index@(_ZN6thrust24THRUST_300001_SM_1000_NS8cuda_cub4core6detail13_kernel_agentINS1_8__reduce11ReduceAgentINS0_12zip_iteratorIN4cuda3std3__45tupleIJNS0_6detail15normal_iteratorINS0_10device_ptrINSB_IJiiiiEEEEEEENS0_17counting_iteratorIlNS0_11use_defaultESJ_SJ_EEEEEEEPNSB_IJSF_lEEESN_iNS1_9__extrema9arg_min_fISF_l5compIEEEEJSM_SO_iN3cub18CUB_300001_SM_100013GridEvenShareIiEENSV_9GridQueueIjEESS_EEEvDpT0_)
        /*0794*/ 	.word	0x00000000


	//----- nvinfo : EIATTR_MIN_STACK_SIZE
	.align		4
.L_368:
        /*0798*/ 	.byte	0x04, 0x12
        /*079a*/ 	.short	(.L_370 - .L_369)
	.align		4
.L_369:
        /*079c*/ 	.word	index@(_ZN6thrust24THRUST_300001_SM_1000_NS8cuda_cub4core6detail13_kernel_agentINS1_8__reduce11ReduceAgentINS0_12zip_iteratorIN4cuda3std3__45tupleIJNS0_6detail15normal_iteratorINS0_10device_ptrINSB_IJiiiiEEEEEEENS0_17counting_iteratorIlNS0_11use_defaultESJ_SJ_EEEEEEEPNSB_IJSF_lEEESN_iNS1_9__extrema9arg_min_fISF_l5compIEEEEJSM_SO_iSS_EEEvDpT0_)
        /*07a0*/ 	.word	0x00000000


	//----- nvinfo : EIATTR_MIN_STACK_SIZE
	.align		4
.L_370:
        /*07a4*/ 	.byte	0x04, 0x12
        /*07a6*/ 	.short	(.L_372 - .L_371)
	.align		4
.L_371:
        /*07a8*/ 	.word	index@(_ZN6thrust24THRUST_300001_SM_1000_NS8cuda_cub4core6detail20_kernel_agent_vshmemINS1_16__set_operations10SetOpAgentINS0_12zip_iteratorIN4cuda3std3__45tupleIJNS0_6detail15normal_iteratorINS0_10device_ptrIiEEEESG_SG_SG_EEEEENSD_INSE_INSB_IJiiiiEEEEEEEPSJ_SM_SL_SM_l7sortXYZNS5_23serial_set_intersectionENSA_17integral_constantIbLb0EEEEEJSI_SL_SM_SM_llSL_SM_SN_SO_PNSA_4pairIllEEPmN3cub18CUB_300001_SM_100013ScanTileStateIlLb1EEEEEEvPcDpT0_)
        /*07ac*/ 	.word	0x00000000


	//----- nvinfo : EIATTR_MIN_STACK_SIZE
	.align		4
.L_372:
        /*07b0*/ 	.byte	0x04, 0x12
        /*07b2*/ 	.short	(.L_374 - .L_373)
	.align		4
.L_373:
        /*07b4*/ 	.word	index@(_ZN6thrust24THRUST_300001_SM_1000_NS8cuda_cub4core6detail13_kernel_agentINS1_16__set_operations14PartitionAgentINS0_12zip_iteratorIN4cuda3std3__45tupleIJNS0_6detail15normal_iteratorINS0_10device_ptrIiEEEESG_SG_SG_EEEEENSD_INSE_INSB_IJiiiiEEEEEEEl7sortXYZEEJSI_SL_lllPNSA_4pairIllEESM_iEEEvDpT0_)
        /*07b8*/ 	.word	0x00000000


	//----- nvinfo : EIATTR_MIN_STACK_SIZE
	.align		4
.L_374:
        /*07bc*/ 	.byte	0x04, 0x12
        /*07be*/ 	.short	(.L_376 - .L_375)
	.align		4
.L_375:
        /*07c0*/ 	.word	index@(_ZN6thrust24THRUST_300001_SM_1000_NS8cuda_cub4core6detail20_kernel_agent_vshmemINS1_16__set_operations10SetOpAgentINS0_12zip_iteratorIN4cuda3std3__45tupleIJNS0_6detail15normal_iteratorINS0_10device_ptrIiEEEESG_SG_SG_EEEEENSD_INSE_INSB_IJiiiiEEEEEEEPSJ_SM_SL_SM_i7sortXYZNS5_23serial_set_intersectionENSA_17integral_constantIbLb0EEEEEJSI_SL_SM_SM_iiSL_SM_SN_SO_PNSA_4pairIiiEEPmN3cub18CUB_300001_SM_100013ScanTileStateIiLb1EEEEEEvPcDpT0_)
        /*07c4*/ 	.word	0x00000000


	//----- nvinfo : EIATTR_MIN_STACK_SIZE
	.align		4
.L_376:
        /*07c8*/ 	.byte	0x04, 0x12
        /*07ca*/ 	.short	(.L_378 - .L_377)
	.align		4
.L_377:
        /*07cc*/ 	.word	index@(_ZN6thrust24THRUST_300001_SM_1000_NS8cuda_cub4core6detail13_kernel_agentINS1_16__set_operations14PartitionAgentINS0_12zip_iteratorIN4cuda3std3__45tupleIJNS0_6detail15normal_iteratorINS0_10device_ptrIiEEEESG_SG_SG_EEEEENSD_INSE_INSB_IJiiiiEEEEEEEi7sortXYZEEJSI_SL_iiiPNSA_4pairIiiEESM_iEEEvDpT0_)
        /*07d0*/ 	.word	0x00000000


	//----- nvinfo : EIATTR_MIN_STACK_SIZE
	.align		4
.L_378:
        /*07d4*/ 	.byte	0x04, 0x12
        /*07d6*/ 	.short	(.L_380 - .L_379)
	.align		4
.L_379:
        /*07d8*/ 	.word	index@(_ZN6thrust24THRUST_300001_SM_1000_NS8cuda_cub4core6detail20_kernel_agent_vshmemINS1_16__set_operations10SetOpAgentINS0_6detail15normal_iteratorINS0_10device_ptrIN4cuda3std3__45tupleIJiiiiEEEEEEESG_PSE_SH_SG_SH_l7sortXYZNS5_21serial_set_differenceENSC_17integral_constantIbLb0EEEEEJSG_SG_SH_SH_llSG_SH_SI_SJ_PNSC_4pairIllEEPmN3cub18CUB_300001_SM_100013ScanTileStateIlLb1EEEEEEvPcDpT0_)
        /*07dc*/ 	.word	0x00000000


	//----- nvinfo : EIATTR_MIN_STACK_SIZE
	.align		4
.L_380:
        /*07e0*/ 	.byte	0x04, 0x12
        /*07e2*/ 	.short	(.L_382 - .L_381)
	.align		4
.L_381:
        /*07e4*/ 	.word	index@(_ZN6thrust24THRUST_300001_SM_1000_NS8cuda_cub4core6detail13_kernel_agentINS1_16__set_operations14PartitionAgentINS0_6detail15normal_iteratorINS0_10device_ptrIN4cuda3std3__45tupleIJiiiiEEEEEEESG_l7sortXYZEEJSG_SG_lllPNSC_4pairIllEESH_iEEEvDpT0_)
        /*07e8*/ 	.word	0x00000000


	//----- nvinfo : EIATTR_MIN_STACK_SIZE
	.align		4
.L_382:
        /*07ec*/ 	.byte	0x04, 0x12
        /*07ee*/ 	.short	(.L_384 - .L_383)
	.align		4
.L_383:
        /*07f0*/ 	.word	index@(_ZN6thrust24THRUST_300001_SM_1000_NS8cuda_cub4core6detail13_kernel_agentINS1_16__set_operations9InitAgentIN3cub18CUB_300001_SM_100013ScanTileStateIlLb1EEElEEJSA_lEEEvDpT0_)
        /*07f4*/ 	.word	0x00000000


	//----- nvinfo : EIATTR_MIN_STACK_SIZE
	.align		4
.L_384:
        /*07f8*/ 	.byte	0x04, 0x12
        /*07fa*/ 	.short	(.L_386 - .L_385)
	.align		4
.L_385:
        /*07fc*/ 	.word	index@(_ZN6thrust24THRUST_300001_SM_1000_NS8cuda_cub4core6detail20_kernel_agent_vshmemINS1_16__set_operations10SetOpAgentINS0_6detail15normal_iteratorINS0_10device_ptrIN4cuda3std3__45tupleIJiiiiEEEEEEESG_PSE_SH_SG_SH_i7sortXYZNS5_21serial_set_differenceENSC_17integral_constantIbLb0EEEEEJSG_SG_SH_SH_iiSG_SH_SI_SJ_PNSC_4pairIiiEEPmN3cub18CUB_300001_SM_100013ScanTileStateIiLb1EEEEEEvPcDpT0_)
        /*0800*/ 	.word	0x00000008


	//----- nvinfo : EIATTR_MIN_STACK_SIZE
	.align		4
.L_386:
        /*0804*/ 	.byte	0x04, 0x12
        /*0806*/ 	.short	(.L_388 - .L_387)
	.align		4
.L_387:
        /*0808*/ 	.word	index@(_ZN6thrust24THRUST_300001_SM_1000_NS8cuda_cub4core6detail13_kernel_agentINS1_16__set_operations14PartitionAgentINS0_6detail15normal_iteratorINS0_10device_ptrIN4cuda3std3__45tupleIJiiiiEEEEEEESG_i7sortXYZEEJSG_SG_iiiPNSC_4pairIiiEESH_iEEEvDpT0_)
        /*080c*/ 	.word	0x00000000


	//----- nvinfo : EIATTR_MIN_STACK_SIZE
	.align		4
.L_388:
        /*0810*/ 	.byte	0x04, 0x12
        /*0812*/ 	.short	(.L_390 - .L_389)
	.align		4
.L_389:
        /*0814*/ 	.word	index@(_ZN6thrust24THRUST_300001_SM_1000_NS8cuda_cub4core6detail13_kernel_agentINS1_16__set_operations9InitAgentIN3cub18CUB_300001_SM_100013ScanTileStateIiLb1EEEiEEJSA_iEEEvDpT0_)
        /*0818*/ 	.word	0x00000000


	//----- nvinfo : EIATTR_MIN_STACK_SIZE
	.align		4
.L_390:
        /*081c*/ 	.byte	0x04, 0x12
        /*081e*/ 	.short	(.L_392 - .L_391)
	.align		4
.L_391:
        /*0820*/ 	.word	index@(_ZN6thrust24THRUST_300001_SM_1000_NS8cuda_cub4core6detail13_kernel_agentINS1_8__unique11UniqueAgentINS0_6detail15normal_iteratorINS0_10device_ptrIN4cuda3std3__45tupleIJiiiiEEEEEEESG_NSC_8equal_toISE_EEiPiEEJSG_SG_SI_SJ_iN3cub18CUB_300001_SM_100013ScanTileStateIiLb1EEEmEEEvDpT0_)
        /*0824*/ 	.word	0x00000000


	//----- nvinfo : EIATTR_MIN_STACK_SIZE
	.align		4
.L_392:
        /*0828*/ 	.byte	0x04, 0x12
        /*082a*/ 	.short	(.L_394 - .L_393)
	.align		4
.L_393:
        /*082c*/ 	.word	index@(_ZN6thrust24THRUST_300001_SM_1000_NS8cuda_cub4core6detail13_kernel_agentINS1_8__unique9InitAgentIN3cub18CUB_300001_SM_100013ScanTileStateIiLb1EEEPiiEEJSA_mSB_EEEvDpT0_)
        /*0830*/ 	.word	0x00000000
.L_394:


//--------------------- .nv.compat                --------------------------
	.section	.nv.compat,"",@"SHT_CUDA_COMPAT_INFO"
	.align	4
        /*0000*/ 	.byte	0x02, 0x09, 0x00, 0x00, 0x02, 0x02, 0x01, 0x00, 0x02, 0x05, 0x05, 0x00, 0x03, 0x07, 0x01, 0x01
        /*0010*/ 	.byte	0x02, 0x03, 0x00, 0x00, 0x02, 0x06, 0x01, 0x00, 0x04, 0x0b, 0x08, 0x00, 0x09, 0x00, 0x00, 0x00
        /*0020*/ 	.byte	0x00, 0x00, 0x00, 0x00


//--------------------- .nv.info._ZN3cub18CUB_300001_SM_10006detail10merge_sort26DeviceMergeSortMergeKernelINS2_10policy_hubIN6thrust24THRUST_300001_SM_1000_NS12zip_iteratorIN4cuda3std3__45tupleIJNS6_6detail15normal_iteratorINS6_10device_ptrIiEEEESG_SG_SG_EEEEEE9Policy600ESI_PNS0_8NullTypeESI_SM_m7sortXYZNSB_IJiiiiEEESL_EEvbT2_T3_T4_PT6_PT7_T5_PSR_SR_NS1_7vsmem_tE --------------------------
	.section	.nv.info._ZN3cub18CUB_300001_SM_10006detail10merge_sort26DeviceMergeSortMergeKernelINS2_10policy_hubIN6thrust24THRUST_300001_SM_1000_NS12zip_iteratorIN4cuda3std3__45tupleIJNS6_6detail15normal_iteratorINS6_10device_ptrIiEEEESG_SG_SG_EEEEEE9Policy600ESI_PNS0_8NullTypeESI_SM_m7sortXYZNSB_IJiiiiEEESL_EEvbT2_T3_T4_PT6_PT7_T5_PSR_SR_NS1_7vsmem_tE,"",@"SHT_CUDA_INFO"
	.sectionflags	@""
	.align	4


	//----- nvinfo : EIATTR_CUDA_API_VERSION
	.align		4
        /*0000*/ 	.byte	0x04, 0x37
        /*0002*/ 	.short	(.L_396 - .L_395)
.L_395:
        /*0004*/ 	.word	0x00000082


	//----- nvinfo : EIATTR_KPARAM_INFO
	.align		4
.L_396:
        /*0008*/ 	.byte	0x04, 0x17
        /*000a*/ 	.short	(.L_398 - .L_397)
.L_397:
        /*000c*/ 	.word	0x00000000
        /*0010*/ 	.short	0x0009
        /*0012*/ 	.short	0x0060
        /*0014*/ 	.byte	0x00, 0xf0, 0x21, 0x00


	//----- nvinfo : EIATTR_KPARAM_INFO
	.align		4
.L_398:
        /*0018*/ 	.byte	0x04, 0x17
        /*001a*/ 	.short	(.L_400 - .L_399)
.L_399:
        /*001c*/ 	.word	0x00000000
        /*0020*/ 	.short	0x0008
        /*0022*/ 	.short	0x0058
        /*0024*/ 	.byte	0x00, 0xf0, 0x21, 0x00


	//----- nvinfo : EIATTR_KPARAM_INFO
	.align		4
.L_400:
        /*0028*/ 	.byte	0x04, 0x17
        /*002a*/ 	.short	(.L_402 - .L_401)
.L_401:
        /*002c*/ 	.word	0x00000000
        /*0030*/ 	.short	0x0007
        /*0032*/ 	.short	0x0050
        /*0034*/ 	.byte	0x00, 0xf5, 0x21, 0x00


	//----- nvinfo : EIATTR_KPARAM_INFO
	.align		4
.L_402:
        /*0038*/ 	.byte	0x04, 0x17
        /*003a*/ 	.short	(.L_404 - .L_403)
.L_403:
        /*003c*/ 	.word	0x00000000
        /*0040*/ 	.short	0x0006
        /*0042*/ 	.short	0x0048
        /*0044*/ 	.byte	0x00, 0xf0, 0x05, 0x00


	//----- nvinfo : EIATTR_KPARAM_INFO
	.align		4
.L_404:
        /*0048*/ 	.byte	0x04, 0x17
        /*004a*/ 	.short	(.L_406 - .L_405)
.L_405:
        /*004c*/ 	.word	0x00000000
        /*0050*/ 	.short	0x0005
        /*0052*/ 	.short	0x0040
        /*0054*/ 	.byte	0x00, 0xf5, 0x21, 0x00


	//----- nvinfo : EIATTR_KPARAM_INFO
	.align		4
.L_406:
        /*0058*/ 	.byte	0x04, 0x17
        /*005a*/ 	.short	(.L_408 - .L_407)
.L_407:
        /*005c*/ 	.word	0x00000000
        /*0060*/ 	.short	0x0004
        /*0062*/ 	.short	0x0038
        /*0064*/ 	.byte	0x00, 0xf5, 0x21, 0x00


	//----- nvinfo : EIATTR_KPARAM_INFO
	.align		4
.L_408:
        /*0068*/ 	.byte	0x04, 0x17
        /*006a*/ 	.short	(.L_410 - .L_409)
.L_409:
        /*006c*/ 	.word	0x00000000
        /*0070*/ 	.short	0x0003
        /*0072*/ 	.short	0x0030
        /*0074*/ 	.byte	0x00, 0xf0, 0x21, 0x00


	//----- nvinfo : EIATTR_KPARAM_INFO
	.align		4
.L_410:
        /*0078*/ 	.byte	0x04, 0x17
        /*007a*/ 	.short	(.L_412 - .L_411)
.L_411:
        /*007c*/ 	.word	0x00000000
        /*0080*/ 	.short	0x0002
        /*0082*/ 	.short	0x0028
        /*0084*/ 	.byte	0x00, 0xf5, 0x21, 0x00


	//----- nvinfo : EIATTR_KPARAM_INFO
	.align		4
.L_412:
        /*0088*/ 	.byte	0x04, 0x17
        /*008a*/ 	.short	(.L_414 - .L_413)
.L_413:
        /*008c*/ 	.word	0x00000000
        /*0090*/ 	.short	0x0001
        /*0092*/ 	.short	0x0008
        /*0094*/ 	.byte	0x00, 0xf0, 0x81, 0x00


	//----- nvinfo : EIATTR_KPARAM_INFO
	.align		4
.L_414:
        /*0098*/ 	.byte	0x04, 0x17
        /*009a*/ 	.short	(.L_416 - .L_415)
.L_415:
        /*009c*/ 	.word	0x00000000
        /*00a0*/ 	.short	0x0000
        /*00a2*/ 	.short	0x0000
        /*00a4*/ 	.byte	0x00, 0xf0, 0x05, 0x00


	//----- nvinfo : EIATTR_SPARSE_MMA_MASK
	.align		4
.L_416:
        /*00a8*/ 	.byte	0x03, 0x50
        /*00aa*/ 	.short	0x0000


	//----- nvinfo : EIATTR_MAXREG_COUNT
	.align		4
        /*00ac*/ 	.byte	0x03, 0x1b
        /*00ae*/ 	.short	0x00ff


	//----- nvinfo : EIATTR_NUM_BARRIERS
	.align		4
        /*00b0*/ 	.byte	0x02, 0x4c
        /*00b2*/ 	.byte	0x01
	.zero		1


	//----- nvinfo : EIATTR_MERCURY_ISA_VERSION
	.align		4
        /*00b4*/ 	.byte	0x03, 0x5f
        /*00b6*/ 	.short	0x0101


	//----- nvinfo : EIATTR_UNUSED_LOAD_BYTE_OFFSET
	.align		4
        /*00b8*/ 	.byte	0x04, 0x44
        /*00ba*/ 	.short	(.L_418 - .L_417)


	//   ....[0]....
.L_417:
        /*00bc*/ 	.word	0x00001280
        /*00c0*/ 	.word	0x0000fff0


	//   ....[1]....
        /*00c4*/ 	.word	0x00001290
        /*00c8*/ 	.word	0x0000fff0


	//   ....[2]....
        /*00cc*/ 	.word	0x00003620
        /*00d0*/ 	.word	0x0000fff0


	//   ....[3]....
        /*00d4*/ 	.word	0x00003630
        /*00d8*/ 	.word	0x0000fff0


	//----- nvinfo : EIATTR_COOP_GROUP_MASK_REGIDS
	.align		4
.L_418:
        /*00dc*/ 	.byte	0x04, 0x29
        /*00de*/ 	.short	(.L_420 - .L_419)


	//   ....[0]....
.L_419:
        /*00e0*/ 	.word	0xffffffff


	//   ....[1]....
        /*00e4*/ 	.word	0xffffffff


	//   ....[2]....
        /*00e8*/ 	.word	0xffffffff


	//   ....[3]....
        /*00ec*/ 	.word	0xffffffff


	//----- nvinfo : EIATTR_COOP_GROUP_INSTR_OFFSETS
	.align		4
.L_420:
        /*00f0*/ 	.byte	0x04, 0x28
        /*00f2*/ 	.short	(.L_422 - .L_421)


	//   ....[0]....
.L_421:
        /*00f4*/ 	.word	0x00001ab0


	//   ....[1]....
        /*00f8*/ 	.word	0x00001d70


	//   ....[2]....
        /*00fc*/ 	.word	0x00003e80


	//   ....[3]....
        /*0100*/ 	.word	0x000041f0


	//----- nvinfo : EIATTR_VRC_CTA_INIT_COUNT
	.align		4
.L_422:
        /*0104*/ 	.byte	0x02, 0x4a
	.zero		1
	.zero		1


	//----- nvinfo : EIATTR_EXIT_INSTR_OFFSETS
	.align		4
        /*0108*/ 	.byte	0x04, 0x1c
        /*010a*/ 	.short	(.L_424 - .L_423)


	//   ....[0]....
.L_423:
        /*010c*/ 	.word	0x00001c50


	//   ....[1]....
        /*0110*/ 	.word	0x00001f60


	//   ....[2]....
        /*0114*/ 	.word	0x000040a0


	//   ....[3]....
        /*0118*/ 	.word	0x000040f0


	//   ....[4]....
        /*011c*/ 	.word	0x000044b0


	//   ....[5]....
        /*0120*/ 	.word	0x00004500


	//----- nvinfo : EIATTR_MAX_THREADS
	.align		4
.L_424:
        /*0124*/ 	.byte	0x04, 0x05
        /*0126*/ 	.short	(.L_426 - .L_425)
.L_425:
        /*0128*/ 	.word	0x00000100
        /*012c*/ 	.word	0x00000001
        /*0130*/ 	.word	0x00000001


	//----- nvinfo : EIATTR_CRS_STACK_SIZE
	.align		4
.L_426:
        /*0134*/ 	.byte	0x04, 0x1e
        /*0136*/ 	.short	(.L_428 - .L_427)
.L_427:
        /*0138*/ 	.word	0x00000000


	//----- nvinfo : EIATTR_CBANK_PARAM_SIZE
	.align		4
.L_428:
        /*013c*/ 	.byte	0x03, 0x19
        /*013e*/ 	.short	0x0068


	//----- nvinfo : EIATTR_PARAM_CBANK
	.align		4
        /*0140*/ 	.byte	0x04, 0x0a
        /*0142*/ 	.short	(.L_430 - .L_429)
	.align		4
.L_429:
        /*0144*/ 	.word	index@(.nv.constant0._ZN3cub18CUB_300001_SM_10006detail10merge_sort26DeviceMergeSortMergeKernelINS2_10policy_hubIN6thrust24THRUST_300001_SM_1000_NS12zip_iteratorIN4cuda3std3__45tupleIJNS6_6detail15normal_iteratorINS6_10device_ptrIiEEEESG_SG_SG_EEEEEE9Policy600ESI_PNS0_8NullTypeESI_SM_m7sortXYZNSB_IJiiiiEEESL_EEvbT2_T3_T4_PT6_PT7_T5_PSR_SR_NS1_7vsmem_tE)
        /*0148*/ 	.short	0x0380
        /*014a*/ 	.short	0x0068


	//----- nvinfo : EIATTR_SW_WAR
	.align		4
.L_430:
        /*014c*/ 	.byte	0x04, 0x36
        /*014e*/ 	.short	(.L_432 - .L_431)
.L_431:
        /*0150*/ 	.word	0x00000008
.L_432:


//--------------------- .nv.info._ZN3cub18CUB_300001_SM_10006detail10merge_sort30DeviceMergeSortPartitionKernelIN6thrust24THRUST_300001_SM_1000_NS12zip_iteratorIN4cuda3std3__45tupleIJNS5_6detail15normal_iteratorINS5_10device_ptrIiEEEESF_SF_SF_EEEEEm7sortXYZNSA_IJiiiiEEEEEvbT_PT2_T0_SN_PSN_T1_SN_i --------------------------
	.section	.nv.info._ZN3cub18CUB_300001_SM_10006detail10merge_sort30DeviceMergeSortPartitionKernelIN6thrust24THRUST_300001_SM_1000_NS12zip_iteratorIN4cuda3std3__45tupleIJNS5_6detail15normal_iteratorINS5_10device_ptrIiEEEESF_SF_SF_EEEEEm7sortXYZNSA_IJiiiiEEEEEvbT_PT2_T0_SN_PSN_T1_SN_i,"",@"SHT_CUDA_INFO"
	.sectionflags	@""
	.align	4


	//----- nvinfo : EIATTR_CUDA_API_VERSION
	.align		4
        /*0000*/ 	.byte	0x04, 0x37
        /*0002*/ 	.short	(.L_434 - .L_433)
.L_433:
        /*0004*/ 	.word	0x00000082


	//----- nvinfo : EIATTR_KPARAM_INFO
	.align		4
.L_434:
        /*0008*/ 	.byte	0x04, 0x17
        /*000a*/ 	.short	(.L_436 - .L_435)
.L_435:
        /*000c*/ 	.word	0x00000000
        /*0010*/ 	.short	0x0008
        /*0012*/ 	.short	0x0058
        /*0014*/ 	.byte	0x00, 0xf0, 0x11, 0x00


	//----- nvinfo : EIATTR_KPARAM_INFO
	.align		4
.L_436:
        /*0018*/ 	.byte	0x04, 0x17
        /*001a*/ 	.short	(.L_438 - .L_437)
.L_437:
        /*001c*/ 	.word	0x00000000
        /*0020*/ 	.short	0x0007
        /*0022*/ 	.short	0x0050
        /*0024*/ 	.byte	0x00, 0xf0, 0x21, 0x00


	//----- nvinfo : EIATTR_KPARAM_INFO
	.align		4
.L_438:
        /*0028*/ 	.byte	0x04, 0x17
        /*002a*/ 	.short	(.L_440 - .L_439)
.L_439:
        /*002c*/ 	.word	0x00000000
        /*0030*/ 	.short	0x0006
        /*0032*/ 	.short	0x0048
        /*0034*/ 	.byte	0x00, 0xf0, 0x05, 0x00


	//----- nvinfo : EIATTR_KPARAM_INFO
	.align		4
.L_440:
        /*0038*/ 	.byte	0x04, 0x17
        /*003a*/ 	.short	(.L_442 - .L_441)
.L_441:
        /*003c*/ 	.word	0x00000000
        /*0040*/ 	.short	0x0005
        /*0042*/ 	.short	0x0040
        /*0044*/ 	.byte	0x00, 0xf5, 0x21, 0x00


	//----- nvinfo : EIATTR_KPARAM_INFO
	.align		4
.L_442:
        /*0048*/ 	.byte	0x04, 0x17
        /*004a*/ 	.short	(.L_444 - .L_443)
.L_443:
        /*004c*/ 	.word	0x00000000
        /*0050*/ 	.short	0x0004
        /*0052*/ 	.short	0x0038
        /*0054*/ 	.byte	0x00, 0xf0, 0x21, 0x00


	//----- nvinfo : EIATTR_KPARAM_INFO
	.align		4
.L_444:
        /*0058*/ 	.byte	0x04, 0x17
        /*005a*/ 	.short	(.L_446 - .L_445)
.L_445:
        /*005c*/ 	.word	0x00000000
        /*0060*/ 	.short	0x0003
        /*0062*/ 	.short	0x0030
        /*0064*/ 	.byte	0x00, 0xf0, 0x21, 0x00


	//----- nvinfo : EIATTR_KPARAM_INFO
	.align		4
.L_446:
        /*0068*/ 	.byte	0x04, 0x17
        /*006a*/ 	.short	(.L_448 - .L_447)
.L_447:
        /*006c*/ 	.word	0x00000000
        /*0070*/ 	.short	0x0002
        /*0072*/ 	.short	0x0028
        /*0074*/ 	.byte	0x00, 0xf5, 0x21, 0x00


	//----- nvinfo : EIATTR_KPARAM_INFO
	.align		4
.L_448:
        /*0078*/ 	.byte	0x04, 0x17
        /*007a*/ 	.short	(.L_450 - .L_449)
.L_449:
        /*007c*/ 	.word	0x00000000
        /*0080*/ 	.short	0x0001
        /*0082*/ 	.short	0x0008
        /*0084*/ 	.byte	0x00, 0xf0, 0x81, 0x00


	//----- nvinfo : EIATTR_KPARAM_INFO
	.align		4
.L_450:
        /*0088*/ 	.byte	0x04, 0x17
        /*008a*/ 	.short	(.L_452 - .L_451)
.L_451:
        /*008c*/ 	.word	0x00000000
        /*0090*/ 	.short	0x0000
        /*0092*/ 	.short	0x0000
        /*0094*/ 	.byte	0x00, 0xf0, 0x05, 0x00


	//----- nvinfo : EIATTR_SPARSE_MMA_MASK
	.align		4
.L_452:
        /*0098*/ 	.byte	0x03, 0x50
        /*009a*/ 	.short	0x0000


	//----- nvinfo : EIATTR_MAXREG_COUNT
	.align		4
        /*009c*/ 	.byte	0x03, 0x1b
        /*009e*/ 	.short	0x00ff


	//----- nvinfo : EIATTR_MERCURY_ISA_VERSION
	.align		4
        /*00a0*/ 	.byte	0x03, 0x5f
        /*00a2*/ 	.short	0x0101


	//----- nvinfo : EIATTR_VRC_CTA_INIT_COUNT
	.align		4
        /*00a4*/ 	.byte	0x02, 0x4a
	.zero		1
	.zero		1


	//----- nvinfo : EIATTR_EXIT_INSTR_OFFSETS
	.align		4
        /*00a8*/ 	.byte	0x04, 0x1c
        /*00aa*/ 	.short	(.L_454 - .L_453)


	//   ....[0]....
.L_453:
        /*00ac*/ 	.word	0x00000080


	//   ....[1]....
        /*00b0*/ 	.word	0x000003d0


	//   ....[2]....
        /*00b4*/ 	.word	0x00000de0


	//----- nvinfo : EIATTR_CRS_STACK_SIZE
	.align		4
.L_454:
        /*00b8*/ 	.byte	0x04, 0x1e
        /*00ba*/ 	.short	(.L_456 - .L_455)
.L_455:
        /*00bc*/ 	.word	0x00000000


	//----- nvinfo : EIATTR_CBANK_PARAM_SIZE
	.align		4
.L_456:
        /*00c0*/ 	.byte	0x03, 0x19
        /*00c2*/ 	.short	0x005c


	//----- nvinfo : EIATTR_PARAM_CBANK
	.align		4
        /*00c4*/ 	.byte	0x04, 0x0a
        /*00c6*/ 	.short	(.L_458 - .L_457)
	.align		4
.L_457:
        /*00c8*/ 	.word	index@(.nv.constant0._ZN3cub18CUB_300001_SM_10006detail10merge_sort30DeviceMergeSortPartitionKernelIN6thrust24THRUST_300001_SM_1000_NS12zip_iteratorIN4cuda3std3__45tupleIJNS5_6detail15normal_iteratorINS5_10device_ptrIiEEEESF_SF_SF_EEEEEm7sortXYZNSA_IJiiiiEEEEEvbT_PT2_T0_SN_PSN_T1_SN_i)
        /*00cc*/ 	.short	0x0380
        /*00ce*/ 	.short	0x005c


	//----- nvinfo : EIATTR_SW_WAR
	.align		4
.L_458:
        /*00d0*/ 	.byte	0x04, 0x36
        /*00d2*/ 	.short	(.L_460 - .L_459)
.L_459:
        /*00d4*/ 	.word	0x00000008
.L_460:


//--------------------- .nv.info._ZN3cub18CUB_300001_SM_10006detail10merge_sort30DeviceMergeSortBlockSortKernelINS2_10policy_hubIN6thrust24THRUST_300001_SM_1000_NS12zip_iteratorIN4cuda3std3__45tupleIJNS6_6detail15normal_iteratorINS6_10device_ptrIiEEEESG_SG_SG_EEEEEE9Policy600ESI_PNS0_8NullTypeESI_SM_m7sortXYZNSB_IJiiiiEEESL_EEvbT0_T1_T2_T3_T4_PT6_PT7_T5_NS1_7vsmem_tE --------------------------
	.section	.nv.info._ZN3cub18CUB_300001_SM_10006detail10merge_sort30DeviceMergeSortBlockSortKernelINS2_10policy_hubIN6thrust24THRUST_300001_SM_1000_NS12zip_iteratorIN4cuda3std3__45tupleIJNS6_6detail15normal_iteratorINS6_10device_ptrIiEEEESG_SG_SG_EEEEEE9Policy600ESI_PNS0_8NullTypeESI_SM_m7sortXYZNSB_IJiiiiEEESL_EEvbT0_T1_T2_T3_T4_PT6_PT7_T5_NS1_7vsmem_tE,"",@"SHT_CUDA_INFO"
	.sectionflags	@""
	.align	4


	//----- nvinfo : EIATTR_CUDA_API_VERSION
	.align		4
        /*0000*/ 	.byte	0x04, 0x37
        /*0002*/ 	.short	(.L_462 - .L_461)
.L_461:
        /*0004*/ 	.word	0x00000082


	//----- nvinfo : EIATTR_KPARAM_INFO
	.align		4
.L_462:
        /*0008*/ 	.byte	0x04, 0x17
        /*000a*/ 	.short	(.L_464 - .L_463)
.L_463:
        /*000c*/ 	.word	0x00000000
        /*0010*/ 	.short	0x0009
        /*0012*/ 	.short	0x0078
        /*0014*/ 	.byte	0x00, 0xf0, 0x21, 0x00


	//----- nvinfo : EIATTR_KPARAM_INFO
	.align		4
.L_464:
        /*0018*/ 	.byte	0x04, 0x17
        /*001a*/ 	.short	(.L_466 - .L_465)
.L_465:
        /*001c*/ 	.word	0x00000000
        /*0020*/ 	.short	0x0008
        /*0022*/ 	.short	0x0070
        /*0024*/ 	.byte	0x00, 0xf0, 0x05, 0x00


	//----- nvinfo : EIATTR_KPARAM_INFO
	.align		4
.L_466:
        /*0028*/ 	.byte	0x04, 0x17
        /*002a*/ 	.short	(.L_468 - .L_467)
.L_467:
        /*002c*/ 	.word	0x00000000
        /*0030*/ 	.short	0x0007
        /*0032*/ 	.short	0x0068
        /*0034*/ 	.byte	0x00, 0xf5, 0x21, 0x00


	//----- nvinfo : EIATTR_KPARAM_INFO
	.align		4
.L_468:
        /*0038*/ 	.byte	0x04, 0x17
        /*003a*/ 	.short	(.L_470 - .L_469)
.L_469:
        /*003c*/ 	.word	0x00000000
        /*0040*/ 	.short	0x0006
        /*0042*/ 	.short	0x0060
        /*0044*/ 	.byte	0x00, 0xf5, 0x21, 0x00


	//----- nvinfo : EIATTR_KPARAM_INFO
	.align		4
.L_470:
        /*0048*/ 	.byte	0x04, 0x17
        /*004a*/ 	.short	(.L_472 - .L_471)
.L_471:
        /*004c*/ 	.word	0x00000000
        /*0050*/ 	.short	0x0005
        /*0052*/ 	.short	0x0058
        /*0054*/ 	.byte	0x00, 0xf0, 0x21, 0x00


	//----- nvinfo : EIATTR_KPARAM_INFO
	.align		4
.L_472:
        /*0058*/ 	.byte	0x04, 0x17
        /*005a*/ 	.short	(.L_474 - .L_473)
.L_473:
        /*005c*/ 	.word	0x00000000
        /*0060*/ 	.short	0x0004
        /*0062*/ 	.short	0x0050
        /*0064*/ 	.byte	0x00, 0xf5, 0x21, 0x00


	//----- nvinfo : EIATTR_KPARAM_INFO
	.align		4
.L_474:
        /*0068*/ 	.byte	0x04, 0x17
        /*006a*/ 	.short	(.L_476 - .L_475)
.L_475:
        /*006c*/ 	.word	0x00000000
        /*0070*/ 	.short	0x0003
        /*0072*/ 	.short	0x0030
        /*0074*/ 	.byte	0x00, 0xf0, 0x81, 0x00


	//----- nvinfo : EIATTR_KPARAM_INFO
	.align		4
.L_476:
        /*0078*/ 	.byte	0x04, 0x17
        /*007a*/ 	.short	(.L_478 - .L_477)
.L_477:
        /*007c*/ 	.word	0x00000000
        /*0080*/ 	.short	0x0002
        /*0082*/ 	.short	0x0028
        /*0084*/ 	.byte	0x00, 0xf5, 0x21, 0x00


	//----- nvinfo : EIATTR_KPARAM_INFO
	.align		4
.L_478:
        /*0088*/ 	.byte	0x04, 0x17
        /*008a*/ 	.short	(.L_480 - .L_479)
.L_479:
        /*008c*/ 	.word	0x00000000
        /*0090*/ 	.short	0x0001
        /*0092*/ 	.short	0x0008
        /*0094*/ 	.byte	0x00, 0xf0, 0x81, 0x00


	//----- nvinfo : EIATTR_KPARAM_INFO
	.align		4
.L_480:
        /*0098*/ 	.byte	0x04, 0x17
        /*009a*/ 	.short	(.L_482 - .L_481)
.L_481:
        /*009c*/ 	.word	0x00000000
        /*00a0*/ 	.short	0x0000
        /*00a2*/ 	.short	0x0000
        /*00a4*/ 	.byte	0x00, 0xf0, 0x05, 0x00


	//----- nvinfo : EIATTR_SPARSE_MMA_MASK
	.align		4
.L_482:
        /*00a8*/ 	.byte	0x03, 0x50
        /*00aa*/ 	.short	0x0000


	//----- nvinfo : EIATTR_MAXREG_COUNT
	.align		4
        /*00ac*/ 	.byte	0x03, 0x1b
        /*00ae*/ 	.short	0x00ff


	//----- nvinfo : EIATTR_NUM_BARRIERS
	.align		4
        /*00b0*/ 	.byte	0x02, 0x4c
        /*00b2*/ 	.byte	0x01
	.zero		1


	//----- nvinfo : EIATTR_MERCURY_ISA_VERSION
	.align		4
        /*00b4*/ 	.byte	0x03, 0x5f
        /*00b6*/ 	.short	0x0101


	//----- nvinfo : EIATTR_UNUSED_LOAD_BYTE_OFFSET
	.align		4
        /*00b8*/ 	.byte	0x04, 0x44
        /*00ba*/ 	.short	(.L_484 - .L_483)


	//   ....[0]....
.L_483:
        /*00bc*/ 	.word	0x00001580
        /*00c0*/ 	.word	0x0000fff0


	//   ....[1]....
        /*00c4*/ 	.word	0x00001590
        /*00c8*/ 	.word	0x0000fff0


	//   ....[2]....
        /*00cc*/ 	.word	0x00003e70
        /*00d0*/ 	.word	0x0000fff0


	//   ....[3]....
        /*00d4*/ 	.word	0x00003e80
        /*00d8*/ 	.word	0x0000fff0


	//----- nvinfo : EIATTR_COOP_GROUP_MASK_REGIDS
	.align		4
.L_484:
        /*00dc*/ 	.byte	0x04, 0x29
        /*00de*/ 	.short	(.L_486 - .L_485)


	//   ....[0]....
.L_485:
        /*00e0*/ 	.word	0xffffffff


	//   ....[1]....
        /*00e4*/ 	.word	0xffffffff


	//   ....[2]....
        /*00e8*/ 	.word	0xffffffff


	//   ....[3]....
        /*00ec*/ 	.word	0xffffffff


	//   ....[4]....
        /*00f0*/ 	.word	0xffffffff


	//   ....[5]....
        /*00f4*/ 	.word	0xffffffff


	//----- nvinfo : EIATTR_COOP_GROUP_INSTR_OFFSETS
	.align		4
.L_486:
        /*00f8*/ 	.byte	0x04, 0x28
        /*00fa*/ 	.short	(.L_488 - .L_487)


	//   ....[0]....
.L_487:
        /*00fc*/ 	.word	0x000003a0


	//   ....[1]....
        /*0100*/ 	.word	0x00001e00


	//   ....[2]....
        /*0104*/ 	.word	0x000020a0


	//   ....[3]....
        /*0108*/ 	.word	0x00002750


	//   ....[4]....
        /*010c*/ 	.word	0x00004780


	//   ....[5]....
        /*0110*/ 	.word	0x00004aa0


	//----- nvinfo : EIATTR_VRC_CTA_INIT_COUNT
	.align		4
.L_488:
        /*0114*/ 	.byte	0x02, 0x4a
	.zero		1
	.zero		1


	//----- nvinfo : EIATTR_EXIT_INSTR_OFFSETS
	.align		4
        /*0118*/ 	.byte	0x04, 0x1c
        /*011a*/ 	.short	(.L_490 - .L_489)


	//   ....[0]....
.L_489:
        /*011c*/ 	.word	0x00002040


	//   ....[1]....
        /*0120*/ 	.word	0x00002210


	//   ....[2]....
        /*0124*/ 	.word	0x000049c0


	//   ....[3]....
        /*0128*/ 	.word	0x00004a10


	//   ....[4]....
        /*012c*/ 	.word	0x00004c40


	//   ....[5]....
        /*0130*/ 	.word	0x00004c90


	//----- nvinfo : EIATTR_MAX_THREADS
	.align		4
.L_490:
        /*0134*/ 	.byte	0x04, 0x05
        /*0136*/ 	.short	(.L_492 - .L_491)
.L_491:
        /*0138*/ 	.word	0x00000100
        /*013c*/ 	.word	0x00000001
        /*0140*/ 	.word	0x00000001


	//----- nvinfo : EIATTR_CRS_STACK_SIZE
	.align		4
.L_492:
        /*0144*/ 	.byte	0x04, 0x1e
        /*0146*/ 	.short	(.L_494 - .L_493)
.L_493:
        /*0148*/ 	.word	0x00000000


	//----- nvinfo : EIATTR_CBANK_PARAM_SIZE
	.align		4
.L_494:
        /*014c*/ 	.byte	0x03, 0x19
        /*014e*/ 	.short	0x0080


	//----- nvinfo : EIATTR_PARAM_CBANK
	.align		4
        /*0150*/ 	.byte	0x04, 0x0a
        /*0152*/ 	.short	(.L_496 - .L_495)
	.align		4
.L_495:
        /*0154*/ 	.word	index@(.nv.constant0._ZN3cub18CUB_300001_SM_10006detail10merge_sort30DeviceMergeSortBlockSortKernelINS2_10policy_hubIN6thrust24THRUST_300001_SM_1000_NS12zip_iteratorIN4cuda3std3__45tupleIJNS6_6detail15normal_iteratorINS6_10device_ptrIiEEEESG_SG_SG_EEEEEE9Policy600ESI_PNS0_8NullTypeESI_SM_m7sortXYZNSB_IJiiiiEEESL_EEvbT0_T1_T2_T3_T4_PT6_PT7_T5_NS1_7vsmem_tE)
        /*0158*/ 	.short	0x0380
        /*015a*/ 	.short	0x0080


	//----- nvinfo : EIATTR_SW_WAR
	.align		4
.L_496:
        /*015c*/ 	.byte	0x04, 0x36
        /*015e*/ 	.short	(.L_498 - .L_497)
.L_497:
        /*0160*/ 	.word	0x00000008
.L_498:


//--------------------- .nv.info._ZN3cub18CUB_300001_SM_10006detail10merge_sort26DeviceMergeSortMergeKernelINS2_10policy_hubIN6thrust24THRUST_300001_SM_1000_NS12zip_iteratorIN4cuda3std3__45tupleIJNS6_6detail15normal_iteratorINS6_10device_ptrIiEEEESG_SG_SG_EEEEEE9Policy600ESI_PNS0_8NullTypeESI_SM_j7sortXYZNSB_IJiiiiEEESL_EEvbT2_T3_T4_PT6_PT7_T5_PSR_SR_NS1_7vsmem_tE --------------------------
	.section	.nv.info._ZN3cub18CUB_300001_SM_10006detail10merge_sort26DeviceMergeSortMergeKernelINS2_10policy_hubIN6thrust24THRUST_300001_SM_1000_NS12zip_iteratorIN4cuda3std3__45tupleIJNS6_6detail15normal_iteratorINS6_10device_ptrIiEEEESG_SG_SG_EEEEEE9Policy600ESI_PNS0_8NullTypeESI_SM_j7sortXYZNSB_IJiiiiEEESL_EEvbT2_T3_T4_PT6_PT7_T5_PSR_SR_NS1_7vsmem_tE,"",@"SHT_CUDA_INFO"
	.sectionflags	@""
	.align	4


	//----- nvinfo : EIATTR_CUDA_API_VERSION
	.align		4
        /*0000*/ 	.byte	0x04, 0x37
        /*0002*/ 	.short	(.L_500 - .L_499)
.L_499:
        /*0004*/ 	.word	0x00000082


	//----- nvinfo : EIATTR_KPARAM_INFO
	.align		4
.L_500:
        /*0008*/ 	.byte	0x04, 0x17
        /*000a*/ 	.short	(.L_502 - .L_501)
.L_501:
        /*000c*/ 	.word	0x00000000
        /*0010*/ 	.short	0x0009
        /*0012*/ 	.short	0x0060
        /*0014*/ 	.byte	0x00, 0xf0, 0x21, 0x00


	//----- nvinfo : EIATTR_KPARAM_INFO
	.align		4
.L_502:
        /*0018*/ 	.byte	0x04, 0x17
        /*001a*/ 	.short	(.L_504 - .L_503)
.L_503:
        /*001c*/ 	.word	0x00000000
        /*0020*/ 	.short	0x0008
        /*0022*/ 	.short	0x0058
        /*0024*/ 	.byte	0x00, 0xf0, 0x11, 0x00


	//----- nvinfo : EIATTR_KPARAM_INFO
	.align		4
.L_504:
        /*0028*/ 	.byte	0x04, 0x17
        /*002a*/ 	.short	(.L_506 - .L_505)
.L_505:
        /*002c*/ 	.word	0x00000000
        /*0030*/ 	.short	0x0007
        /*0032*/ 	.short	0x0050
        /*0034*/ 	.byte	0x00, 0xf5, 0x21, 0x00


	//----- nvinfo : EIATTR_KPARAM_INFO
	.align		4
.L_506:
        /*0038*/ 	.byte	0x04, 0x17
        /*003a*/ 	.short	(.L_508 - .L_507)
.L_507:
        /*003c*/ 	.word	0x00000000
        /*0040*/ 	.short	0x0006
        /*0042*/ 	.short	0x0048
        /*0044*/ 	.byte	0x00, 0xf0, 0x05, 0x00


	//----- nvinfo : EIATTR_KPARAM_INFO
	.align		4
.L_508:
        /*0048*/ 	.byte	0x04, 0x17
        /*004a*/ 	.short	(.L_510 - .L_509)
.L_509:
        /*004c*/ 	.word	0x00000000
        /*0050*/ 	.short	0x0005
        /*0052*/ 	.short	0x0040
        /*0054*/ 	.byte	0x00, 0xf5, 0x21, 0x00


	//----- nvinfo : EIATTR_KPARAM_INFO
	.align		4
.L_510:
        /*0058*/ 	.byte	0x04, 0x17
        /*005a*/ 	.short	(.L_512 - .L_511)
.L_511:
        /*005c*/ 	.word	0x00000000
        /*0060*/ 	.short	0x0004
        /*0062*/ 	.short	0x0038
        /*0064*/ 	.byte	0x00, 0xf5, 0x21, 0x00


	//----- nvinfo : EIATTR_KPARAM_INFO
	.align		4
.L_512:
        /*0068*/ 	.byte	0x04, 0x17
        /*006a*/ 	.short	(.L_514 - .L_513)
.L_513:
        /*006c*/ 	.word	0x00000000
        /*0070*/ 	.short	0x0003
        /*0072*/ 	.short	0x0030
        /*0074*/ 	.byte	0x00, 0xf0, 0x11, 0x00


	//----- nvinfo : EIATTR_KPARAM_INFO
	.align		4
.L_514:
        /*0078*/ 	.byte	0x04, 0x17
        /*007a*/ 	.short	(.L_516 - .L_515)
.L_515:
        /*007c*/ 	.word	0x00000000
        /*0080*/ 	.short	0x0002
        /*0082*/ 	.short	0x0028
        /*0084*/ 	.byte	0x00, 0xf5, 0x21, 0x00


	//----- nvinfo : EIATTR_KPARAM_INFO
	.align		4
.L_516:
        /*0088*/ 	.byte	0x04, 0x17
        /*008a*/ 	.short	(.L_518 - .L_517)
.L_517:
        /*008c*/ 	.word	0x00000000
        /*0090*/ 	.short	0x0001
        /*0092*/ 	.short	0x0008
        /*0094*/ 	.byte	0x00, 0xf0, 0x81, 0x00


	//----- nvinfo : EIATTR_KPARAM_INFO
	.align		4
.L_518:
        /*0098*/ 	.byte	0x04, 0x17
        /*009a*/ 	.short	(.L_520 - .L_519)
.L_519:
        /*009c*/ 	.word	0x00000000
        /*00a0*/ 	.short	0x0000
        /*00a2*/ 	.short	0x0000
        /*00a4*/ 	.byte	0x00, 0xf0, 0x05, 0x00


	//----- nvinfo : EIATTR_SPARSE_MMA_MASK
	.align		4
.L_520:
        /*00a8*/ 	.byte	0x03, 0x50
        /*00aa*/ 	.short	0x0000


	//----- nvinfo : EIATTR_MAXREG_COUNT
	.align		4
        /*00ac*/ 	.byte	0x03, 0x1b
        /*00ae*/ 	.short	0x00ff


	//----- nvinfo : EIATTR_NUM_BARRIERS
	.align		4
        /*00b0*/ 	.byte	0x02, 0x4c
        /*00b2*/ 	.byte	0x01
	.zero		1


	//----- nvinfo : EIATTR_MERCURY_ISA_VERSION
	.align		4
        /*00b4*/ 	.byte	0x03, 0x5f
        /*00b6*/ 	.short	0x0101


	//----- nvinfo : EIATTR_UNUSED_LOAD_BYTE_OFFSET
	.align		4
        /*00b8*/ 	.byte	0x04, 0x44
        /*00ba*/ 	.short	(.L_522 - .L_521)


	//   ....[0]....
.L_521:
        /*00bc*/ 	.word	0x000010f0
        /*00c0*/ 	.word	0x0000fff0


	//   ....[1]....
        /*00c4*/ 	.word	0x00001110
        /*00c8*/ 	.word	0x0000fff0


	//   ....[2]....
        /*00cc*/ 	.word	0x00003300
        /*00d0*/ 	.word	0x0000fff0


	//   ....[3]....
        /*00d4*/ 	.word	0x00003310
        /*00d8*/ 	.word	0x0000fff0


	//----- nvinfo : EIATTR_COOP_GROUP_MASK_REGIDS
	.align		4
.L_522:
        /*00dc*/ 	.byte	0x04, 0x29
        /*00de*/ 	.short	(.L_524 - .L_523)


	//   ....[0]....
.L_523:
        /*00e0*/ 	.word	0xffffffff


	//   ....[1]....
        /*00e4*/ 	.word	0xffffffff


	//   ....[2]....
        /*00e8*/ 	.word	0xffffffff


	//   ....[3]....
        /*00ec*/ 	.word	0xffffffff


	//----- nvinfo : EIATTR_COOP_GROUP_INSTR_OFFSETS
	.align		4
.L_524:
        /*00f0*/ 	.byte	0x04, 0x28
        /*00f2*/ 	.short	(.L_526 - .L_525)


	//   ....[0]....
.L_525:
        /*00f4*/ 	.word	0x00001980


	//   ....[1]....
        /*00f8*/ 	.word	0x00001bf0


	//   ....[2]....
        /*00fc*/ 	.word	0x00003b60


	//   ....[3]....
        /*0100*/ 	.word	0x00003ed0


	//----- nvinfo : EIATTR_VRC_CTA_INIT_COUNT
	.align		4
.L_526:
        /*0104*/ 	.byte	0x02, 0x4a
	.zero		1
	.zero		1


	//----- nvinfo : EIATTR_EXIT_INSTR_OFFSETS
	.align		4
        /*0108*/ 	.byte	0x04, 0x1c
        /*010a*/ 	.short	(.L_528 - .L_527)


	//   ....[0]....
.L_527:
        /*010c*/ 	.word	0x00001ad0


	//   ....[1]....
        /*0110*/ 	.word	0x00001dd0


	//   ....[2]....
        /*0114*/ 	.word	0x00003d70


	//   ....[3]....
        /*0118*/ 	.word	0x00003dc0


	//   ....[4]....
        /*011c*/ 	.word	0x00004170


	//   ....[5]....
        /*0120*/ 	.word	0x000041c0


	//----- nvinfo : EIATTR_MAX_THREADS
	.align		4
.L_528:
        /*0124*/ 	.byte	0x04, 0x05
        /*0126*/ 	.short	(.L_530 - .L_529)
.L_529:
        /*0128*/ 	.word	0x00000100
        /*012c*/ 	.word	0x00000001
        /*0130*/ 	.word	0x00000001


	//----- nvinfo : EIATTR_CRS_STACK_SIZE
	.align		4
.L_530:
        /*0134*/ 	.byte	0x04, 0x1e
        /*0136*/ 	.short	(.L_532 - .L_531)
.L_531:
        /*0138*/ 	.word	0x00000000


	//----- nvinfo : EIATTR_CBANK_PARAM_SIZE
	.align		4
.L_532:
        /*013c*/ 	.byte	0x03, 0x19
        /*013e*/ 	.short	0x0068


	//----- nvinfo : EIATTR_PARAM_CBANK
	.align		4
        /*0140*/ 	.byte	0x04, 0x0a
        /*0142*/ 	.short	(.L_534 - .L_533)
	.align		4
.L_533:
        /*0144*/ 	.word	index@(.nv.constant0._ZN3cub18CUB_300001_SM_10006detail10merge_sort26DeviceMergeSortMergeKernelINS2_10policy_hubIN6thrust24THRUST_300001_SM_1000_NS12zip_iteratorIN4cuda3std3__45tupleIJNS6_6detail15normal_iteratorINS6_10device_ptrIiEEEESG_SG_SG_EEEEEE9Policy600ESI_PNS0_8NullTypeESI_SM_j7sortXYZNSB_IJiiiiEEESL_EEvbT2_T3_T4_PT6_PT7_T5_PSR_SR_NS1_7vsmem_tE)
        /*0148*/ 	.short	0x0380
        /*014a*/ 	.short	0x0068


	//----- nvinfo : EIATTR_SW_WAR
	.align		4
.L_534:
        /*014c*/ 	.byte	0x04, 0x36
        /*014e*/ 	.short	(.L_536 - .L_535)
.L_535:
        /*0150*/ 	.word	0x00000008
.L_536:


//--------------------- .nv.info._ZN3cub18CUB_300001_SM_10006detail10merge_sort30DeviceMergeSortPartitionKernelIN6thrust24THRUST_300001_SM_1000_NS12zip_iteratorIN4cuda3std3__45tupleIJNS5_6detail15normal_iteratorINS5_10device_ptrIiEEEESF_SF_SF_EEEEEj7sortXYZNSA_IJiiiiEEEEEvbT_PT2_T0_SN_PSN_T1_SN_i --------------------------
	.section	.nv.info._ZN3cub18CUB_300001_SM_10006detail10merge_sort30DeviceMergeSortPartitionKernelIN6thrust24THRUST_300001_SM_1000_NS12zip_iteratorIN4cuda3std3__45tupleIJNS5_6detail15normal_iteratorINS5_10device_ptrIiEEEESF_SF_SF_EEEEEj7sortXYZNSA_IJiiiiEEEEEvbT_PT2_T0_SN_PSN_T1_SN_i,"",@"SHT_CUDA_INFO"
	.sectionflags	@""
	.align	4


	//----- nvinfo : EIATTR_CUDA_API_VERSION
	.align		4
        /*0000*/ 	.byte	0x04, 0x37
        /*0002*/ 	.short	(.L_538 - .L_537)
.L_537:
        /*0004*/ 	.word	0x00000082


	//----- nvinfo : EIATTR_KPARAM_INFO
	.align		4
.L_538:
        /*0008*/ 	.byte	0x04, 0x17
        /*000a*/ 	.short	(.L_540 - .L_539)
.L_539:
        /*000c*/ 	.word	0x00000000
        /*0010*/ 	.short	0x0008
        /*0012*/ 	.short	0x0048
        /*0014*/ 	.byte	0x00, 0xf0, 0x11, 0x00


	//----- nvinfo : EIATTR_KPARAM_INFO
	.align		4
.L_540:
        /*0018*/ 	.byte	0x04, 0x17
        /*001a*/ 	.short	(.L_542 - .L_541)
.L_541:
        /*001c*/ 	.word	0x00000000
        /*0020*/ 	.short	0x0007
        /*0022*/ 	.short	0x0044
        /*0024*/ 	.byte	0x00, 0xf0, 0x11, 0x00


	//----- nvinfo : EIATTR_KPARAM_INFO
	.align		4
.L_542:
        /*0028*/ 	.byte	0x04, 0x17
        /*002a*/ 	.short	(.L_544 - .L_543)
.L_543:
        /*002c*/ 	.word	0x00000000
        /*0030*/ 	.short	0x0006
        /*0032*/ 	.short	0x0040
        /*0034*/ 	.byte	0x00, 0xf0, 0x05, 0x00


	//----- nvinfo : EIATTR_KPARAM_INFO
	.align		4
.L_544:
        /*0038*/ 	.byte	0x04, 0x17
        /*003a*/ 	.short	(.L_546 - .L_545)
.L_545:
        /*003c*/ 	.word	0x00000000
        /*0040*/ 	.short	0x0005
        /*0042*/ 	.short	0x0038
        /*0044*/ 	.byte	0x00, 0xf5, 0x21, 0x00


	//----- nvinfo : EIATTR_KPARAM_INFO
	.align		4
.L_546:
        /*0048*/ 	.byte	0x04, 0x17
        /*004a*/ 	.short	(.L_548 - .L_547)
.L_547:
        /*004c*/ 	.word	0x00000000
        /*0050*/ 	.short	0x0004
        /*0052*/ 	.short	0x0034
        /*0054*/ 	.byte	0x00, 0xf0, 0x11, 0x00


	//----- nvinfo : EIATTR_KPARAM_INFO
	.align		4
.L_548:
        /*0058*/ 	.byte	0x04, 0x17
        /*005a*/ 	.short	(.L_550 - .L_549)
.L_549:
        /*005c*/ 	.word	0x00000000
        /*0060*/ 	.short	0x0003
        /*0062*/ 	.short	0x0030
        /*0064*/ 	.byte	0x00, 0xf0, 0x11, 0x00


	//----- nvinfo : EIATTR_KPARAM_INFO
	.align		4
.L_550:
        /*0068*/ 	.byte	0x04, 0x17
        /*006a*/ 	.short	(.L_552 - .L_551)
.L_551:
        /*006c*/ 	.word	0x00000000
        /*0070*/ 	.short	0x0002
        /*0072*/ 	.short	0x0028
        /*0074*/ 	.byte	0x00, 0xf5, 0x21, 0x00


	//----- nvinfo : EIATTR_KPARAM_INFO
	.align		4
.L_552:
        /*0078*/ 	.byte	0x04, 0x17
        /*007a*/ 	.short	(.L_554 - .L_553)
.L_553:
        /*007c*/ 	.word	0x00000000
        /*0080*/ 	.short	0x0001
        /*0082*/ 	.short	0x0008
        /*0084*/ 	.byte	0x00, 0xf0, 0x81, 0x00


	//----- nvinfo : EIATTR_KPARAM_INFO
	.align		4
.L_554:
        /*0088*/ 	.byte	0x04, 0x17
        /*008a*/ 	.short	(.L_556 - .L_555)
.L_555:
        /*008c*/ 	.word	0x00000000
        /*0090*/ 	.short	0x0000
        /*0092*/ 	.short	0x0000
        /*0094*/ 	.byte	0x00, 0xf0, 0x05, 0x00


	//----- nvinfo : EIATTR_SPARSE_MMA_MASK
	.align		4
.L_556:
        /*0098*/ 	.byte	0x03, 0x50
        /*009a*/ 	.short	0x0000


	//----- nvinfo : EIATTR_MAXREG_COUNT
	.align		4
        /*009c*/ 	.byte	0x03, 0x1b
        /*009e*/ 	.short	0x00ff


	//----- nvinfo : EIATTR_MERCURY_ISA_VERSION
	.align		4
        /*00a0*/ 	.byte	0x03, 0x5f
        /*00a2*/ 	.short	0x0101


	//----- nvinfo : EIATTR_VRC_CTA_INIT_COUNT
	.align		4
        /*00a4*/ 	.byte	0x02, 0x4a
	.zero		1
	.zero		1


	//----- nvinfo : EIATTR_EXIT_INSTR_OFFSETS
	.align		4
        /*00a8*/ 	.byte	0x04, 0x1c
        /*00aa*/ 	.short	(.L_558 - .L_557)


	//   ....[0]....
.L_557:
        /*00ac*/ 	.word	0x00000070


	//   ....[1]....
        /*00b0*/ 	.word	0x000001e0


	//   ....[2]....
        /*00b4*/ 	.word	0x000008a0


	//----- nvinfo : EIATTR_CRS_STACK_SIZE
	.align		4
.L_558:
        /*00b8*/ 	.byte	0x04, 0x1e
        /*00ba*/ 	.short	(.L_560 - .L_559)
.L_559:
        /*00bc*/ 	.word	0x00000000


	//----- nvinfo : EIATTR_CBANK_PARAM_SIZE
	.align		4
.L_560:
        /*00c0*/ 	.byte	0x03, 0x19
        /*00c2*/ 	.short	0x004c


	//----- nvinfo : EIATTR_PARAM_CBANK
	.align		4
        /*00c4*/ 	.byte	0x04, 0x0a
        /*00c6*/ 	.short	(.L_562 - .L_561)
	.align		4
.L_561:
        /*00c8*/ 	.word	index@(.nv.constant0._ZN3cub18CUB_300001_SM_10006detail10merge_sort30DeviceMergeSortPartitionKernelIN6thrust24THRUST_300001_SM_1000_NS12zip_iteratorIN4cuda3std3__45tupleIJNS5_6detail15normal_iteratorINS5_10device_ptrIiEEEESF_SF_SF_EEEEEj7sortXYZNSA_IJiiiiEEEEEvbT_PT2_T0_SN_PSN_T1_SN_i)
        /*00cc*/ 	.short	0x0380
        /*00ce*/ 	.short	0x004c


	//----- nvinfo : EIATTR_SW_WAR
	.align		4
.L_562:
        /*00d0*/ 	.byte	0x04, 0x36
        /*00d2*/ 	.short	(.L_564 - .L_563)
.L_563:
        /*00d4*/ 	.word	0x00000008
.L_564:


//--------------------- .nv.info._ZN3cub18CUB_300001_SM_10006detail10merge_sort30DeviceMergeSortBlockSortKernelINS2_10policy_hubIN6thrust24THRUST_300001_SM_1000_NS12zip_iteratorIN4cuda3std3__45tupleIJNS6_6detail15normal_iteratorINS6_10device_ptrIiEEEESG_SG_SG_EEEEEE9Policy600ESI_PNS0_8NullTypeESI_SM_j7sortXYZNSB_IJiiiiEEESL_EEvbT0_T1_T2_T3_T4_PT6_PT7_T5_NS1_7vsmem_tE --------------------------
	.section	.nv.info._ZN3cub18CUB_300001_SM_10006detail10merge_sort30DeviceMergeSortBlockSortKernelINS2_10policy_hubIN6thrust24THRUST_300001_SM_1000_NS12zip_iteratorIN4cuda3std3__45tupleIJNS6_6detail15normal_iteratorINS6_10device_ptrIiEEEESG_SG_SG_EEEEEE9Policy600ESI_PNS0_8NullTypeESI_SM_j7sortXYZNSB_IJiiiiEEESL_EEvbT0_T1_T2_T3_T4_PT6_PT7_T5_NS1_7vsmem_tE,"",@"SHT_CUDA_INFO"
	.sectionflags	@""
	.align	4


	//----- nvinfo : EIATTR_CUDA_API_VERSION
	.align		4
        /*0000*/ 	.byte	0x04, 0x37
        /*0002*/ 	.short	(.L_566 - .L_565)
.L_565:
        /*0004*/ 	.word	0x00000082


	//----- nvinfo : EIATTR_KPARAM_INFO
	.align		4
.L_566:
        /*0008*/ 	.byte	0x04, 0x17
        /*000a*/ 	.short	(.L_568 - .L_567)
.L_567:
        /*000c*/ 	.word	0x00000000
        /*0010*/ 	.short	0x0009
        /*0012*/ 	.short	0x0078
        /*0014*/ 	.byte	0x00, 0xf0, 0x21, 0x00


	//----- nvinfo : EIATTR_KPARAM_INFO
	.align		4
.L_568:
        /*0018*/ 	.byte	0x04, 0x17
        /*001a*/ 	.short	(.L_570 - .L_569)
.L_569:
        /*001c*/ 	.word	0x00000000
        /*0020*/ 	.short	0x0008
        /*0022*/ 	.short	0x0070
        /*0024*/ 	.byte	0x00, 0xf0, 0x05, 0x00


	//----- nvinfo : EIATTR_KPARAM_INFO
	.align		4
.L_570:
        /*0028*/ 	.byte	0x04, 0x17
        /*002a*/ 	.short	(.L_572 - .L_571)
.L_571:
        /*002c*/ 	.word	0x00000000
        /*0030*/ 	.short	0x0007
        /*0032*/ 	.short	0x0068
        /*0034*/ 	.byte	0x00, 0xf5, 0x21, 0x00


	//----- nvinfo : EIATTR_KPARAM_INFO
	.align		4
.L_572:
        /*0038*/ 	.byte	0x04, 0x17
        /*003a*/ 	.short	(.L_574 - .L_573)
.L_573:
        /*003c*/ 	.word	0x00000000
        /*0040*/ 	.short	0x0006
        /*0042*/ 	.short	0x0060
        /*0044*/ 	.byte	0x00, 0xf5, 0x21, 0x00


	//----- nvinfo : EIATTR_KPARAM_INFO
	.align		4
.L_574:
        /*0048*/ 	.byte	0x04, 0x17
        /*004a*/ 	.short	(.L_576 - .L_575)
.L_575:
        /*004c*/ 	.word	0x00000000
        /*0050*/ 	.short	0x0005
        /*0052*/ 	.short	0x0058
        /*0054*/ 	.byte	0x00, 0xf0, 0x11, 0x00


	//----- nvinfo : EIATTR_KPARAM_INFO
	.align		4
.L_576:
        /*0058*/ 	.byte	0x04, 0x17
        /*005a*/ 	.short	(.L_578 - .L_577)
.L_577:
        /*005c*/ 	.word	0x00000000
        /*0060*/ 	.short	0x0004
        /*0062*/ 	.short	0x0050
        /*0064*/ 	.byte	0x00, 0xf5, 0x21, 0x00


	//----- nvinfo : EIATTR_KPARAM_INFO
	.align		4
.L_578:
        /*0068*/ 	.byte	0x04, 0x17
        /*006a*/ 	.short	(.L_580 - .L_579)
.L_579:
        /*006c*/ 	.word	0x00000000
        /*0070*/ 	.short	0x0003
        /*0072*/ 	.short	0x0030
        /*0074*/ 	.byte	0x00, 0xf0, 0x81, 0x00


	//----- nvinfo : EIATTR_KPARAM_INFO
	.align		4
.L_580:
        /*0078*/ 	.byte	0x04, 0x17
        /*007a*/ 	.short	(.L_582 - .L_581)
.L_581:
        /*007c*/ 	.word	0x00000000
        /*0080*/ 	.short	0x0002
        /*0082*/ 	.short	0x0028
        /*0084*/ 	.byte	0x00, 0xf5, 0x21, 0x00


	//----- nvinfo : EIATTR_KPARAM_INFO
	.align		4
.L_582:
        /*0088*/ 	.byte	0x04, 0x17
        /*008a*/ 	.short	(.L_584 - .L_583)
.L_583:
        /*008c*/ 	.word	0x00000000
        /*0090*/ 	.short	0x0001
        /*0092*/ 	.short	0x0008
        /*0094*/ 	.byte	0x00, 0xf0, 0x81, 0x00


	//----- nvinfo : EIATTR_KPARAM_INFO
	.align		4
.L_584:
        /*0098*/ 	.byte	0x04, 0x17
        /*009a*/ 	.short	(.L_586 - .L_585)
.L_585:
        /*009c*/ 	.word	0x00000000
        /*00a0*/ 	.short	0x0000
        /*00a2*/ 	.short	0x0000
        /*00a4*/ 	.byte	0x00, 0xf0, 0x05, 0x00


	//----- nvinfo : EIATTR_SPARSE_MMA_MASK
	.align		4
.L_586:
        /*00a8*/ 	.byte	0x03, 0x50
        /*00aa*/ 	.short	0x0000


	//----- nvinfo : EIATTR_MAXREG_COUNT
	.align		4
        /*00ac*/ 	.byte	0x03, 0x1b
        /*00ae*/ 	.short	0x00ff


	//----- nvinfo : EIATTR_NUM_BARRIERS
	.align		4
        /*00b0*/ 	.byte	0x02, 0x4c
        /*00b2*/ 	.byte	0x01
	.zero		1


	//----- nvinfo : EIATTR_MERCURY_ISA_VERSION
	.align		4
        /*00b4*/ 	.byte	0x03, 0x5f
        /*00b6*/ 	.short	0x0101


	//----- nvinfo : EIATTR_UNUSED_LOAD_BYTE_OFFSET
	.align		4
        /*00b8*/ 	.byte	0x04, 0x44
        /*00ba*/ 	.short	(.L_588 - .L_587)


	//   ....[0]....
.L_587:
        /*00bc*/ 	.word	0x00001530
        /*00c0*/ 	.word	0x0000fff0


	//   ....[1]....
        /*00c4*/ 	.word	0x00001540
        /*00c8*/ 	.word	0x0000fff0


	//   ....[2]....
        /*00cc*/ 	.word	0x00003de0
        /*00d0*/ 	.word	0x0000fff0


	//   ....[3]....
        /*00d4*/ 	.word	0x00003df0
        /*00d8*/ 	.word	0x0000fff0


	//----- nvinfo : EIATTR_COOP_GROUP_MASK_REGIDS
	.align		4
.L_588:
        /*00dc*/ 	.byte	0x04, 0x29
        /*00de*/ 	.short	(.L_590 - .L_589)


	//   ....[0]....
.L_589:
        /*00e0*/ 	.word	0xffffffff


	//   ....[1]....
        /*00e4*/ 	.word	0xffffffff


	//   ....[2]....
        /*00e8*/ 	.word	0xffffffff


	//   ....[3]....
        /*00ec*/ 	.word	0xffffffff


	//   ....[4]....
        /*00f0*/ 	.word	0xffffffff


	//   ....[5]....
        /*00f4*/ 	.word	0xffffffff


	//----- nvinfo : EIATTR_COOP_GROUP_INSTR_OFFSETS
	.align		4
.L_590:
        /*00f8*/ 	.byte	0x04, 0x28
        /*00fa*/ 	.short	(.L_592 - .L_591)


	//   ....[0]....
.L_591:
        /*00fc*/ 	.word	0x00000370


	//   ....[1]....
        /*0100*/ 	.word	0x00001d80


	//   ....[2]....
        /*0104*/ 	.word	0x00002030


	//   ....[3]....
        /*0108*/ 	.word	0x00002700


	//   ....[4]....
        /*010c*/ 	.word	0x000046d0


	//   ....[5]....
        /*0110*/ 	.word	0x00004a00


	//----- nvinfo : EIATTR_VRC_CTA_INIT_COUNT
	.align		4
.L_592:
        /*0114*/ 	.byte	0x02, 0x4a
	.zero		1
	.zero		1


	//----- nvinfo : EIATTR_EXIT_INSTR_OFFSETS
	.align		4
        /*0118*/ 	.byte	0x04, 0x1c
        /*011a*/ 	.short	(.L_594 - .L_593)


	//   ....[0]....
.L_593:
        /*011c*/ 	.word	0x00001fd0


	//   ....[1]....
        /*0120*/ 	.word	0x000021a0


	//   ....[2]....
        /*0124*/ 	.word	0x00004930


	//   ....[3]....
        /*0128*/ 	.word	0x00004980


	//   ....[4]....
        /*012c*/ 	.word	0x00004bb0


	//   ....[5]....
        /*0130*/ 	.word	0x00004c00


	//----- nvinfo : EIATTR_MAX_THREADS
	.align		4
.L_594:
        /*0134*/ 	.byte	0x04, 0x05
        /*0136*/ 	.short	(.L_596 - .L_595)
.L_595:
        /*0138*/ 	.word	0x00000100
        /*013c*/ 	.word	0x00000001
        /*0140*/ 	.word	0x00000001


	//----- nvinfo : EIATTR_CRS_STACK_SIZE
	.align		4
.L_596:
        /*0144*/ 	.byte	0x04, 0x1e
        /*0146*/ 	.short	(.L_598 - .L_597)
.L_597:
        /*0148*/ 	.word	0x00000000


	//----- nvinfo : EIATTR_CBANK_PARAM_SIZE
	.align		4
.L_598:
        /*014c*/ 	.byte	0x03, 0x19
        /*014e*/ 	.short	0x0080


	//----- nvinfo : EIATTR_PARAM_CBANK
	.align		4
        /*0150*/ 	.byte	0x04, 0x0a
        /*0152*/ 	.short	(.L_600 - .L_599)
	.align		4
.L_599:
        /*0154*/ 	.word	index@(.nv.constant0._ZN3cub18CUB_300001_SM_10006detail10merge_sort30DeviceMergeSortBlockSortKernelINS2_10policy_hubIN6thrust24THRUST_300001_SM_1000_NS12zip_iteratorIN4cuda3std3__45tupleIJNS6_6detail15normal_iteratorINS6_10device_ptrIiEEEESG_SG_SG_EEEEEE9Policy600ESI_PNS0_8NullTypeESI_SM_j7sortXYZNSB_IJiiiiEEESL_EEvbT0_T1_T2_T3_T4_PT6_PT7_T5_NS1_7vsmem_tE)
        /*0158*/ 	.short	0x0380
        /*015a*/ 	.short	0x0080


	//----- nvinfo : EIATTR_SW_WAR
	.align		4
.L_600:
        /*015c*/ 	.byte	0x04, 0x36
        /*015e*/ 	.short	(.L_602 - .L_601)
.L_601:
        /*0160*/ 	.word	0x00000008
.L_602:


//--------------------- .nv.info._ZN3cub18CUB_300001_SM_10006detail10merge_sort26DeviceMergeSortMergeKernelINS2_10policy_hubIN6thrust24THRUST_300001_SM_1000_NS6detail15normal_iteratorINS6_10device_ptrIN4cuda3std3__45tupleIJiiiiEEEEEEEE9Policy600ESG_PNS0_8NullTypeESG_SK_m7sortXYZSE_SJ_EEvbT2_T3_T4_PT6_PT7_T5_PSO_SO_NS1_7vsmem_tE --------------------------
	.section	.nv.info._ZN3cub18CUB_300001_SM_10006detail10merge_sort26DeviceMergeSortMergeKernelINS2_10policy_hubIN6thrust24THRUST_300001_SM_1000_NS6detail15normal_iteratorINS6_10device_ptrIN4cuda3std3__45tupleIJiiiiEEEEEEEE9Policy600ESG_PNS0_8NullTypeESG_SK_m7sortXYZSE_SJ_EEvbT2_T3_T4_PT6_PT7_T5_PSO_SO_NS1_7vsmem_tE,"",@"SHT_CUDA_INFO"
	.sectionflags	@""
	.align	4


	//----- nvinfo : EIATTR_CUDA_API_VERSION
	.align		4
        /*0000*/ 	.byte	0x04, 0x37
        /*0002*/ 	.short	(.L_604 - .L_603)
.L_603:
        /*0004*/ 	.word	0x00000082


	//----- nvinfo : EIATTR_KPARAM_INFO
	.align		4
.L_604:
        /*0008*/ 	.byte	0x04, 0x17
        /*000a*/ 	.short	(.L_606 - .L_605)
.L_605:
        /*000c*/ 	.word	0x00000000
        /*0010*/ 	.short	0x0009
        /*0012*/ 	.short	0x0048
        /*0014*/ 	.byte	0x00, 0xf0, 0x21, 0x00


	//----- nvinfo : EIATTR_KPARAM_INFO
	.align		4
.L_606:
        /*0018*/ 	.byte	0x04, 0x17
        /*001a*/ 	.short	(.L_608 - .L_607)
.L_607:
        /*001c*/ 	.word	0x00000000
        /*0020*/ 	.short	0x0008
        /*0022*/ 	.short	0x0040
        /*0024*/ 	.byte	0x00, 0xf0, 0x21, 0x00


	//----- nvinfo : EIATTR_KPARAM_INFO
	.align		4
.L_608:
        /*0028*/ 	.byte	0x04, 0x17
        /*002a*/ 	.short	(.L_610 - .L_609)
.L_609:
        /*002c*/ 	.word	0x00000000
        /*0030*/ 	.short	0x0007
        /*0032*/ 	.short	0x0038
        /*0034*/ 	.byte	0x00, 0xf5, 0x21, 0x00


	//----- nvinfo : EIATTR_KPARAM_INFO
	.align		4
.L_610:
        /*0038*/ 	.byte	0x04, 0x17
        /*003a*/ 	.short	(.L_612 - .L_611)
.L_611:
        /*003c*/ 	.word	0x00000000
        /*0040*/ 	.short	0x0006
        /*0042*/ 	.short	0x0030
        /*0044*/ 	.byte	0x00, 0xf0, 0x05, 0x00


	//----- nvinfo : EIATTR_KPARAM_INFO
	.align		4
.L_612:
        /*0048*/ 	.byte	0x04, 0x17
        /*004a*/ 	.short	(.L_614 - .L_613)
.L_613:
        /*004c*/ 	.word	0x00000000
        /*0050*/ 	.short	0x0005
        /*0052*/ 	.short	0x0028
        /*0054*/ 	.byte	0x00, 0xf5, 0x21, 0x00


	//----- nvinfo : EIATTR_KPARAM_INFO
	.align		4
.L_614:
        /*0058*/ 	.byte	0x04, 0x17
        /*005a*/ 	.short	(.L_616 - .L_615)
.L_615:
        /*005c*/ 	.word	0x00000000
        /*0060*/ 	.short	0x0004
        /*0062*/ 	.short	0x0020
        /*0064*/ 	.byte	0x00, 0xf5, 0x21, 0x00


	//----- nvinfo : EIATTR_KPARAM_INFO
	.align		4
.L_616:
        /*0068*/ 	.byte	0x04, 0x17
        /*006a*/ 	.short	(.L_618 - .L_617)
.L_617:
        /*006c*/ 	.word	0x00000000
        /*0070*/ 	.short	0x0003
        /*0072*/ 	.short	0x0018
        /*0074*/ 	.byte	0x00, 0xf0, 0x21, 0x00


	//----- nvinfo : EIATTR_KPARAM_INFO
	.align		4
.L_618:
        /*0078*/ 	.byte	0x04, 0x17
        /*007a*/ 	.short	(.L_620 - .L_619)
.L_619:
        /*007c*/ 	.word	0x00000000
        /*0080*/ 	.short	0x0002
        /*0082*/ 	.short	0x0010
        /*0084*/ 	.byte	0x00, 0xf5, 0x21, 0x00


	//----- nvinfo : EIATTR_KPARAM_INFO
	.align		4
.L_620:
        /*0088*/ 	.byte	0x04, 0x17
        /*008a*/ 	.short	(.L_622 - .L_621)
.L_621:
        /*008c*/ 	.word	0x00000000
        /*0090*/ 	.short	0x0001
        /*0092*/ 	.short	0x0008
        /*0094*/ 	.byte	0x00, 0xf0, 0x21, 0x00


	//----- nvinfo : EIATTR_KPARAM_INFO
	.align		4
.L_622:
        /*0098*/ 	.byte	0x04, 0x17
        /*009a*/ 	.short	(.L_624 - .L_623)
.L_623:
        /*009c*/ 	.word	0x00000000
        /*00a0*/ 	.short	0x0000
        /*00a2*/ 	.short	0x0000
        /*00a4*/ 	.byte	0x00, 0xf0, 0x05, 0x00


	//----- nvinfo : EIATTR_SPARSE_MMA_MASK
	.align		4
.L_624:
        /*00a8*/ 	.byte	0x03, 0x50
        /*00aa*/ 	.short	0x0000


	//----- nvinfo : EIATTR_MAXREG_COUNT
	.align		4
        /*00ac*/ 	.byte	0x03, 0x1b
        /*00ae*/ 	.short	0x00ff


	//----- nvinfo : EIATTR_NUM_BARRIERS
	.align		4
        /*00b0*/ 	.byte	0x02, 0x4c
        /*00b2*/ 	.byte	0x01
	.zero		1


	//----- nvinfo : EIATTR_MERCURY_ISA_VERSION
	.align		4
        /*00b4*/ 	.byte	0x03, 0x5f
        /*00b6*/ 	.short	0x0101


	//----- nvinfo : EIATTR_UNUSED_LOAD_BYTE_OFFSET
	.align		4
        /*00b8*/ 	.byte	0x04, 0x44
        /*00ba*/ 	.short	(.L_626 - .L_625)


	//   ....[0]....
.L_625:
        /*00bc*/ 	.word	0x00000cb0
        /*00c0*/ 	.word	0x0000fff0


	//   ....[1]....
        /*00c4*/ 	.word	0x00000cc0
        /*00c8*/ 	.word	0x0000fff0


	//   ....[2]....
        /*00cc*/ 	.word	0x00002860
        /*00d0*/ 	.word	0x0000fff0


	//   ....[3]....
        /*00d4*/ 	.word	0x00002870
        /*00d8*/ 	.word	0x0000fff0


	//----- nvinfo : EIATTR_COOP_GROUP_MASK_REGIDS
	.align		4
.L_626:
        /*00dc*/ 	.byte	0x04, 0x29
        /*00de*/ 	.short	(.L_628 - .L_627)


	//   ....[0]....
.L_627:
        /*00e0*/ 	.word	0xffffffff


	//   ....[1]....
        /*00e4*/ 	.word	0xffffffff


	//   ....[2]....
        /*00e8*/ 	.word	0xffffffff


	//   ....[3]....
        /*00ec*/ 	.word	0xffffffff


	//----- nvinfo : EIATTR_COOP_GROUP_INSTR_OFFSETS
	.align		4
.L_628:
        /*00f0*/ 	.byte	0x04, 0x28
        /*00f2*/ 	.short	(.L_630 - .L_629)


	//   ....[0]....
.L_629:
        /*00f4*/ 	.word	0x00001570


	//   ....[1]....
        /*00f8*/ 	.word	0x000017e0


	//   ....[2]....
        /*00fc*/ 	.word	0x00003110


	//   ....[3]....
        /*0100*/ 	.word	0x00003430


	//----- nvinfo : EIATTR_VRC_CTA_INIT_COUNT
	.align		4
.L_630:
        /*0104*/ 	.byte	0x02, 0x4a
	.zero		1
	.zero		1


	//----- nvinfo : EIATTR_EXIT_INSTR_OFFSETS
	.align		4
        /*0108*/ 	.byte	0x04, 0x1c
        /*010a*/ 	.short	(.L_632 - .L_631)


	//   ....[0]....
.L_631:
        /*010c*/ 	.word	0x000016e0


	//   ....[1]....
        /*0110*/ 	.word	0x00001950


	//   ....[2]....
        /*0114*/ 	.word	0x00003310


	//   ....[3]....
        /*0118*/ 	.word	0x00003360


	//   ....[4]....
        /*011c*/ 	.word	0x00003650


	//   ....[5]....
        /*0120*/ 	.word	0x000036a0


	//----- nvinfo : EIATTR_MAX_THREADS
	.align		4
.L_632:
        /*0124*/ 	.byte	0x04, 0x05
        /*0126*/ 	.short	(.L_634 - .L_633)
.L_633:
        /*0128*/ 	.word	0x00000100
        /*012c*/ 	.word	0x00000001
        /*0130*/ 	.word	0x00000001


	//----- nvinfo : EIATTR_CRS_STACK_SIZE
	.align		4
.L_634:
        /*0134*/ 	.byte	0x04, 0x1e
        /*0136*/ 	.short	(.L_636 - .L_635)
.L_635:
        /*0138*/ 	.word	0x00000000


	//----- nvinfo : EIATTR_CBANK_PARAM_SIZE
	.align		4
.L_636:
        /*013c*/ 	.byte	0x03, 0x19
        /*013e*/ 	.short	0x0050


	//----- nvinfo : EIATTR_PARAM_CBANK
	.align		4
        /*0140*/ 	.byte	0x04, 0x0a
        /*0142*/ 	.short	(.L_638 - .L_637)
	.align		4
.L_637:
        /*0144*/ 	.word	index@(.nv.constant0._ZN3cub18CUB_300001_SM_10006detail10merge_sort26DeviceMergeSortMergeKernelINS2_10policy_hubIN6thrust24THRUST_300001_SM_1000_NS6detail15normal_iteratorINS6_10device_ptrIN4cuda3std3__45tupleIJiiiiEEEEEEEE9Policy600ESG_PNS0_8NullTypeESG_SK_m7sortXYZSE_SJ_EEvbT2_T3_T4_PT6_PT7_T5_PSO_SO_NS1_7vsmem_tE)
        /*0148*/ 	.short	0x0380
        /*014a*/ 	.short	0x0050


	//----- nvinfo : EIATTR_SW_WAR
	.align		4
.L_638:
        /*014c*/ 	.byte	0x04, 0x36
        /*014e*/ 	.short	(.L_640 - .L_639)
.L_639:
        /*0150*/ 	.word	0x00000008
.L_640:


//--------------------- .nv.info._ZN3cub18CUB_300001_SM_10006detail10merge_sort30DeviceMergeSortPartitionKernelIN6thrust24THRUST_300001_SM_1000_NS6detail15normal_iteratorINS5_10device_ptrIN4cuda3std3__45tupleIJiiiiEEEEEEEm7sortXYZSD_EEvbT_PT2_T0_SK_PSK_T1_SK_i --------------------------
	.section	.nv.info._ZN3cub18CUB_300001_SM_10006detail10merge_sort30DeviceMergeSortPartitionKernelIN6thrust24THRUST_300001_SM_1000_NS6detail15normal_iteratorINS5_10device_ptrIN4cuda3std3__45tupleIJiiiiEEEEEEEm7sortXYZSD_EEvbT_PT2_T0_SK_PSK_T1_SK_i,"",@"SHT_CUDA_INFO"
	.sectionflags	@""
	.align	4


	//----- nvinfo : EIATTR_CUDA_API_VERSION
	.align		4
        /*0000*/ 	.byte	0x04, 0x37
        /*0002*/ 	.short	(.L_642 - .L_641)
.L_641:
        /*0004*/ 	.word	0x00000082


	//----- nvinfo : EIATTR_KPARAM_INFO
	.align		4
.L_642:
        /*0008*/ 	.byte	0x04, 0x17
        /*000a*/ 	.short	(.L_644 - .L_643)
.L_643:
        /*000c*/ 	.word	0x00000000
        /*0010*/ 	.short	0x0008
        /*0012*/ 	.short	0x0040
        /*0014*/ 	.byte	0x00, 0xf0, 0x11, 0x00


	//----- nvinfo : EIATTR_KPARAM_INFO
	.align		4
.L_644:
        /*0018*/ 	.byte	0x04, 0x17
        /*001a*/ 	.short	(.L_646 - .L_645)
.L_645:
        /*001c*/ 	.word	0x00000000
        /*0020*/ 	.short	0x0007
        /*0022*/ 	.short	0x0038
        /*0024*/ 	.byte	0x00, 0xf0, 0x21, 0x00


	//----- nvinfo : EIATTR_KPARAM_INFO
	.align		4
.L_646:
        /*0028*/ 	.byte	0x04, 0x17
        /*002a*/ 	.short	(.L_648 - .L_647)
.L_647:
        /*002c*/ 	.word	0x00000000
        /*0030*/ 	.short	0x0006
        /*0032*/ 	.short	0x0030
        /*0034*/ 	.byte	0x00, 0xf0, 0x05, 0x00


	//----- nvinfo : EIATTR_KPARAM_INFO
	.align		4
.L_648:
        /*0038*/ 	.byte	0x04, 0x17
        /*003a*/ 	.short	(.L_650 - .L_649)
.L_649:
        /*003c*/ 	.word	0x00000000
        /*0040*/ 	.short	0x0005
        /*0042*/ 	.short	0x0028
        /*0044*/ 	.byte	0x00, 0xf5, 0x21, 0x00


	//----- nvinfo : EIATTR_KPARAM_INFO
	.align		4
.L_650:
        /*0048*/ 	.byte	0x04, 0x17
        /*004a*/ 	.short	(.L_652 - .L_651)
.L_651:
        /*004c*/ 	.word	0x00000000
        /*0050*/ 	.short	0x0004
        /*0052*/ 	.short	0x0020
        /*0054*/ 	.byte	0x00, 0xf0, 0x21, 0x00


	//----- nvinfo : EIATTR_KPARAM_INFO
	.align		4
.L_652:
        /*0058*/ 	.byte	0x04, 0x17
        /*005a*/ 	.short	(.L_654 - .L_653)
.L_653:
        /*005c*/ 	.word	0x00000000
        /*0060*/ 	.short	0x0003
        /*0062*/ 	.short	0x0018
        /*0064*/ 	.byte	0x00, 0xf0, 0x21, 0x00


	//----- nvinfo : EIATTR_KPARAM_INFO
	.align		4
.L_654:
        /*0068*/ 	.byte	0x04, 0x17
        /*006a*/ 	.short	(.L_656 - .L_655)
.L_655:
        /*006c*/ 	.word	0x00000000
        /*0070*/ 	.short	0x0002
        /*0072*/ 	.short	0x0010
        /*0074*/ 	.byte	0x00, 0xf5, 0x21, 0x00


	//----- nvinfo : EIATTR_KPARAM_INFO
	.align		4
.L_656:
        /*0078*/ 	.byte	0x04, 0x17
        /*007a*/ 	.short	(.L_658 - .L_657)
.L_657:
        /*007c*/ 	.word	0x00000000
        /*0080*/ 	.short	0x0001
        /*0082*/ 	.short	0x0008
        /*0084*/ 	.byte	0x00, 0xf0, 0x21, 0x00


	//----- nvinfo : EIATTR_KPARAM_INFO
	.align		4
.L_658:
        /*0088*/ 	.byte	0x04, 0x17
        /*008a*/ 	.short	(.L_660 - .L_659)
.L_659:
        /*008c*/ 	.word	0x00000000
        /*0090*/ 	.short	0x0000
        /*0092*/ 	.short	0x0000
        /*0094*/ 	.byte	0x00, 0xf0, 0x05, 0x00


	//----- nvinfo : EIATTR_SPARSE_MMA_MASK
	.align		4
.L_660:
        /*0098*/ 	.byte	0x03, 0x50
        /*009a*/ 	.short	0x0000


	//----- nvinfo : EIATTR_MAXREG_COUNT
	.align		4
        /*009c*/ 	.byte	0x03, 0x1b
        /*009e*/ 	.short	0x00ff


	//----- nvinfo : EIATTR_MERCURY_ISA_VERSION
	.align		4
        /*00a0*/ 	.byte	0x03, 0x5f
        /*00a2*/ 	.short	0x0101


	//----- nvinfo : EIATTR_VRC_CTA_INIT_COUNT
	.align		4
        /*00a4*/ 	.byte	0x02, 0x4a
	.zero		1
	.zero		1


	//----- nvinfo : EIATTR_EXIT_INSTR_OFFSETS
	.align		4
        /*00a8*/ 	.byte	0x04, 0x1c
        /*00aa*/ 	.short	(.L_662 - .L_661)


	//   ....[0]....
.L_661:
        /*00ac*/ 	.word	0x00000080


	//   ....[1]....
        /*00b0*/ 	.word	0x000003d0


	//   ....[2]....
        /*00b4*/ 	.word	0x00000d10


	//----- nvinfo : EIATTR_CRS_STACK_SIZE
	.align		4
.L_662:
        /*00b8*/ 	.byte	0x04, 0x1e
        /*00ba*/ 	.short	(.L_664 - .L_663)
.L_663:
        /*00bc*/ 	.word	0x00000000


	//----- nvinfo : EIATTR_CBANK_PARAM_SIZE
	.align		4
.L_664:
        /*00c0*/ 	.byte	0x03, 0x19
        /*00c2*/ 	.short	0x0044


	//----- nvinfo : EIATTR_PARAM_CBANK
	.align		4
        /*00c4*/ 	.byte	0x04, 0x0a
        /*00c6*/ 	.short	(.L_666 - .L_665)
	.align		4
.L_665:
        /*00c8*/ 	.word	index@(.nv.constant0._ZN3cub18CUB_300001_SM_10006detail10merge_sort30DeviceMergeSortPartitionKernelIN6thrust24THRUST_300001_SM_1000_NS6detail15normal_iteratorINS5_10device_ptrIN4cuda3std3__45tupleIJiiiiEEEEEEEm7sortXYZSD_EEvbT_PT2_T0_SK_PSK_T1_SK_i)
        /*00cc*/ 	.short	0x0380
        /*00ce*/ 	.short	0x0044


	//----- nvinfo : EIATTR_SW_WAR
	.align		4
.L_666:
        /*00d0*/ 	.byte	0x04, 0x36
        /*00d2*/ 	.short	(.L_668 - .L_667)
.L_667:
        /*00d4*/ 	.word	0x00000008
.L_668:


//--------------------- .nv.info._ZN3cub18CUB_300001_SM_10006detail10merge_sort30DeviceMergeSortBlockSortKernelINS2_10policy_hubIN6thrust24THRUST_300001_SM_1000_NS6detail15normal_iteratorINS6_10device_ptrIN4cuda3std3__45tupleIJiiiiEEEEEEEE9Policy600ESG_PNS0_8NullTypeESG_SK_m7sortXYZSE_SJ_EEvbT0_T1_T2_T3_T4_PT6_PT7_T5_NS1_7vsmem_tE --------------------------
	.section	.nv.info._ZN3cub18CUB_300001_SM_10006detail10merge_sort30DeviceMergeSortBlockSortKernelINS2_10policy_hubIN6thrust24THRUST_300001_SM_1000_NS6detail15normal_iteratorINS6_10device_ptrIN4cuda3std3__45tupleIJiiiiEEEEEEEE9Policy600ESG_PNS0_8NullTypeESG_SK_m7sortXYZSE_SJ_EEvbT0_T1_T2_T3_T4_PT6_PT7_T5_NS1_7vsmem_tE,"",@"SHT_CUDA_INFO"
	.sectionflags	@""
	.align	4


	//----- nvinfo : EIATTR_CUDA_API_VERSION
	.align		4
        /*0000*/ 	.byte	0x04, 0x37
        /*0002*/ 	.short	(.L_670 - .L_669)
.L_669:
        /*0004*/ 	.word	0x00000082


	//----- nvinfo : EIATTR_KPARAM_INFO
	.align		4
.L_670:
        /*0008*/ 	.byte	0x04, 0x17
        /*000a*/ 	.short	(.L_672 - .L_671)
.L_671:
        /*000c*/ 	.word	0x00000000
        /*0010*/ 	.short	0x0009
        /*0012*/ 	.short	0x0048
        /*0014*/ 	.byte	0x00, 0xf0, 0x21, 0x00


	//----- nvinfo : EIATTR_KPARAM_INFO
	.align		4
.L_672:
        /*0018*/ 	.byte	0x04, 0x17
        /*001a*/ 	.short	(.L_674 - .L_673)
.L_673:
        /*001c*/ 	.word	0x00000000
        /*0020*/ 	.short	0x0008
        /*0022*/ 	.short	0x0040
        /*0024*/ 	.byte	0x00, 0xf0, 0x05, 0x00


	//----- nvinfo : EIATTR_KPARAM_INFO
	.align		4
.L_674:
        /*0028*/ 	.byte	0x04, 0x17
        /*002a*/ 	.short	(.L_676 - .L_675)
.L_675:
        /*002c*/ 	.word	0x00000000
        /*0030*/ 	.short	0x0007
        /*0032*/ 	.short	0x0038
        /*0034*/ 	.byte	0x00, 0xf5, 0x21, 0x00


	//----- nvinfo : EIATTR_KPARAM_INFO
	.align		4
.L_676:
        /*0038*/ 	.byte	0x04, 0x17
        /*003a*/ 	.short	(.L_678 - .L_677)
.L_677:
        /*003c*/ 	.word	0x00000000
        /*0040*/ 	.short	0x0006
        /*0042*/ 	.short	0x0030
        /*0044*/ 	.byte	0x00, 0xf5, 0x21, 0x00


	//----- nvinfo : EIATTR_KPARAM_INFO
	.align		4
.L_678:
        /*0048*/ 	.byte	0x04, 0x17
        /*004a*/ 	.short	(.L_680 - .L_679)
.L_679:
        /*004c*/ 	.word	0x00000000
        /*0050*/ 	.short	0x0005
        /*0052*/ 	.short	0x0028
        /*0054*/ 	.byte	0x00, 0xf0, 0x21, 0x00


	//----- nvinfo : EIATTR_KPARAM_INFO
	.align		4
.L_680:
        /*0058*/ 	.byte	0x04, 0x17
        /*005a*/ 	.short	(.L_682 - .L_681)
.L_681:
        /*005c*/ 	.word	0x00000000
        /*0060*/ 	.short	0x0004
        /*0062*/ 	.short	0x0020
        /*0064*/ 	.byte	0x00, 0xf5, 0x21, 0x00


	//----- nvinfo : EIATTR_KPARAM_INFO
	.align		4
.L_682:
        /*0068*/ 	.byte	0x04, 0x17
        /*006a*/ 	.short	(.L_684 - .L_683)
.L_683:
        /*006c*/ 	.word	0x00000000
        /*0070*/ 	.short	0x0003
        /*0072*/ 	.short	0x0018
        /*0074*/ 	.byte	0x00, 0xf0, 0x21, 0x00


	//----- nvinfo : EIATTR_KPARAM_INFO
	.align		4
.L_684:
        /*0078*/ 	.byte	0x04, 0x17
        /*007a*/ 	.short	(.L_686 - .L_685)
.L_685:
        /*007c*/ 	.word	0x00000000
        /*0080*/ 	.short	0x0002
        /*0082*/ 	.short	0x0010
        /*0084*/ 	.byte	0x00, 0xf5, 0x21, 0x00


	//----- nvinfo : EIATTR_KPARAM_INFO
	.align		4
.L_686:
        /*0088*/ 	.byte	0x04, 0x17
        /*008a*/ 	.short	(.L_688 - .L_687)
.L_687:
        /*008c*/ 	.word	0x00000000
        /*0090*/ 	.short	0x0001
        /*0092*/ 	.short	0x0008
        /*0094*/ 	.byte	0x00, 0xf0, 0x21, 0x00


	//----- nvinfo : EIATTR_KPARAM_INFO
	.align		4
.L_688:
        /*0098*/ 	.byte	0x04, 0x17
        /*009a*/ 	.short	(.L_690 - .L_689)
.L_689:
        /*009c*/ 	.word	0x00000000
        /*00a0*/ 	.short	0x0000
        /*00a2*/ 	.short	0x0000
        /*00a4*/ 	.byte	0x00, 0xf0, 0x05, 0x00


	//----- nvinfo : EIATTR_SPARSE_MMA_MASK
	.align		4
.L_690:
        /*00a8*/ 	.byte	0x03, 0x50
        /*00aa*/ 	.short	0x0000


	//----- nvinfo : EIATTR_MAXREG_COUNT
	.align		4
        /*00ac*/ 	.byte	0x03, 0x1b
        /*00ae*/ 	.short	0x00ff


	//----- nvinfo : EIATTR_NUM_BARRIERS
	.align		4
        /*00b0*/ 	.byte	0x02, 0x4c
        /*00b2*/ 	.byte	0x01
	.zero		1


	//----- nvinfo : EIATTR_MERCURY_ISA_VERSION
	.align		4
        /*00b4*/ 	.byte	0x03, 0x5f
        /*00b6*/ 	.short	0x0101


	//----- nvinfo : EIATTR_UNUSED_LOAD_BYTE_OFFSET
	.align		4
        /*00b8*/ 	.byte	0x04, 0x44
        /*00ba*/ 	.short	(.L_692 - .L_691)


	//   ....[0]....
.L_691:
        /*00bc*/ 	.word	0x000014f0
        /*00c0*/ 	.word	0x0000fff0


	//   ....[1]....
        /*00c4*/ 	.word	0x00001500
        /*00c8*/ 	.word	0x0000fff0


	//   ....[2]....
        /*00cc*/ 	.word	0x00003bf0
        /*00d0*/ 	.word	0x0000fff0


	//   ....[3]....
        /*00d4*/ 	.word	0x00003c00
        /*00d8*/ 	.word	0x0000fff0


	//----- nvinfo : EIATTR_COOP_GROUP_MASK_REGIDS
	.align		4
.L_692:
        /*00dc*/ 	.byte	0x04, 0x29
        /*00de*/ 	.short	(.L_694 - .L_693)


	//   ....[0]....
.L_693:
        /*00e0*/ 	.word	0xffffffff


	//   ....[1]....
        /*00e4*/ 	.word	0xffffffff


	//   ....[2]....
        /*00e8*/ 	.word	0xffffffff


	//   ....[3]....
        /*00ec*/ 	.word	0xffffffff


	//   ....[4]....
        /*00f0*/ 	.word	0xffffffff


	//   ....[5]....
        /*00f4*/ 	.word	0xffffffff


	//----- nvinfo : EIATTR_COOP_GROUP_INSTR_OFFSETS
	.align		4
.L_694:
        /*00f8*/ 	.byte	0x04, 0x28
        /*00fa*/ 	.short	(.L_696 - .L_695)


	//   ....[0]....
.L_695:
        /*00fc*/ 	.word	0x00000320


	//   ....[1]....
        /*0100*/ 	.word	0x00001d70


	//   ....[2]....
        /*0104*/ 	.word	0x00001f80


	//   ....[3]....
        /*0108*/ 	.word	0x000024e0


	//   ....[4]....
        /*010c*/ 	.word	0x00004510


	//   ....[5]....
        /*0110*/ 	.word	0x00004790


	//----- nvinfo : EIATTR_VRC_CTA_INIT_COUNT
	.align		4
.L_696:
        /*0114*/ 	.byte	0x02, 0x4a
	.zero		1
	.zero		1


	//----- nvinfo : EIATTR_EXIT_INSTR_OFFSETS
	.align		4
        /*0118*/ 	.byte	0x04, 0x1c
        /*011a*/ 	.short	(.L_698 - .L_697)


	//   ....[0]....
.L_697:
        /*011c*/ 	.word	0x00001f20


	//   ....[1]....
        /*0120*/ 	.word	0x000020f0


	//   ....[2]....
        /*0124*/ 	.word	0x000046d0


	//   ....[3]....
        /*0128*/ 	.word	0x00004720


	//   ....[4]....
        /*012c*/ 	.word	0x00004950


	//   ....[5]....
        /*0130*/ 	.word	0x000049a0


	//----- nvinfo : EIATTR_MAX_THREADS
	.align		4
.L_698:
        /*0134*/ 	.byte	0x04, 0x05
        /*0136*/ 	.short	(.L_700 - .L_699)
.L_699:
        /*0138*/ 	.word	0x00000100
        /*013c*/ 	.word	0x00000001
        /*0140*/ 	.word	0x00000001


	//----- nvinfo : EIATTR_CRS_STACK_SIZE
	.align		4
.L_700:
        /*0144*/ 	.byte	0x04, 0x1e
        /*0146*/ 	.short	(.L_702 - .L_701)
.L_701:
        /*0148*/ 	.word	0x00000000


	//----- nvinfo : EIATTR_CBANK_PARAM_SIZE
	.align		4
.L_702:
        /*014c*/ 	.byte	0x03, 0x19
        /*014e*/ 	.short	0x0050


	//----- nvinfo : EIATTR_PARAM_CBANK
	.align		4
        /*0150*/ 	.byte	0x04, 0x0a
        /*0152*/ 	.short	(.L_704 - .L_703)
	.align		4
.L_703:
        /*0154*/ 	.word	index@(.nv.constant0._ZN3cub18CUB_300001_SM_10006detail10merge_sort30DeviceMergeSortBlockSortKernelINS2_10policy_hubIN6thrust24THRUST_300001_SM_1000_NS6detail15normal_iteratorINS6_10device_ptrIN4cuda3std3__45tupleIJiiiiEEEEEEEE9Policy600ESG_PNS0_8NullTypeESG_SK_m7sortXYZSE_SJ_EEvbT0_T1_T2_T3_T4_PT6_PT7_T5_NS1_7vsmem_tE)
        /*0158*/ 	.short	0x0380
        /*015a*/ 	.short	0x0050


	//----- nvinfo : EIATTR_SW_WAR
	.align		4
.L_704:
        /*015c*/ 	.byte	0x04, 0x36
        /*015e*/ 	.short	(.L_706 - .L_705)
.L_705:
        /*0160*/ 	.word	0x00000008
.L_706:


//--------------------- .nv.info._ZN3cub18CUB_300001_SM_10006detail10merge_sort26DeviceMergeSortMergeKernelINS2_10policy_hubIN6thrust24THRUST_300001_SM_1000_NS6detail15normal_iteratorINS6_10device_ptrIN4cuda3std3__45tupleIJiiiiEEEEEEEE9Policy600ESG_PNS0_8NullTypeESG_SK_j7sortXYZSE_SJ_EEvbT2_T3_T4_PT6_PT7_T5_PSO_SO_NS1_7vsmem_tE --------------------------
	.section	.nv.info._ZN3cub18CUB_300001_SM_10006detail10merge_sort26DeviceMergeSortMergeKernelINS2_10policy_hubIN6thrust24THRUST_300001_SM_1000_NS6detail15normal_iteratorINS6_10device_ptrIN4cuda3std3__45tupleIJiiiiEEEEEEEE9Policy600ESG_PNS0_8NullTypeESG_SK_j7sortXYZSE_SJ_EEvbT2_T3_T4_PT6_PT7_T5_PSO_SO_NS1_7vsmem_tE,"",@"SHT_CUDA_INFO"
	.sectionflags	@""
	.align	4


	//----- nvinfo : EIATTR_CUDA_API_VERSION
	.align		4
        /*0000*/ 	.byte	0x04, 0x37
        /*0002*/ 	.short	(.L_708 - .L_707)
.L_707:
        /*0004*/ 	.word	0x00000082


	//----- nvinfo : EIATTR_KPARAM_INFO
	.align		4
.L_708:
        /*0008*/ 	.byte	0x04, 0x17
        /*000a*/ 	.short	(.L_710 - .L_709)
.L_709:
        /*000c*/ 	.word	0x00000000
        /*0010*/ 	.short	0x0009
        /*0012*/ 	.short	0x0048
        /*0014*/ 	.byte	0x00, 0xf0, 0x21, 0x00


	//----- nvinfo : EIATTR_KPARAM_INFO
	.align		4
.L_710:
        /*0018*/ 	.byte	0x04, 0x17
        /*001a*/ 	.short	(.L_712 - .L_711)
.L_711:
        /*001c*/ 	.word	0x00000000
        /*0020*/ 	.short	0x0008
        /*0022*/ 	.short	0x0040
        /*0024*/ 	.byte	0x00, 0xf0, 0x11, 0x00


	//----- nvinfo : EIATTR_KPARAM_INFO
	.align		4
.L_712:
        /*0028*/ 	.byte	0x04, 0x17
        /*002a*/ 	.short	(.L_714 - .L_713)
.L_713:
        /*002c*/ 	.word	0x00000000
        /*0030*/ 	.short	0x0007
        /*0032*/ 	.short	0x0038
        /*0034*/ 	.byte	0x00, 0xf5, 0x21, 0x00


	//----- nvinfo : EIATTR_KPARAM_INFO
	.align		4
.L_714:
        /*0038*/ 	.byte	0x04, 0x17
        /*003a*/ 	.short	(.L_716 - .L_715)
.L_715:
        /*003c*/ 	.word	0x00000000
        /*0040*/ 	.short	0x0006
        /*0042*/ 	.short	0x0030
        /*0044*/ 	.byte	0x00, 0xf0, 0x05, 0x00


	//----- nvinfo : EIATTR_KPARAM_INFO
	.align		4
.L_716:
        /*0048*/ 	.byte	0x04, 0x17
        /*004a*/ 	.short	(.L_718 - .L_717)
.L_717:
        /*004c*/ 	.word	0x00000000
        /*0050*/ 	.short	0x0005
        /*0052*/ 	.short	0x0028
        /*0054*/ 	.byte	0x00, 0xf5, 0x21, 0x00


	//----- nvinfo : EIATTR_KPARAM_INFO
	.align		4
.L_718:
        /*0058*/ 	.byte	0x04, 0x17
        /*005a*/ 	.short	(.L_720 - .L_719)
.L_719:
        /*005c*/ 	.word	0x00000000
        /*0060*/ 	.short	0x0004
        /*0062*/ 	.short	0x0020
        /*0064*/ 	.byte	0x00, 0xf5, 0x21, 0x00


	//----- nvinfo : EIATTR_KPARAM_INFO
	.align		4
.L_720:
        /*0068*/ 	.byte	0x04, 0x17
        /*006a*/ 	.short	(.L_722 - .L_721)
.L_721:
        /*006c*/ 	.word	0x00000000
        /*0070*/ 	.short	0x0003
        /*0072*/ 	.short	0x0018
        /*0074*/ 	.byte	0x00, 0xf0, 0x11, 0x00


	//----- nvinfo : EIATTR_KPARAM_INFO
	.align		4
.L_722:
        /*0078*/ 	.byte	0x04, 0x17
        /*007a*/ 	.short	(.L_724 - .L_723)
.L_723:
        /*007c*/ 	.word	0x00000000
        /*0080*/ 	.short	0x0002
        /*0082*/ 	.short	0x0010
        /*0084*/ 	.byte	0x00, 0xf5, 0x21, 0x00


	//----- nvinfo : EIATTR_KPARAM_INFO
	.align		4
.L_724:
        /*0088*/ 	.byte	0x04, 0x17
        /*008a*/ 	.short	(.L_726 - .L_725)
.L_725:
        /*008c*/ 	.word	0x00000000
        /*0090*/ 	.short	0x0001
        /*0092*/ 	.short	0x0008
        /*0094*/ 	.byte	0x00, 0xf0, 0x21, 0x00


	//----- nvinfo : EIATTR_KPARAM_INFO
	.align		4
.L_726:
        /*0098*/ 	.byte	0x04, 0x17
        /*009a*/ 	.short	(.L_728 - .L_727)
.L_727:
        /*009c*/ 	.word	0x00000000
        /*00a0*/ 	.short	0x0000
        /*00a2*/ 	.short	0x0000
        /*00a4*/ 	.byte	0x00, 0xf0, 0x05, 0x00


	//----- nvinfo : EIATTR_SPARSE_MMA_MASK
	.align		4
.L_728:
        /*00a8*/ 	.byte	0x03, 0x50
        /*00aa*/ 	.short	0x0000


	//----- nvinfo : EIATTR_MAXREG_COUNT
	.align		4
        /*00ac*/ 	.byte	0x03, 0x1b
        /*00ae*/ 	.short	0x00ff


	//----- nvinfo : EIATTR_NUM_BARRIERS
	.align		4
        /*00b0*/ 	.byte	0x02, 0x4c
        /*00b2*/ 	.byte	0x01
	.zero		1


	//----- nvinfo : EIATTR_MERCURY_ISA_VERSION
	.align		4
        /*00b4*/ 	.byte	0x03, 0x5f
        /*00b6*/ 	.short	0x0101


	//----- nvinfo : EIATTR_UNUSED_LOAD_BYTE_OFFSET
	.align		4
        /*00b8*/ 	.byte	0x04, 0x44
        /*00ba*/ 	.short	(.L_730 - .L_729)


	//   ....[0]....
.L_729:
        /*00bc*/ 	.word	0x00000b10
        /*00c0*/ 	.word	0x0000fff0


	//   ....[1]....
        /*00c4*/ 	.word	0x00000b20
        /*00c8*/ 	.word	0x0000fff0


	//   ....[2]....
        /*00cc*/ 	.word	0x000024a0
        /*00d0*/ 	.word	0x0000fff0


	//   ....[3]....
        /*00d4*/ 	.word	0x000024b0
        /*00d8*/ 	.word	0x0000fff0


	//----- nvinfo : EIATTR_COOP_GROUP_MASK_REGIDS
	.align		4
.L_730:
        /*00dc*/ 	.byte	0x04, 0x29
        /*00de*/ 	.short	(.L_732 - .L_731)


	//   ....[0]....
.L_731:
        /*00e0*/ 	.word	0xffffffff


	//   ....[1]....
        /*00e4*/ 	.word	0xffffffff


	//   ....[2]....
        /*00e8*/ 	.word	0xffffffff


	//   ....[3]....
        /*00ec*/ 	.word	0xffffffff


	//----- nvinfo : EIATTR_COOP_GROUP_INSTR_OFFSETS
	.align		4
.L_732:
        /*00f0*/ 	.byte	0x04, 0x28
        /*00f2*/ 	.short	(.L_734 - .L_733)


	//   ....[0]....
.L_733:
        /*00f4*/ 	.word	0x00001390


	//   ....[1]....
        /*00f8*/ 	.word	0x000015f0


	//   ....[2]....
        /*00fc*/ 	.word	0x00002d10


	//   ....[3]....
        /*0100*/ 	.word	0x00003060


	//----- nvinfo : EIATTR_VRC_CTA_INIT_COUNT
	.align		4
.L_734:
        /*0104*/ 	.byte	0x02, 0x4a
	.zero		1
	.zero		1


	//----- nvinfo : EIATTR_EXIT_INSTR_OFFSETS
	.align		4
        /*0108*/ 	.byte	0x04, 0x1c
        /*010a*/ 	.short	(.L_736 - .L_735)


	//   ....[0]....
.L_735:
        /*010c*/ 	.word	0x000014e0


	//   ....[1]....
        /*0110*/ 	.word	0x00001740


	//   ....[2]....
        /*0114*/ 	.word	0x00002f20


	//   ....[3]....
        /*0118*/ 	.word	0x00002f70


	//   ....[4]....
        /*011c*/ 	.word	0x00003280


	//   ....[5]....
        /*0120*/ 	.word	0x000032d0


	//----- nvinfo : EIATTR_MAX_THREADS
	.align		4
.L_736:
        /*0124*/ 	.byte	0x04, 0x05
        /*0126*/ 	.short	(.L_738 - .L_737)
.L_737:
        /*0128*/ 	.word	0x00000100
        /*012c*/ 	.word	0x00000001
        /*0130*/ 	.word	0x00000001


	//----- nvinfo : EIATTR_CRS_STACK_SIZE
	.align		4
.L_738:
        /*0134*/ 	.byte	0x04, 0x1e
        /*0136*/ 	.short	(.L_740 - .L_739)
.L_739:
        /*0138*/ 	.word	0x00000000


	//----- nvinfo : EIATTR_CBANK_PARAM_SIZE
	.align		4
.L_740:
        /*013c*/ 	.byte	0x03, 0x19
        /*013e*/ 	.short	0x0050


	//----- nvinfo : EIATTR_PARAM_CBANK
	.align		4
        /*0140*/ 	.byte	0x04, 0x0a
        /*0142*/ 	.short	(.L_742 - .L_741)
	.align		4
.L_741:
        /*0144*/ 	.word	index@(.nv.constant0._ZN3cub18CUB_300001_SM_10006detail10merge_sort26DeviceMergeSortMergeKernelINS2_10policy_hubIN6thrust24THRUST_300001_SM_1000_NS6detail15normal_iteratorINS6_10device_ptrIN4cuda3std3__45tupleIJiiiiEEEEEEEE9Policy600ESG_PNS0_8NullTypeESG_SK_j7sortXYZSE_SJ_EEvbT2_T3_T4_PT6_PT7_T5_PSO_SO_NS1_7vsmem_tE)
        /*0148*/ 	.short	0x0380
        /*014a*/ 	.short	0x0050


	//----- nvinfo : EIATTR_SW_WAR
	.align		4
.L_742:
        /*014c*/ 	.byte	0x04, 0x36
        /*014e*/ 	.short	(.L_744 - .L_743)
.L_743:
        /*0150*/ 	.word	0x00000008
.L_744:


//--------------------- .nv.info._ZN3cub18CUB_300001_SM_10006detail10merge_sort30DeviceMergeSortPartitionKernelIN6thrust24THRUST_300001_SM_1000_NS6detail15normal_iteratorINS5_10device_ptrIN4cuda3std3__45tupleIJiiiiEEEEEEEj7sortXYZSD_EEvbT_PT2_T0_SK_PSK_T1_SK_i --------------------------
	.section	.nv.info._ZN3cub18CUB_300001_SM_10006detail10merge_sort30DeviceMergeSortPartitionKernelIN6thrust24THRUST_300001_SM_1000_NS6detail15normal_iteratorINS5_10device_ptrIN4cuda3std3__45tupleIJiiiiEEEEEEEj7sortXYZSD_EEvbT_PT2_T0_SK_PSK_T1_SK_i,"",@"SHT_CUDA_INFO"
	.sectionflags	@""
	.align	4


	//----- nvinfo : EIATTR_CUDA_API_VERSION
	.align		4
        /*0000*/ 	.byte	0x04, 0x37
        /*0002*/ 	.short	(.L_746 - .L_745)
.L_745:
        /*0004*/ 	.word	0x00000082


	//----- nvinfo : EIATTR_KPARAM_INFO
	.align		4
.L_746:
        /*0008*/ 	.byte	0x04, 0x17
        /*000a*/ 	.short	(.L_748 - .L_747)
.L_747:
        /*000c*/ 	.word	0x00000000
        /*0010*/ 	.short	0x0008
        /*0012*/ 	.short	0x0030
        /*0014*/ 	.byte	0x00, 0xf0, 0x11, 0x00


	//----- nvinfo : EIATTR_KPARAM_INFO
	.align		4
.L_748:
        /*0018*/ 	.byte	0x04, 0x17
        /*001a*/ 	.short	(.L_750 - .L_749)
.L_749:
        /*001c*/ 	.word	0x00000000
        /*0020*/ 	.short	0x0007
        /*0022*/ 	.short	0x002c
        /*0024*/ 	.byte	0x00, 0xf0, 0x11, 0x00


	//----- nvinfo : EIATTR_KPARAM_INFO
	.align		4
.L_750:
        /*0028*/ 	.byte	0x04, 0x17
        /*002a*/ 	.short	(.L_752 - .L_751)
.L_751:
        /*002c*/ 	.word	0x00000000
        /*0030*/ 	.short	0x0006
        /*0032*/ 	.short	0x0028
        /*0034*/ 	.byte	0x00, 0xf0, 0x05, 0x00


	//----- nvinfo : EIATTR_KPARAM_INFO
	.align		4
.L_752:
        /*0038*/ 	.byte	0x04, 0x17
        /*003a*/ 	.short	(.L_754 - .L_753)
.L_753:
        /*003c*/ 	.word	0x00000000
        /*0040*/ 	.short	0x0005
        /*0042*/ 	.short	0x0020
        /*0044*/ 	.byte	0x00, 0xf5, 0x21, 0x00


	//----- nvinfo : EIATTR_KPARAM_INFO
	.align		4
.L_754:
        /*0048*/ 	.byte	0x04, 0x17
        /*004a*/ 	.short	(.L_756 - .L_755)
.L_755:
        /*004c*/ 	.word	0x00000000
        /*0050*/ 	.short	0x0004
        /*0052*/ 	.short	0x001c
        /*0054*/ 	.byte	0x00, 0xf0, 0x11, 0x00


	//----- nvinfo : EIATTR_KPARAM_INFO
	.align		4
.L_756:
        /*0058*/ 	.byte	0x04, 0x17
        /*005a*/ 	.short	(.L_758 - .L_757)
.L_757:
        /*005c*/ 	.word	0x00000000
        /*0060*/ 	.short	0x0003
        /*0062*/ 	.short	0x0018
        /*0064*/ 	.byte	0x00, 0xf0, 0x11, 0x00


	//----- nvinfo : EIATTR_KPARAM_INFO
	.align		4
.L_758:
        /*0068*/ 	.byte	0x04, 0x17
        /*006a*/ 	.short	(.L_760 - .L_759)
.L_759:
        /*006c*/ 	.word	0x00000000
        /*0070*/ 	.short	0x0002
        /*0072*/ 	.short	0x0010
        /*0074*/ 	.byte	0x00, 0xf5, 0x21, 0x00


	//----- nvinfo : EIATTR_KPARAM_INFO
	.align		4
.L_760:
        /*0078*/ 	.byte	0x04, 0x17
        /*007a*/ 	.short	(.L_762 - .L_761)
.L_761:
        /*007c*/ 	.word	0x00000000
        /*0080*/ 	.short	0x0001
        /*0082*/ 	.short	0x0008
        /*0084*/ 	.byte	0x00, 0xf0, 0x21, 0x00


	//----- nvinfo : EIATTR_KPARAM_INFO
	.align		4
.L_762:
        /*0088*/ 	.byte	0x04, 0x17
        /*008a*/ 	.short	(.L_764 - .L_763)
.L_763:
        /*008c*/ 	.word	0x00000000
        /*0090*/ 	.short	0x0000
        /*0092*/ 	.short	0x0000
        /*0094*/ 	.byte	0x00, 0xf0, 0x05, 0x00


	//----- nvinfo : EIATTR_SPARSE_MMA_MASK
	.align		4
.L_764:
        /*0098*/ 	.byte	0x03, 0x50
        /*009a*/ 	.short	0x0000


	//----- nvinfo : EIATTR_MAXREG_COUNT
	.align		4
        /*009c*/ 	.byte	0x03, 0x1b
        /*009e*/ 	.short	0x00ff


	//----- nvinfo : EIATTR_MERCURY_ISA_VERSION
	.align		4
        /*00a0*/ 	.byte	0x03, 0x5f
        /*00a2*/ 	.short	0x0101


	//----- nvinfo : EIATTR_VRC_CTA_INIT_COUNT
	.align		4
        /*00a4*/ 	.byte	0x02, 0x4a
	.zero		1
	.zero		1


	//----- nvinfo : EIATTR_EXIT_INSTR_OFFSETS
	.align		4
        /*00a8*/ 	.byte	0x04, 0x1c
        /*00aa*/ 	.short	(.L_766 - .L_765)


	//   ....[0]....
.L_765:
        /*00ac*/ 	.word	0x00000070


	//   ....[1]....
        /*00b0*/ 	.word	0x000001e0


	//   ....[2]....
        /*00b4*/ 	.word	0x00000810


	//----- nvinfo : EIATTR_CRS_STACK_SIZE
	.align		4
.L_766:
        /*00b8*/ 	.byte	0x04, 0x1e
        /*00ba*/ 	.short	(.L_768 - .L_767)
.L_767:
        /*00bc*/ 	.word	0x00000000


	//----- nvinfo : EIATTR_CBANK_PARAM_SIZE
	.align		4
.L_768:
        /*00c0*/ 	.byte	0x03, 0x19
        /*00c2*/ 	.short	0x0034


	//----- nvinfo : EIATTR_PARAM_CBANK
	.align		4
        /*00c4*/ 	.byte	0x04, 0x0a
        /*00c6*/ 	.short	(.L_770 - .L_769)
	.align		4
.L_769:
        /*00c8*/ 	.word	index@(.nv.constant0._ZN3cub18CUB_300001_SM_10006detail10merge_sort30DeviceMergeSortPartitionKernelIN6thrust24THRUST_300001_SM_1000_NS6detail15normal_iteratorINS5_10device_ptrIN4cuda3std3__45tupleIJiiiiEEEEEEEj7sortXYZSD_EEvbT_PT2_T0_SK_PSK_T1_SK_i)
        /*00cc*/ 	.short	0x0380
        /*00ce*/ 	.short	0x0034


	//----- nvinfo : EIATTR_SW_WAR
	.align		4
.L_770:
        /*00d0*/ 	.byte	0x04, 0x36
        /*00d2*/ 	.short	(.L_772 - .L_771)
.L_771:
        /*00d4*/ 	.word	0x00000008
.L_772:


//--------------------- .nv.info._ZN3cub18CUB_300001_SM_10006detail10merge_sort30DeviceMergeSortBlockSortKernelINS2_10policy_hubIN6thrust24THRUST_300001_SM_1000_NS6detail15normal_iteratorINS6_10device_ptrIN4cuda3std3__45tupleIJiiiiEEEEEEEE9Policy600ESG_PNS0_8NullTypeESG_SK_j7sortXYZSE_SJ_EEvbT0_T1_T2_T3_T4_PT6_PT7_T5_NS1_7vsmem_tE --------------------------
	.section	.nv.info._ZN3cub18CUB_300001_SM_10006detail10merge_sort30DeviceMergeSortBlockSortKernelINS2_10policy_hubIN6thrust24THRUST_300001_SM_1000_NS6detail15normal_iteratorINS6_10device_ptrIN4cuda3std3__45tupleIJiiiiEEEEEEEE9Policy600ESG_PNS0_8NullTypeESG_SK_j7sortXYZSE_SJ_EEvbT0_T1_T2_T3_T4_PT6_PT7_T5_NS1_7vsmem_tE,"",@"SHT_CUDA_INFO"
	.sectionflags	@""
	.align	4


	//----- nvinfo : EIATTR_CUDA_API_VERSION
	.align		4
        /*0000*/ 	.byte	0x04, 0x37
        /*0002*/ 	.short	(.L_774 - .L_773)
.L_773:
        /*0004*/ 	.word	0x00000082


	//----- nvinfo : EIATTR_KPARAM_INFO
	.align		4
.L_774:
        /*0008*/ 	.byte	0x04, 0x17
        /*000a*/ 	.short	(.L_776 - .L_775)
.L_775:
        /*000c*/ 	.word	0x00000000
        /*0010*/ 	.short	0x0009
        /*0012*/ 	.short	0x0048
        /*0014*/ 	.byte	0x00, 0xf0, 0x21, 0x00


	//----- nvinfo : EIATTR_KPARAM_INFO
	.align		4
.L_776:
        /*0018*/ 	.byte	0x04, 0x17
        /*001a*/ 	.short	(.L_778 - .L_777)
.L_777:
        /*001c*/ 	.word	0x00000000
        /*0020*/ 	.short	0x0008
        /*0022*/ 	.short	0x0040
        /*0024*/ 	.byte	0x00, 0xf0, 0x05, 0x00


	//----- nvinfo : EIATTR_KPARAM_INFO
	.align		4
.L_778:
        /*0028*/ 	.byte	0x04, 0x17
        /*002a*/ 	.short	(.L_780 - .L_779)
.L_779:
        /*002c*/ 	.word	0x00000000
        /*0030*/ 	.short	0x0007
        /*0032*/ 	.short	0x0038
        /*0034*/ 	.byte	0x00, 0xf5, 0x21, 0x00


	//----- nvinfo : EIATTR_KPARAM_INFO
	.align		4
.L_780:
        /*0038*/ 	.byte	0x04, 0x17
        /*003a*/ 	.short	(.L_782 - .L_781)
.L_781:
        /*003c*/ 	.word	0x00000000
        /*0040*/ 	.short	0x0006
        /*0042*/ 	.short	0x0030
        /*0044*/ 	.byte	0x00, 0xf5, 0x21, 0x00


	//----- nvinfo : EIATTR_KPARAM_INFO
	.align		4
.L_782:
        /*0048*/ 	.byte	0x04, 0x17
        /*004a*/ 	.short	(.L_784 - .L_783)
.L_783:
        /*004c*/ 	.word	0x00000000
        /*0050*/ 	.short	0x0005
        /*0052*/ 	.short	0x0028
        /*0054*/ 	.byte	0x00, 0xf0, 0x11, 0x00


	//----- nvinfo : EIATTR_KPARAM_INFO
	.align		4
.L_784:
        /*0058*/ 	.byte	0x04, 0x17
        /*005a*/ 	.short	(.L_786 - .L_785)
.L_785:
        /*005c*/ 	.word	0x00000000
        /*0060*/ 	.short	0x0004
        /*0062*/ 	.short	0x0020
        /*0064*/ 	.byte	0x00, 0xf5, 0x21, 0x00


	//----- nvinfo : EIATTR_KPARAM_INFO
	.align		4
.L_786:
        /*0068*/ 	.byte	0x04, 0x17
        /*006a*/ 	.short	(.L_788 - .L_787)
.L_787:
        /*006c*/ 	.word	0x00000000
        /*0070*/ 	.short	0x0003
        /*0072*/ 	.short	0x0018
        /*0074*/ 	.byte	0x00, 0xf0, 0x21, 0x00


	//----- nvinfo : EIATTR_KPARAM_INFO
	.align		4
.L_788:
        /*0078*/ 	.byte	0x04, 0x17
        /*007a*/ 	.short	(.L_790 - .L_789)
.L_789:
        /*007c*/ 	.word	0x00000000
        /*0080*/ 	.short	0x0002
        /*0082*/ 	.short	0x0010
        /*0084*/ 	.byte	0x00, 0xf5, 0x21, 0x00


	//----- nvinfo : EIATTR_KPARAM_INFO
	.align		4
.L_790:
        /*0088*/ 	.byte	0x04, 0x17
        /*008a*/ 	.short	(.L_792 - .L_791)
.L_791:
        /*008c*/ 	.word	0x00000000
        /*0090*/ 	.short	0x0001
        /*0092*/ 	.short	0x0008
        /*0094*/ 	.byte	0x00, 0xf0, 0x21, 0x00


	//----- nvinfo : EIATTR_KPARAM_INFO
	.align		4
.L_792:
        /*0098*/ 	.byte	0x04, 0x17
        /*009a*/ 	.short	(.L_794 - .L_793)
.L_793:
        /*009c*/ 	.word	0x00000000
        /*00a0*/ 	.short	0x0000
        /*00a2*/ 	.short	0x0000
        /*00a4*/ 	.byte	0x00, 0xf0, 0x05, 0x00


	//----- nvinfo : EIATTR_SPARSE_MMA_MASK
	.align		4
.L_794:
        /*00a8*/ 	.byte	0x03, 0x50
        /*00aa*/ 	.short	0x0000


	//----- nvinfo : EIATTR_MAXREG_COUNT
	.align		4
        /*00ac*/ 	.byte	0x03, 0x1b
        /*00ae*/ 	.short	0x00ff


	//----- nvinfo : EIATTR_NUM_BARRIERS
	.align		4
        /*00b0*/ 	.byte	0x02, 0x4c
        /*00b2*/ 	.byte	0x01
	.zero		1


	//----- nvinfo : EIATTR_MERCURY_ISA_VERSION
	.align		4
        /*00b4*/ 	.byte	0x03, 0x5f
        /*00b6*/ 	.short	0x0101


	//----- nvinfo : EIATTR_UNUSED_LOAD_BYTE_OFFSET
	.align		4
        /*00b8*/ 	.byte	0x04, 0x44
        /*00ba*/ 	.short	(.L_796 - .L_795)


	//   ....[0]....
.L_795:
        /*00bc*/ 	.word	0x000014c0
        /*00c0*/ 	.word	0x0000fff0


	//   ....[1]....
        /*00c4*/ 	.word	0x000014d0
        /*00c8*/ 	.word	0x0000fff0


	//   ....[2]....
        /*00cc*/ 	.word	0x00003bd0
        /*00d0*/ 	.word	0x0000fff0


	//   ....[3]....
        /*00d4*/ 	.word	0x00003be0
        /*00d8*/ 	.word	0x0000fff0


	//----- nvinfo : EIATTR_COOP_GROUP_MASK_REGIDS
	.align		4
.L_796:
        /*00dc*/ 	.byte	0x04, 0x29
        /*00de*/ 	.short	(.L_798 - .L_797)


	//   ....[0]....
.L_797:
        /*00e0*/ 	.word	0xffffffff


	//   ....[1]....
        /*00e4*/ 	.word	0xffffffff


	//   ....[2]....
        /*00e8*/ 	.word	0xffffffff


	//   ....[3]....
        /*00ec*/ 	.word	0xffffffff


	//   ....[4]....
        /*00f0*/ 	.word	0xffffffff


	//   ....[5]....
        /*00f4*/ 	.word	0xffffffff


	//----- nvinfo : EIATTR_COOP_GROUP_INSTR_OFFSETS
	.align		4
.L_798:
        /*00f8*/ 	.byte	0x04, 0x28
        /*00fa*/ 	.short	(.L_800 - .L_799)


	//   ....[0]....
.L_799:
        /*00fc*/ 	.word	0x000002f0


	//   ....[1]....
        /*0100*/ 	.word	0x00001d50


	//   ....[2]....
        /*0104*/ 	.word	0x00001f60


	//   ....[3]....
        /*0108*/ 	.word	0x000024c0


	//   ....[4]....
        /*010c*/ 	.word	0x000044b0


	//   ....[5]....
        /*0110*/ 	.word	0x00004760


	//----- nvinfo : EIATTR_VRC_CTA_INIT_COUNT
	.align		4
.L_800:
        /*0114*/ 	.byte	0x02, 0x4a
	.zero		1
	.zero		1


	//----- nvinfo : EIATTR_EXIT_INSTR_OFFSETS
	.align		4
        /*0118*/ 	.byte	0x04, 0x1c
        /*011a*/ 	.short	(.L_802 - .L_801)


	//   ....[0]....
.L_801:
        /*011c*/ 	.word	0x00001f00


	//   ....[1]....
        /*0120*/ 	.word	0x000020d0


	//   ....[2]....
        /*0124*/ 	.word	0x000046a0


	//   ....[3]....
        /*0128*/ 	.word	0x000046f0


	//   ....[4]....
        /*012c*/ 	.word	0x00004930


	//   ....[5]....
        /*0130*/ 	.word	0x00004980


	//----- nvinfo : EIATTR_MAX_THREADS
	.align		4
.L_802:
        /*0134*/ 	.byte	0x04, 0x05
        /*0136*/ 	.short	(.L_804 - .L_803)
.L_803:
        /*0138*/ 	.word	0x00000100
        /*013c*/ 	.word	0x00000001
        /*0140*/ 	.word	0x00000001


	//----- nvinfo : EIATTR_CRS_STACK_SIZE
	.align		4
.L_804:
        /*0144*/ 	.byte	0x04, 0x1e
        /*0146*/ 	.short	(.L_806 - .L_805)
.L_805:
        /*0148*/ 	.word	0x00000000


	//----- nvinfo : EIATTR_CBANK_PARAM_SIZE
	.align		4
.L_806:
        /*014c*/ 	.byte	0x03, 0x19
        /*014e*/ 	.short	0x0050


	//----- nvinfo : EIATTR_PARAM_CBANK
	.align		4
        /*0150*/ 	.byte	0x04, 0x0a
        /*0152*/ 	.short	(.L_808 - .L_807)
	.align		4
.L_807:
        /*0154*/ 	.word	index@(.nv.constant0._ZN3cub18CUB_300001_SM_10006detail10merge_sort30DeviceMergeSortBlockSortKernelINS2_10policy_hubIN6thrust24THRUST_300001_SM_1000_NS6detail15normal_iteratorINS6_10device_ptrIN4cuda3std3__45tupleIJiiiiEEEEEEEE9Policy600ESG_PNS0_8NullTypeESG_SK_j7sortXYZSE_SJ_EEvbT0_T1_T2_T3_T4_PT6_PT7_T5_NS1_7vsmem_tE)
        /*0158*/ 	.short	0x0380
        /*015a*/ 	.short	0x0050


	//----- nvinfo : EIATTR_SW_WAR
	.align		4
.L_808:
        /*015c*/ 	.byte	0x04, 0x36
        /*015e*/ 	.short	(.L_810 - .L_809)
.L_809:
        /*0160*/ 	.word	0x00000008
.L_810:


//--------------------- .nv.info._ZN3cub18CUB_300001_SM_10006detail11scan_by_key21DeviceScanByKeyKernelINS2_10policy_hubIPiiiN4cuda3std3__44plusIvEEE10Policy1000ES5_S5_S5_NS0_24ReduceByKeyScanTileStateIiiLb1EEENS8_8equal_toIvEESA_imiiEEvT0_PT9_T1_T2_T3_iT4_T5_T6_T7_ --------------------------
	.section	.nv.info._ZN3cub18CUB_300001_SM_10006detail11scan_by_key21DeviceScanByKeyKernelINS2_10policy_hubIPiiiN4cuda3std3__44plusIvEEE10Policy1000ES5_S5_S5_NS0_24ReduceByKeyScanTileStateIiiLb1EEENS8_8equal_toIvEESA_imiiEEvT0_PT9_T1_T2_T3_iT4_T5_T6_T7_,"",@"SHT_CUDA_INFO"
	.sectionflags	@""
	.align	4


	//----- nvinfo : EIATTR_CUDA_API_VERSION
	.align		4
        /*0000*/ 	.byte	0x04, 0x37
        /*0002*/ 	.short	(.L_812 - .L_811)
.L_811:
        /*0004*/ 	.word	0x00000082


	//----- nvinfo : EIATTR_KPARAM_INFO
	.align		4
.L_812:
        /*0008*/ 	.byte	0x04, 0x17
        /*000a*/ 	.short	(.L_814 - .L_813)
.L_813:
        /*000c*/ 	.word	0x00000000
        /*0010*/ 	.short	0x0009
        /*0012*/ 	.short	0x0038
        /*0014*/ 	.byte	0x00, 0xf0, 0x21, 0x00


	//----- nvinfo : EIATTR_KPARAM_INFO
	.align		4
.L_814:
        /*0018*/ 	.byte	0x04, 0x17
        /*001a*/ 	.short	(.L_816 - .L_815)
.L_815:
        /*001c*/ 	.word	0x00000000
        /*0020*/ 	.short	0x0008
        /*0022*/ 	.short	0x0030
        /*0024*/ 	.byte	0x00, 0xf0, 0x11, 0x00


	//----- nvinfo : EIATTR_KPARAM_INFO
	.align		4
.L_816:
        /*0028*/ 	.byte	0x04, 0x17
        /*002a*/ 	.short	(.L_818 - .L_817)
.L_817:
        /*002c*/ 	.word	0x00000000
        /*0030*/ 	.short	0x0007
        /*0032*/ 	.short	0x002d
        /*0034*/ 	.byte	0x00, 0xf0, 0x05, 0x00


	//----- nvinfo : EIATTR_KPARAM_INFO
	.align		4
.L_818:
        /*0038*/ 	.byte	0x04, 0x17
        /*003a*/ 	.short	(.L_820 - .L_819)
.L_819:
        /*003c*/ 	.word	0x00000000
        /*0040*/ 	.short	0x0006
        /*0042*/ 	.short	0x002c
        /*0044*/ 	.byte	0x00, 0xf0, 0x05, 0x00


	//----- nvinfo : EIATTR_KPARAM_INFO
	.align		4
.L_820:
        /*0048*/ 	.byte	0x04, 0x17
        /*004a*/ 	.short	(.L_822 - .L_821)
.L_821:
        /*004c*/ 	.word	0x00000000
        /*0050*/ 	.short	0x0005
        /*0052*/ 	.short	0x0028
        /*0054*/ 	.byte	0x00, 0xf0, 0x11, 0x00


	//----- nvinfo : EIATTR_KPARAM_INFO
	.align		4
.L_822:
        /*0058*/ 	.byte	0x04, 0x17
        /*005a*/ 	.short	(.L_824 - .L_823)
.L_823:
        /*005c*/ 	.word	0x00000000
        /*0060*/ 	.short	0x0004
        /*0062*/ 	.short	0x0020
        /*0064*/ 	.byte	0x00, 0xf0, 0x21, 0x00


	//----- nvinfo : EIATTR_KPARAM_INFO
	.align		4
.L_824:
        /*0068*/ 	.byte	0x04, 0x17
        /*006a*/ 	.short	(.L_826 - .L_825)
.L_825:
        /*006c*/ 	.word	0x00000000
        /*0070*/ 	.short	0x0003
        /*0072*/ 	.short	0x0018
        /*0074*/ 	.byte	0x00, 0xf5, 0x21, 0x00


	//----- nvinfo : EIATTR_KPARAM_INFO
	.align		4
.L_826:
        /*0078*/ 	.byte	0x04, 0x17
        /*007a*/ 	.short	(.L_828 - .L_827)
.L_827:
        /*007c*/ 	.word	0x00000000
        /*0080*/ 	.short	0x0002
        /*0082*/ 	.short	0x0010
        /*0084*/ 	.byte	0x00, 0xf5, 0x21, 0x00


	//----- nvinfo : EIATTR_KPARAM_INFO
	.align		4
.L_828:
        /*0088*/ 	.byte	0x04, 0x17
        /*008a*/ 	.short	(.L_830 - .L_829)
.L_829:
        /*008c*/ 	.word	0x00000000
        /*0090*/ 	.short	0x0001
        /*0092*/ 	.short	0x0008
        /*0094*/ 	.byte	0x00, 0xf5, 0x21, 0x00


	//----- nvinfo : EIATTR_KPARAM_INFO
	.align		4
.L_830:
        /*0098*/ 	.byte	0x04, 0x17
        /*009a*/ 	.short	(.L_832 - .L_831)
.L_831:
        /*009c*/ 	.word	0x00000000
        /*00a0*/ 	.short	0x0000
        /*00a2*/ 	.short	0x0000
        /*00a4*/ 	.byte	0x00, 0xf5, 0x21, 0x00


	//----- nvinfo : EIATTR_SPARSE_MMA_MASK
	.align		4
.L_832:
        /*00a8*/ 	.byte	0x03, 0x50
        /*00aa*/ 	.short	0x0000


	//----- nvinfo : EIATTR_MAXREG_COUNT
	.align		4
        /*00ac*/ 	.byte	0x03, 0x1b
        /*00ae*/ 	.short	0x00ff


	//----- nvinfo : EIATTR_NUM_BARRIERS
	.align		4
        /*00b0*/ 	.byte	0x02, 0x4c
        /*00b2*/ 	.byte	0x01
	.zero		1


	//----- nvinfo : EIATTR_MERCURY_ISA_VERSION
	.align		4
        /*00b4*/ 	.byte	0x03, 0x5f
        /*00b6*/ 	.short	0x0101


	//----- nvinfo : EIATTR_UNUSED_LOAD_BYTE_OFFSET
	.align		4
        /*00b8*/ 	.byte	0x04, 0x44
        /*00ba*/ 	.short	(.L_834 - .L_833)


	//   ....[0]....
.L_833:
        /*00bc*/ 	.word	0x000068a0
        /*00c0*/ 	.word	0x0000fff0


	//----- nvinfo : EIATTR_COOP_GROUP_MASK_REGIDS
	.align		4
.L_834:
        /*00c4*/ 	.byte	0x04, 0x29
        /*00c6*/ 	.short	(.L_836 - .L_835)


	//   ....[0]....
.L_835:
        /*00c8*/ 	.word	0xffffffff


	//   ....[1]....
        /*00cc*/ 	.word	0xffffffff


	//   ....[2]....
        /*00d0*/ 	.word	0xffffffff


	//   ....[3]....
        /*00d4*/ 	.word	0xffffffff


	//   ....[4]....
        /*00d8*/ 	.word	0xffffffff


	//   ....[5]....
        /*00dc*/ 	.word	0xffffffff


	//   ....[6]....
        /*00e0*/ 	.word	0xffffffff


	//   ....[7]....
        /*00e4*/ 	.word	0xffffffff


	//   ....[8]....
        /*00e8*/ 	.word	0xffffffff


	//   ....[9]....
        /*00ec*/ 	.word	0xffffffff


	//   ....[10]....
        /*00f0*/ 	.word	0xffffffff


	//   ....[11]....
        /*00f4*/ 	.word	0xffffffff


	//   ....[12]....
        /*00f8*/ 	.word	0xffffffff


	//   ....[13]....
        /*00fc*/ 	.word	0xffffffff


	//   ....[14]....
        /*0100*/ 	.word	0xffffffff


	//   ....[15]....
        /*0104*/ 	.word	0xffffffff


	//   ....[16]....
        /*0108*/ 	.word	0xffffffff


	//   ....[17]....
        /*010c*/ 	.word	0xffffffff


	//   ....[18]....
        /*0110*/ 	.word	0xffffffff


	//   ....[19]....
        /*0114*/ 	.word	0xffffffff


	//   ....[20]....
        /*0118*/ 	.word	0xffffffff


	//   ....[21]....
        /*011c*/ 	.word	0xffffffff


	//   ....[22]....
        /*0120*/ 	.word	0xffffffff


	//   ....[23]....
        /*0124*/ 	.word	0xffffffff


	//   ....[24]....
        /*0128*/ 	.word	0xffffffff


	//   ....[25]....
        /*012c*/ 	.word	0xffffffff


	//   ....[26]....
        /*0130*/ 	.word	0xffffffff


	//   ....[27]....
        /*0134*/ 	.word	0xffffffff


	//   ....[28]....
        /*0138*/ 	.word	0xffffffff


	//   ....[29]....
        /*013c*/ 	.word	0xffffffff


	//   ....[30]....
        /*0140*/ 	.word	0xffffffff


	//   ....[31]....
        /*0144*/ 	.word	0xffffffff


	//   ....[32]....
        /*0148*/ 	.word	0xffffffff


	//   ....[33]....
        /*014c*/ 	.word	0xffffffff


	//   ....[34]....
        /*0150*/ 	.word	0xffffffff


	//   ....[35]....
        /*0154*/ 	.word	0xffffffff


	//   ....[36]....
        /*0158*/ 	.word	0xffffffff


	//   ....[37]....
        /*015c*/ 	.word	0xffffffff


	//   ....[38]....
        /*0160*/ 	.word	0xffffffff


	//   ....[39]....
        /*0164*/ 	.word	0xffffffff


	//   ....[40]....
        /*0168*/ 	.word	0xffffffff


	//   ....[41]....
        /*016c*/ 	.word	0xffffffff


	//   ....[42]....
        /*0170*/ 	.word	0xffffffff


	//   ....[43]....
        /*0174*/ 	.word	0xffffffff


	//   ....[44]....
        /*0178*/ 	.word	0xffffffff


	//   ....[45]....
        /*017c*/ 	.word	0xffffffff


	//   ....[46]....
        /*0180*/ 	.word	0xffffffff


	//   ....[47]....
        /*0184*/ 	.word	0xffffffff


	//   ....[48]....
        /*0188*/ 	.word	0xffffffff


	//   ....[49]....
        /*018c*/ 	.word	0xffffffff


	//   ....[50]....
        /*0190*/ 	.word	0xffffffff


	//   ....[51]....
        /*0194*/ 	.word	0xffffffff


	//   ....[52]....
        /*0198*/ 	.word	0xffffffff


	//   ....[53]....
        /*019c*/ 	.word	0xffffffff


	//   ....[54]....
        /*01a0*/ 	.word	0xffffffff


	//   ....[55]....
        /*01a4*/ 	.word	0xffffffff


	//   ....[56]....
        /*01a8*/ 	.word	0xffffffff


	//   ....[57]....
        /*01ac*/ 	.word	0xffffffff


	//   ....[58]....
        /*01b0*/ 	.word	0xffffffff


	//   ....[59]....
        /*01b4*/ 	.word	0xffffffff


	//   ....[60]....
        /*01b8*/ 	.word	0xffffffff


	//   ....[61]....
        /*01bc*/ 	.word	0xffffffff


	//   ....[62]....
        /*01c0*/ 	.word	0xffffffff


	//   ....[63]....
        /*01c4*/ 	.word	0xffffffff


	//   ....[64]....
        /*01c8*/ 	.word	0xffffffff


	//   ....[65]....
        /*01cc*/ 	.word	0xffffffff


	//   ....[66]....
        /*01d0*/ 	.word	0xffffffff


	//   ....[67]....
        /*01d4*/ 	.word	0xffffffff


	//   ....[68]....
        /*01d8*/ 	.word	0xffffffff


	//   ....[69]....
        /*01dc*/ 	.word	0xffffffff


	//   ....[70]....
        /*01e0*/ 	.word	0xffffffff


	//   ....[71]....
        /*01e4*/ 	.word	0xffffffff


	//   ....[72]....
        /*01e8*/ 	.word	0xffffffff


	//   ....[73]....
        /*01ec*/ 	.word	0xffffffff


	//   ....[74]....
        /*01f0*/ 	.word	0xffffffff


	//   ....[75]....
        /*01f4*/ 	.word	0xffffffff


	//   ....[76]....
        /*01f8*/ 	.word	0xffffffff


	//   ....[77]....
        /*01fc*/ 	.word	0xffffffff


	//   ....[78]....
        /*0200*/ 	.word	0xffffffff


	//   ....[79]....
        /*0204*/ 	.word	0xffffffff


	//   ....[80]....
        /*0208*/ 	.word	0xffffffff


	//   ....[81]....
        /*020c*/ 	.word	0xffffffff


	//   ....[82]....
        /*0210*/ 	.word	0xffffffff


	//   ....[83]....
        /*0214*/ 	.word	0xffffffff


	//   ....[84]....
        /*0218*/ 	.word	0xffffffff


	//   ....[85]....
        /*021c*/ 	.word	0xffffffff


	//   ....[86]....
        /*0220*/ 	.word	0xffffffff


	//   ....[87]....
        /*0224*/ 	.word	0xffffffff


	//   ....[88]....
        /*0228*/ 	.word	0xffffffff


	//   ....[89]....
        /*022c*/ 	.word	0xffffffff


	//   ....[90]....
        /*0230*/ 	.word	0xffffffff


	//   ....[91]....
        /*0234*/ 	.word	0xffffffff


	//   ....[92]....
        /*0238*/ 	.word	0xffffffff


	//   ....[93]....
        /*023c*/ 	.word	0xffffffff


	//   ....[94]....
        /*0240*/ 	.word	0xffffffff


	//   ....[95]....
        /*0244*/ 	.word	0xffffffff


	//   ....[96]....
        /*0248*/ 	.word	0xffffffff


	//   ....[97]....
        /*024c*/ 	.word	0xffffffff


	//   ....[98]....
        /*0250*/ 	.word	0xffffffff


	//   ....[99]....
        /*0254*/ 	.word	0xffffffff


	//   ....[100]....
        /*0258*/ 	.word	0xffffffff


	//   ....[101]....
        /*025c*/ 	.word	0xffffffff


	//   ....[102]....
        /*0260*/ 	.word	0xffffffff


	//   ....[103]....
        /*0264*/ 	.word	0xffffffff


	//   ....[104]....
        /*0268*/ 	.word	0xffffffff


	//   ....[105]....
        /*026c*/ 	.word	0xffffffff


	//   ....[106]....
        /*0270*/ 	.word	0x05000010


	//   ....[107]....
        /*0274*/ 	.word	0x05000010


	//   ....[108]....
        /*0278*/ 	.word	0x05000010


	//   ....[109]....
        /*027c*/ 	.word	0x05000010


	//   ....[110]....
        /*0280*/ 	.word	0x05000010


	//   ....[111]....
        /*0284*/ 	.word	0x05000010


	//   ....[112]....
        /*0288*/ 	.word	0x05000010


	//   ....[113]....
        /*028c*/ 	.word	0x05000010


	//   ....[114]....
        /*0290*/ 	.word	0x05000010


	//   ....[115]....
        /*0294*/ 	.word	0x05000010


	//   ....[116]....
        /*0298*/ 	.word	0x05000010


	//   ....[117]....
        /*029c*/ 	.word	0x05000010


	//   ....[118]....
        /*02a0*/ 	.word	0x05000010


	//   ....[119]....
        /*02a4*/ 	.word	0x05000010


	//   ....[120]....
        /*02a8*/ 	.word	0x05000010


	//   ....[121]....
        /*02ac*/ 	.word	0x05000010


	//   ....[122]....
        /*02b0*/ 	.word	0x05000010


	//   ....[123]....
        /*02b4*/ 	.word	0x05000010


	//   ....[124]....
        /*02b8*/ 	.word	0x05000010


	//   ....[125]....
        /*02bc*/ 	.word	0x05000010


	//   ....[126]....
        /*02c0*/ 	.word	0x05000010


	//   ....[127]....
        /*02c4*/ 	.word	0x05000010


	//   ....[128]....
        /*02c8*/ 	.word	0x05000010


	//   ....[129]....
        /*02cc*/ 	.word	0x05000010


	//   ....[130]....
        /*02d0*/ 	.word	0x05000010


	//   ....[131]....
        /*02d4*/ 	.word	0x05000010


	//   ....[132]....
        /*02d8*/ 	.word	0x05000010


	//   ....[133]....
        /*02dc*/ 	.word	0x05000010


	//   ....[134]....
        /*02e0*/ 	.word	0x05000010


	//   ....[135]....
        /*02e4*/ 	.word	0x05000010


	//   ....[136]....
        /*02e8*/ 	.word	0x05000010


	//   ....[137]....
        /*02ec*/ 	.word	0x05000010


	//   ....[138]....
        /*02f0*/ 	.word	0x05000010


	//   ....[139]....
        /*02f4*/ 	.word	0x05000010


	//   ....[140]....
        /*02f8*/ 	.word	0x05000010


	//   ....[141]....
        /*02fc*/ 	.word	0x05000010


	//   ....[142]....
        /*0300*/ 	.word	0x05000010


	//   ....[143]....
        /*0304*/ 	.word	0x05000010


	//   ....[144]....
        /*0308*/ 	.word	0x05000010


	//   ....[145]....
        /*030c*/ 	.word	0x05000010


	//   ....[146]....
        /*0310*/ 	.word	0x05000010


	//   ....[147]....
        /*0314*/ 	.word	0x05000010


	//   ....[148]....
        /*0318*/ 	.word	0x05000010


	//   ....[149]....
        /*031c*/ 	.word	0x05000010


	//   ....[150]....
        /*0320*/ 	.word	0x05000010


	//   ....[151]....
        /*0324*/ 	.word	0x05000010


	//   ....[152]....
        /*0328*/ 	.word	0x05000010


	//   ....[153]....
        /*032c*/ 	.word	0x05000010


	//   ....[154]....
        /*0330*/ 	.word	0x05000010


	//   ....[155]....
        /*0334*/ 	.word	0x05000010


	//   ....[156]....
        /*0338*/ 	.word	0x05000010


	//   ....[157]....
        /*033c*/ 	.word	0x05000010


	//----- nvinfo : EIATTR_COOP_GROUP_INSTR_OFFSETS
	.align		4
.L_836:
        /*0340*/ 	.byte	0x04, 0x28
        /*0342*/ 	.short	(.L_838 - .L_837)


	//   ....[0]....
.L_837:
        /*0344*/ 	.word	0x00000480


	//   ....[1]....
        /*0348*/ 	.word	0x000007a0


	//   ....[2]....
        /*034c*/ 	.word	0x00001060


	//   ....[3]....
        /*0350*/ 	.word	0x000011f0


	//   ....[4]....
        /*0354*/ 	.word	0x00001240


	//   ....[5]....
        /*0358*/ 	.word	0x00001290


	//   ....[6]....
        /*035c*/ 	.word	0x000012c0


	//   ....[7]....
        /*0360*/ 	.word	0x00001300


	//   ....[8]....
        /*0364*/ 	.word	0x00001350


	//   ....[9]....
        /*0368*/ 	.word	0x00001390


	//   ....[10]....
        /*036c*/ 	.word	0x000013c0


	//   ....[11]....
        /*0370*/ 	.word	0x00001400


	//   ....[12]....
        /*0374*/ 	.word	0x000014a0


	//   ....[13]....
        /*0378*/ 	.word	0x00001610


	//   ....[14]....
        /*037c*/ 	.word	0x00002410


	//   ....[15]....
        /*0380*/ 	.word	0x00002470


	//   ....[16]....
        /*0384*/ 	.word	0x000024b0


	//   ....[17]....
        /*0388*/ 	.word	0x000024f0


	//   ....[18]....
        /*038c*/ 	.word	0x00002530


	//   ....[19]....
        /*0390*/ 	.word	0x00002570


	//   ....[20]....
        /*0394*/ 	.word	0x000025c0


	//   ....[21]....
        /*0398*/ 	.word	0x000025f0


	//   ....[22]....
        /*039c*/ 	.word	0x00002660


	//   ....[23]....
        /*03a0*/ 	.word	0x00002670


	//   ....[24]....
        /*03a4*/ 	.word	0x000026f0


	//   ....[25]....
        /*03a8*/ 	.word	0x00002730


	//   ....[26]....
        /*03ac*/ 	.word	0x00002d60


	//   ....[27]....
        /*03b0*/ 	.word	0x00002de0


	//   ....[28]....
        /*03b4*/ 	.word	0x00002e60


	//   ....[29]....
        /*03b8*/ 	.word	0x00002e90


	//   ....[30]....
        /*03bc*/ 	.word	0x00002ef0


	//   ....[31]....
        /*03c0*/ 	.word	0x00002f10


	//   ....[32]....
        /*03c4*/ 	.word	0x00002f90


	//   ....[33]....
        /*03c8*/ 	.word	0x00002fb0


	//   ....[34]....
        /*03cc*/ 	.word	0x00003020


	//   ....[35]....
        /*03d0*/ 	.word	0x00003030


	//   ....[36]....
        /*03d4*/ 	.word	0x000030c0


	//   ....[37]....
        /*03d8*/ 	.word	0x000030d0


	//   ....[38]....
        /*03dc*/ 	.word	0x000030e0


	//   ....[39]....
        /*03e0*/ 	.word	0x000033b0


	//   ....[40]....
        /*03e4*/ 	.word	0x00003420


	//   ....[41]....
        /*03e8*/ 	.word	0x00003490


	//   ....[42]....
        /*03ec*/ 	.word	0x000034c0


	//   ....[43]....
        /*03f0*/ 	.word	0x00003530


	//   ....[44]....
        /*03f4*/ 	.word	0x00003540


	//   ....[45]....
        /*03f8*/ 	.word	0x000035b0


	//   ....[46]....
        /*03fc*/ 	.word	0x000035c0


	//   ....[47]....
        /*0400*/ 	.word	0x00003630


	//   ....[48]....
        /*0404*/ 	.word	0x00003640


	//   ....[49]....
        /*0408*/ 	.word	0x000036c0


	//   ....[50]....
        /*040c*/ 	.word	0x000036d0


	//   ....[51]....
        /*0410*/ 	.word	0x000036e0


	//   ....[52]....
        /*0414*/ 	.word	0x00004480


	//   ....[53]....
        /*0418*/ 	.word	0x00004ef0


	//   ....[54]....
        /*041c*/ 	.word	0x000054f0


	//   ....[55]....
        /*0420*/ 	.word	0x00006540


	//   ....[56]....
        /*0424*/ 	.word	0x000065c0


	//   ....[57]....
        /*0428*/ 	.word	0x00006600


	//   ....[58]....
        /*042c*/ 	.word	0x00006630


	//   ....[59]....
        /*0430*/ 	.word	0x00006680


	//   ....[60]....
        /*0434*/ 	.word	0x000066b0


	//   ....[61]....
        /*0438*/ 	.word	0x00006720


	//   ....[62]....
        /*043c*/ 	.word	0x00006730


	//   ....[63]....
        /*0440*/ 	.word	0x000067a0


	//   ....[64]....
        /*0444*/ 	.word	0x000067c0


	//   ....[65]....
        /*0448*/ 	.word	0x00006800


	//   ....[66]....
        /*044c*/ 	.word	0x00006840


	//   ....[67]....
        /*0450*/ 	.word	0x00007e10


	//   ....[68]....
        /*0454*/ 	.word	0x00007f00


	//   ....[69]....
        /*0458*/ 	.word	0x00007f40


	//   ....[70]....
        /*045c*/ 	.word	0x00007f80


	//   ....[71]....
        /*0460*/ 	.word	0x00007fd0


	//   ....[72]....
        /*0464*/ 	.word	0x00007ff0


	//   ....[73]....
        /*0468*/ 	.word	0x00008060


	//   ....[74]....
        /*046c*/ 	.word	0x00008090


	//   ....[75]....
        /*0470*/ 	.word	0x000080c0


	//   ....[76]....
        /*0474*/ 	.word	0x00008100


	//   ....[77]....
        /*0478*/ 	.word	0x00008170


	//   ....[78]....
        /*047c*/ 	.word	0x00008180


	//   ....[79]....
        /*0480*/ 	.word	0x00008810


	//   ....[80]....
        /*0484*/ 	.word	0x000088a0


	//   ....[81]....
        /*0488*/ 	.word	0x00008900


	//   ....[82]....
        /*048c*/ 	.word	0x00008980


	//   ....[83]....
        /*0490*/ 	.word	0x00008990


	//   ....[84]....
        /*0494*/ 	.word	0x00008a10


	//   ....[85]....
        /*0498*/ 	.word	0x00008a20


	//   ....[86]....
        /*049c*/ 	.word	0x00008aa0


	//   ....[87]....
        /*04a0*/ 	.word	0x00008ab0


	//   ....[88]....
        /*04a4*/ 	.word	0x00008b20


	//   ....[89]....
        /*04a8*/ 	.word	0x00008b30


	//   ....[90]....
        /*04ac*/ 	.word	0x00008ba0


	//   ....[91]....
        /*04b0*/ 	.word	0x00008bb0


	//   ....[92]....
        /*04b4*/ 	.word	0x00008e50


	//   ....[93]....
        /*04b8*/ 	.word	0x00008ec0


	//   ....[94]....
        /*04bc*/ 	.word	0x00008f30


	//   ....[95]....
        /*04c0*/ 	.word	0x00008f40


	//   ....[96]....
        /*04c4*/ 	.word	0x00008fc0


	//   ....[97]....
        /*04c8*/ 	.word	0x00008fd0


	//   ....[98]....
        /*04cc*/ 	.word	0x00009040


	//   ....[99]....
        /*04d0*/ 	.word	0x00009050


	//   ....[100]....
        /*04d4*/ 	.word	0x000090c0


	//   ....[101]....
        /*04d8*/ 	.word	0x000090d0


	//   ....[102]....
        /*04dc*/ 	.word	0x00009140


	//   ....[103]....
        /*04e0*/ 	.word	0x00009150


	//   ....[104]....
        /*04e4*/ 	.word	0x00009200


	//   ....[105]....
        /*04e8*/ 	.word	0x0000a190


	//   ....[106]....
        /*04ec*/ 	.word	0x0000a640


	//   ....[107]....
        /*04f0*/ 	.word	0x0000a6d0


	//   ....[108]....
        /*04f4*/ 	.word	0x0000a7a0


	//   ....[109]....
        /*04f8*/ 	.word	0x0000a7f0


	//   ....[110]....
        /*04fc*/ 	.word	0x0000a8a0


	//   ....[111]....
        /*0500*/ 	.word	0x0000a8f0


	//   ....[112]....
        /*0504*/ 	.word	0x0000a9c0


	//   ....[113]....
        /*0508*/ 	.word	0x0000aa10


	//   ....[114]....
        /*050c*/ 	.word	0x0000aac0


	//   ....[115]....
        /*0510*/ 	.word	0x0000ab10


	//   ....[116]....
        /*0514*/ 	.word	0x0000abe0


	//   ....[117]....
        /*0518*/ 	.word	0x0000ac40


	//   ....[118]....
        /*051c*/ 	.word	0x0000ad10


	//   ....[119]....
        /*0520*/ 	.word	0x0000ad80


	//   ....[120]....
        /*0524*/ 	.word	0x0000ae00


	//   ....[121]....
        /*0528*/ 	.word	0x0000aed0


	//   ....[122]....
        /*052c*/ 	.word	0x0000af30


	//   ....[123]....
        /*0530*/ 	.word	0x0000afe0


	//   ....[124]....
        /*0534*/ 	.word	0x0000b030


	//   ....[125]....
        /*0538*/ 	.word	0x0000b0e0


	//   ....[126]....
        /*053c*/ 	.word	0x0000b130


	//   ....[127]....
        /*0540*/ 	.word	0x0000b1e0


	//   ....[128]....
        /*0544*/ 	.word	0x0000b230


	//   ....[129]....
        /*0548*/ 	.word	0x0000b2e0


	//   ....[130]....
        /*054c*/ 	.word	0x0000b330


	//   ....[131]....
        /*0550*/ 	.word	0x0000b3f0


	//   ....[132]....
        /*0554*/ 	.word	0x0000b470


	//   ....[133]....
        /*0558*/ 	.word	0x0000b4f0


	//   ....[134]....
        /*055c*/ 	.word	0x0000b600


	//   ....[135]....
        /*0560*/ 	.word	0x0000b650


	//   ....[136]....
        /*0564*/ 	.word	0x0000b710


	//   ....[137]....
        /*0568*/ 	.word	0x0000b760


	//   ....[138]....
        /*056c*/ 	.word	0x0000b820


	//   ....[139]....
        /*0570*/ 	.word	0x0000b870


	//   ....[140]....
        /*0574*/ 	.word	0x0000b920


	//   ....[141]....
        /*0578*/ 	.word	0x0000b970


	//   ....[142]....
        /*057c*/ 	.word	0x0000ba30


	//   ....[143]....
        /*0580*/ 	.word	0x0000ba80


	//   ....[144]....
        /*0584*/ 	.word	0x0000bb60


	//   ....[145]....
        /*0588*/ 	.word	0x0000bbd0


	//   ....[146]....
        /*058c*/ 	.word	0x0000bc70


	//   ....[147]....
        /*0590*/ 	.word	0x0000bd30


	//   ....[148]....
        /*0594*/ 	.word	0x0000bd80


	//   ....[149]....
        /*0598*/ 	.word	0x0000be60


	//   ....[150]....
        /*059c*/ 	.word	0x0000beb0


	//   ....[151]....
        /*05a0*/ 	.word	0x0000bf80


	//   ....[152]....
        /*05a4*/ 	.word	0x0000bfd0


	//   ....[153]....
        /*05a8*/ 	.word	0x0000c0a0


	//   ....[154]....
        /*05ac*/ 	.word	0x0000c0f0


	//   ....[155]....
        /*05b0*/ 	.word	0x0000c1c0


	//   ....[156]....
        /*05b4*/ 	.word	0x0000c210


	//   ....[157]....
        /*05b8*/ 	.word	0x0000c300


	//----- nvinfo : EIATTR_VRC_CTA_INIT_COUNT
	.align		4
.L_838:
        /*05bc*/ 	.byte	0x02, 0x4a
	.zero		1
	.zero		1


	//----- nvinfo : EIATTR_EXIT_INSTR_OFFSETS
	.align		4
        /*05c0*/ 	.byte	0x04, 0x1c
        /*05c2*/ 	.short	(.L_840 - .L_839)


	//   ....[0]....
.L_839:
        /*05c4*/ 	.word	0x00004730


	//   ....[1]....
        /*05c8*/ 	.word	0x00004760


	//   ....[2]....
        /*05cc*/ 	.word	0x0000a5d0


	//   ....[3]....
        /*05d0*/ 	.word	0x0000a5f0


	//----- nvinfo : EIATTR_MAX_THREADS
	.align		4
.L_840:
        /*05d4*/ 	.byte	0x04, 0x05
        /*05d6*/ 	.short	(.L_842 - .L_841)
.L_841:
        /*05d8*/ 	.word	0x000000e0
        /*05dc*/ 	.word	0x00000001
        /*05e0*/ 	.word	0x00000001


	//----- nvinfo : EIATTR_CRS_STACK_SIZE
	.align		4
.L_842:
        /*05e4*/ 	.byte	0x04, 0x1e
        /*05e6*/ 	.short	(.L_844 - .L_843)
.L_843:
        /*05e8*/ 	.word	0x00000000


	//----- nvinfo : EIATTR_CBANK_PARAM_SIZE
	.align		4
.L_844:
        /*05ec*/ 	.byte	0x03, 0x19
        /*05ee*/ 	.short	0x0040


	//----- nvinfo : EIATTR_PARAM_CBANK
	.align		4
        /*05f0*/ 	.byte	0x04, 0x0a
        /*05f2*/ 	.short	(.L_846 - .L_845)
	.align		4
.L_845:
        /*05f4*/ 	.word	index@(.nv.constant0._ZN3cub18CUB_300001_SM_10006detail11scan_by_key21DeviceScanByKeyKernelINS2_10policy_hubIPiiiN4cuda3std3__44plusIvEEE10Policy1000ES5_S5_S5_NS0_24ReduceByKeyScanTileStateIiiLb1EEENS8_8equal_toIvEESA_imiiEEvT0_PT9_T1_T2_T3_iT4_T5_T6_T7_)
        /*05f8*/ 	.short	0x0380
        /*05fa*/ 	.short	0x0040


	//----- nvinfo : EIATTR_SW_WAR
	.align		4
.L_846:
        /*05fc*/ 	.byte	0x04, 0x36
        /*05fe*/ 	.short	(.L_848 - .L_847)
.L_847:
        /*0600*/ 	.word	0x00000008
.L_848:


//--------------------- .nv.info._ZN3cub18CUB_300001_SM_10006detail11scan_by_key25DeviceScanByKeyInitKernelINS0_24ReduceByKeyScanTileStateIiiLb1EEEPimEEvT_T0_PN4cuda3std3__415iterator_traitsIS8_vE10value_typeET1_i --------------------------
	.section	.nv.info._ZN3cub18CUB_300001_SM_10006detail11scan_by_key25DeviceScanByKeyInitKernelINS0_24ReduceByKeyScanTileStateIiiLb1EEEPimEEvT_T0_PN4cuda3std3__415iterator_traitsIS8_vE10value_typeET1_i,"",@"SHT_CUDA_INFO"
	.sectionflags	@""
	.align	4


	//----- nvinfo : EIATTR_CUDA_API_VERSION
	.align		4
        /*0000*/ 	.byte	0x04, 0x37
        /*0002*/ 	.short	(.L_850 - .L_849)
.L_849:
        /*0004*/ 	.word	0x00000082


	//----- nvinfo : EIATTR_KPARAM_INFO
	.align		4
.L_850:
        /*0008*/ 	.byte	0x04, 0x17
        /*000a*/ 	.short	(.L_852 - .L_851)
.L_851:
        /*000c*/ 	.word	0x00000000
        /*0010*/ 	.short	0x0004
        /*0012*/ 	.short	0x0020
        /*0014*/ 	.byte	0x00, 0xf0, 0x11, 0x00


	//----- nvinfo : EIATTR_KPARAM_INFO
	.align		4
.L_852:
        /*0018*/ 	.byte	0x04, 0x17
        /*001a*/ 	.short	(.L_854 - .L_853)
.L_853:
        /*001c*/ 	.word	0x00000000
        /*0020*/ 	.short	0x0003
        /*0022*/ 	.short	0x0018
        /*0024*/ 	.byte	0x00, 0xf0, 0x21, 0x00


	//----- nvinfo : EIATTR_KPARAM_INFO
	.align		4
.L_854:
        /*0028*/ 	.byte	0x04, 0x17
        /*002a*/ 	.short	(.L_856 - .L_855)
.L_855:
        /*002c*/ 	.word	0x00000000
        /*0030*/ 	.short	0x0002
        /*0032*/ 	.short	0x0010
        /*0034*/ 	.byte	0x00, 0xf5, 0x21, 0x00


	//----- nvinfo : EIATTR_KPARAM_INFO
	.align		4
.L_856:
        /*0038*/ 	.byte	0x04, 0x17
        /*003a*/ 	.short	(.L_858 - .L_857)
.L_857:
        /*003c*/ 	.word	0x00000000
        /*0040*/ 	.short	0x0001
        /*0042*/ 	.short	0x0008
        /*0044*/ 	.byte	0x00, 0xf5, 0x21, 0x00


	//----- nvinfo : EIATTR_KPARAM_INFO
	.align		4
.L_858:
        /*0048*/ 	.byte	0x04, 0x17
        /*004a*/ 	.short	(.L_860 - .L_859)
.L_859:
        /*004c*/ 	.word	0x00000000
        /*0050*/ 	.short	0x0000
        /*0052*/ 	.short	0x0000
        /*0054*/ 	.byte	0x00, 0xf0, 0x21, 0x00


	//----- nvinfo : EIATTR_SPARSE_MMA_MASK
	.align		4
.L_860:
        /*0058*/ 	.byte	0x03, 0x50
        /*005a*/ 	.short	0x0000


	//----- nvinfo : EIATTR_MAXREG_COUNT
	.align		4
        /*005c*/ 	.byte	0x03, 0x1b
        /*005e*/ 	.short	0x00ff


	//----- nvinfo : EIATTR_MERCURY_ISA_VERSION
	.align		4
        /*0060*/ 	.byte	0x03, 0x5f
        /*0062*/ 	.short	0x0101


	//----- nvinfo : EIATTR_VRC_CTA_INIT_COUNT
	.align		4
        /*0064*/ 	.byte	0x02, 0x4a
	.zero		1
	.zero		1


	//----- nvinfo : EIATTR_EXIT_INSTR_OFFSETS
	.align		4
        /*0068*/ 	.byte	0x04, 0x1c
        /*006a*/ 	.short	(.L_862 - .L_861)


	//   ....[0]....
.L_861:
        /*006c*/ 	.word	0x00000150


	//   ....[1]....
        /*0070*/ 	.word	0x00000200


	//----- nvinfo : EIATTR_CBANK_PARAM_SIZE
	.align		4
.L_862:
        /*0074*/ 	.byte	0x03, 0x19
        /*0076*/ 	.short	0x0024


	//----- nvinfo : EIATTR_PARAM_CBANK
	.align		4
        /*0078*/ 	.byte	0x04, 0x0a
        /*007a*/ 	.short	(.L_864 - .L_863)
	.align		4
.L_863:
        /*007c*/ 	.word	index@(.nv.constant0._ZN3cub18CUB_300001_SM_10006detail11scan_by_key25DeviceScanByKeyInitKernelINS0_24ReduceByKeyScanTileStateIiiLb1EEEPimEEvT_T0_PN4cuda3std3__415iterator_traitsIS8_vE10value_typeET1_i)
        /*0080*/ 	.short	0x0380
        /*0082*/ 	.short	0x0024


	//----- nvinfo : EIATTR_SW_WAR
	.align		4
.L_864:
        /*0084*/ 	.byte	0x04, 0x36
        /*0086*/ 	.short	(.L_866 - .L_865)
.L_865:
        /*0088*/ 	.word	0x00000008
.L_866:


//--------------------- .nv.info._ZN3cub18CUB_300001_SM_10006detail11scan_by_key21DeviceScanByKeyKernelINS2_10policy_hubIPiiiN4cuda3std3__44plusIvEEE10Policy1000ES5_S5_S5_NS0_24ReduceByKeyScanTileStateIiiLb1EEENS8_8equal_toIvEESA_ijiiEEvT0_PT9_T1_T2_T3_iT4_T5_T6_T7_ --------------------------
	.section	.nv.info._ZN3cub18CUB_300001_SM_10006detail11scan_by_key21DeviceScanByKeyKernelINS2_10policy_hubIPiiiN4cuda3std3__44plusIvEEE10Policy1000ES5_S5_S5_NS0_24ReduceByKeyScanTileStateIiiLb1EEENS8_8equal_toIvEESA_ijiiEEvT0_PT9_T1_T2_T3_iT4_T5_T6_T7_,"",@"SHT_CUDA_INFO"
	.sectionflags	@""
	.align	4


	//----- nvinfo : EIATTR_CUDA_API_VERSION
	.align		4
        /*0000*/ 	.byte	0x04, 0x37
        /*0002*/ 	.short	(.L_868 - .L_867)
.L_867:
        /*0004*/ 	.word	0x00000082


	//----- nvinfo : EIATTR_KPARAM_INFO
	.align		4
.L_868:
        /*0008*/ 	.byte	0x04, 0x17
        /*000a*/ 	.short	(.L_870 - .L_869)
.L_869:
        /*000c*/ 	.word	0x00000000
        /*0010*/ 	.short	0x0009
        /*0012*/ 	.short	0x0034
        /*0014*/ 	.byte	0x00, 0xf0, 0x11, 0x00


	//----- nvinfo : EIATTR_KPARAM_INFO
	.align		4
.L_870:
        /*0018*/ 	.byte	0x04, 0x17
        /*001a*/ 	.short	(.L_872 - .L_871)
.L_871:
        /*001c*/ 	.word	0x00000000
        /*0020*/ 	.short	0x0008
        /*0022*/ 	.short	0x0030
        /*0024*/ 	.byte	0x00, 0xf0, 0x11, 0x00


	//----- nvinfo : EIATTR_KPARAM_INFO
	.align		4
.L_872:
        /*0028*/ 	.byte	0x04, 0x17
        /*002a*/ 	.short	(.L_874 - .L_873)
.L_873:
        /*002c*/ 	.word	0x00000000
        /*0030*/ 	.short	0x0007
        /*0032*/ 	.short	0x002d
        /*0034*/ 	.byte	0x00, 0xf0, 0x05, 0x00


	//----- nvinfo : EIATTR_KPARAM_INFO
	.align		4
.L_874:
        /*0038*/ 	.byte	0x04, 0x17
        /*003a*/ 	.short	(.L_876 - .L_875)
.L_875:
        /*003c*/ 	.word	0x00000000
        /*0040*/ 	.short	0x0006
        /*0042*/ 	.short	0x002c
        /*0044*/ 	.byte	0x00, 0xf0, 0x05, 0x00


	//----- nvinfo : EIATTR_KPARAM_INFO
	.align		4
.L_876:
        /*0048*/ 	.byte	0x04, 0x17
        /*004a*/ 	.short	(.L_878 - .L_877)
.L_877:
        /*004c*/ 	.word	0x00000000
        /*0050*/ 	.short	0x0005
        /*0052*/ 	.short	0x0028
        /*0054*/ 	.byte	0x00, 0xf0, 0x11, 0x00


	//----- nvinfo : EIATTR_KPARAM_INFO
	.align		4
.L_878:
        /*0058*/ 	.byte	0x04, 0x17
        /*005a*/ 	.short	(.L_880 - .L_879)
.L_879:
        /*005c*/ 	.word	0x00000000
        /*0060*/ 	.short	0x0004
        /*0062*/ 	.short	0x0020
        /*0064*/ 	.byte	0x00, 0xf0, 0x21, 0x00


	//----- nvinfo : EIATTR_KPARAM_INFO
	.align		4
.L_880:
        /*0068*/ 	.byte	0x04, 0x17
        /*006a*/ 	.short	(.L_882 - .L_881)
.L_881:
        /*006c*/ 	.word	0x00000000
        /*0070*/ 	.short	0x0003
        /*0072*/ 	.short	0x0018
        /*0074*/ 	.byte	0x00, 0xf5, 0x21, 0x00


	//----- nvinfo : EIATTR_KPARAM_INFO
	.align		4
.L_882:
        /*0078*/ 	.byte	0x04, 0x17
        /*007a*/ 	.short	(.L_884 - .L_883)
.L_883:
        /*007c*/ 	.word	0x00000000
        /*0080*/ 	.short	0x0002
        /*0082*/ 	.short	0x0010
        /*0084*/ 	.byte	0x00, 0xf5, 0x21, 0x00


	//----- nvinfo : EIATTR_KPARAM_INFO
	.align		4
.L_884:
        /*0088*/ 	.byte	0x04, 0x17
        /*008a*/ 	.short	(.L_886 - .L_885)
.L_885:
        /*008c*/ 	.word	0x00000000
        /*0090*/ 	.short	0x0001
        /*0092*/ 	.short	0x0008
        /*0094*/ 	.byte	0x00, 0xf5, 0x21, 0x00


	//----- nvinfo : EIATTR_KPARAM_INFO
	.align		4
.L_886:
        /*0098*/ 	.byte	0x04, 0x17
        /*009a*/ 	.short	(.L_888 - .L_887)
.L_887:
        /*009c*/ 	.word	0x00000000
        /*00a0*/ 	.short	0x0000
        /*00a2*/ 	.short	0x0000
        /*00a4*/ 	.byte	0x00, 0xf5, 0x21, 0x00


	//----- nvinfo : EIATTR_SPARSE_MMA_MASK
	.align		4
.L_888:
        /*00a8*/ 	.byte	0x03, 0x50
        /*00aa*/ 	.short	0x0000


	//----- nvinfo : EIATTR_MAXREG_COUNT
	.align		4
        /*00ac*/ 	.byte	0x03, 0x1b
        /*00ae*/ 	.short	0x00ff


	//----- nvinfo : EIATTR_NUM_BARRIERS
	.align		4
        /*00b0*/ 	.byte	0x02, 0x4c
        /*00b2*/ 	.byte	0x01
	.zero		1


	//----- nvinfo : EIATTR_MERCURY_ISA_VERSION
	.align		4
        /*00b4*/ 	.byte	0x03, 0x5f
        /*00b6*/ 	.short	0x0101


	//----- nvinfo : EIATTR_UNUSED_LOAD_BYTE_OFFSET
	.align		4
        /*00b8*/ 	.byte	0x04, 0x44
        /*00ba*/ 	.short	(.L_890 - .L_889)


	//   ....[0]....
.L_889:
        /*00bc*/ 	.word	0x000060e0
        /*00c0*/ 	.word	0x0000fff0


	//----- nvinfo : EIATTR_COOP_GROUP_MASK_REGIDS
	.align		4
.L_890:
        /*00c4*/ 	.byte	0x04, 0x29
        /*00c6*/ 	.short	(.L_892 - .L_891)


	//   ....[0]....
.L_891:
        /*00c8*/ 	.word	0xffffffff


	//   ....[1]....
        /*00cc*/ 	.word	0xffffffff


	//   ....[2]....
        /*00d0*/ 	.word	0xffffffff


	//   ....[3]....
        /*00d4*/ 	.word	0xffffffff


	//   ....[4]....
        /*00d8*/ 	.word	0xffffffff


	//   ....[5]....
        /*00dc*/ 	.word	0xffffffff


	//   ....[6]....
        /*00e0*/ 	.word	0xffffffff


	//   ....[7]....
        /*00e4*/ 	.word	0xffffffff


	//   ....[8]....
        /*00e8*/ 	.word	0xffffffff


	//   ....[9]....
        /*00ec*/ 	.word	0xffffffff


	//   ....[10]....
        /*00f0*/ 	.word	0xffffffff


	//   ....[11]....
        /*00f4*/ 	.word	0xffffffff


	//   ....[12]....
        /*00f8*/ 	.word	0xffffffff


	//   ....[13]....
        /*00fc*/ 	.word	0xffffffff


	//   ....[14]....
        /*0100*/ 	.word	0xffffffff


	//   ....[15]....
        /*0104*/ 	.word	0xffffffff


	//   ....[16]....
        /*0108*/ 	.word	0xffffffff


	//   ....[17]....
        /*010c*/ 	.word	0xffffffff


	//   ....[18]....
        /*0110*/ 	.word	0xffffffff


	//   ....[19]....
        /*0114*/ 	.word	0xffffffff


	//   ....[20]....
        /*0118*/ 	.word	0xffffffff


	//   ....[21]....
        /*011c*/ 	.word	0xffffffff


	//   ....[22]....
        /*0120*/ 	.word	0xffffffff


	//   ....[23]....
        /*0124*/ 	.word	0xffffffff


	//   ....[24]....
        /*0128*/ 	.word	0xffffffff


	//   ....[25]....
        /*012c*/ 	.word	0xffffffff


	//   ....[26]....
        /*0130*/ 	.word	0xffffffff


	//   ....[27]....
        /*0134*/ 	.word	0xffffffff


	//   ....[28]....
        /*0138*/ 	.word	0xffffffff


	//   ....[29]....
        /*013c*/ 	.word	0xffffffff


	//   ....[30]....
        /*0140*/ 	.word	0xffffffff


	//   ....[31]....
        /*0144*/ 	.word	0xffffffff


	//   ....[32]....
        /*0148*/ 	.word	0xffffffff


	//   ....[33]....
        /*014c*/ 	.word	0xffffffff


	//   ....[34]....
        /*0150*/ 	.word	0xffffffff


	//   ....[35]....
        /*0154*/ 	.word	0xffffffff


	//   ....[36]....
        /*0158*/ 	.word	0xffffffff


	//   ....[37]....
        /*015c*/ 	.word	0xffffffff


	//   ....[38]....
        /*0160*/ 	.word	0xffffffff


	//   ....[39]....
        /*0164*/ 	.word	0xffffffff


	//   ....[40]....
        /*0168*/ 	.word	0xffffffff


	//   ....[41]....
        /*016c*/ 	.word	0xffffffff


	//   ....[42]....
        /*0170*/ 	.word	0xffffffff


	//   ....[43]....
        /*0174*/ 	.word	0xffffffff


	//   ....[44]....
        /*0178*/ 	.word	0xffffffff


	//   ....[45]....
        /*017c*/ 	.word	0xffffffff


	//   ....[46]....
        /*0180*/ 	.word	0xffffffff


	//   ....[47]....
        /*0184*/ 	.word	0xffffffff


	//   ....[48]....
        /*0188*/ 	.word	0xffffffff


	//   ....[49]....
        /*018c*/ 	.word	0xffffffff


	//   ....[50]....
        /*0190*/ 	.word	0xffffffff


	//   ....[51]....
        /*0194*/ 	.word	0xffffffff


	//   ....[52]....
        /*0198*/ 	.word	0xffffffff


	//   ....[53]....
        /*019c*/ 	.word	0xffffffff


	//   ....[54]....
        /*01a0*/ 	.word	0xffffffff


	//   ....[55]....
        /*01a4*/ 	.word	0xffffffff


	//   ....[56]....
        /*01a8*/ 	.word	0xffffffff


	//   ....[57]....
        /*01ac*/ 	.word	0xffffffff


	//   ....[58]....
        /*01b0*/ 	.word	0xffffffff


	//   ....[59]....
        /*01b4*/ 	.word	0xffffffff


	//   ....[60]....
        /*01b8*/ 	.word	0xffffffff


	//   ....[61]....
        /*01bc*/ 	.word	0xffffffff


	//   ....[62]....
        /*01c0*/ 	.word	0xffffffff


	//   ....[63]....
        /*01c4*/ 	.word	0xffffffff


	//   ....[64]....
        /*01c8*/ 	.word	0xffffffff


	//   ....[65]....
        /*01cc*/ 	.word	0xffffffff


	//   ....[66]....
        /*01d0*/ 	.word	0xffffffff


	//   ....[67]....
        /*01d4*/ 	.word	0xffffffff


	//   ....[68]....
        /*01d8*/ 	.word	0xffffffff


	//   ....[69]....
        /*01dc*/ 	.word	0xffffffff


	//   ....[70]....
        /*01e0*/ 	.word	0xffffffff


	//   ....[71]....
        /*01e4*/ 	.word	0xffffffff


	//   ....[72]....
        /*01e8*/ 	.word	0xffffffff


	//   ....[73]....
        /*01ec*/ 	.word	0xffffffff


	//   ....[74]....
        /*01f0*/ 	.word	0xffffffff


	//   ....[75]....
        /*01f4*/ 	.word	0xffffffff


	//   ....[76]....
        /*01f8*/ 	.word	0xffffffff


	//   ....[77]....
        /*01fc*/ 	.word	0xffffffff


	//   ....[78]....
        /*0200*/ 	.word	0xffffffff


	//   ....[79]....
        /*0204*/ 	.word	0xffffffff


	//   ....[80]....
        /*0208*/ 	.word	0xffffffff


	//   ....[81]....
        /*020c*/ 	.word	0xffffffff


	//   ....[82]....
        /*0210*/ 	.word	0xffffffff


	//   ....[83]....
        /*0214*/ 	.word	0xffffffff


	//   ....[84]....
        /*0218*/ 	.word	0xffffffff


	//   ....[85]....
        /*021c*/ 	.word	0xffffffff


	//   ....[86]....
        /*0220*/ 	.word	0xffffffff


	//   ....[87]....
        /*0224*/ 	.word	0xffffffff


	//   ....[88]....
        /*0228*/ 	.word	0xffffffff


	//   ....[89]....
        /*022c*/ 	.word	0xffffffff


	//   ....[90]....
        /*0230*/ 	.word	0xffffffff


	//   ....[91]....
        /*0234*/ 	.word	0xffffffff


	//   ....[92]....
        /*0238*/ 	.word	0xffffffff


	//   ....[93]....
        /*023c*/ 	.word	0xffffffff


	//   ....[94]....
        /*0240*/ 	.word	0xffffffff


	//   ....[95]....
        /*0244*/ 	.word	0xffffffff


	//   ....[96]....
        /*0248*/ 	.word	0xffffffff


	//   ....[97]....
        /*024c*/ 	.word	0xffffffff


	//   ....[98]....
        /*0250*/ 	.word	0xffffffff


	//   ....[99]....
        /*0254*/ 	.word	0xffffffff


	//   ....[100]....
        /*0258*/ 	.word	0xffffffff


	//   ....[101]....
        /*025c*/ 	.word	0xffffffff


	//   ....[102]....
        /*0260*/ 	.word	0xffffffff


	//   ....[103]....
        /*0264*/ 	.word	0xffffffff


	//   ....[104]....
        /*0268*/ 	.word	0xffffffff


	//   ....[105]....
        /*026c*/ 	.word	0xffffffff


	//   ....[106]....
        /*0270*/ 	.word	0x0500003c


	//   ....[107]....
        /*0274*/ 	.word	0x0500003c


	//   ....[108]....
        /*0278*/ 	.word	0x0500003c


	//   ....[109]....
        /*027c*/ 	.word	0x0500003c


	//   ....[110]....
        /*0280*/ 	.word	0x0500003c


	//   ....[111]....
        /*0284*/ 	.word	0x0500003c


	//   ....[112]....
        /*0288*/ 	.word	0x0500003c


	//   ....[113]....
        /*028c*/ 	.word	0x0500003c


	//   ....[114]....
        /*0290*/ 	.word	0x0500003c


	//   ....[115]....
        /*0294*/ 	.word	0x0500003c


	//   ....[116]....
        /*0298*/ 	.word	0x0500003c


	//   ....[117]....
        /*029c*/ 	.word	0x0500003c


	//   ....[118]....
        /*02a0*/ 	.word	0x0500003c


	//   ....[119]....
        /*02a4*/ 	.word	0x0500003c


	//   ....[120]....
        /*02a8*/ 	.word	0x0500003c


	//   ....[121]....
        /*02ac*/ 	.word	0x0500003c


	//   ....[122]....
        /*02b0*/ 	.word	0x0500003c


	//   ....[123]....
        /*02b4*/ 	.word	0x0500003c


	//   ....[124]....
        /*02b8*/ 	.word	0x0500003c


	//   ....[125]....
        /*02bc*/ 	.word	0x0500003c


	//   ....[126]....
        /*02c0*/ 	.word	0x0500003c


	//   ....[127]....
        /*02c4*/ 	.word	0x0500003c


	//   ....[128]....
        /*02c8*/ 	.word	0x0500003c


	//   ....[129]....
        /*02cc*/ 	.word	0x0500003c


	//   ....[130]....
        /*02d0*/ 	.word	0x0500003c


	//   ....[131]....
        /*02d4*/ 	.word	0x0500003c


	//   ....[132]....
        /*02d8*/ 	.word	0x0500003c


	//   ....[133]....
        /*02dc*/ 	.word	0x0500003c


	//   ....[134]....
        /*02e0*/ 	.word	0x0500003c


	//   ....[135]....
        /*02e4*/ 	.word	0x0500003c


	//   ....[136]....
        /*02e8*/ 	.word	0x0500003c


	//   ....[137]....
        /*02ec*/ 	.word	0x0500003c


	//   ....[138]....
        /*02f0*/ 	.word	0x0500003c


	//   ....[139]....
        /*02f4*/ 	.word	0x0500003c


	//   ....[140]....
        /*02f8*/ 	.word	0x0500003c


	//   ....[141]....
        /*02fc*/ 	.word	0x0500003c


	//   ....[142]....
        /*0300*/ 	.word	0x0500003c


	//   ....[143]....
        /*0304*/ 	.word	0x0500003c


	//   ....[144]....
        /*0308*/ 	.word	0x0500003c


	//   ....[145]....
        /*030c*/ 	.word	0x0500003c


	//   ....[146]....
        /*0310*/ 	.word	0x0500003c


	//   ....[147]....
        /*0314*/ 	.word	0x0500003c


	//   ....[148]....
        /*0318*/ 	.word	0x0500003c


	//   ....[149]....
        /*031c*/ 	.word	0x0500003c


	//   ....[150]....
        /*0320*/ 	.word	0x0500003c


	//   ....[151]....
        /*0324*/ 	.word	0x0500003c


	//   ....[152]....
        /*0328*/ 	.word	0x0500003c


	//   ....[153]....
        /*032c*/ 	.word	0x0500003c


	//   ....[154]....
        /*0330*/ 	.word	0x0500003c


	//   ....[155]....
        /*0334*/ 	.word	0x0500003c


	//   ....[156]....
        /*0338*/ 	.word	0x0500003c


	//   ....[157]....
        /*033c*/ 	.word	0x0500003c


	//----- nvinfo : EIATTR_COOP_GROUP_INSTR_OFFSETS
	.align		4
.L_892:
        /*0340*/ 	.byte	0x04, 0x28
        /*0342*/ 	.short	(.L_894 - .L_893)


	//   ....[0]....
.L_893:
        /*0344*/ 	.word	0x00000460


	//   ....[1]....
        /*0348*/ 	.word	0x00000770


	//   ....[2]....
        /*034c*/ 	.word	0x00001120


	//   ....[3]....
        /*0350*/ 	.word	0x000011f0


	//   ....[4]....
        /*0354*/ 	.word	0x00001280


	//   ....[5]....
        /*0358*/ 	.word	0x00001330


	//   ....[6]....
        /*035c*/ 	.word	0x000013e0


	//   ....[7]....
        /*0360*/ 	.word	0x00001420


	//   ....[8]....
        /*0364*/ 	.word	0x00001450


	//   ....[9]....
        /*0368*/ 	.word	0x00001490


	//   ....[10]....
        /*036c*/ 	.word	0x000014e0


	//   ....[11]....
        /*0370*/ 	.word	0x00001510


	//   ....[12]....
        /*0374*/ 	.word	0x000015d0


	//   ....[13]....
        /*0378*/ 	.word	0x000015e0


	//   ....[14]....
        /*037c*/ 	.word	0x000021f0


	//   ....[15]....
        /*0380*/ 	.word	0x00002250


	//   ....[16]....
        /*0384*/ 	.word	0x00002290


	//   ....[17]....
        /*0388*/ 	.word	0x000022d0


	//   ....[18]....
        /*038c*/ 	.word	0x00002310


	//   ....[19]....
        /*0390*/ 	.word	0x00002350


	//   ....[20]....
        /*0394*/ 	.word	0x000023a0


	//   ....[21]....
        /*0398*/ 	.word	0x000023d0


	//   ....[22]....
        /*039c*/ 	.word	0x00002440


	//   ....[23]....
        /*03a0*/ 	.word	0x00002450


	//   ....[24]....
        /*03a4*/ 	.word	0x00002500


	//   ....[25]....
        /*03a8*/ 	.word	0x00002620


	//   ....[26]....
        /*03ac*/ 	.word	0x00002af0


	//   ....[27]....
        /*03b0*/ 	.word	0x00002b70


	//   ....[28]....
        /*03b4*/ 	.word	0x00002bf0


	//   ....[29]....
        /*03b8*/ 	.word	0x00002c10


	//   ....[30]....
        /*03bc*/ 	.word	0x00002c80


	//   ....[31]....
        /*03c0*/ 	.word	0x00002ca0


	//   ....[32]....
        /*03c4*/ 	.word	0x00002d10


	//   ....[33]....
        /*03c8*/ 	.word	0x00002d20


	//   ....[34]....
        /*03cc*/ 	.word	0x00002d80


	//   ....[35]....
        /*03d0*/ 	.word	0x00002db0


	//   ....[36]....
        /*03d4*/ 	.word	0x00002e50


	//   ....[37]....
        /*03d8*/ 	.word	0x00002e70


	//   ....[38]....
        /*03dc*/ 	.word	0x00002e80


	//   ....[39]....
        /*03e0*/ 	.word	0x00003130


	//   ....[40]....
        /*03e4*/ 	.word	0x000031a0


	//   ....[41]....
        /*03e8*/ 	.word	0x00003250


	//   ....[42]....
        /*03ec*/ 	.word	0x00003260


	//   ....[43]....
        /*03f0*/ 	.word	0x00003280


	//   ....[44]....
        /*03f4*/ 	.word	0x000032f0


	//   ....[45]....
        /*03f8*/ 	.word	0x00003300


	//   ....[46]....
        /*03fc*/ 	.word	0x00003370


	//   ....[47]....
        /*0400*/ 	.word	0x00003390


	//   ....[48]....
        /*0404*/ 	.word	0x00003420


	//   ....[49]....
        /*0408*/ 	.word	0x00003430


	//   ....[50]....
        /*040c*/ 	.word	0x00003490


	//   ....[51]....
        /*0410*/ 	.word	0x000034a0


	//   ....[52]....
        /*0414*/ 	.word	0x00004120


	//   ....[53]....
        /*0418*/ 	.word	0x00004bb0


	//   ....[54]....
        /*041c*/ 	.word	0x00005100


	//   ....[55]....
        /*0420*/ 	.word	0x00005b90


	//   ....[56]....
        /*0424*/ 	.word	0x00005df0


	//   ....[57]....
        /*0428*/ 	.word	0x00005e30


	//   ....[58]....
        /*042c*/ 	.word	0x00005e80


	//   ....[59]....
        /*0430*/ 	.word	0x00005eb0


	//   ....[60]....
        /*0434*/ 	.word	0x00005ef0


	//   ....[61]....
        /*0438*/ 	.word	0x00005f40


	//   ....[62]....
        /*043c*/ 	.word	0x00005f80


	//   ....[63]....
        /*0440*/ 	.word	0x00005fb0


	//   ....[64]....
        /*0444*/ 	.word	0x00005ff0


	//   ....[65]....
        /*0448*/ 	.word	0x00006050


	//   ....[66]....
        /*044c*/ 	.word	0x000060c0


	//   ....[67]....
        /*0450*/ 	.word	0x00007270


	//   ....[68]....
        /*0454*/ 	.word	0x00007370


	//   ....[69]....
        /*0458*/ 	.word	0x000073a0


	//   ....[70]....
        /*045c*/ 	.word	0x000073e0


	//   ....[71]....
        /*0460*/ 	.word	0x00007430


	//   ....[72]....
        /*0464*/ 	.word	0x00007450


	//   ....[73]....
        /*0468*/ 	.word	0x000074c0


	//   ....[74]....
        /*046c*/ 	.word	0x000074e0


	//   ....[75]....
        /*0470*/ 	.word	0x00007520


	//   ....[76]....
        /*0474*/ 	.word	0x00007550


	//   ....[77]....
        /*0478*/ 	.word	0x000076c0


	//   ....[78]....
        /*047c*/ 	.word	0x00007880


	//   ....[79]....
        /*0480*/ 	.word	0x00007c30


	//   ....[80]....
        /*0484*/ 	.word	0x00007cb0


	//   ....[81]....
        /*0488*/ 	.word	0x00007d90


	//   ....[82]....
        /*048c*/ 	.word	0x00007da0


	//   ....[83]....
        /*0490*/ 	.word	0x00007e20


	//   ....[84]....
        /*0494*/ 	.word	0x00007e30


	//   ....[85]....
        /*0498*/ 	.word	0x00007ea0


	//   ....[86]....
        /*049c*/ 	.word	0x00007eb0


	//   ....[87]....
        /*04a0*/ 	.word	0x00007f20


	//   ....[88]....
        /*04a4*/ 	.word	0x00007f30


	//   ....[89]....
        /*04a8*/ 	.word	0x00007fa0


	//   ....[90]....
        /*04ac*/ 	.word	0x00007fb0


	//   ....[91]....
        /*04b0*/ 	.word	0x00008030


	//   ....[92]....
        /*04b4*/ 	.word	0x00008250


	//   ....[93]....
        /*04b8*/ 	.word	0x000082c0


	//   ....[94]....
        /*04bc*/ 	.word	0x00008330


	//   ....[95]....
        /*04c0*/ 	.word	0x00008340


	//   ....[96]....
        /*04c4*/ 	.word	0x000083c0


	//   ....[97]....
        /*04c8*/ 	.word	0x000083d0


	//   ....[98]....
        /*04cc*/ 	.word	0x00008440


	//   ....[99]....
        /*04d0*/ 	.word	0x00008450


	//   ....[100]....
        /*04d4*/ 	.word	0x000084c0


	//   ....[101]....
        /*04d8*/ 	.word	0x000084d0


	//   ....[102]....
        /*04dc*/ 	.word	0x00008540


	//   ....[103]....
        /*04e0*/ 	.word	0x00008550


	//   ....[104]....
        /*04e4*/ 	.word	0x00008600


	//   ....[105]....
        /*04e8*/ 	.word	0x00009510


	//   ....[106]....
        /*04ec*/ 	.word	0x00009b40


	//   ....[107]....
        /*04f0*/ 	.word	0x00009c00


	//   ....[108]....
        /*04f4*/ 	.word	0x00009cd0


	//   ....[109]....
        /*04f8*/ 	.word	0x00009d40


	//   ....[110]....
        /*04fc*/ 	.word	0x00009e00


	//   ....[111]....
        /*0500*/ 	.word	0x00009e50


	//   ....[112]....
        /*0504*/ 	.word	0x00009ef0


	//   ....[113]....
        /*0508*/ 	.word	0x00009f40


	//   ....[114]....
        /*050c*/ 	.word	0x00009fb0


	//   ....[115]....
        /*0510*/ 	.word	0x0000a060


	//   ....[116]....
        /*0514*/ 	.word	0x0000a0d0


	//   ....[117]....
        /*0518*/ 	.word	0x0000a160


	//   ....[118]....
        /*051c*/ 	.word	0x0000a200


	//   ....[119]....
        /*0520*/ 	.word	0x0000a290


	//   ....[120]....
        /*0524*/ 	.word	0x0000a310


	//   ....[121]....
        /*0528*/ 	.word	0x0000a3e0


	//   ....[122]....
        /*052c*/ 	.word	0x0000a440


	//   ....[123]....
        /*0530*/ 	.word	0x0000a500


	//   ....[124]....
        /*0534*/ 	.word	0x0000a550


	//   ....[125]....
        /*0538*/ 	.word	0x0000a610


	//   ....[126]....
        /*053c*/ 	.word	0x0000a670


	//   ....[127]....
        /*0540*/ 	.word	0x0000a710


	//   ....[128]....
        /*0544*/ 	.word	0x0000a780


	//   ....[129]....
        /*0548*/ 	.word	0x0000a7e0


	//   ....[130]....
        /*054c*/ 	.word	0x0000a860


	//   ....[131]....
        /*0550*/ 	.word	0x0000a950


	//   ....[132]....
        /*0554*/ 	.word	0x0000a9d0


	//   ....[133]....
        /*0558*/ 	.word	0x0000aa50


	//   ....[134]....
        /*055c*/ 	.word	0x0000ab50


	//   ....[135]....
        /*0560*/ 	.word	0x0000aba0


	//   ....[136]....
        /*0564*/ 	.word	0x0000ac70


	//   ....[137]....
        /*0568*/ 	.word	0x0000acc0


	//   ....[138]....
        /*056c*/ 	.word	0x0000ad70


	//   ....[139]....
        /*0570*/ 	.word	0x0000adc0


	//   ....[140]....
        /*0574*/ 	.word	0x0000ae80


	//   ....[141]....
        /*0578*/ 	.word	0x0000aed0


	//   ....[142]....
        /*057c*/ 	.word	0x0000afa0


	//   ....[143]....
        /*0580*/ 	.word	0x0000aff0


	//   ....[144]....
        /*0584*/ 	.word	0x0000b0a0


	//   ....[145]....
        /*0588*/ 	.word	0x0000b110


	//   ....[146]....
        /*058c*/ 	.word	0x0000b190


	//   ....[147]....
        /*0590*/ 	.word	0x0000b250


	//   ....[148]....
        /*0594*/ 	.word	0x0000b2a0


	//   ....[149]....
        /*0598*/ 	.word	0x0000b360


	//   ....[150]....
        /*059c*/ 	.word	0x0000b3b0


	//   ....[151]....
        /*05a0*/ 	.word	0x0000b460


	//   ....[152]....
        /*05a4*/ 	.word	0x0000b4b0


	//   ....[153]....
        /*05a8*/ 	.word	0x0000b560


	//   ....[154]....
        /*05ac*/ 	.word	0x0000b5b0


	//   ....[155]....
        /*05b0*/ 	.word	0x0000b660


	//   ....[156]....
        /*05b4*/ 	.word	0x0000b6b0


	//   ....[157]....
        /*05b8*/ 	.word	0x0000b790


	//----- nvinfo : EIATTR_VRC_CTA_INIT_COUNT
	.align		4
.L_894:
        /*05bc*/ 	.byte	0x02, 0x4a
	.zero		1
	.zero		1


	//----- nvinfo : EIATTR_EXIT_INSTR_OFFSETS
	.align		4
        /*05c0*/ 	.byte	0x04, 0x1c
        /*05c2*/ 	.short	(.L_896 - .L_895)


	//   ....[0]....
.L_895:
        /*05c4*/ 	.word	0x000043f0


	//   ....[1]....
        /*05c8*/ 	.word	0x00004410


	//   ....[2]....
        /*05cc*/ 	.word	0x00009ad0


	//   ....[3]....
        /*05d0*/ 	.word	0x00009af0


	//----- nvinfo : EIATTR_MAX_THREADS
	.align		4
.L_896:
        /*05d4*/ 	.byte	0x04, 0x05
        /*05d6*/ 	.short	(.L_898 - .L_897)
.L_897:
        /*05d8*/ 	.word	0x000000e0
        /*05dc*/ 	.word	0x00000001
        /*05e0*/ 	.word	0x00000001


	//----- nvinfo : EIATTR_CRS_STACK_SIZE
	.align		4
.L_898:
        /*05e4*/ 	.byte	0x04, 0x1e
        /*05e6*/ 	.short	(.L_900 - .L_899)
.L_899:
        /*05e8*/ 	.word	0x00000000


	//----- nvinfo : EIATTR_CBANK_PARAM_SIZE
	.align		4
.L_900:
        /*05ec*/ 	.byte	0x03, 0x19
        /*05ee*/ 	.short	0x0038


	//----- nvinfo : EIATTR_PARAM_CBANK
	.align		4
        /*05f0*/ 	.byte	0x04, 0x0a
        /*05f2*/ 	.short	(.L_902 - .L_901)
	.align		4
.L_901:
        /*05f4*/ 	.word	index@(.nv.constant0._ZN3cub18CUB_300001_SM_10006detail11scan_by_key21DeviceScanByKeyKernelINS2_10policy_hubIPiiiN4cuda3std3__44plusIvEEE10Policy1000ES5_S5_S5_NS0_24ReduceByKeyScanTileStateIiiLb1EEENS8_8equal_toIvEESA_ijiiEEvT0_PT9_T1_T2_T3_iT4_T5_T6_T7_)
        /*05f8*/ 	.short	0x0380
        /*05fa*/ 	.short	0x0038


	//----- nvinfo : EIATTR_SW_WAR
	.align		4
.L_902:
        /*05fc*/ 	.byte	0x04, 0x36
        /*05fe*/ 	.short	(.L_904 - .L_903)
.L_903:
        /*0600*/ 	.word	0x00000008
.L_904:


//--------------------- .nv.info._ZN3cub18CUB_300001_SM_10006detail11scan_by_key25DeviceScanByKeyInitKernelINS0_24ReduceByKeyScanTileStateIiiLb1EEEPijEEvT_T0_PN4cuda3std3__415iterator_traitsIS8_vE10value_typeET1_i --------------------------
	.section	.nv.info._ZN3cub18CUB_300001_SM_10006detail11scan_by_key25DeviceScanByKeyInitKernelINS0_24ReduceByKeyScanTileStateIiiLb1EEEPijEEvT_T0_PN4cuda3std3__415iterator_traitsIS8_vE10value_typeET1_i,"",@"SHT_CUDA_INFO"
	.sectionflags	@""
	.align	4


	//----- nvinfo : EIATTR_CUDA_API_VERSION
	.align		4
        /*0000*/ 	.byte	0x04, 0x37
        /*0002*/ 	.short	(.L_906 - .L_905)
.L_905:
        /*0004*/ 	.word	0x00000082


	//----- nvinfo : EIATTR_KPARAM_INFO
	.align		4
.L_906:
        /*0008*/ 	.byte	0x04, 0x17
        /*000a*/ 	.short	(.L_908 - .L_907)
.L_907:
        /*000c*/ 	.word	0x00000000
        /*0010*/ 	.short	0x0004
        /*0012*/ 	.short	0x001c
        /*0014*/ 	.byte	0x00, 0xf0, 0x11, 0x00


	//----- nvinfo : EIATTR_KPARAM_INFO
	.align		4
.L_908:
        /*0018*/ 	.byte	0x04, 0x17
        /*001a*/ 	.short	(.L_910 - .L_909)
.L_909:
        /*001c*/ 	.word	0x00000000
        /*0020*/ 	.short	0x0003
        /*0022*/ 	.short	0x0018
        /*0024*/ 	.byte	0x00, 0xf0, 0x11, 0x00


	//----- nvinfo : EIATTR_KPARAM_INFO
	.align		4
.L_910:
        /*0028*/ 	.byte	0x04, 0x17
        /*002a*/ 	.short	(.L_912 - .L_911)
.L_911:
        /*002c*/ 	.word	0x00000000
        /*0030*/ 	.short	0x0002
        /*0032*/ 	.short	0x0010
        /*0034*/ 	.byte	0x00, 0xf5, 0x21, 0x00


	//----- nvinfo : EIATTR_KPARAM_INFO
	.align		4
.L_912:
        /*0038*/ 	.byte	0x04, 0x17
        /*003a*/ 	.short	(.L_914 - .L_913)
.L_913:
        /*003c*/ 	.word	0x00000000
        /*0040*/ 	.short	0x0001
        /*0042*/ 	.short	0x0008
        /*0044*/ 	.byte	0x00, 0xf5, 0x21, 0x00


	//----- nvinfo : EIATTR_KPARAM_INFO
	.align		4
.L_914:
        /*0048*/ 	.byte	0x04, 0x17
        /*004a*/ 	.short	(.L_916 - .L_915)
.L_915:
        /*004c*/ 	.word	0x00000000
        /*0050*/ 	.short	0x0000
        /*0052*/ 	.short	0x0000
        /*0054*/ 	.byte	0x00, 0xf0, 0x21, 0x00


	//----- nvinfo : EIATTR_SPARSE_MMA_MASK
	.align		4
.L_916:
        /*0058*/ 	.byte	0x03, 0x50
        /*005a*/ 	.short	0x0000


	//----- nvinfo : EIATTR_MAXREG_COUNT
	.align		4
        /*005c*/ 	.byte	0x03, 0x1b
        /*005e*/ 	.short	0x00ff


	//----- nvinfo : EIATTR_MERCURY_ISA_VERSION
	.align		4
        /*0060*/ 	.byte	0x03, 0x5f
        /*0062*/ 	.short	0x0101


	//----- nvinfo : EIATTR_VRC_CTA_INIT_COUNT
	.align		4
        /*0064*/ 	.byte	0x02, 0x4a
	.zero		1
	.zero		1


	//----- nvinfo : EIATTR_EXIT_INSTR_OFFSETS
	.align		4
        /*0068*/ 	.byte	0x04, 0x1c
        /*006a*/ 	.short	(.L_918 - .L_917)


	//   ....[0]....
.L_917:
        /*006c*/ 	.word	0x00000150


	//   ....[1]....
        /*0070*/ 	.word	0x000001e0


	//----- nvinfo : EIATTR_CBANK_PARAM_SIZE
	.align		4
.L_918:
        /*0074*/ 	.byte	0x03, 0x19
        /*0076*/ 	.short	0x0020


	//----- nvinfo : EIATTR_PARAM_CBANK
	.align		4
        /*0078*/ 	.byte	0x04, 0x0a
        /*007a*/ 	.short	(.L_920 - .L_919)
	.align		4
.L_919:
        /*007c*/ 	.word	index@(.nv.constant0._ZN3cub18CUB_300001_SM_10006detail11scan_by_key25DeviceScanByKeyInitKernelINS0_24ReduceByKeyScanTileStateIiiLb1EEEPijEEvT_T0_PN4cuda3std3__415iterator_traitsIS8_vE10value_typeET1_i)
        /*0080*/ 	.short	0x0380
        /*0082*/ 	.short	0x0020


	//----- nvinfo : EIATTR_SW_WAR
	.align		4
.L_920:
        /*0084*/ 	.byte	0x04, 0x36
        /*0086*/ 	.short	(.L_922 - .L_921)
.L_921:
        /*0088*/ 	.word	0x00000008
.L_922:


//--------------------- .nv.info._ZN3cub18CUB_300001_SM_10006detail9transform16transform_kernelINS2_10policy_hubILb1EN4cuda3std3__45tupleIJN6thrust24THRUST_300001_SM_1000_NS6detail15normal_iteratorINSA_10device_ptrIiEEEEEEEE10policy1000ElNSB_10functional5actorINSJ_9compositeIJNSJ_16operator_adaptorINS7_5minusIvEEEENSK_INSL_IJNSM_INS7_7modulusIvEEEENSK_INSJ_8argumentILj0EEEEENSK_INSJ_5valueIiEEEEEEEEESY_EEEEESF_JPiEEEvT0_iT1_T2_DpNS2_10kernel_argIT3_EE --------------------------
	.section	.nv.info._ZN3cub18CUB_300001_SM_10006detail9transform16transform_kernelINS2_10policy_hubILb1EN4cuda3std3__45tupleIJN6thrust24THRUST_300001_SM_1000_NS6detail15normal_iteratorINSA_10device_ptrIiEEEEEEEE10policy1000ElNSB_10functional5actorINSJ_9compositeIJNSJ_16operator_adaptorINS7_5minusIvEEEENSK_INSL_IJNSM_INS7_7modulusIvEEEENSK_INSJ_8argumentILj0EEEEENSK_INSJ_5valueIiEEEEEEEEESY_EEEEESF_JPiEEEvT0_iT1_T2_DpNS2_10kernel_argIT3_EE,"",@"SHT_CUDA_INFO"
	.sectionflags	@""
	.align	4


	//----- nvinfo : EIATTR_CUDA_API_VERSION
	.align		4
        /*0000*/ 	.byte	0x04, 0x37
        /*0002*/ 	.short	(.L_924 - .L_923)
.L_923:
        /*0004*/ 	.word	0x00000082


	//----- nvinfo : EIATTR_KPARAM_INFO
	.align		4
.L_924:
        /*0008*/ 	.byte	0x04, 0x17
        /*000a*/ 	.short	(.L_926 - .L_925)
.L_925:
        /*000c*/ 	.word	0x00000000
        /*0010*/ 	.short	0x0004
        /*0012*/ 	.short	0x0028
        /*0014*/ 	.byte	0x00, 0xf0, 0x41, 0x00


	//----- nvinfo : EIATTR_KPARAM_INFO
	.align		4
.L_926:
        /*0018*/ 	.byte	0x04, 0x17
        /*001a*/ 	.short	(.L_928 - .L_927)
.L_927:
        /*001c*/ 	.word	0x00000000
        /*0020*/ 	.short	0x0003
        /*0022*/ 	.short	0x0020
        /*0024*/ 	.byte	0x00, 0xf0, 0x21, 0x00


	//----- nvinfo : EIATTR_KPARAM_INFO
	.align		4
.L_928:
        /*0028*/ 	.byte	0x04, 0x17
        /*002a*/ 	.short	(.L_930 - .L_929)
.L_929:
        /*002c*/ 	.word	0x00000000
        /*0030*/ 	.short	0x0002
        /*0032*/ 	.short	0x000c
        /*0034*/ 	.byte	0x00, 0xf0, 0x41, 0x00


	//----- nvinfo : EIATTR_KPARAM_INFO
	.align		4
.L_930:
        /*0038*/ 	.byte	0x04, 0x17
        /*003a*/ 	.short	(.L_932 - .L_931)
.L_931:
        /*003c*/ 	.word	0x00000000
        /*0040*/ 	.short	0x0001
        /*0042*/ 	.short	0x0008
        /*0044*/ 	.byte	0x00, 0xf0, 0x11, 0x00


	//----- nvinfo : EIATTR_KPARAM_INFO
	.align		4
.L_932:
        /*0048*/ 	.byte	0x04, 0x17
        /*004a*/ 	.short	(.L_934 - .L_933)
.L_933:
        /*004c*/ 	.word	0x00000000
        /*0050*/ 	.short	0x0000
        /*0052*/ 	.short	0x0000
        /*0054*/ 	.byte	0x00, 0xf0, 0x21, 0x00


	//----- nvinfo : EIATTR_SPARSE_MMA_MASK
	.align		4
.L_934:
        /*0058*/ 	.byte	0x03, 0x50
        /*005a*/ 	.short	0x0000


	//----- nvinfo : EIATTR_MAXREG_COUNT
	.align		4
        /*005c*/ 	.byte	0x03, 0x1b
        /*005e*/ 	.short	0x00ff


	//----- nvinfo : EIATTR_MERCURY_ISA_VERSION
	.align		4
        /*0060*/ 	.byte	0x03, 0x5f
        /*0062*/ 	.short	0x0101


	//----- nvinfo : EIATTR_VRC_CTA_INIT_COUNT
	.align		4
        /*0064*/ 	.byte	0x02, 0x4a
	.zero		1
	.zero		1


	//----- nvinfo : EIATTR_EXIT_INSTR_OFFSETS
	.align		4
        /*0068*/ 	.byte	0x04, 0x1c
        /*006a*/ 	.short	(.L_936 - .L_935)


	//   ....[0]....
.L_935:
        /*006c*/ 	.word	0x000002a0


	//   ....[1]....
        /*0070*/ 	.word	0x000022f0


	//   ....[2]....
        /*0074*/ 	.word	0x00002c10


	//   ....[3]....
        /*0078*/ 	.word	0x00003090


	//   ....[4]....
        /*007c*/ 	.word	0x000030c0


	//   ....[5]....
        /*0080*/ 	.word	0x000032a0


	//   ....[6]....
        /*0084*/ 	.word	0x000032c0


	//   ....[7]....
        /*0088*/ 	.word	0x00004550


	//   ....[8]....
        /*008c*/ 	.word	0x00004a60


	//   ....[9]....
        /*0090*/ 	.word	0x00004d90


	//   ....[10]....
        /*0094*/ 	.word	0x00004f80


	//----- nvinfo : EIATTR_MAX_THREADS
	.align		4
.L_936:
        /*0098*/ 	.byte	0x04, 0x05
        /*009a*/ 	.short	(.L_938 - .L_937)
.L_937:
        /*009c*/ 	.word	0x00000080
        /*00a0*/ 	.word	0x00000001
        /*00a4*/ 	.word	0x00000001


	//----- nvinfo : EIATTR_CRS_STACK_SIZE
	.align		4
.L_938:
        /*00a8*/ 	.byte	0x04, 0x1e
        /*00aa*/ 	.short	(.L_940 - .L_939)
.L_939:
        /*00ac*/ 	.word	0x00000000


	//----- nvinfo : EIATTR_CBANK_PARAM_SIZE
	.align		4
.L_940:
        /*00b0*/ 	.byte	0x03, 0x19
        /*00b2*/ 	.short	0x0038


	//----- nvinfo : EIATTR_PARAM_CBANK
	.align		4
        /*00b4*/ 	.byte	0x04, 0x0a
        /*00b6*/ 	.short	(.L_942 - .L_941)
	.align		4
.L_941:
        /*00b8*/ 	.word	index@(.nv.constant0._ZN3cub18CUB_300001_SM_10006detail9transform16transform_kernelINS2_10policy_hubILb1EN4cuda3std3__45tupleIJN6thrust24THRUST_300001_SM_1000_NS6detail15normal_iteratorINSA_10device_ptrIiEEEEEEEE10policy1000ElNSB_10functional5actorINSJ_9compositeIJNSJ_16operator_adaptorINS7_5minusIvEEEENSK_INSL_IJNSM_INS7_7modulusIvEEEENSK_INSJ_8argumentILj0EEEEENSK_INSJ_5valueIiEEEEEEEEESY_EEEEESF_JPiEEEvT0_iT1_T2_DpNS2_10kernel_argIT3_EE)
        /*00bc*/ 	.short	0x0380
        /*00be*/ 	.short	0x0038


	//----- nvinfo : EIATTR_SW_WAR
	.align		4
.L_942:
        /*00c0*/ 	.byte	0x04, 0x36
        /*00c2*/ 	.short	(.L_944 - .L_943)
.L_943:
        /*00c4*/ 	.word	0x00000008
.L_944:


//--------------------- .nv.info._ZN3cub18CUB_300001_SM_10006detail9transform16transform_kernelINS2_10policy_hubILb1EN4cuda3std3__45tupleIJN6thrust24THRUST_300001_SM_1000_NS6detail15normal_iteratorINSA_10device_ptrIiEEEEEEEE10policy1000EiNSB_10functional5actorINSJ_9compositeIJNSJ_16operator_adaptorINS7_5minusIvEEEENSK_INSL_IJNSM_INS7_7modulusIvEEEENSK_INSJ_8argumentILj0EEEEENSK_INSJ_5valueIiEEEEEEEEESY_EEEEESF_JPiEEEvT0_iT1_T2_DpNS2_10kernel_argIT3_EE --------------------------
	.section	.nv.info._ZN3cub18CUB_300001_SM_10006detail9transform16transform_kernelINS2_10policy_hubILb1EN4cuda3std3__45tupleIJN6thrust24THRUST_300001_SM_1000_NS6detail15normal_iteratorINSA_10device_ptrIiEEEEEEEE10policy1000EiNSB_10functional5actorINSJ_9compositeIJNSJ_16operator_adaptorINS7_5minusIvEEEENSK_INSL_IJNSM_INS7_7modulusIvEEEENSK_INSJ_8argumentILj0EEEEENSK_INSJ_5valueIiEEEEEEEEESY_EEEEESF_JPiEEEvT0_iT1_T2_DpNS2_10kernel_argIT3_EE,"",@"SHT_CUDA_INFO"
	.sectionflags	@""
	.align	4


	//----- nvinfo : EIATTR_CUDA_API_VERSION
	.align		4
        /*0000*/ 	.byte	0x04, 0x37
        /*0002*/ 	.short	(.L_946 - .L_945)
.L_945:
        /*0004*/ 	.word	0x00000082


	//----- nvinfo : EIATTR_KPARAM_INFO
	.align		4
.L_946:
        /*0008*/ 	.byte	0x04, 0x17
        /*000a*/ 	.short	(.L_948 - .L_947)
.L_947:
        /*000c*/ 	.word	0x00000000
        /*0010*/ 	.short	0x0004
        /*0012*/ 	.short	0x0020
        /*0014*/ 	.byte	0x00, 0xf0, 0x41, 0x00


	//----- nvinfo : EIATTR_KPARAM_INFO
	.align		4
.L_948:
        /*0018*/ 	.byte	0x04, 0x17
        /*001a*/ 	.short	(.L_950 - .L_949)
.L_949:
        /*001c*/ 	.word	0x00000000
        /*0020*/ 	.short	0x0003
        /*0022*/ 	.short	0x0018
        /*0024*/ 	.byte	0x00, 0xf0, 0x21, 0x00


	//----- nvinfo : EIATTR_KPARAM_INFO
	.align		4
.L_950:
        /*0028*/ 	.byte	0x04, 0x17
        /*002a*/ 	.short	(.L_952 - .L_951)
.L_951:
        /*002c*/ 	.word	0x00000000
        /*0030*/ 	.short	0x0002
        /*0032*/ 	.short	0x0008
        /*0034*/ 	.byte	0x00, 0xf0, 0x41, 0x00


	//----- nvinfo : EIATTR_KPARAM_INFO
	.align		4
.L_952:
        /*0038*/ 	.byte	0x04, 0x17
        /*003a*/ 	.short	(.L_954 - .L_953)
.L_953:
        /*003c*/ 	.word	0x00000000
        /*0040*/ 	.short	0x0001
        /*0042*/ 	.short	0x0004
        /*0044*/ 	.byte	0x00, 0xf0, 0x11, 0x00


	//----- nvinfo : EIATTR_KPARAM_INFO
	.align		4
.L_954:
        /*0048*/ 	.byte	0x04, 0x17
        /*004a*/ 	.short	(.L_956 - .L_955)
.L_955:
        /*004c*/ 	.word	0x00000000
        /*0050*/ 	.short	0x0000
        /*0052*/ 	.short	0x0000
        /*0054*/ 	.byte	0x00, 0xf0, 0x11, 0x00


	//----- nvinfo : EIATTR_SPARSE_MMA_MASK
	.align		4
.L_956:
        /*0058*/ 	.byte	0x03, 0x50
        /*005a*/ 	.short	0x0000


	//----- nvinfo : EIATTR_MAXREG_COUNT
	.align		4
        /*005c*/ 	.byte	0x03, 0x1b
        /*005e*/ 	.short	0x00ff


	//----- nvinfo : EIATTR_MERCURY_ISA_VERSION
	.align		4
        /*0060*/ 	.byte	0x03, 0x5f
        /*0062*/ 	.short	0x0101


	//----- nvinfo : EIATTR_VRC_CTA_INIT_COUNT
	.align		4
        /*0064*/ 	.byte	0x02, 0x4a
	.zero		1
	.zero		1


	//----- nvinfo : EIATTR_EXIT_INSTR_OFFSETS
	.align		4
        /*0068*/ 	.byte	0x04, 0x1c
        /*006a*/ 	.short	(.L_958 - .L_957)


	//   ....[0]....
.L_957:
        /*006c*/ 	.word	0x00000220


	//   ....[1]....
        /*0070*/ 	.word	0x00001480


	//   ....[2]....
        /*0074*/ 	.word	0x00001970


	//   ....[3]....
        /*0078*/ 	.word	0x00001ca0


	//   ....[4]....
        /*007c*/ 	.word	0x00001e80


	//   ....[5]....
        /*0080*/ 	.word	0x00001ea0


	//   ....[6]....
        /*0084*/ 	.word	0x00002e60


	//   ....[7]....
        /*0088*/ 	.word	0x00003790


	//   ....[8]....
        /*008c*/ 	.word	0x00003c50


	//   ....[9]....
        /*0090*/ 	.word	0x00003c80


	//   ....[10]....
        /*0094*/ 	.word	0x00003e50


	//----- nvinfo : EIATTR_MAX_THREADS
	.align		4
.L_958:
        /*0098*/ 	.byte	0x04, 0x05
        /*009a*/ 	.short	(.L_960 - .L_959)
.L_959:
        /*009c*/ 	.word	0x00000080
        /*00a0*/ 	.word	0x00000001
        /*00a4*/ 	.word	0x00000001


	//----- nvinfo : EIATTR_CRS_STACK_SIZE
	.align		4
.L_960:
        /*00a8*/ 	.byte	0x04, 0x1e
        /*00aa*/ 	.short	(.L_962 - .L_961)
.L_961:
        /*00ac*/ 	.word	0x00000000


	//----- nvinfo : EIATTR_CBANK_PARAM_SIZE
	.align		4
.L_962:
        /*00b0*/ 	.byte	0x03, 0x19
        /*00b2*/ 	.short	0x0030


	//----- nvinfo : EIATTR_PARAM_CBANK
	.align		4
        /*00b4*/ 	.byte	0x04, 0x0a
        /*00b6*/ 	.short	(.L_964 - .L_963)
	.align		4
.L_963:
        /*00b8*/ 	.word	index@(.nv.constant0._ZN3cub18CUB_300001_SM_10006detail9transform16transform_kernelINS2_10policy_hubILb1EN4cuda3std3__45tupleIJN6thrust24THRUST_300001_SM_1000_NS6detail15normal_iteratorINSA_10device_ptrIiEEEEEEEE10policy1000EiNSB_10functional5actorINSJ_9compositeIJNSJ_16operator_adaptorINS7_5minusIvEEEENSK_INSL_IJNSM_INS7_7modulusIvEEEENSK_INSJ_8argumentILj0EEEEENSK_INSJ_5valueIiEEEEEEEEESY_EEEEESF_JPiEEEvT0_iT1_T2_DpNS2_10kernel_argIT3_EE)
        /*00bc*/ 	.short	0x0380
        /*00be*/ 	.short	0x0030


	//----- nvinfo : EIATTR_SW_WAR
	.align		4
.L_964:
        /*00c0*/ 	.byte	0x04, 0x36
        /*00c2*/ 	.short	(.L_966 - .L_965)
.L_965:
        /*00c4*/ 	.word	0x00000008
.L_966:


//--------------------- .nv.info._ZN3cub18CUB_300001_SM_10006detail8for_each13static_kernelINS2_12policy_hub_t12policy_500_tElN6thrust24THRUST_300001_SM_1000_NS8cuda_cub10__tabulate7functorINS7_6detail15normal_iteratorINS7_10device_ptrIiEEEENSB_10functional5actorINSG_9compositeIJNSG_16operator_adaptorIN4cuda3std3__47dividesIvEEEENSH_INSG_8argumentILj0EEEEENSH_INSG_5valueIiEEEEEEEEElEEEEvT0_T1_ --------------------------
	.section	.nv.info._ZN3cub18CUB_300001_SM_10006detail8for_each13static_kernelINS2_12policy_hub_t12policy_500_tElN6thrust24THRUST_300001_SM_1000_NS8cuda_cub10__tabulate7functorINS7_6detail15normal_iteratorINS7_10device_ptrIiEEEENSB_10functional5actorINSG_9compositeIJNSG_16operator_adaptorIN4cuda3std3__47dividesIvEEEENSH_INSG_8argumentILj0EEEEENSH_INSG_5valueIiEEEEEEEEElEEEEvT0_T1_,"",@"SHT_CUDA_INFO"
	.sectionflags	@""
	.align	4


	//----- nvinfo : EIATTR_CUDA_API_VERSION
	.align		4
        /*0000*/ 	.byte	0x04, 0x37
        /*0002*/ 	.short	(.L_968 - .L_967)
.L_967:
        /*0004*/ 	.word	0x00000082


	//----- nvinfo : EIATTR_KPARAM_INFO
	.align		4
.L_968:
        /*0008*/ 	.byte	0x04, 0x17
        /*000a*/ 	.short	(.L_970 - .L_969)
.L_969:
        /*000c*/ 	.word	0x00000000
        /*0010*/ 	.short	0x0001
        /*0012*/ 	.short	0x0008
        /*0014*/ 	.byte	0x00, 0xf0, 0x41, 0x00


	//----- nvinfo : EIATTR_KPARAM_INFO
	.align		4
.L_970:
        /*0018*/ 	.byte	0x04, 0x17
        /*001a*/ 	.short	(.L_972 - .L_971)
.L_971:
        /*001c*/ 	.word	0x00000000
        /*0020*/ 	.short	0x0000
        /*0022*/ 	.short	0x0000
        /*0024*/ 	.byte	0x00, 0xf0, 0x21, 0x00


	//----- nvinfo : EIATTR_SPARSE_MMA_MASK
	.align		4
.L_972:
        /*0028*/ 	.byte	0x03, 0x50
        /*002a*/ 	.short	0x0000


	//----- nvinfo : EIATTR_MAXREG_COUNT
	.align		4
        /*002c*/ 	.byte	0x03, 0x1b
        /*002e*/ 	.short	0x00ff


	//----- nvinfo : EIATTR_MERCURY_ISA_VERSION
	.align		4
        /*0030*/ 	.byte	0x03, 0x5f
        /*0032*/ 	.short	0x0101


	//----- nvinfo : EIATTR_VRC_CTA_INIT_COUNT
	.align		4
        /*0034*/ 	.byte	0x02, 0x4a
	.zero		1
	.zero		1


	//----- nvinfo : EIATTR_EXIT_INSTR_OFFSETS
	.align		4
        /*0038*/ 	.byte	0x04, 0x1c
        /*003a*/ 	.short	(.L_974 - .L_973)


	//   ....[0]....
.L_973:
        /*003c*/ 	.word	0x000004a0


	//   ....[1]....
        /*0040*/ 	.word	0x00000500


	//   ....[2]....
        /*0044*/ 	.word	0x00000810


	//   ....[3]....
        /*0048*/ 	.word	0x00000a60


	//----- nvinfo : EIATTR_MAX_THREADS
	.align		4
.L_974:
        /*004c*/ 	.byte	0x04, 0x05
        /*004e*/ 	.short	(.L_976 - .L_975)
.L_975:
        /*0050*/ 	.word	0x00000100
        /*0054*/ 	.word	0x00000001
        /*0058*/ 	.word	0x00000001


	//----- nvinfo : EIATTR_CRS_STACK_SIZE
	.align		4
.L_976:
        /*005c*/ 	.byte	0x04, 0x1e
        /*005e*/ 	.short	(.L_978 - .L_977)
.L_977:
        /*0060*/ 	.word	0x00000000


	//----- nvinfo : EIATTR_CBANK_PARAM_SIZE
	.align		4
.L_978:
        /*0064*/ 	.byte	0x03, 0x19
        /*0066*/ 	.short	0x0018


	//----- nvinfo : EIATTR_PARAM_CBANK
	.align		4
        /*0068*/ 	.byte	0x04, 0x0a
        /*006a*/ 	.short	(.L_980 - .L_979)
	.align		4
.L_979:
        /*006c*/ 	.word	index@(.nv.constant0._ZN3cub18CUB_300001_SM_10006detail8for_each13static_kernelINS2_12policy_hub_t12policy_500_tElN6thrust24THRUST_300001_SM_1000_NS8cuda_cub10__tabulate7functorINS7_6detail15normal_iteratorINS7_10device_ptrIiEEEENSB_10functional5actorINSG_9compositeIJNSG_16operator_adaptorIN4cuda3std3__47dividesIvEEEENSH_INSG_8argumentILj0EEEEENSH_INSG_5valueIiEEEEEEEEElEEEEvT0_T1_)
        /*0070*/ 	.short	0x0380
        /*0072*/ 	.short	0x0018


	//----- nvinfo : EIATTR_SW_WAR
	.align		4
.L_980:
        /*0074*/ 	.byte	0x04, 0x36
        /*0076*/ 	.short	(.L_982 - .L_981)
.L_981:
        /*0078*/ 	.word	0x00000008
.L_982:


//--------------------- .nv.info._ZN3cub18CUB_300001_SM_10006detail8for_each13static_kernelINS2_12policy_hub_t12policy_500_tElN6thrust24THRUST_300001_SM_1000_NS8cuda_cub10__tabulate7functorINS7_6detail15normal_iteratorINS7_10device_ptrIiEEEENS7_6system6detail7generic6detail22compute_sequence_valueIivEElEEEEvT0_T1_ --------------------------
	.section	.nv.info._ZN3cub18CUB_300001_SM_10006detail8for_each13static_kernelINS2_12policy_hub_t12policy_500_tElN6thrust24THRUST_300001_SM_1000_NS8cuda_cub10__tabulate7functorINS7_6detail15normal_iteratorINS7_10device_ptrIiEEEENS7_6system6detail7generic6detail22compute_sequence_valueIivEElEEEEvT0_T1_,"",@"SHT_CUDA_INFO"
	.sectionflags	@""
	.align	4


	//----- nvinfo : EIATTR_CUDA_API_VERSION
	.align		4
        /*0000*/ 	.byte	0x04, 0x37
        /*0002*/ 	.short	(.L_984 - .L_983)
.L_983:
        /*0004*/ 	.word	0x00000082


	//----- nvinfo : EIATTR_KPARAM_INFO
	.align		4
.L_984:
        /*0008*/ 	.byte	0x04, 0x17
        /*000a*/ 	.short	(.L_986 - .L_985)
.L_985:
        /*000c*/ 	.word	0x00000000
        /*0010*/ 	.short	0x0001
        /*0012*/ 	.short	0x0008
        /*0014*/ 	.byte	0x00, 0xf0, 0x41, 0x00


	//----- nvinfo : EIATTR_KPARAM_INFO
	.align		4
.L_986:
        /*0018*/ 	.byte	0x04, 0x17
        /*001a*/ 	.short	(.L_988 - .L_987)
.L_987:
        /*001c*/ 	.word	0x00000000
        /*0020*/ 	.short	0x0000
        /*0022*/ 	.short	0x0000
        /*0024*/ 	.byte	0x00, 0xf0, 0x21, 0x00


	//----- nvinfo : EIATTR_SPARSE_MMA_MASK
	.align		4
.L_988:
        /*0028*/ 	.byte	0x03, 0x50
        /*002a*/ 	.short	0x0000


	//----- nvinfo : EIATTR_MAXREG_COUNT
	.align		4
        /*002c*/ 	.byte	0x03, 0x1b
        /*002e*/ 	.short	0x00ff


	//----- nvinfo : EIATTR_MERCURY_ISA_VERSION
	.align		4
        /*0030*/ 	.byte	0x03, 0x5f
        /*0032*/ 	.short	0x0101


	//----- nvinfo : EIATTR_VRC_CTA_INIT_COUNT
	.align		4
        /*0034*/ 	.byte	0x02, 0x4a
	.zero		1
	.zero		1


	//----- nvinfo : EIATTR_EXIT_INSTR_OFFSETS
	.align		4
        /*0038*/ 	.byte	0x04, 0x1c
        /*003a*/ 	.short	(.L_990 - .L_989)


	//   ....[0]....
.L_989:
        /*003c*/ 	.word	0x00000160


	//   ....[1]....
        /*0040*/ 	.word	0x000002b0


	//   ....[2]....
        /*0044*/ 	.word	0x00000340


	//----- nvinfo : EIATTR_MAX_THREADS
	.align		4
.L_990:
        /*0048*/ 	.byte	0x04, 0x05
        /*004a*/ 	.short	(.L_992 - .L_991)
.L_991:
        /*004c*/ 	.word	0x00000100
        /*0050*/ 	.word	0x00000001
        /*0054*/ 	.word	0x00000001


	//----- nvinfo : EIATTR_CRS_STACK_SIZE
	.align		4
.L_992:
        /*0058*/ 	.byte	0x04, 0x1e
        /*005a*/ 	.short	(.L_994 - .L_993)
.L_993:
        /*005c*/ 	.word	0x00000000


	//----- nvinfo : EIATTR_CBANK_PARAM_SIZE
	.align		4
.L_994:
        /*0060*/ 	.byte	0x03, 0x19
        /*0062*/ 	.short	0x0018


	//----- nvinfo : EIATTR_PARAM_CBANK
	.align		4
        /*0064*/ 	.byte	0x04, 0x0a
        /*0066*/ 	.short	(.L_996 - .L_995)
	.align		4
.L_995:
        /*0068*/ 	.word	index@(.nv.constant0._ZN3cub18CUB_300001_SM_10006detail8for_each13static_kernelINS2_12policy_hub_t12policy_500_tElN6thrust24THRUST_300001_SM_1000_NS8cuda_cub10__tabulate7functorINS7_6detail15normal_iteratorINS7_10device_ptrIiEEEENS7_6system6detail7generic6detail22compute_sequence_valueIivEElEEEEvT0_T1_)
        /*006c*/ 	.short	0x0380
        /*006e*/ 	.short	0x0018


	//----- nvinfo : EIATTR_SW_WAR
	.align		4
.L_996:
        /*0070*/ 	.byte	0x04, 0x36
        /*0072*/ 	.short	(.L_998 - .L_997)
.L_997:
        /*0074*/ 	.word	0x00000008
.L_998:


//--------------------- .nv.info._ZN3cub18CUB_300001_SM_10006detail8for_each13static_kernelINS2_12policy_hub_t12policy_500_tElN6thrust24THRUST_300001_SM_1000_NS8cuda_cub6__fill7functorINS7_6detail15normal_iteratorINS7_10device_ptrIN4cuda3std3__45tupleIJiiiiEEEEEEESI_EEEEvT0_T1_ --------------------------
	.section	.nv.info._ZN3cub18CUB_300001_SM_10006detail8for_each13static_kernelINS2_12policy_hub_t12policy_500_tElN6thrust24THRUST_300001_SM_1000_NS8cuda_cub6__fill7functorINS7_6detail15normal_iteratorINS7_10device_ptrIN4cuda3std3__45tupleIJiiiiEEEEEEESI_EEEEvT0_T1_,"",@"SHT_CUDA_INFO"
	.sectionflags	@""
	.align	4


	//----- nvinfo : EIATTR_CUDA_API_VERSION
	.align		4
        /*0000*/ 	.byte	0x04, 0x37
        /*0002*/ 	.short	(.L_1000 - .L_999)
.L_999:
        /*0004*/ 	.word	0x00000082


	//----- nvinfo : EIATTR_KPARAM_INFO
	.align		4
.L_1000:
        /*0008*/ 	.byte	0x04, 0x17
        /*000a*/ 	.short	(.L_1002 - .L_1001)
.L_1001:
        /*000c*/ 	.word	0x00000000
        /*0010*/ 	.short	0x0001
        /*0012*/ 	.short	0x0008
        /*0014*/ 	.byte	0x00, 0xf0, 0x61, 0x00


	//----- nvinfo : EIATTR_KPARAM_INFO
	.align		4
.L_1002:
        /*0018*/ 	.byte	0x04, 0x17
        /*001a*/ 	.short	(.L_1004 - .L_1003)
.L_1003:
        /*001c*/ 	.word	0x00000000
        /*0020*/ 	.short	0x0000
        /*0022*/ 	.short	0x0000
        /*0024*/ 	.byte	0x00, 0xf0, 0x21, 0x00


	//----- nvinfo : EIATTR_SPARSE_MMA_MASK
	.align		4
.L_1004:
        /*0028*/ 	.byte	0x03, 0x50
        /*002a*/ 	.short	0x0000


	//----- nvinfo : EIATTR_MAXREG_COUNT
	.align		4
        /*002c*/ 	.byte	0x03, 0x1b
        /*002e*/ 	.short	0x00ff


	//----- nvinfo : EIATTR_MERCURY_ISA_VERSION
	.align		4
        /*0030*/ 	.byte	0x03, 0x5f
        /*0032*/ 	.short	0x0101


	//----- nvinfo : EIATTR_VRC_CTA_INIT_COUNT
	.align		4
        /*0034*/ 	.byte	0x02, 0x4a
	.zero		1
	.zero		1


	//----- nvinfo : EIATTR_EXIT_INSTR_OFFSETS
	.align		4
        /*0038*/ 	.byte	0x04, 0x1c
        /*003a*/ 	.short	(.L_1006 - .L_1005)


	//   ....[0]....
.L_1005:
        /*003c*/ 	.word	0x000001a0


	//   ....[1]....
        /*0040*/ 	.word	0x000002f0


	//   ....[2]....
        /*0044*/ 	.word	0x00000360


	//----- nvinfo : EIATTR_MAX_THREADS
	.align		4
.L_1006:
        /*0048*/ 	.byte	0x04, 0x05
        /*004a*/ 	.short	(.L_1008 - .L_1007)
.L_1007:
        /*004c*/ 	.word	0x00000100
        /*0050*/ 	.word	0x00000001
        /*0054*/ 	.word	0x00000001


	//----- nvinfo : EIATTR_CBANK_PARAM_SIZE
	.align		4
.L_1008:
        /*0058*/ 	.byte	0x03, 0x19
        /*005a*/ 	.short	0x0020


	//----- nvinfo : EIATTR_PARAM_CBANK
	.align		4
        /*005c*/ 	.byte	0x04, 0x0a
        /*005e*/ 	.short	(.L_1010 - .L_1009)
	.align		4
.L_1009:
        /*0060*/ 	.word	index@(.nv.constant0._ZN3cub18CUB_300001_SM_10006detail8for_each13static_kernelINS2_12policy_hub_t12policy_500_tElN6thrust24THRUST_300001_SM_1000_NS8cuda_cub6__fill7functorINS7_6detail15normal_iteratorINS7_10device_ptrIN4cuda3std3__45tupleIJiiiiEEEEEEESI_EEEEvT0_T1_)
        /*0064*/ 	.short	0x0380
        /*0066*/ 	.short	0x0020


	//----- nvinfo : EIATTR_SW_WAR
	.align		4
.L_1010:
        /*0068*/ 	.byte	0x04, 0x36
        /*006a*/ 	.short	(.L_1012 - .L_1011)
.L_1011:
        /*006c*/ 	.word	0x00000008
.L_1012:


//--------------------- .nv.info._ZN3cub18CUB_300001_SM_10006detail8for_each13static_kernelINS2_12policy_hub_t12policy_500_tEmN6thrust24THRUST_300001_SM_1000_NS8cuda_cub20__uninitialized_fill7functorINS7_10device_ptrIN4cuda3std3__45tupleIJiiiiEEEEESG_EEEEvT0_T1_ --------------------------
	.section	.nv.info._ZN3cub18CUB_300001_SM_10006detail8for_each13static_kernelINS2_12policy_hub_t12policy_500_tEmN6thrust24THRUST_300001_SM_1000_NS8cuda_cub20__uninitialized_fill7functorINS7_10device_ptrIN4cuda3std3__45tupleIJiiiiEEEEESG_EEEEvT0_T1_,"",@"SHT_CUDA_INFO"
	.sectionflags	@""
	.align	4


	//----- nvinfo : EIATTR_CUDA_API_VERSION
	.align		4
        /*0000*/ 	.byte	0x04, 0x37
        /*0002*/ 	.short	(.L_1014 - .L_1013)
.L_1013:
        /*0004*/ 	.word	0x00000082


	//----- nvinfo : EIATTR_KPARAM_INFO
	.align		4
.L_1014:
        /*0008*/ 	.byte	0x04, 0x17
        /*000a*/ 	.short	(.L_1016 - .L_1015)
.L_1015:
        /*000c*/ 	.word	0x00000000
        /*0010*/ 	.short	0x0001
        /*0012*/ 	.short	0x0008
        /*0014*/ 	.byte	0x00, 0xf0, 0x61, 0x00


	//----- nvinfo : EIATTR_KPARAM_INFO
	.align		4
.L_1016:
        /*0018*/ 	.byte	0x04, 0x17
        /*001a*/ 	.short	(.L_1018 - .L_1017)
.L_1017:
        /*001c*/ 	.word	0x00000000
        /*0020*/ 	.short	0x0000
        /*0022*/ 	.short	0x0000
        /*0024*/ 	.byte	0x00, 0xf0, 0x21, 0x00


	//----- nvinfo : EIATTR_SPARSE_MMA_MASK
	.align		4
.L_1018:
        /*0028*/ 	.byte	0x03, 0x50
        /*002a*/ 	.short	0x0000


	//----- nvinfo : EIATTR_MAXREG_COUNT
	.align		4
        /*002c*/ 	.byte	0x03, 0x1b
        /*002e*/ 	.short	0x00ff


	//----- nvinfo : EIATTR_MERCURY_ISA_VERSION
	.align		4
        /*0030*/ 	.byte	0x03, 0x5f
        /*0032*/ 	.short	0x0101


	//----- nvinfo : EIATTR_VRC_CTA_INIT_COUNT
	.align		4
        /*0034*/ 	.byte	0x02, 0x4a
	.zero		1
	.zero		1


	//----- nvinfo : EIATTR_EXIT_INSTR_OFFSETS
	.align		4
        /*0038*/ 	.byte	0x04, 0x1c
        /*003a*/ 	.short	(.L_1020 - .L_1019)


	//   ....[0]....
.L_1019:
        /*003c*/ 	.word	0x000001a0


	//   ....[1]....
        /*0040*/ 	.word	0x000002e0


	//   ....[2]....
        /*0044*/ 	.word	0x00000350


	//----- nvinfo : EIATTR_MAX_THREADS
	.align		4
.L_1020:
        /*0048*/ 	.byte	0x04, 0x05
        /*004a*/ 	.short	(.L_1022 - .L_1021)
.L_1021:
        /*004c*/ 	.word	0x00000100
        /*0050*/ 	.word	0x00000001
        /*0054*/ 	.word	0x00000001


	//----- nvinfo : EIATTR_CBANK_PARAM_SIZE
	.align		4
.L_1022:
        /*0058*/ 	.byte	0x03, 0x19
        /*005a*/ 	.short	0x0020


	//----- nvinfo : EIATTR_PARAM_CBANK
	.align		4
        /*005c*/ 	.byte	0x04, 0x0a
        /*005e*/ 	.short	(.L_1024 - .L_1023)
	.align		4
.L_1023:
        /*0060*/ 	.word	index@(.nv.constant0._ZN3cub18CUB_300001_SM_10006detail8for_each13static_kernelINS2_12policy_hub_t12policy_500_tEmN6thrust24THRUST_300001_SM_1000_NS8cuda_cub20__uninitialized_fill7functorINS7_10device_ptrIN4cuda3std3__45tupleIJiiiiEEEEESG_EEEEvT0_T1_)
        /*0064*/ 	.short	0x0380
        /*0066*/ 	.short	0x0020


	//----- nvinfo : EIATTR_SW_WAR
	.align		4
.L_1024:
        /*0068*/ 	.byte	0x04, 0x36
        /*006a*/ 	.short	(.L_1026 - .L_1025)
.L_1025:
        /*006c*/ 	.word	0x00000008
.L_1026:


//--------------------- .nv.info._ZN3cub18CUB_300001_SM_10006detail8for_each13static_kernelINS2_12policy_hub_t12policy_500_tEmN6thrust24THRUST_300001_SM_1000_NS8cuda_cub6__fill7functorINS7_6detail15normal_iteratorINS7_10device_ptrIN4cuda3std3__45tupleIJiiiiEEEEEEESI_EEEEvT0_T1_ --------------------------
	.section	.nv.info._ZN3cub18CUB_300001_SM_10006detail8for_each13static_kernelINS2_12policy_hub_t12policy_500_tEmN6thrust24THRUST_300001_SM_1000_NS8cuda_cub6__fill7functorINS7_6detail15normal_iteratorINS7_10device_ptrIN4cuda3std3__45tupleIJiiiiEEEEEEESI_EEEEvT0_T1_,"",@"SHT_CUDA_INFO"
	.sectionflags	@""
	.align	4


	//----- nvinfo : EIATTR_CUDA_API_VERSION
	.align		4
        /*0000*/ 	.byte	0x04, 0x37
        /*0002*/ 	.short	(.L_1028 - .L_1027)
.L_1027:
        /*0004*/ 	.word	0x00000082


	//----- nvinfo : EIATTR_KPARAM_INFO
	.align		4
.L_1028:
        /*0008*/ 	.byte	0x04, 0x17
        /*000a*/ 	.short	(.L_1030 - .L_1029)
.L_1029:
        /*000c*/ 	.word	0x00000000
        /*0010*/ 	.short	0x0001
        /*0012*/ 	.short	0x0008
        /*0014*/ 	.byte	0x00, 0xf0, 0x61, 0x00


	//----- nvinfo : EIATTR_KPARAM_INFO
	.align		4
.L_1030:
        /*0018*/ 	.byte	0x04, 0x17
        /*001a*/ 	.short	(.L_1032 - .L_1031)
.L_1031:
        /*001c*/ 	.word	0x00000000
        /*0020*/ 	.short	0x0000
        /*0022*/ 	.short	0x0000
        /*0024*/ 	.byte	0x00, 0xf0, 0x21, 0x00


	//----- nvinfo : EIATTR_SPARSE_MMA_MASK
	.align		4
.L_1032:
        /*0028*/ 	.byte	0x03, 0x50
        /*002a*/ 	.short	0x0000


	//----- nvinfo : EIATTR_MAXREG_COUNT
	.align		4
        /*002c*/ 	.byte	0x03, 0x1b
        /*002e*/ 	.short	0x00ff


	//----- nvinfo : EIATTR_MERCURY_ISA_VERSION
	.align		4
        /*0030*/ 	.byte	0x03, 0x5f
        /*0032*/ 	.short	0x0101


	//----- nvinfo : EIATTR_VRC_CTA_INIT_COUNT
	.align		4
        /*0034*/ 	.byte	0x02, 0x4a
	.zero		1
	.zero		1


	//----- nvinfo : EIATTR_EXIT_INSTR_OFFSETS
	.align		4
        /*0038*/ 	.byte	0x04, 0x1c
        /*003a*/ 	.short	(.L_1034 - .L_1033)


	//   ....[0]....
.L_1033:
        /*003c*/ 	.word	0x000001a0


	//   ....[1]....
        /*0040*/ 	.word	0x000002e0


	//   ....[2]....
        /*0044*/ 	.word	0x00000350


	//----- nvinfo : EIATTR_MAX_THREADS
	.align		4
.L_1034:
        /*0048*/ 	.byte	0x04, 0x05
        /*004a*/ 	.short	(.L_1036 - .L_1035)
.L_1035:
        /*004c*/ 	.word	0x00000100
        /*0050*/ 	.word	0x00000001
        /*0054*/ 	.word	0x00000001


	//----- nvinfo : EIATTR_CBANK_PARAM_SIZE
	.align		4
.L_1036:
        /*0058*/ 	.byte	0x03, 0x19
        /*005a*/ 	.short	0x0020


	//----- nvinfo : EIATTR_PARAM_CBANK
	.align		4
        /*005c*/ 	.byte	0x04, 0x0a
        /*005e*/ 	.short	(.L_1038 - .L_1037)
	.align		4
.L_1037:
        /*0060*/ 	.word	index@(.nv.constant0._ZN3cub18CUB_300001_SM_10006detail8for_each13static_kernelINS2_12policy_hub_t12policy_500_tEmN6thrust24THRUST_300001_SM_1000_NS8cuda_cub6__fill7functorINS7_6detail15normal_iteratorINS7_10device_ptrIN4cuda3std3__45tupleIJiiiiEEEEEEESI_EEEEvT0_T1_)
        /*0064*/ 	.short	0x0380
        /*0066*/ 	.short	0x0020


	//----- nvinfo : EIATTR_SW_WAR
	.align		4
.L_1038:
        /*0068*/ 	.byte	0x04, 0x36
        /*006a*/ 	.short	(.L_1040 - .L_1039)
.L_1039:
        /*006c*/ 	.word	0x00000008
.L_1040:


//--------------------- .nv.info._ZN3cub18CUB_300001_SM_10006detail8for_each13static_kernelINS2_12policy_hub_t12policy_500_tEmNS2_12op_wrapper_tImN6thrust24THRUST_300001_SM_1000_NS6detail23allocator_traits_detail24construct1_via_allocatorINS8_16device_allocatorIN4cuda3std3__45tupleIJiiiiEEEEEEENS8_10device_ptrISH_EEEEEEvT0_T1_ --------------------------
	.section	.nv.info._ZN3cub18CUB_300001_SM_10006detail8for_each13static_kernelINS2_12policy_hub_t12policy_500_tEmNS2_12op_wrapper_tImN6thrust24THRUST_300001_SM_1000_NS6detail23allocator_traits_detail24construct1_via_allocatorINS8_16device_allocatorIN4cuda3std3__45tupleIJiiiiEEEEEEENS8_10device_ptrISH_EEEEEEvT0_T1_,"",@"SHT_CUDA_INFO"
	.sectionflags	@""
	.align	4


	//----- nvinfo : EIATTR_CUDA_API_VERSION
	.align		4
        /*0000*/ 	.byte	0x04, 0x37
        /*0002*/ 	.short	(.L_1042 - .L_1041)
.L_1041:
        /*0004*/ 	.word	0x00000082


	//----- nvinfo : EIATTR_KPARAM_INFO
	.align		4
.L_1042:
        /*0008*/ 	.byte	0x04, 0x17
        /*000a*/ 	.short	(.L_1044 - .L_1043)
.L_1043:
        /*000c*/ 	.word	0x00000000
        /*0010*/ 	.short	0x0001
        /*0012*/ 	.short	0x0008
        /*0014*/ 	.byte	0x00, 0xf0, 0x41, 0x00


	//----- nvinfo : EIATTR_KPARAM_INFO
	.align		4
.L_1044:
        /*0018*/ 	.byte	0x04, 0x17
        /*001a*/ 	.short	(.L_1046 - .L_1045)
.L_1045:
        /*001c*/ 	.word	0x00000000
        /*0020*/ 	.short	0x0000
        /*0022*/ 	.short	0x0000
        /*0024*/ 	.byte	0x00, 0xf0, 0x21, 0x00


	//----- nvinfo : EIATTR_SPARSE_MMA_MASK
	.align		4
.L_1046:
        /*0028*/ 	.byte	0x03, 0x50
        /*002a*/ 	.short	0x0000


	//----- nvinfo : EIATTR_MAXREG_COUNT
	.align		4
        /*002c*/ 	.byte	0x03, 0x1b
        /*002e*/ 	.short	0x00ff


	//----- nvinfo : EIATTR_MERCURY_ISA_VERSION
	.align		4
        /*0030*/ 	.byte	0x03, 0x5f
        /*0032*/ 	.short	0x0101


	//----- nvinfo : EIATTR_VRC_CTA_INIT_COUNT
	.align		4
        /*0034*/ 	.byte	0x02, 0x4a
	.zero		1
	.zero		1


	//----- nvinfo : EIATTR_EXIT_INSTR_OFFSETS
	.align		4
        /*0038*/ 	.byte	0x04, 0x1c
        /*003a*/ 	.short	(.L_1048 - .L_1047)


	//   ....[0]....
.L_1047:
        /*003c*/ 	.word	0x00000180


	//   ....[1]....
        /*0040*/ 	.word	0x000002a0


	//   ....[2]....
        /*0044*/ 	.word	0x000002f0


	//----- nvinfo : EIATTR_MAX_THREADS
	.align		4
.L_1048:
        /*0048*/ 	.byte	0x04, 0x05
        /*004a*/ 	.short	(.L_1050 - .L_1049)
.L_1049:
        /*004c*/ 	.word	0x00000100
        /*0050*/ 	.word	0x00000001
        /*0054*/ 	.word	0x00000001


	//----- nvinfo : EIATTR_CBANK_PARAM_SIZE
	.align		4
.L_1050:
        /*0058*/ 	.byte	0x03, 0x19
        /*005a*/ 	.short	0x0018


	//----- nvinfo : EIATTR_PARAM_CBANK
	.align		4
        /*005c*/ 	.byte	0x04, 0x0a
        /*005e*/ 	.short	(.L_1052 - .L_1051)
	.align		4
.L_1051:
        /*0060*/ 	.word	index@(.nv.constant0._ZN3cub18CUB_300001_SM_10006detail8for_each13static_kernelINS2_12policy_hub_t12policy_500_tEmNS2_12op_wrapper_tImN6thrust24THRUST_300001_SM_1000_NS6detail23allocator_traits_detail24construct1_via_allocatorINS8_16device_allocatorIN4cuda3std3__45tupleIJiiiiEEEEEEENS8_10device_ptrISH_EEEEEEvT0_T1_)
        /*0064*/ 	.short	0x0380
        /*0066*/ 	.short	0x0018


	//----- nvinfo : EIATTR_SW_WAR
	.align		4
.L_1052:
        /*0068*/ 	.byte	0x04, 0x36
        /*006a*/ 	.short	(.L_1054 - .L_1053)
.L_1053:
        /*006c*/ 	.word	0x00000008
.L_1054:


//--------------------- .nv.info._ZN3cub18CUB_300001_SM_10006detail8for_each13static_kernelINS2_12policy_hub_t12policy_500_tEmN6thrust24THRUST_300001_SM_1000_NS8cuda_cub20__uninitialized_fill7functorINS7_10device_ptrIiEEiEEEEvT0_T1_ --------------------------
	.section	.nv.info._ZN3cub18CUB_300001_SM_10006detail8for_each13static_kernelINS2_12policy_hub_t12policy_500_tEmN6thrust24THRUST_300001_SM_1000_NS8cuda_cub20__uninitialized_fill7functorINS7_10device_ptrIiEEiEEEEvT0_T1_,"",@"SHT_CUDA_INFO"
	.sectionflags	@""
	.align	4


	//----- nvinfo : EIATTR_CUDA_API_VERSION
	.align		4
        /*0000*/ 	.byte	0x04, 0x37
        /*0002*/ 	.short	(.L_1056 - .L_1055)
.L_1055:
        /*0004*/ 	.word	0x00000082


	//----- nvinfo : EIATTR_KPARAM_INFO
	.align		4
.L_1056:
        /*0008*/ 	.byte	0x04, 0x17
        /*000a*/ 	.short	(.L_1058 - .L_1057)
.L_1057:
        /*000c*/ 	.word	0x00000000
        /*0010*/ 	.short	0x0001
        /*0012*/ 	.short	0x0008
        /*0014*/ 	.byte	0x00, 0xf0, 0x41, 0x00


	//----- nvinfo : EIATTR_KPARAM_INFO
	.align		4
.L_1058:
        /*0018*/ 	.byte	0x04, 0x17
        /*001a*/ 	.short	(.L_1060 - .L_1059)
.L_1059:
        /*001c*/ 	.word	0x00000000
        /*0020*/ 	.short	0x0000
        /*0022*/ 	.short	0x0000
        /*0024*/ 	.byte	0x00, 0xf0, 0x21, 0x00


	//----- nvinfo : EIATTR_SPARSE_MMA_MASK
	.align		4
.L_1060:
        /*0028*/ 	.byte	0x03, 0x50
        /*002a*/ 	.short	0x0000


	//----- nvinfo : EIATTR_MAXREG_COUNT
	.align		4
        /*002c*/ 	.byte	0x03, 0x1b
        /*002e*/ 	.short	0x00ff


	//----- nvinfo : EIATTR_MERCURY_ISA_VERSION
	.align		4
        /*0030*/ 	.byte	0x03, 0x5f
        /*0032*/ 	.short	0x0101


	//----- nvinfo : EIATTR_VRC_CTA_INIT_COUNT
	.align		4
        /*0034*/ 	.byte	0x02, 0x4a
	.zero		1
	.zero		1


	//----- nvinfo : EIATTR_EXIT_INSTR_OFFSETS
	.align		4
        /*0038*/ 	.byte	0x04, 0x1c
        /*003a*/ 	.short	(.L_1062 - .L_1061)


	//   ....[0]....
.L_1061:
        /*003c*/ 	.word	0x00000130


	//   ....[1]....
        /*0040*/ 	.word	0x00000230


	//   ....[2]....
        /*0044*/ 	.word	0x00000260


	//----- nvinfo : EIATTR_MAX_THREADS
	.align		4
.L_1062:
        /*0048*/ 	.byte	0x04, 0x05
        /*004a*/ 	.short	(.L_1064 - .L_1063)
.L_1063:
        /*004c*/ 	.word	0x00000100
        /*0050*/ 	.word	0x00000001
        /*0054*/ 	.word	0x00000001


	//----- nvinfo : EIATTR_CBANK_PARAM_SIZE
	.align		4
.L_1064:
        /*0058*/ 	.byte	0x03, 0x19
        /*005a*/ 	.short	0x0018


	//----- nvinfo : EIATTR_PARAM_CBANK
	.align		4
        /*005c*/ 	.byte	0x04, 0x0a
        /*005e*/ 	.short	(.L_1066 - .L_1065)
	.align		4
.L_1065:
        /*0060*/ 	.word	index@(.nv.constant0._ZN3cub18CUB_300001_SM_10006detail8for_each13static_kernelINS2_12policy_hub_t12policy_500_tEmN6thrust24THRUST_300001_SM_1000_NS8cuda_cub20__uninitialized_fill7functorINS7_10device_ptrIiEEiEEEEvT0_T1_)
        /*0064*/ 	.short	0x0380
        /*0066*/ 	.short	0x0018


	//----- nvinfo : EIATTR_SW_WAR
	.align		4
.L_1066:
        /*0068*/ 	.byte	0x04, 0x36
        /*006a*/ 	.short	(.L_1068 - .L_1067)
.L_1067:
        /*006c*/ 	.word	0x00000008
.L_1068:


//--------------------- .nv.info._ZN3cub18CUB_300001_SM_10006detail11EmptyKernelIvEEvv --------------------------
	.section	.nv.info._ZN3cub18CUB_300001_SM_10006detail11EmptyKernelIvEEvv,"",@"SHT_CUDA_INFO"
	.sectionflags	@""
	.align	4


	//----- nvinfo : EIATTR_CUDA_API_VERSION
	.align		4
        /*0000*/ 	.byte	0x04, 0x37
        /*0002*/ 	.short	(.L_1070 - .L_1069)
.L_1069:
        /*0004*/ 	.word	0x00000082


	//----- nvinfo : EIATTR_SPARSE_MMA_MASK
	.align		4
.L_1070:
        /*0008*/ 	.byte	0x03, 0x50
        /*000a*/ 	.short	0x0000


	//----- nvinfo : EIATTR_MAXREG_COUNT
	.align		4
        /*000c*/ 	.byte	0x03, 0x1b
        /*000e*/ 	.short	0x00ff


	//----- nvinfo : EIATTR_MERCURY_ISA_VERSION
	.align		4
        /*0010*/ 	.byte	0x03, 0x5f
        /*0012*/ 	.short	0x0101


	//----- nvinfo : EIATTR_VRC_CTA_INIT_COUNT
	.align		4
        /*0014*/ 	.byte	0x02, 0x4a
	.zero		1
	.zero		1


	//----- nvinfo : EIATTR_EXIT_INSTR_OFFSETS
	.align		4
        /*0018*/ 	.byte	0x04, 0x1c
        /*001a*/ 	.short	(.L_1072 - .L_1071)


	//   ....[0]....
.L_1071:
        /*001c*/ 	.word	0x00000010


	//----- nvinfo : EIATTR_SW_WAR
	.align		4
.L_1072:
        /*0020*/ 	.byte	0x04, 0x36
        /*0022*/ 	.short	(.L_1074 - .L_1073)
.L_1073:
        /*0024*/ 	.word	0x00000008
.L_1074:


//--------------------- .nv.info._ZN6thrust24THRUST_300001_SM_1000_NS8cuda_cub4core6detail13_kernel_agentINS1_8__reduce11ReduceAgentIPN4cuda3std3__45tupleIJNSA_IJiiiiEEElEEESD_SC_lNS1_9__extrema9arg_max_fISB_l6lbXYZ2EEEEJSD_SD_iSH_EEEvDpT0_ --------------------------
	.section	.nv.info._ZN6thrust24THRUST_300001_SM_1000_NS8cuda_cub4core6detail13_kernel_agentINS1_8__reduce11ReduceAgentIPN4cuda3std3__45tupleIJNSA_IJiiiiEEElEEESD_SC_lNS1_9__extrema9arg_max_fISB_l6lbXYZ2EEEEJSD_SD_iSH_EEEvDpT0_,"",@"SHT_CUDA_INFO"
	.sectionflags	@""
	.align	4


	//----- nvinfo : EIATTR_CUDA_API_VERSION
	.align		4
        /*0000*/ 	.byte	0x04, 0x37
        /*0002*/ 	.short	(.L_1076 - .L_1075)
.L_1075:
        /*0004*/ 	.word	0x00000082


	//----- nvinfo : EIATTR_KPARAM_INFO
	.align		4
.L_1076:
        /*0008*/ 	.byte	0x04, 0x17
        /*000a*/ 	.short	(.L_1078 - .L_1077)
.L_1077:
        /*000c*/ 	.word	0x00000000
        /*0010*/ 	.short	0x0003
        /*0012*/ 	.short	0x0014
        /*0014*/ 	.byte	0x00, 0xf0, 0x05, 0x00


	//----- nvinfo : EIATTR_KPARAM_INFO
	.align		4
.L_1078:
        /*0018*/ 	.byte	0x04, 0x17
        /*001a*/ 	.short	(.L_1080 - .L_1079)
.L_1079:
        /*001c*/ 	.word	0x00000000
        /*0020*/ 	.short	0x0002
        /*0022*/ 	.short	0x0010
        /*0024*/ 	.byte	0x00, 0xf0, 0x11, 0x00


	//----- nvinfo : EIATTR_KPARAM_INFO
	.align		4
.L_1080:
        /*0028*/ 	.byte	0x04, 0x17
        /*002a*/ 	.short	(.L_1082 - .L_1081)
.L_1081:
        /*002c*/ 	.word	0x00000000
        /*0030*/ 	.short	0x0001
        /*0032*/ 	.short	0x0008
        /*0034*/ 	.byte	0x00, 0xf5, 0x21, 0x00


	//----- nvinfo : EIATTR_KPARAM_INFO
	.align		4
.L_1082:
        /*0038*/ 	.byte	0x04, 0x17
        /*003a*/ 	.short	(.L_1084 - .L_1083)
.L_1083:
        /*003c*/ 	.word	0x00000000
        /*0040*/ 	.short	0x0000
        /*0042*/ 	.short	0x0000
        /*0044*/ 	.byte	0x00, 0xf5, 0x21, 0x00


	//----- nvinfo : EIATTR_SPARSE_MMA_MASK
	.align		4
.L_1084:
        /*0048*/ 	.byte	0x03, 0x50
        /*004a*/ 	.short	0x0000


	//----- nvinfo : EIATTR_MAXREG_COUNT
	.align		4
        /*004c*/ 	.byte	0x03, 0x1b
        /*004e*/ 	.short	0x00ff


	//----- nvinfo : EIATTR_NUM_BARRIERS
	.align		4
        /*0050*/ 	.byte	0x02, 0x4c
        /*0052*/ 	.byte	0x01
	.zero		1


	//----- nvinfo : EIATTR_MERCURY_ISA_VERSION
	.align		4
        /*0054*/ 	.byte	0x03, 0x5f
        /*0056*/ 	.short	0x0101


	//----- nvinfo : EIATTR_COOP_GROUP_MASK_REGIDS
	.align		4
        /*0058*/ 	.byte	0x04, 0x29
        /*005a*/ 	.short	(.L_1086 - .L_1085)


	//   ....[0]....
.L_1085:
        /*005c*/ 	.word	0xffffffff


	//   ....[1]....
        /*0060*/ 	.word	0xffffffff


	//   ....[2]....
        /*0064*/ 	.word	0xffffffff


	//   ....[3]....
        /*0068*/ 	.word	0xffffffff


	//   ....[4]....
        /*006c*/ 	.word	0xffffffff


	//   ....[5]....
        /*0070*/ 	.word	0xffffffff


	//   ....[6]....
        /*0074*/ 	.word	0xffffffff


	//   ....[7]....
        /*0078*/ 	.word	0xffffffff


	//   ....[8]....
        /*007c*/ 	.word	0xffffffff


	//   ....[9]....
        /*0080*/ 	.word	0xffffffff


	//   ....[10]....
        /*0084*/ 	.word	0xffffffff


	//   ....[11]....
        /*0088*/ 	.word	0xffffffff


	//   ....[12]....
        /*008c*/ 	.word	0xffffffff


	//   ....[13]....
        /*0090*/ 	.word	0xffffffff


	//   ....[14]....
        /*0094*/ 	.word	0xffffffff


	//   ....[15]....
        /*0098*/ 	.word	0xffffffff


	//   ....[16]....
        /*009c*/ 	.word	0xffffffff


	//   ....[17]....
        /*00a0*/ 	.word	0xffffffff


	//   ....[18]....
        /*00a4*/ 	.word	0xffffffff


	//   ....[19]....
        /*00a8*/ 	.word	0xffffffff


	//   ....[20]....
        /*00ac*/ 	.word	0xffffffff


	//   ....[21]....
        /*00b0*/ 	.word	0xffffffff


	//   ....[22]....
        /*00b4*/ 	.word	0xffffffff


	//   ....[23]....
        /*00b8*/ 	.word	0xffffffff


	//   ....[24]....
        /*00bc*/ 	.word	0xffffffff


	//   ....[25]....
        /*00c0*/ 	.word	0xffffffff


	//   ....[26]....
        /*00c4*/ 	.word	0xffffffff


	//   ....[27]....
        /*00c8*/ 	.word	0xffffffff


	//   ....[28]....
        /*00cc*/ 	.word	0xffffffff


	//   ....[29]....
        /*00d0*/ 	.word	0xffffffff


	//   ....[30]....
        /*00d4*/ 	.word	0xffffffff


	//   ....[31]....
        /*00d8*/ 	.word	0xffffffff


	//   ....[32]....
        /*00dc*/ 	.word	0xffffffff


	//   ....[33]....
        /*00e0*/ 	.word	0xffffffff


	//   ....[34]....
        /*00e4*/ 	.word	0xffffffff


	//   ....[35]....
        /*00e8*/ 	.word	0xffffffff


	//   ....[36]....
        /*00ec*/ 	.word	0xffffffff


	//   ....[37]....
        /*00f0*/ 	.word	0xffffffff


	//   ....[38]....
        /*00f4*/ 	.word	0xffffffff


	//   ....[39]....
        /*00f8*/ 	.word	0xffffffff


	//   ....[40]....
        /*00fc*/ 	.word	0xffffffff


	//   ....[41]....
        /*0100*/ 	.word	0xffffffff


	//   ....[42]....
        /*0104*/ 	.word	0xffffffff


	//   ....[43]....
        /*0108*/ 	.word	0xffffffff


	//   ....[44]....
        /*010c*/ 	.word	0xffffffff


	//   ....[45]....
        /*0110*/ 	.word	0xffffffff


	//   ....[46]....
        /*0114*/ 	.word	0xffffffff


	//   ....[47]....
        /*0118*/ 	.word	0xffffffff


	//   ....[48]....
        /*011c*/ 	.word	0xffffffff


	//   ....[49]....
        /*0120*/ 	.word	0xffffffff


	//   ....[50]....
        /*0124*/ 	.word	0xffffffff


	//   ....[51]....
        /*0128*/ 	.word	0xffffffff


	//   ....[52]....
        /*012c*/ 	.word	0xffffffff


	//   ....[53]....
        /*0130*/ 	.word	0xffffffff


	//   ....[54]....
        /*0134*/ 	.word	0xffffffff


	//   ....[55]....
        /*0138*/ 	.word	0xffffffff


	//   ....[56]....
        /*013c*/ 	.word	0xffffffff


	//   ....[57]....
        /*0140*/ 	.word	0xffffffff


	//   ....[58]....
        /*0144*/ 	.word	0xffffffff


	//   ....[59]....
        /*0148*/ 	.word	0xffffffff


	//   ....[60]....
        /*014c*/ 	.word	0xffffffff


	//   ....[61]....
        /*0150*/ 	.word	0xffffffff


	//   ....[62]....
        /*0154*/ 	.word	0xffffffff


	//   ....[63]....
        /*0158*/ 	.word	0xffffffff


	//   ....[64]....
        /*015c*/ 	.word	0xffffffff


	//   ....[65]....
        /*0160*/ 	.word	0xffffffff


	//   ....[66]....
        /*0164*/ 	.word	0xffffffff


	//   ....[67]....
        /*0168*/ 	.word	0xffffffff


	//   ....[68]....
        /*016c*/ 	.word	0xffffffff


	//   ....[69]....
        /*0170*/ 	.word	0xffffffff


	//   ....[70]....
        /*0174*/ 	.word	0xffffffff


	//   ....[71]....
        /*0178*/ 	.word	0xffffffff


	//   ....[72]....
        /*017c*/ 	.word	0xffffffff


	//   ....[73]....
        /*0180*/ 	.word	0xffffffff


	//   ....[74]....
        /*0184*/ 	.word	0xffffffff


	//   ....[75]....
        /*0188*/ 	.word	0xffffffff


	//   ....[76]....
        /*018c*/ 	.word	0xffffffff


	//   ....[77]....
        /*0190*/ 	.word	0xffffffff


	//   ....[78]....
        /*0194*/ 	.word	0xffffffff


	//   ....[79]....
        /*0198*/ 	.word	0xffffffff


	//   ....[80]....
        /*019c*/ 	.word	0xffffffff


	//   ....[81]....
        /*01a0*/ 	.word	0xffffffff


	//   ....[82]....
        /*01a4*/ 	.word	0xffffffff


	//   ....[83]....
        /*01a8*/ 	.word	0xffffffff


	//   ....[84]....
        /*01ac*/ 	.word	0xffffffff


	//   ....[85]....
        /*01b0*/ 	.word	0xffffffff


	//   ....[86]....
        /*01b4*/ 	.word	0xffffffff


	//   ....[87]....
        /*01b8*/ 	.word	0xffffffff


	//   ....[88]....
        /*01bc*/ 	.word	0xffffffff


	//   ....[89]....
        /*01c0*/ 	.word	0xffffffff


	//----- nvinfo : EIATTR_COOP_GROUP_INSTR_OFFSETS
	.align		4
.L_1086:
        /*01c4*/ 	.byte	0x04, 0x28
        /*01c6*/ 	.short	(.L_1088 - .L_1087)


	//   ....[0]....
.L_1087:
        /*01c8*/ 	.word	0x00000e30


	//   ....[1]....
        /*01cc*/ 	.word	0x00000e60


	//   ....[2]....
        /*01d0*/ 	.word	0x00000e90


	//   ....[3]....
        /*01d4*/ 	.word	0x00000eb0


	//   ....[4]....
        /*01d8*/ 	.word	0x00000ec0


	//   ....[5]....
        /*01dc*/ 	.word	0x00000ed0


	//   ....[6]....
        /*01e0*/ 	.word	0x000010e0


	//   ....[7]....
        /*01e4*/ 	.word	0x00001110


	//   ....[8]....
        /*01e8*/ 	.word	0x00001140


	//   ....[9]....
        /*01ec*/ 	.word	0x00001170


	//   ....[10]....
        /*01f0*/ 	.word	0x00001190


	//   ....[11]....
        /*01f4*/ 	.word	0x000011a0


	//   ....[12]....
        /*01f8*/ 	.word	0x000013a0


	//   ....[13]....
        /*01fc*/ 	.word	0x000013d0


	//   ....[14]....
        /*0200*/ 	.word	0x00001400


	//   ....[15]....
        /*0204*/ 	.word	0x00001430


	//   ....[16]....
        /*0208*/ 	.word	0x00001450


	//   ....[17]....
        /*020c*/ 	.word	0x00001460


	//   ....[18]....
        /*0210*/ 	.word	0x00001660


	//   ....[19]....
        /*0214*/ 	.word	0x00001690


	//   ....[20]....
        /*0218*/ 	.word	0x000016c0


	//   ....[21]....
        /*021c*/ 	.word	0x000016f0


	//   ....[22]....
        /*0220*/ 	.word	0x00001710


	//   ....[23]....
        /*0224*/ 	.word	0x00001720


	//   ....[24]....
        /*0228*/ 	.word	0x00001920


	//   ....[25]....
        /*022c*/ 	.word	0x00001950


	//   ....[26]....
        /*0230*/ 	.word	0x00001980


	//   ....[27]....
        /*0234*/ 	.word	0x000019b0


	//   ....[28]....
        /*0238*/ 	.word	0x000019d0


	//   ....[29]....
        /*023c*/ 	.word	0x000019e0


	//   ....[30]....
        /*0240*/ 	.word	0x00002c10


	//   ....[31]....
        /*0244*/ 	.word	0x00002c20


	//   ....[32]....
        /*0248*/ 	.word	0x00002c30


	//   ....[33]....
        /*024c*/ 	.word	0x00002c50


	//   ....[34]....
        /*0250*/ 	.word	0x00002c60


	//   ....[35]....
        /*0254*/ 	.word	0x00002c70


	//   ....[36]....
        /*0258*/ 	.word	0x00002e70


	//   ....[37]....
        /*025c*/ 	.word	0x00002eb0


	//   ....[38]....
        /*0260*/ 	.word	0x00002ee0


	//   ....[39]....
        /*0264*/ 	.word	0x00002f10


	//   ....[40]....
        /*0268*/ 	.word	0x00002f30


	//   ....[41]....
        /*026c*/ 	.word	0x00002f40


	//   ....[42]....
        /*0270*/ 	.word	0x00003140


	//   ....[43]....
        /*0274*/ 	.word	0x00003180


	//   ....[44]....
        /*0278*/ 	.word	0x000031b0


	//   ....[45]....
        /*027c*/ 	.word	0x000031e0


	//   ....[46]....
        /*0280*/ 	.word	0x00003200


	//   ....[47]....
        /*0284*/ 	.word	0x00003210


	//   ....[48]....
        /*0288*/ 	.word	0x00003410


	//   ....[49]....
        /*028c*/ 	.word	0x00003450


	//   ....[50]....
        /*0290*/ 	.word	0x00003480


	//   ....[51]....
        /*0294*/ 	.word	0x000034b0


	//   ....[52]....
        /*0298*/ 	.word	0x000034d0


	//   ....[53]....
        /*029c*/ 	.word	0x000034e0


	//   ....[54]....
        /*02a0*/ 	.word	0x000036e0


	//   ....[55]....
        /*02a4*/ 	.word	0x00003720


	//   ....[56]....
        /*02a8*/ 	.word	0x00003750


	//   ....[57]....
        /*02ac*/ 	.word	0x00003780


	//   ....[58]....
        /*02b0*/ 	.word	0x000037a0


	//   ....[59]....
        /*02b4*/ 	.word	0x000037b0


	//   ....[60]....
        /*02b8*/ 	.word	0x00006bb0


	//   ....[61]....
        /*02bc*/ 	.word	0x00006be0


	//   ....[62]....
        /*02c0*/ 	.word	0x00006c10


	//   ....[63]....
        /*02c4*/ 	.word	0x00006c30


	//   ....[64]....
        /*02c8*/ 	.word	0x00006c40


	//   ....[65]....
        /*02cc*/ 	.word	0x00006c50


	//   ....[66]....
        /*02d0*/ 	.word	0x00006e60


	//   ....[67]....
        /*02d4*/ 	.word	0x00006e90


	//   ....[68]....
        /*02d8*/ 	.word	0x00006ec0


	//   ....[69]....
        /*02dc*/ 	.word	0x00006ef0


	//   ....[70]....
        /*02e0*/ 	.word	0x00006f10


	//   ....[71]....
        /*02e4*/ 	.word	0x00006f20


	//   ....[72]....
        /*02e8*/ 	.word	0x00007120


	//   ....[73]....
        /*02ec*/ 	.word	0x00007150


	//   ....[74]....
        /*02f0*/ 	.word	0x00007180


	//   ....[75]....
        /*02f4*/ 	.word	0x000071b0


	//   ....[76]....
        /*02f8*/ 	.word	0x000071d0


	//   ....[77]....
        /*02fc*/ 	.word	0x000071e0


	//   ....[78]....
        /*0300*/ 	.word	0x000073e0


	//   ....[79]....
        /*0304*/ 	.word	0x00007410


	//   ....[80]....
        /*0308*/ 	.word	0x00007440


	//   ....[81]....
        /*030c*/ 	.word	0x00007470


	//   ....[82]....
        /*0310*/ 	.word	0x00007490


	//   ....[83]....
        /*0314*/ 	.word	0x000074a0


	//   ....[84]....
        /*0318*/ 	.word	0x000076a0


	//   ....[85]....
        /*031c*/ 	.word	0x000076d0


	//   ....[86]....
        /*0320*/ 	.word	0x00007700


	//   ....[87]....
        /*0324*/ 	.word	0x00007730


	//   ....[88]....
        /*0328*/ 	.word	0x00007750


	//   ....[89]....
        /*032c*/ 	.word	0x00007760


	//----- nvinfo : EIATTR_VRC_CTA_INIT_COUNT
	.align		4
.L_1088:
        /*0330*/ 	.byte	0x02, 0x4a
	.zero		1
	.zero		1


	//----- nvinfo : EIATTR_EXIT_INSTR_OFFSETS
	.align		4
        /*0334*/ 	.byte	0x04, 0x1c
        /*0336*/ 	.short	(.L_1090 - .L_1089)


	//   ....[0]....
.L_1089:
        /*0338*/ 	.word	0x00000030


	//   ....[1]....
        /*033c*/ 	.word	0x000088b0


	//   ....[2]....
        /*0340*/ 	.word	0x00008930


	//----- nvinfo : EIATTR_MAX_THREADS
	.align		4
.L_1090:
        /*0344*/ 	.byte	0x04, 0x05
        /*0346*/ 	.short	(.L_1092 - .L_1091)
.L_1091:
        /*0348*/ 	.word	0x00000100
        /*034c*/ 	.word	0x00000001
        /*0350*/ 	.word	0x00000001


	//----- nvinfo : EIATTR_CRS_STACK_SIZE
	.align		4
.L_1092:
        /*0354*/ 	.byte	0x04, 0x1e
        /*0356*/ 	.short	(.L_1094 - .L_1093)
.L_1093:
        /*0358*/ 	.word	0x00000000


	//----- nvinfo : EIATTR_CBANK_PARAM_SIZE
	.align		4
.L_1094:
        /*035c*/ 	.byte	0x03, 0x19
        /*035e*/ 	.short	0x0015


	//----- nvinfo : EIATTR_PARAM_CBANK
	.align		4
        /*0360*/ 	.byte	0x04, 0x0a
        /*0362*/ 	.short	(.L_1096 - .L_1095)
	.align		4
.L_1095:
        /*0364*/ 	.word	index@(.nv.constant0._ZN6thrust24THRUST_300001_SM_1000_NS8cuda_cub4core6detail13_kernel_agentINS1_8__reduce11ReduceAgentIPN4cuda3std3__45tupleIJNSA_IJiiiiEEElEEESD_SC_lNS1_9__extrema9arg_max_fISB_l6lbXYZ2EEEEJSD_SD_iSH_EEEvDpT0_)
        /*0368*/ 	.short	0x0380
        /*036a*/ 	.short	0x0015


	//----- nvinfo : EIATTR_SW_WAR
	.align		4
.L_1096:
        /*036c*/ 	.byte	0x04, 0x36
        /*036e*/ 	.short	(.L_1098 - .L_1097)
.L_1097:
        /*0370*/ 	.word	0x00000008
.L_1098:


//--------------------- .nv.info._ZN6thrust24THRUST_300001_SM_1000_NS8cuda_cub4core6detail13_kernel_agentINS1_8__reduce11ReduceAgentINS0_12zip_iteratorIN4cuda3std3__45tupleIJNS0_6detail15normal_iteratorINS0_10device_ptrINSB_IJiiiiEEEEEEENS0_17counting_iteratorIlNS0_11use_defaultESJ_SJ_EEEEEEEPNSB_IJSF_lEEESN_lNS1_9__extrema9arg_max_fISF_l6lbXYZ2EEEEJSM_SO_lN3cub18CUB_300001_SM_100013GridEvenShareIlEENSV_9GridQueueIyEESS_EEEvDpT0_ --------------------------
	.section	.nv.info._ZN6thrust24THRUST_300001_SM_1000_NS8cuda_cub4core6detail13_kernel_agentINS1_8__reduce11ReduceAgentINS0_12zip_iteratorIN4cuda3std3__45tupleIJNS0_6detail15normal_iteratorINS0_10device_ptrINSB_IJiiiiEEEEEEENS0_17counting_iteratorIlNS0_11use_defaultESJ_SJ_EEEEEEEPNSB_IJSF_lEEESN_lNS1_9__extrema9arg_max_fISF_l6lbXYZ2EEEEJSM_SO_lN3cub18CUB_300001_SM_100013GridEvenShareIlEENSV_9GridQueueIyEESS_EEEvDpT0_,"",@"SHT_CUDA_INFO"
	.sectionflags	@""
	.align	4


	//----- nvinfo : EIATTR_CUDA_API_VERSION
	.align		4
        /*0000*/ 	.byte	0x04, 0x37
        /*0002*/ 	.short	(.L_1100 - .L_1099)
.L_1099:
        /*0004*/ 	.word	0x00000082


	//----- nvinfo : EIATTR_KPARAM_INFO
	.align		4
.L_1100:
        /*0008*/ 	.byte	0x04, 0x17
        /*000a*/ 	.short	(.L_1102 - .L_1101)
.L_1101:
        /*000c*/ 	.word	0x00000000
        /*0010*/ 	.short	0x0005
        /*0012*/ 	.short	0x0070
        /*0014*/ 	.byte	0x00, 0xf0, 0x05, 0x00


	//----- nvinfo : EIATTR_KPARAM_INFO
	.align		4
.L_1102:
        /*0018*/ 	.byte	0x04, 0x17
        /*001a*/ 	.short	(.L_1104 - .L_1103)
.L_1103:
        /*001c*/ 	.word	0x00000000
        /*0020*/ 	.short	0x0004
        /*0022*/ 	.short	0x0068
        /*0024*/ 	.byte	0x00, 0xf0, 0x21, 0x00


	//----- nvinfo : EIATTR_KPARAM_INFO
	.align		4
.L_1104:
        /*0028*/ 	.byte	0x04, 0x17
        /*002a*/ 	.short	(.L_1106 - .L_1105)
.L_1105:
        /*002c*/ 	.word	0x00000000
        /*0030*/ 	.short	0x0003
        /*0032*/ 	.short	0x0020
        /*0034*/ 	.byte	0x00, 0xf0, 0x21, 0x01


	//----- nvinfo : EIATTR_KPARAM_INFO
	.align		4
.L_1106:
        /*0038*/ 	.byte	0x04, 0x17
        /*003a*/ 	.short	(.L_1108 - .L_1107)
.L_1107:
        /*003c*/ 	.word	0x00000000
        /*0040*/ 	.short	0x0002
        /*0042*/ 	.short	0x0018
        /*0044*/ 	.byte	0x00, 0xf0, 0x21, 0x00


	//----- nvinfo : EIATTR_KPARAM_INFO
	.align		4
.L_1108:
        /*0048*/ 	.byte	0x04, 0x17
        /*004a*/ 	.short	(.L_1110 - .L_1109)
.L_1109:
        /*004c*/ 	.word	0x00000000
        /*0050*/ 	.short	0x0001
        /*0052*/ 	.short	0x0010
        /*0054*/ 	.byte	0x00, 0xf5, 0x21, 0x00


	//----- nvinfo : EIATTR_KPARAM_INFO
	.align		4
.L_1110:
        /*0058*/ 	.byte	0x04, 0x17
        /*005a*/ 	.short	(.L_1112 - .L_1111)
.L_1111:
        /*005c*/ 	.word	0x00000000
        /*0060*/ 	.short	0x0000
        /*0062*/ 	.short	0x0000
        /*0064*/ 	.byte	0x00, 0xf0, 0x41, 0x00


	//----- nvinfo : EIATTR_SPARSE_MMA_MASK
	.align		4
.L_1112:
        /*0068*/ 	.byte	0x03, 0x50
        /*006a*/ 	.short	0x0000


	//----- nvinfo : EIATTR_MAXREG_COUNT
	.align		4
        /*006c*/ 	.byte	0x03, 0x1b
        /*006e*/ 	.short	0x00ff


	//----- nvinfo : EIATTR_NUM_BARRIERS
	.align		4
        /*0070*/ 	.byte	0x02, 0x4c
        /*0072*/ 	.byte	0x01
	.zero		1


	//----- nvinfo : EIATTR_MERCURY_ISA_VERSION
	.align		4
        /*0074*/ 	.byte	0x03, 0x5f
        /*0076*/ 	.short	0x0101


	//----- nvinfo : EIATTR_COOP_GROUP_MASK_REGIDS
	.align		4
        /*0078*/ 	.byte	0x04, 0x29
        /*007a*/ 	.short	(.L_1114 - .L_1113)


	//   ....[0]....
.L_1113:
        /*007c*/ 	.word	0xffffffff


	//   ....[1]....
        /*0080*/ 	.word	0xffffffff


	//   ....[2]....
        /*0084*/ 	.word	0xffffffff


	//   ....[3]....
        /*0088*/ 	.word	0xffffffff


	//   ....[4]....
        /*008c*/ 	.word	0xffffffff


	//   ....[5]....
        /*0090*/ 	.word	0xffffffff


	//   ....[6]....
        /*0094*/ 	.word	0xffffffff


	//   ....[7]....
        /*0098*/ 	.word	0xffffffff


	//   ....[8]....
        /*009c*/ 	.word	0xffffffff


	//   ....[9]....
        /*00a0*/ 	.word	0xffffffff


	//   ....[10]....
        /*00a4*/ 	.word	0xffffffff


	//   ....[11]....
        /*00a8*/ 	.word	0xffffffff


	//   ....[12]....
        /*00ac*/ 	.word	0xffffffff


	//   ....[13]....
        /*00b0*/ 	.word	0xffffffff


	//   ....[14]....
        /*00b4*/ 	.word	0xffffffff


	//   ....[15]....
        /*00b8*/ 	.word	0xffffffff


	//   ....[16]....
        /*00bc*/ 	.word	0xffffffff


	//   ....[17]....
        /*00c0*/ 	.word	0xffffffff


	//   ....[18]....
        /*00c4*/ 	.word	0xffffffff


	//   ....[19]....
        /*00c8*/ 	.word	0xffffffff


	//   ....[20]....
        /*00cc*/ 	.word	0xffffffff


	//   ....[21]....
        /*00d0*/ 	.word	0xffffffff


	//   ....[22]....
        /*00d4*/ 	.word	0xffffffff


	//   ....[23]....
        /*00d8*/ 	.word	0xffffffff


	//   ....[24]....
        /*00dc*/ 	.word	0xffffffff


	//   ....[25]....
        /*00e0*/ 	.word	0xffffffff


	//   ....[26]....
        /*00e4*/ 	.word	0xffffffff


	//   ....[27]....
        /*00e8*/ 	.word	0xffffffff


	//   ....[28]....
        /*00ec*/ 	.word	0xffffffff


	//   ....[29]....
        /*00f0*/ 	.word	0xffffffff


	//   ....[30]....
        /*00f4*/ 	.word	0xffffffff


	//   ....[31]....
        /*00f8*/ 	.word	0xffffffff


	//   ....[32]....
        /*00fc*/ 	.word	0xffffffff


	//   ....[33]....
        /*0100*/ 	.word	0xffffffff


	//   ....[34]....
        /*0104*/ 	.word	0xffffffff


	//   ....[35]....
        /*0108*/ 	.word	0xffffffff


	//   ....[36]....
        /*010c*/ 	.word	0xffffffff


	//   ....[37]....
        /*0110*/ 	.word	0xffffffff


	//   ....[38]....
        /*0114*/ 	.word	0xffffffff


	//   ....[39]....
        /*0118*/ 	.word	0xffffffff


	//   ....[40]....
        /*011c*/ 	.word	0xffffffff


	//   ....[41]....
        /*0120*/ 	.word	0xffffffff


	//   ....[42]....
        /*0124*/ 	.word	0xffffffff


	//   ....[43]....
        /*0128*/ 	.word	0xffffffff


	//   ....[44]....
        /*012c*/ 	.word	0xffffffff


	//   ....[45]....
        /*0130*/ 	.word	0xffffffff


	//   ....[46]....
        /*0134*/ 	.word	0xffffffff


	//   ....[47]....
        /*0138*/ 	.word	0xffffffff


	//   ....[48]....
        /*013c*/ 	.word	0xffffffff


	//   ....[49]....
        /*0140*/ 	.word	0xffffffff


	//   ....[50]....
        /*0144*/ 	.word	0xffffffff


	//   ....[51]....
        /*0148*/ 	.word	0xffffffff


	//   ....[52]....
        /*014c*/ 	.word	0xffffffff


	//   ....[53]....
        /*0150*/ 	.word	0xffffffff


	//   ....[54]....
        /*0154*/ 	.word	0xffffffff


	//   ....[55]....
        /*0158*/ 	.word	0xffffffff


	//   ....[56]....
        /*015c*/ 	.word	0xffffffff


	//   ....[57]....
        /*0160*/ 	.word	0xffffffff


	//   ....[58]....
        /*0164*/ 	.word	0xffffffff


	//   ....[59]....
        /*0168*/ 	.word	0xffffffff


	//   ....[60]....
        /*016c*/ 	.word	0xffffffff


	//   ....[61]....
        /*0170*/ 	.word	0xffffffff


	//   ....[62]....
        /*0174*/ 	.word	0xffffffff


	//   ....[63]....
        /*0178*/ 	.word	0xffffffff


	//   ....[64]....
        /*017c*/ 	.word	0xffffffff


	//   ....[65]....
        /*0180*/ 	.word	0xffffffff


	//   ....[66]....
        /*0184*/ 	.word	0xffffffff


	//   ....[67]....
        /*0188*/ 	.word	0xffffffff


	//   ....[68]....
        /*018c*/ 	.word	0xffffffff


	//   ....[69]....
        /*0190*/ 	.word	0xffffffff


	//   ....[70]....
        /*0194*/ 	.word	0xffffffff


	//   ....[71]....
        /*0198*/ 	.word	0xffffffff


	//   ....[72]....
        /*019c*/ 	.word	0xffffffff


	//   ....[73]....
        /*01a0*/ 	.word	0xffffffff


	//   ....[74]....
        /*01a4*/ 	.word	0xffffffff


	//   ....[75]....
        /*01a8*/ 	.word	0xffffffff


	//   ....[76]....
        /*01ac*/ 	.word	0xffffffff


	//   ....[77]....
        /*01b0*/ 	.word	0xffffffff


	//   ....[78]....
        /*01b4*/ 	.word	0xffffffff


	//   ....[79]....
        /*01b8*/ 	.word	0xffffffff


	//   ....[80]....
        /*01bc*/ 	.word	0xffffffff


	//   ....[81]....
        /*01c0*/ 	.word	0xffffffff


	//   ....[82]....
        /*01c4*/ 	.word	0xffffffff


	//   ....[83]....
        /*01c8*/ 	.word	0xffffffff


	//   ....[84]....
        /*01cc*/ 	.word	0xffffffff


	//   ....[85]....
        /*01d0*/ 	.word	0xffffffff


	//   ....[86]....
        /*01d4*/ 	.word	0xffffffff


	//   ....[87]....
        /*01d8*/ 	.word	0xffffffff


	//   ....[88]....
        /*01dc*/ 	.word	0xffffffff


	//   ....[89]....
        /*01e0*/ 	.word	0xffffffff


	//----- nvinfo : EIATTR_COOP_GROUP_INSTR_OFFSETS
	.align		4
.L_1114:
        /*01e4*/ 	.byte	0x04, 0x28
        /*01e6*/ 	.short	(.L_1116 - .L_1115)


	//   ....[0]....
.L_1115:
        /*01e8*/ 	.word	0x00001140


	//   ....[1]....
        /*01ec*/ 	.word	0x00001170


	//   ....[2]....
        /*01f0*/ 	.word	0x000011a0


	//   ....[3]....
        /*01f4*/ 	.word	0x000011c0


	//   ....[4]....
        /*01f8*/ 	.word	0x000011d0


	//   ....[5]....
        /*01fc*/ 	.word	0x000011e0


	//   ....[6]....
        /*0200*/ 	.word	0x000013f0


	//   ....[7]....
        /*0204*/ 	.word	0x00001420


	//   ....[8]....
        /*0208*/ 	.word	0x00001450


	//   ....[9]....
        /*020c*/ 	.word	0x00001480


	//   ....[10]....
        /*0210*/ 	.word	0x000014a0


	//   ....[11]....
        /*0214*/ 	.word	0x000014b0


	//   ....[12]....
        /*0218*/ 	.word	0x000016b0


	//   ....[13]....
        /*021c*/ 	.word	0x000016e0


	//   ....[14]....
        /*0220*/ 	.word	0x00001710


	//   ....[15]....
        /*0224*/ 	.word	0x00001740


	//   ....[16]....
        /*0228*/ 	.word	0x00001760


	//   ....[17]....
        /*022c*/ 	.word	0x00001770


	//   ....[18]....
        /*0230*/ 	.word	0x00001970


	//   ....[19]....
        /*0234*/ 	.word	0x000019a0


	//   ....[20]....
        /*0238*/ 	.word	0x000019d0


	//   ....[21]....
        /*023c*/ 	.word	0x00001a00


	//   ....[22]....
        /*0240*/ 	.word	0x00001a20


	//   ....[23]....
        /*0244*/ 	.word	0x00001a30


	//   ....[24]....
        /*0248*/ 	.word	0x00001c30


	//   ....[25]....
        /*024c*/ 	.word	0x00001c60


	//   ....[26]....
        /*0250*/ 	.word	0x00001c90


	//   ....[27]....
        /*0254*/ 	.word	0x00001cc0


	//   ....[28]....
        /*0258*/ 	.word	0x00001ce0


	//   ....[29]....
        /*025c*/ 	.word	0x00001cf0


	//   ....[30]....
        /*0260*/ 	.word	0x00002f20


	//   ....[31]....
        /*0264*/ 	.word	0x00002f30


	//   ....[32]....
        /*0268*/ 	.word	0x00002f40


	//   ....[33]....
        /*026c*/ 	.word	0x00002f60


	//   ....[34]....
        /*0270*/ 	.word	0x00002f70


	//   ....[35]....
        /*0274*/ 	.word	0x00002f80


	//   ....[36]....
        /*0278*/ 	.word	0x00003180


	//   ....[37]....
        /*027c*/ 	.word	0x000031c0


	//   ....[38]....
        /*0280*/ 	.word	0x000031f0


	//   ....[39]....
        /*0284*/ 	.word	0x00003220


	//   ....[40]....
        /*0288*/ 	.word	0x00003240


	//   ....[41]....
        /*028c*/ 	.word	0x00003250


	//   ....[42]....
        /*0290*/ 	.word	0x00003450


	//   ....[43]....
        /*0294*/ 	.word	0x00003490


	//   ....[44]....
        /*0298*/ 	.word	0x000034c0


	//   ....[45]....
        /*029c*/ 	.word	0x000034f0


	//   ....[46]....
        /*02a0*/ 	.word	0x00003510


	//   ....[47]....
        /*02a4*/ 	.word	0x00003520


	//   ....[48]....
        /*02a8*/ 	.word	0x00003720


	//   ....[49]....
        /*02ac*/ 	.word	0x00003760


	//   ....[50]....
        /*02b0*/ 	.word	0x00003790


	//   ....[51]....
        /*02b4*/ 	.word	0x000037c0


	//   ....[52]....
        /*02b8*/ 	.word	0x000037e0


	//   ....[53]....
        /*02bc*/ 	.word	0x000037f0


	//   ....[54]....
        /*02c0*/ 	.word	0x000039f0


	//   ....[55]....
        /*02c4*/ 	.word	0x00003a30


	//   ....[56]....
        /*02c8*/ 	.word	0x00003a60


	//   ....[57]....
        /*02cc*/ 	.word	0x00003a90


	//   ....[58]....
        /*02d0*/ 	.word	0x00003ab0


	//   ....[59]....
        /*02d4*/ 	.word	0x00003ac0


	//   ....[60]....
        /*02d8*/ 	.word	0x00006b60


	//   ....[61]....
        /*02dc*/ 	.word	0x00006b90


	//   ....[62]....
        /*02e0*/ 	.word	0x00006bc0


	//   ....[63]....
        /*02e4*/ 	.word	0x00006be0


	//   ....[64]....
        /*02e8*/ 	.word	0x00006bf0


	//   ....[65]....
        /*02ec*/ 	.word	0x00006c00


	//   ....[66]....
        /*02f0*/ 	.word	0x00006e10


	//   ....[67]....
        /*02f4*/ 	.word	0x00006e40


	//   ....[68]....
        /*02f8*/ 	.word	0x00006e70


	//   ....[69]....
        /*02fc*/ 	.word	0x00006ea0


	//   ....[70]....
        /*0300*/ 	.word	0x00006ec0


	//   ....[71]....
        /*0304*/ 	.word	0x00006ed0


	//   ....[72]....
        /*0308*/ 	.word	0x000070d0


	//   ....[73]....
        /*030c*/ 	.word	0x00007100


	//   ....[74]....
        /*0310*/ 	.word	0x00007130


	//   ....[75]....
        /*0314*/ 	.word	0x00007160


	//   ....[76]....
        /*0318*/ 	.word	0x00007180


	//   ....[77]....
        /*031c*/ 	.word	0x00007190


	//   ....[78]....
        /*0320*/ 	.word	0x00007390


	//   ....[79]....
        /*0324*/ 	.word	0x000073c0


	//   ....[80]....
        /*0328*/ 	.word	0x000073f0


	//   ....[81]....
        /*032c*/ 	.word	0x00007420


	//   ....[82]....
        /*0330*/ 	.word	0x00007440


	//   ....[83]....
        /*0334*/ 	.word	0x00007450


	//   ....[84]....
        /*0338*/ 	.word	0x00007650


	//   ....[85]....
        /*033c*/ 	.word	0x00007680


	//   ....[86]....
        /*0340*/ 	.word	0x000076b0


	//   ....[87]....
        /*0344*/ 	.word	0x000076e0


	//   ....[88]....
        /*0348*/ 	.word	0x00007700


	//   ....[89]....
        /*034c*/ 	.word	0x00007710


	//----- nvinfo : EIATTR_VRC_CTA_INIT_COUNT
	.align		4
.L_1116:
        /*0350*/ 	.byte	0x02, 0x4a
	.zero		1
	.zero		1


	//----- nvinfo : EIATTR_EXIT_INSTR_OFFSETS
	.align		4
        /*0354*/ 	.byte	0x04, 0x1c
        /*0356*/ 	.short	(.L_1118 - .L_1117)


	//   ....[0]....
.L_1117:
        /*0358*/ 	.word	0x00008860


	//   ....[1]....
        /*035c*/ 	.word	0x000088e0


	//----- nvinfo : EIATTR_MAX_THREADS
	.align		4
.L_1118:
        /*0360*/ 	.byte	0x04, 0x05
        /*0362*/ 	.short	(.L_1120 - .L_1119)
.L_1119:
        /*0364*/ 	.word	0x00000100
        /*0368*/ 	.word	0x00000001
        /*036c*/ 	.word	0x00000001


	//----- nvinfo : EIATTR_CRS_STACK_SIZE
	.align		4
.L_1120:
        /*0370*/ 	.byte	0x04, 0x1e
        /*0372*/ 	.short	(.L_1122 - .L_1121)
.L_1121:
        /*0374*/ 	.word	0x00000000


	//----- nvinfo : EIATTR_CBANK_PARAM_SIZE
	.align		4
.L_1122:
        /*0378*/ 	.byte	0x03, 0x19
        /*037a*/ 	.short	0x0071


	//----- nvinfo : EIATTR_PARAM_CBANK
	.align		4
        /*037c*/ 	.byte	0x04, 0x0a
        /*037e*/ 	.short	(.L_1124 - .L_1123)
	.align		4
.L_1123:
        /*0380*/ 	.word	index@(.nv.constant0._ZN6thrust24THRUST_300001_SM_1000_NS8cuda_cub4core6detail13_kernel_agentINS1_8__reduce11ReduceAgentINS0_12zip_iteratorIN4cuda3std3__45tupleIJNS0_6detail15normal_iteratorINS0_10device_ptrINSB_IJiiiiEEEEEEENS0_17counting_iteratorIlNS0_11use_defaultESJ_SJ_EEEEEEEPNSB_IJSF_lEEESN_lNS1_9__extrema9arg_max_fISF_l6lbXYZ2EEEEJSM_SO_lN3cub18CUB_300001_SM_100013GridEvenShareIlEENSV_9GridQueueIyEESS_EEEvDpT0_)
        /*0384*/ 	.short	0x0380
        /*0386*/ 	.short	0x0071


	//----- nvinfo : EIATTR_SW_WAR
	.align		4
.L_1124:
        /*0388*/ 	.byte	0x04, 0x36
        /*038a*/ 	.short	(.L_1126 - .L_1125)
.L_1125:
        /*038c*/ 	.word	0x00000008
.L_1126:


//--------------------- .nv.info._ZN6thrust24THRUST_300001_SM_1000_NS8cuda_cub4core6detail13_kernel_agentINS1_8__reduce11ReduceAgentINS0_12zip_iteratorIN4cuda3std3__45tupleIJNS0_6detail15normal_iteratorINS0_10device_ptrINSB_IJiiiiEEEEEEENS0_17counting_iteratorIlNS0_11use_defaultESJ_SJ_EEEEEEEPNSB_IJSF_lEEESN_lNS1_9__extrema9arg_max_fISF_l6lbXYZ2EEEEJSM_SO_lSS_EEEvDpT0_ --------------------------
	.section	.nv.info._ZN6thrust24THRUST_300001_SM_1000_NS8cuda_cub4core6detail13_kernel_agentINS1_8__reduce11ReduceAgentINS0_12zip_iteratorIN4cuda3std3__45tupleIJNS0_6detail15normal_iteratorINS0_10device_ptrINSB_IJiiiiEEEEEEENS0_17counting_iteratorIlNS0_11use_defaultESJ_SJ_EEEEEEEPNSB_IJSF_lEEESN_lNS1_9__extrema9arg_max_fISF_l6lbXYZ2EEEEJSM_SO_lSS_EEEvDpT0_,"",@"SHT_CUDA_INFO"
	.sectionflags	@""
	.align	4


	//----- nvinfo : EIATTR_CUDA_API_VERSION
	.align		4
        /*0000*/ 	.byte	0x04, 0x37
        /*0002*/ 	.short	(.L_1128 - .L_1127)
.L_1127:
        /*0004*/ 	.word	0x00000082


	//----- nvinfo : EIATTR_KPARAM_INFO
	.align		4
.L_1128:
        /*0008*/ 	.byte	0x04, 0x17
        /*000a*/ 	.short	(.L_1130 - .L_1129)
.L_1129:
        /*000c*/ 	.word	0x00000000
        /*0010*/ 	.short	0x0003
        /*0012*/ 	.short	0x0020
        /*0014*/ 	.byte	0x00, 0xf0, 0x05, 0x00


	//----- nvinfo : EIATTR_KPARAM_INFO
	.align		4
.L_1130:
        /*0018*/ 	.byte	0x04, 0x17
        /*001a*/ 	.short	(.L_1132 - .L_1131)
.L_1131:
        /*001c*/ 	.word	0x00000000
        /*0020*/ 	.short	0x0002
        /*0022*/ 	.short	0x0018
        /*0024*/ 	.byte	0x00, 0xf0, 0x21, 0x00


	//----- nvinfo : EIATTR_KPARAM_INFO
	.align		4
.L_1132:
        /*0028*/ 	.byte	0x04, 0x17
        /*002a*/ 	.short	(.L_1134 - .L_1133)
.L_1133:
        /*002c*/ 	.word	0x00000000
        /*0030*/ 	.short	0x0001
        /*0032*/ 	.short	0x0010
        /*0034*/ 	.byte	0x00, 0xf5, 0x21, 0x00


	//----- nvinfo : EIATTR_KPARAM_INFO
	.align		4
.L_1134:
        /*0038*/ 	.byte	0x04, 0x17
        /*003a*/ 	.short	(.L_1136 - .L_1135)
.L_1135:
        /*003c*/ 	.word	0x00000000
        /*0040*/ 	.short	0x0000
        /*0042*/ 	.short	0x0000
        /*0044*/ 	.byte	0x00, 0xf0, 0x41, 0x00


	//----- nvinfo : EIATTR_SPARSE_MMA_MASK
	.align		4
.L_1136:
        /*0048*/ 	.byte	0x03, 0x50
        /*004a*/ 	.short	0x0000


	//----- nvinfo : EIATTR_MAXREG_COUNT
	.align		4
        /*004c*/ 	.byte	0x03, 0x1b
        /*004e*/ 	.short	0x00ff


	//----- nvinfo : EIATTR_NUM_BARRIERS
	.align		4
        /*0050*/ 	.byte	0x02, 0x4c
        /*0052*/ 	.byte	0x01
	.zero		1


	//----- nvinfo : EIATTR_MERCURY_ISA_VERSION
	.align		4
        /*0054*/ 	.byte	0x03, 0x5f
        /*0056*/ 	.short	0x0101


	//----- nvinfo : EIATTR_COOP_GROUP_MASK_REGIDS
	.align		4
        /*0058*/ 	.byte	0x04, 0x29
        /*005a*/ 	.short	(.L_1138 - .L_1137)


	//   ....[0]....
.L_1137:
        /*005c*/ 	.word	0xffffffff


	//   ....[1]....
        /*0060*/ 	.word	0xffffffff


	//   ....[2]....
        /*0064*/ 	.word	0xffffffff


	//   ....[3]....
        /*0068*/ 	.word	0xffffffff


	//   ....[4]....
        /*006c*/ 	.word	0xffffffff


	//   ....[5]....
        /*0070*/ 	.word	0xffffffff


	//   ....[6]....
        /*0074*/ 	.word	0xffffffff


	//   ....[7]....
        /*0078*/ 	.word	0xffffffff


	//   ....[8]....
        /*007c*/ 	.word	0xffffffff


	//   ....[9]....
        /*0080*/ 	.word	0xffffffff


	//   ....[10]....
        /*0084*/ 	.word	0xffffffff


	//   ....[11]....
        /*0088*/ 	.word	0xffffffff


	//   ....[12]....
        /*008c*/ 	.word	0xffffffff


	//   ....[13]....
        /*0090*/ 	.word	0xffffffff


	//   ....[14]....
        /*0094*/ 	.word	0xffffffff


	//   ....[15]....
        /*0098*/ 	.word	0xffffffff


	//   ....[16]....
        /*009c*/ 	.word	0xffffffff


	//   ....[17]....
        /*00a0*/ 	.word	0xffffffff


	//   ....[18]....
        /*00a4*/ 	.word	0xffffffff


	//   ....[19]....
        /*00a8*/ 	.word	0xffffffff


	//   ....[20]....
        /*00ac*/ 	.word	0xffffffff


	//   ....[21]....
        /*00b0*/ 	.word	0xffffffff


	//   ....[22]....
        /*00b4*/ 	.word	0xffffffff


	//   ....[23]....
        /*00b8*/ 	.word	0xffffffff


	//   ....[24]....
        /*00bc*/ 	.word	0xffffffff


	//   ....[25]....
        /*00c0*/ 	.word	0xffffffff


	//   ....[26]....
        /*00c4*/ 	.word	0xffffffff


	//   ....[27]....
        /*00c8*/ 	.word	0xffffffff


	//   ....[28]....
        /*00cc*/ 	.word	0xffffffff


	//   ....[29]....
        /*00d0*/ 	.word	0xffffffff


	//   ....[30]....
        /*00d4*/ 	.word	0xffffffff


	//   ....[31]....
        /*00d8*/ 	.word	0xffffffff


	//   ....[32]....
        /*00dc*/ 	.word	0xffffffff


	//   ....[33]....
        /*00e0*/ 	.word	0xffffffff


	//   ....[34]....
        /*00e4*/ 	.word	0xffffffff


	//   ....[35]....
        /*00e8*/ 	.word	0xffffffff


	//   ....[36]....
        /*00ec*/ 	.word	0xffffffff


	//   ....[37]....
        /*00f0*/ 	.word	0xffffffff


	//   ....[38]....
        /*00f4*/ 	.word	0xffffffff


	//   ....[39]....
        /*00f8*/ 	.word	0xffffffff


	//   ....[40]....
        /*00fc*/ 	.word	0xffffffff


	//   ....[41]....
        /*0100*/ 	.word	0xffffffff


	//   ....[42]....
        /*0104*/ 	.word	0xffffffff


	//   ....[43]....
        /*0108*/ 	.word	0xffffffff


	//   ....[44]....
        /*010c*/ 	.word	0xffffffff


	//   ....[45]....
        /*0110*/ 	.word	0xffffffff


	//   ....[46]....
        /*0114*/ 	.word	0xffffffff


	//   ....[47]....
        /*0118*/ 	.word	0xffffffff


	//   ....[48]....
        /*011c*/ 	.word	0xffffffff


	//   ....[49]....
        /*0120*/ 	.word	0xffffffff


	//   ....[50]....
        /*0124*/ 	.word	0xffffffff


	//   ....[51]....
        /*0128*/ 	.word	0xffffffff


	//   ....[52]....
        /*012c*/ 	.word	0xffffffff


	//   ....[53]....
        /*0130*/ 	.word	0xffffffff


	//   ....[54]....
        /*0134*/ 	.word	0xffffffff


	//   ....[55]....
        /*0138*/ 	.word	0xffffffff


	//   ....[56]....
        /*013c*/ 	.word	0xffffffff


	//   ....[57]....
        /*0140*/ 	.word	0xffffffff


	//   ....[58]....
        /*0144*/ 	.word	0xffffffff


	//   ....[59]....
        /*0148*/ 	.word	0xffffffff


	//   ....[60]....
        /*014c*/ 	.word	0xffffffff


	//   ....[61]....
        /*0150*/ 	.word	0xffffffff


	//   ....[62]....
        /*0154*/ 	.word	0xffffffff


	//   ....[63]....
        /*0158*/ 	.word	0xffffffff


	//   ....[64]....
        /*015c*/ 	.word	0xffffffff


	//   ....[65]....
        /*0160*/ 	.word	0xffffffff


	//   ....[66]....
        /*0164*/ 	.word	0xffffffff


	//   ....[67]....
        /*0168*/ 	.word	0xffffffff


	//   ....[68]....
        /*016c*/ 	.word	0xffffffff


	//   ....[69]....
        /*0170*/ 	.word	0xffffffff


	//   ....[70]....
        /*0174*/ 	.word	0xffffffff


	//   ....[71]....
        /*0178*/ 	.word	0xffffffff


	//   ....[72]....
        /*017c*/ 	.word	0xffffffff


	//   ....[73]....
        /*0180*/ 	.word	0xffffffff


	//   ....[74]....
        /*0184*/ 	.word	0xffffffff


	//   ....[75]....
        /*0188*/ 	.word	0xffffffff


	//   ....[76]....
        /*018c*/ 	.word	0xffffffff


	//   ....[77]....
        /*0190*/ 	.word	0xffffffff


	//   ....[78]....
        /*0194*/ 	.word	0xffffffff


	//   ....[79]....
        /*0198*/ 	.word	0xffffffff


	//   ....[80]....
        /*019c*/ 	.word	0xffffffff


	//   ....[81]....
        /*01a0*/ 	.word	0xffffffff


	//   ....[82]....
        /*01a4*/ 	.word	0xffffffff


	//   ....[83]....
        /*01a8*/ 	.word	0xffffffff


	//   ....[84]....
        /*01ac*/ 	.word	0xffffffff


	//   ....[85]....
        /*01b0*/ 	.word	0xffffffff


	//   ....[86]....
        /*01b4*/ 	.word	0xffffffff


	//   ....[87]....
        /*01b8*/ 	.word	0xffffffff


	//   ....[88]....
        /*01bc*/ 	.word	0xffffffff


	//   ....[89]....
        /*01c0*/ 	.word	0xffffffff


	//----- nvinfo : EIATTR_COOP_GROUP_INSTR_OFFSETS
	.align		4
.L_1138:
        /*01c4*/ 	.byte	0x04, 0x28
        /*01c6*/ 	.short	(.L_1140 - .L_1139)


	//   ....[0]....
.L_1139:
        /*01c8*/ 	.word	0x00001040


	//   ....[1]....
        /*01cc*/ 	.word	0x00001070


	//   ....[2]....
        /*01d0*/ 	.word	0x000010a0


	//   ....[3]....
        /*01d4*/ 	.word	0x000010c0


	//   ....[4]....
        /*01d8*/ 	.word	0x000010d0


	//   ....[5]....
        /*01dc*/ 	.word	0x000010e0


	//   ....[6]....
        /*01e0*/ 	.word	0x000012f0


	//   ....[7]....
        /*01e4*/ 	.word	0x00001320


	//   ....[8]....
        /*01e8*/ 	.word	0x00001350


	//   ....[9]....
        /*01ec*/ 	.word	0x00001380


	//   ....[10]....
        /*01f0*/ 	.word	0x000013a0


	//   ....[11]....
        /*01f4*/ 	.word	0x000013b0


	//   ....[12]....
        /*01f8*/ 	.word	0x000015b0


	//   ....[13]....
        /*01fc*/ 	.word	0x000015e0


	//   ....[14]....
        /*0200*/ 	.word	0x00001610


	//   ....[15]....
        /*0204*/ 	.word	0x00001640


	//   ....[16]....
        /*0208*/ 	.word	0x00001660


	//   ....[17]....
        /*020c*/ 	.word	0x00001670


	//   ....[18]....
        /*0210*/ 	.word	0x00001870


	//   ....[19]....
        /*0214*/ 	.word	0x000018a0


	//   ....[20]....
        /*0218*/ 	.word	0x000018d0


	//   ....[21]....
        /*021c*/ 	.word	0x00001900


	//   ....[22]....
        /*0220*/ 	.word	0x00001920


	//   ....[23]....
        /*0224*/ 	.word	0x00001930


	//   ....[24]....
        /*0228*/ 	.word	0x00001b30


	//   ....[25]....
        /*022c*/ 	.word	0x00001b60


	//   ....[26]....
        /*0230*/ 	.word	0x00001b90


	//   ....[27]....
        /*0234*/ 	.word	0x00001bc0


	//   ....[28]....
        /*0238*/ 	.word	0x00001be0


	//   ....[29]....
        /*023c*/ 	.word	0x00001bf0


	//   ....[30]....
        /*0240*/ 	.word	0x00002e20


	//   ....[31]....
        /*0244*/ 	.word	0x00002e30


	//   ....[32]....
        /*0248*/ 	.word	0x00002e40


	//   ....[33]....
        /*024c*/ 	.word	0x00002e60


	//   ....[34]....
        /*0250*/ 	.word	0x00002e70


	//   ....[35]....
        /*0254*/ 	.word	0x00002e80


	//   ....[36]....
        /*0258*/ 	.word	0x00003080


	//   ....[37]....
        /*025c*/ 	.word	0x000030c0


	//   ....[38]....
        /*0260*/ 	.word	0x000030f0


	//   ....[39]....
        /*0264*/ 	.word	0x00003120


	//   ....[40]....
        /*0268*/ 	.word	0x00003140


	//   ....[41]....
        /*026c*/ 	.word	0x00003150


	//   ....[42]....
        /*0270*/ 	.word	0x00003350


	//   ....[43]....
        /*0274*/ 	.word	0x00003390


	//   ....[44]....
        /*0278*/ 	.word	0x000033c0


	//   ....[45]....
        /*027c*/ 	.word	0x000033f0


	//   ....[46]....
        /*0280*/ 	.word	0x00003410


	//   ....[47]....
        /*0284*/ 	.word	0x00003420


	//   ....[48]....
        /*0288*/ 	.word	0x00003620


	//   ....[49]....
        /*028c*/ 	.word	0x00003660


	//   ....[50]....
        /*0290*/ 	.word	0x00003690


	//   ....[51]....
        /*0294*/ 	.word	0x000036c0


	//   ....[52]....
        /*0298*/ 	.word	0x000036e0


	//   ....[53]....
        /*029c*/ 	.word	0x000036f0


	//   ....[54]....
        /*02a0*/ 	.word	0x000038f0


	//   ....[55]....
        /*02a4*/ 	.word	0x00003930


	//   ....[56]....
        /*02a8*/ 	.word	0x00003960


	//   ....[57]....
        /*02ac*/ 	.word	0x00003990


	//   ....[58]....
        /*02b0*/ 	.word	0x000039b0


	//   ....[59]....
        /*02b4*/ 	.word	0x000039c0


	//   ....[60]....
        /*02b8*/ 	.word	0x000066d0


	//   ....[61]....
        /*02bc*/ 	.word	0x00006700


	//   ....[62]....
        /*02c0*/ 	.word	0x00006730


	//   ....[63]....
        /*02c4*/ 	.word	0x00006750


	//   ....[64]....
        /*02c8*/ 	.word	0x00006760


	//   ....[65]....
        /*02cc*/ 	.word	0x00006770


	//   ....[66]....
        /*02d0*/ 	.word	0x00006980


	//   ....[67]....
        /*02d4*/ 	.word	0x000069b0


	//   ....[68]....
        /*02d8*/ 	.word	0x000069e0


	//   ....[69]....
        /*02dc*/ 	.word	0x00006a10


	//   ....[70]....
        /*02e0*/ 	.word	0x00006a30


	//   ....[71]....
        /*02e4*/ 	.word	0x00006a40


	//   ....[72]....
        /*02e8*/ 	.word	0x00006c40


	//   ....[73]....
        /*02ec*/ 	.word	0x00006c70


	//   ....[74]....
        /*02f0*/ 	.word	0x00006ca0


	//   ....[75]....
        /*02f4*/ 	.word	0x00006cd0


	//   ....[76]....
        /*02f8*/ 	.word	0x00006cf0


	//   ....[77]....
        /*02fc*/ 	.word	0x00006d00


	//   ....[78]....
        /*0300*/ 	.word	0x00006f00


	//   ....[79]....
        /*0304*/ 	.word	0x00006f30


	//   ....[80]....
        /*0308*/ 	.word	0x00006f60


	//   ....[81]....
        /*030c*/ 	.word	0x00006f90


	//   ....[82]....
        /*0310*/ 	.word	0x00006fb0


	//   ....[83]....
        /*0314*/ 	.word	0x00006fc0


	//   ....[84]....
        /*0318*/ 	.word	0x000071c0


	//   ....[85]....
        /*031c*/ 	.word	0x000071f0


	//   ....[86]....
        /*0320*/ 	.word	0x00007220


	//   ....[87]....
        /*0324*/ 	.word	0x00007250


	//   ....[88]....
        /*0328*/ 	.word	0x00007270


	//   ....[89]....
        /*032c*/ 	.word	0x00007280


	//----- nvinfo : EIATTR_VRC_CTA_INIT_COUNT
	.align		4
.L_1140:
        /*0330*/ 	.byte	0x02, 0x4a
	.zero		1
	.zero		1


	//----- nvinfo : EIATTR_EXIT_INSTR_OFFSETS
	.align		4
        /*0334*/ 	.byte	0x04, 0x1c
        /*0336*/ 	.short	(.L_1142 - .L_1141)


	//   ....[0]....
.L_1141:
        /*0338*/ 	.word	0x00000040


	//   ....[1]....
        /*033c*/ 	.word	0x000083d0


	//   ....[2]....
        /*0340*/ 	.word	0x00008450


	//----- nvinfo : EIATTR_MAX_THREADS
	.align		4
.L_1142:
        /*0344*/ 	.byte	0x04, 0x05
        /*0346*/ 	.short	(.L_1144 - .L_1143)
.L_1143:
        /*0348*/ 	.word	0x00000100
        /*034c*/ 	.word	0x00000001
        /*0350*/ 	.word	0x00000001


	//----- nvinfo : EIATTR_CRS_STACK_SIZE
	.align		4
.L_1144:
        /*0354*/ 	.byte	0x04, 0x1e
        /*0356*/ 	.short	(.L_1146 - .L_1145)
.L_1145:
        /*0358*/ 	.word	0x00000000


	//----- nvinfo : EIATTR_CBANK_PARAM_SIZE
	.align		4
.L_1146:
        /*035c*/ 	.byte	0x03, 0x19
        /*035e*/ 	.short	0x0021


	//----- nvinfo : EIATTR_PARAM_CBANK
	.align		4
        /*0360*/ 	.byte	0x04, 0x0a
        /*0362*/ 	.short	(.L_1148 - .L_1147)
	.align		4
.L_1147:
        /*0364*/ 	.word	index@(.nv.constant0._ZN6thrust24THRUST_300001_SM_1000_NS8cuda_cub4core6detail13_kernel_agentINS1_8__reduce11ReduceAgentINS0_12zip_iteratorIN4cuda3std3__45tupleIJNS0_6detail15normal_iteratorINS0_10device_ptrINSB_IJiiiiEEEEEEENS0_17counting_iteratorIlNS0_11use_defaultESJ_SJ_EEEEEEEPNSB_IJSF_lEEESN_lNS1_9__extrema9arg_max_fISF_l6lbXYZ2EEEEJSM_SO_lSS_EEEvDpT0_)
        /*0368*/ 	.short	0x0380
        /*036a*/ 	.short	0x0021


	//----- nvinfo : EIATTR_SW_WAR
	.align		4
.L_1148:
        /*036c*/ 	.byte	0x04, 0x36
        /*036e*/ 	.short	(.L_1150 - .L_1149)
.L_1149:
        /*0370*/ 	.word	0x00000008
.L_1150:


//--------------------- .nv.info._ZN6thrust24THRUST_300001_SM_1000_NS8cuda_cub4core6detail13_kernel_agentINS1_8__reduce11ReduceAgentIPN4cuda3std3__45tupleIJNSA_IJiiiiEEElEEESD_SC_iNS1_9__extrema9arg_max_fISB_l6lbXYZ2EEEEJSD_SD_iSH_EEEvDpT0_ --------------------------
	.section	.nv.info._ZN6thrust24THRUST_300001_SM_1000_NS8cuda_cub4core6detail13_kernel_agentINS1_8__reduce11ReduceAgentIPN4cuda3std3__45tupleIJNSA_IJiiiiEEElEEESD_SC_iNS1_9__extrema9arg_max_fISB_l6lbXYZ2EEEEJSD_SD_iSH_EEEvDpT0_,"",@"SHT_CUDA_INFO"
	.sectionflags	@""
	.align	4


	//----- nvinfo : EIATTR_CUDA_API_VERSION
	.align		4
        /*0000*/ 	.byte	0x04, 0x37
        /*0002*/ 	.short	(.L_1152 - .L_1151)
.L_1151:
        /*0004*/ 	.word	0x00000082


	//----- nvinfo : EIATTR_KPARAM_INFO
	.align		4
.L_1152:
        /*0008*/ 	.byte	0x04, 0x17
        /*000a*/ 	.short	(.L_1154 - .L_1153)
.L_1153:
        /*000c*/ 	.word	0x00000000
        /*0010*/ 	.short	0x0003
        /*0012*/ 	.short	0x0014
        /*0014*/ 	.byte	0x00, 0xf0, 0x05, 0x00


	//----- nvinfo : EIATTR_KPARAM_INFO
	.align		4
.L_1154:
        /*0018*/ 	.byte	0x04, 0x17
        /*001a*/ 	.short	(.L_1156 - .L_1155)
.L_1155:
        /*001c*/ 	.word	0x00000000
        /*0020*/ 	.short	0x0002
        /*0022*/ 	.short	0x0010
        /*0024*/ 	.byte	0x00, 0xf0, 0x11, 0x00


	//----- nvinfo : EIATTR_KPARAM_INFO
	.align		4
.L_1156:
        /*0028*/ 	.byte	0x04, 0x17
        /*002a*/ 	.short	(.L_1158 - .L_1157)
.L_1157:
        /*002c*/ 	.word	0x00000000
        /*0030*/ 	.short	0x0001
        /*0032*/ 	.short	0x0008
        /*0034*/ 	.byte	0x00, 0xf5, 0x21, 0x00


	//----- nvinfo : EIATTR_KPARAM_INFO
	.align		4
.L_1158:
        /*0038*/ 	.byte	0x04, 0x17
        /*003a*/ 	.short	(.L_1160 - .L_1159)
.L_1159:
        /*003c*/ 	.word	0x00000000
        /*0040*/ 	.short	0x0000
        /*0042*/ 	.short	0x0000
        /*0044*/ 	.byte	0x00, 0xf5, 0x21, 0x00


	//----- nvinfo : EIATTR_SPARSE_MMA_MASK
	.align		4
.L_1160:
        /*0048*/ 	.byte	0x03, 0x50
        /*004a*/ 	.short	0x0000


	//----- nvinfo : EIATTR_MAXREG_COUNT
	.align		4
        /*004c*/ 	.byte	0x03, 0x1b
        /*004e*/ 	.short	0x00ff


	//----- nvinfo : EIATTR_NUM_BARRIERS
	.align		4
        /*0050*/ 	.byte	0x02, 0x4c
        /*0052*/ 	.byte	0x01
	.zero		1


	//----- nvinfo : EIATTR_MERCURY_ISA_VERSION
	.align		4
        /*0054*/ 	.byte	0x03, 0x5f
        /*0056*/ 	.short	0x0101


	//----- nvinfo : EIATTR_COOP_GROUP_MASK_REGIDS
	.align		4
        /*0058*/ 	.byte	0x04, 0x29
        /*005a*/ 	.short	(.L_1162 - .L_1161)


	//   ....[0]....
.L_1161:
        /*005c*/ 	.word	0xffffffff


	//   ....[1]....
        /*0060*/ 	.word	0xffffffff


	//   ....[2]....
        /*0064*/ 	.word	0xffffffff


	//   ....[3]....
        /*0068*/ 	.word	0xffffffff


	//   ....[4]....
        /*006c*/ 	.word	0xffffffff


	//   ....[5]....
        /*0070*/ 	.word	0xffffffff


	//   ....[6]....
        /*0074*/ 	.word	0xffffffff


	//   ....[7]....
        /*0078*/ 	.word	0xffffffff


	//   ....[8]....
        /*007c*/ 	.word	0xffffffff


	//   ....[9]....
        /*0080*/ 	.word	0xffffffff


	//   ....[10]....
        /*0084*/ 	.word	0xffffffff


	//   ....[11]....
        /*0088*/ 	.word	0xffffffff


	//   ....[12]....
        /*008c*/ 	.word	0xffffffff


	//   ....[13]....
        /*0090*/ 	.word	0xffffffff


	//   ....[14]....
        /*0094*/ 	.word	0xffffffff


	//   ....[15]....
        /*0098*/ 	.word	0xffffffff


	//   ....[16]....
        /*009c*/ 	.word	0xffffffff


	//   ....[17]....
        /*00a0*/ 	.word	0xffffffff


	//   ....[18]....
        /*00a4*/ 	.word	0xffffffff


	//   ....[19]....
        /*00a8*/ 	.word	0xffffffff


	//   ....[20]....
        /*00ac*/ 	.word	0xffffffff


	//   ....[21]....
        /*00b0*/ 	.word	0xffffffff


	//   ....[22]....
        /*00b4*/ 	.word	0xffffffff


	//   ....[23]....
        /*00b8*/ 	.word	0xffffffff


	//   ....[24]....
        /*00bc*/ 	.word	0xffffffff


	//   ....[25]....
        /*00c0*/ 	.word	0xffffffff


	//   ....[26]....
        /*00c4*/ 	.word	0xffffffff


	//   ....[27]....
        /*00c8*/ 	.word	0xffffffff


	//   ....[28]....
        /*00cc*/ 	.word	0xffffffff


	//   ....[29]....
        /*00d0*/ 	.word	0xffffffff


	//   ....[30]....
        /*00d4*/ 	.word	0xffffffff


	//   ....[31]....
        /*00d8*/ 	.word	0xffffffff


	//   ....[32]....
        /*00dc*/ 	.word	0xffffffff


	//   ....[33]....
        /*00e0*/ 	.word	0xffffffff


	//   ....[34]....
        /*00e4*/ 	.word	0xffffffff


	//   ....[35]....
        /*00e8*/ 	.word	0xffffffff


	//   ....[36]....
        /*00ec*/ 	.word	0xffffffff


	//   ....[37]....
        /*00f0*/ 	.word	0xffffffff


	//   ....[38]....
        /*00f4*/ 	.word	0xffffffff


	//   ....[39]....
        /*00f8*/ 	.word	0xffffffff


	//   ....[40]....
        /*00fc*/ 	.word	0xffffffff


	//   ....[41]....
        /*0100*/ 	.word	0xffffffff


	//   ....[42]....
        /*0104*/ 	.word	0xffffffff


	//   ....[43]....
        /*0108*/ 	.word	0xffffffff


	//   ....[44]....
        /*010c*/ 	.word	0xffffffff


	//   ....[45]....
        /*0110*/ 	.word	0xffffffff


	//   ....[46]....
        /*0114*/ 	.word	0xffffffff


	//   ....[47]....
        /*0118*/ 	.word	0xffffffff


	//   ....[48]....
        /*011c*/ 	.word	0xffffffff


	//   ....[49]....
        /*0120*/ 	.word	0xffffffff


	//   ....[50]....
        /*0124*/ 	.word	0xffffffff


	//   ....[51]....
        /*0128*/ 	.word	0xffffffff


	//   ....[52]....
        /*012c*/ 	.word	0xffffffff


	//   ....[53]....
        /*0130*/ 	.word	0xffffffff


	//   ....[54]....
        /*0134*/ 	.word	0xffffffff


	//   ....[55]....
        /*0138*/ 	.word	0xffffffff


	//   ....[56]....
        /*013c*/ 	.word	0xffffffff


	//   ....[57]....
        /*0140*/ 	.word	0xffffffff


	//   ....[58]....
        /*0144*/ 	.word	0xffffffff


	//   ....[59]....
        /*0148*/ 	.word	0xffffffff


	//   ....[60]....
        /*014c*/ 	.word	0xffffffff


	//   ....[61]....
        /*0150*/ 	.word	0xffffffff


	//   ....[62]....
        /*0154*/ 	.word	0xffffffff


	//   ....[63]....
        /*0158*/ 	.word	0xffffffff


	//   ....[64]....
        /*015c*/ 	.word	0xffffffff


	//   ....[65]....
        /*0160*/ 	.word	0xffffffff


	//   ....[66]....
        /*0164*/ 	.word	0xffffffff


	//   ....[67]....
        /*0168*/ 	.word	0xffffffff


	//   ....[68]....
        /*016c*/ 	.word	0xffffffff


	//   ....[69]....
        /*0170*/ 	.word	0xffffffff


	//   ....[70]....
        /*0174*/ 	.word	0xffffffff


	//   ....[71]....
        /*0178*/ 	.word	0xffffffff


	//   ....[72]....
        /*017c*/ 	.word	0xffffffff


	//   ....[73]....
        /*0180*/ 	.word	0xffffffff


	//   ....[74]....
        /*0184*/ 	.word	0xffffffff


	//   ....[75]....
        /*0188*/ 	.word	0xffffffff


	//   ....[76]....
        /*018c*/ 	.word	0xffffffff


	//   ....[77]....
        /*0190*/ 	.word	0xffffffff


	//   ....[78]....
        /*0194*/ 	.word	0xffffffff


	//   ....[79]....
        /*0198*/ 	.word	0xffffffff


	//   ....[80]....
        /*019c*/ 	.word	0xffffffff


	//   ....[81]....
        /*01a0*/ 	.word	0xffffffff


	//   ....[82]....
        /*01a4*/ 	.word	0xffffffff


	//   ....[83]....
        /*01a8*/ 	.word	0xffffffff


	//   ....[84]....
        /*01ac*/ 	.word	0xffffffff


	//   ....[85]....
        /*01b0*/ 	.word	0xffffffff


	//   ....[86]....
        /*01b4*/ 	.word	0xffffffff


	//   ....[87]....
        /*01b8*/ 	.word	0xffffffff


	//   ....[88]....
        /*01bc*/ 	.word	0xffffffff


	//   ....[89]....
        /*01c0*/ 	.word	0xffffffff


	//----- nvinfo : EIATTR_COOP_GROUP_INSTR_OFFSETS
	.align		4
.L_1162:
        /*01c4*/ 	.byte	0x04, 0x28
        /*01c6*/ 	.short	(.L_1164 - .L_1163)


	//   ....[0]....
.L_1163:
        /*01c8*/ 	.word	0x00000e60


	//   ....[1]....
        /*01cc*/ 	.word	0x00000e90


	//   ....[2]....
        /*01d0*/ 	.word	0x00000ec0


	//   ....[3]....
        /*01d4*/ 	.word	0x00000ee0


	//   ....[4]....
        /*01d8*/ 	.word	0x00000ef0


	//   ....[5]....
        /*01dc*/ 	.word	0x00000f00


	//   ....[6]....
        /*01e0*/ 	.word	0x00001110


	//   ....[7]....
        /*01e4*/ 	.word	0x00001140


	//   ....[8]....
        /*01e8*/ 	.word	0x00001170


	//   ....[9]....
        /*01ec*/ 	.word	0x000011a0


	//   ....[10]....
        /*01f0*/ 	.word	0x000011c0


	//   ....[11]....
        /*01f4*/ 	.word	0x000011d0


	//   ....[12]....
        /*01f8*/ 	.word	0x000013d0


	//   ....[13]....
        /*01fc*/ 	.word	0x00001400


	//   ....[14]....
        /*0200*/ 	.word	0x00001430


	//   ....[15]....
        /*0204*/ 	.word	0x00001460


	//   ....[16]....
        /*0208*/ 	.word	0x00001480


	//   ....[17]....
        /*020c*/ 	.word	0x00001490


	//   ....[18]....
        /*0210*/ 	.word	0x00001690


	//   ....[19]....
        /*0214*/ 	.word	0x000016c0


	//   ....[20]....
        /*0218*/ 	.word	0x000016f0


	//   ....[21]....
        /*021c*/ 	.word	0x00001720


	//   ....[22]....
        /*0220*/ 	.word	0x00001740


	//   ....[23]....
        /*0224*/ 	.word	0x00001750


	//   ....[24]....
        /*0228*/ 	.word	0x00001950


	//   ....[25]....
        /*022c*/ 	.word	0x00001980


	//   ....[26]....
        /*0230*/ 	.word	0x000019b0


	//   ....[27]....
        /*0234*/ 	.word	0x000019e0


	//   ....[28]....
        /*0238*/ 	.word	0x00001a00


	//   ....[29]....
        /*023c*/ 	.word	0x00001a10


	//   ....[30]....
        /*0240*/ 	.word	0x00002c40


	//   ....[31]....
        /*0244*/ 	.word	0x00002c50


	//   ....[32]....
        /*0248*/ 	.word	0x00002c60


	//   ....[33]....
        /*024c*/ 	.word	0x00002c80


	//   ....[34]....
        /*0250*/ 	.word	0x00002c90


	//   ....[35]....
        /*0254*/ 	.word	0x00002ca0


	//   ....[36]....
        /*0258*/ 	.word	0x00002ea0


	//   ....[37]....
        /*025c*/ 	.word	0x00002ee0


	//   ....[38]....
        /*0260*/ 	.word	0x00002f10


	//   ....[39]....
        /*0264*/ 	.word	0x00002f40


	//   ....[40]....
        /*0268*/ 	.word	0x00002f60


	//   ....[41]....
        /*026c*/ 	.word	0x00002f70


	//   ....[42]....
        /*0270*/ 	.word	0x00003170


	//   ....[43]....
        /*0274*/ 	.word	0x000031b0


	//   ....[44]....
        /*0278*/ 	.word	0x000031e0


	//   ....[45]....
        /*027c*/ 	.word	0x00003210


	//   ....[46]....
        /*0280*/ 	.word	0x00003230


	//   ....[47]....
        /*0284*/ 	.word	0x00003240


	//   ....[48]....
        /*0288*/ 	.word	0x00003440


	//   ....[49]....
        /*028c*/ 	.word	0x00003480


	//   ....[50]....
        /*0290*/ 	.word	0x000034b0


	//   ....[51]....
        /*0294*/ 	.word	0x000034e0


	//   ....[52]....
        /*0298*/ 	.word	0x00003500


	//   ....[53]....
        /*029c*/ 	.word	0x00003510


	//   ....[54]....
        /*02a0*/ 	.word	0x00003710


	//   ....[55]....
        /*02a4*/ 	.word	0x00003750


	//   ....[56]....
        /*02a8*/ 	.word	0x00003780


	//   ....[57]....
        /*02ac*/ 	.word	0x000037b0


	//   ....[58]....
        /*02b0*/ 	.word	0x000037d0


	//   ....[59]....
        /*02b4*/ 	.word	0x000037e0


	//   ....[60]....
        /*02b8*/ 	.word	0x00006300


	//   ....[61]....
        /*02bc*/ 	.word	0x00006330


	//   ....[62]....
        /*02c0*/ 	.word	0x00006360


	//   ....[63]....
        /*02c4*/ 	.word	0x00006380


	//   ....[64]....
        /*02c8*/ 	.word	0x00006390


	//   ....[65]....
        /*02cc*/ 	.word	0x000063a0


	//   ....[66]....
        /*02d0*/ 	.word	0x000065b0


	//   ....[67]....
        /*02d4*/ 	.word	0x000065e0


	//   ....[68]....
        /*02d8*/ 	.word	0x00006610


	//   ....[69]....
        /*02dc*/ 	.word	0x00006640


	//   ....[70]....
        /*02e0*/ 	.word	0x00006660


	//   ....[71]....
        /*02e4*/ 	.word	0x00006670


	//   ....[72]....
        /*02e8*/ 	.word	0x00006870


	//   ....[73]....
        /*02ec*/ 	.word	0x000068a0


	//   ....[74]....
        /*02f0*/ 	.word	0x000068d0


	//   ....[75]....
        /*02f4*/ 	.word	0x00006900


	//   ....[76]....
        /*02f8*/ 	.word	0x00006920


	//   ....[77]....
        /*02fc*/ 	.word	0x00006930


	//   ....[78]....
        /*0300*/ 	.word	0x00006b30


	//   ....[79]....
        /*0304*/ 	.word	0x00006b60


	//   ....[80]....
        /*0308*/ 	.word	0x00006b90


	//   ....[81]....
        /*030c*/ 	.word	0x00006bc0


	//   ....[82]....
        /*0310*/ 	.word	0x00006be0


	//   ....[83]....
        /*0314*/ 	.word	0x00006bf0


	//   ....[84]....
        /*0318*/ 	.word	0x00006df0


	//   ....[85]....
        /*031c*/ 	.word	0x00006e20


	//   ....[86]....
        /*0320*/ 	.word	0x00006e50


	//   ....[87]....
        /*0324*/ 	.word	0x00006e80


	//   ....[88]....
        /*0328*/ 	.word	0x00006ea0


	//   ....[89]....
        /*032c*/ 	.word	0x00006eb0


	//----- nvinfo : EIATTR_VRC_CTA_INIT_COUNT
	.align		4
.L_1164:
        /*0330*/ 	.byte	0x02, 0x4a
	.zero		1
	.zero		1


	//----- nvinfo : EIATTR_EXIT_INSTR_OFFSETS
	.align		4
        /*0334*/ 	.byte	0x04, 0x1c
        /*0336*/ 	.short	(.L_1166 - .L_1165)


	//   ....[0]....
.L_1165:
        /*0338*/ 	.word	0x00000030


	//   ....[1]....
        /*033c*/ 	.word	0x00008000


	//   ....[2]....
        /*0340*/ 	.word	0x00008070


	//----- nvinfo : EIATTR_MAX_THREADS
	.align		4
.L_1166:
        /*0344*/ 	.byte	0x04, 0x05
        /*0346*/ 	.short	(.L_1168 - .L_1167)
.L_1167:
        /*0348*/ 	.word	0x00000100
        /*034c*/ 	.word	0x00000001
        /*0350*/ 	.word	0x00000001


	//----- nvinfo : EIATTR_CRS_STACK_SIZE
	.align		4
.L_1168:
        /*0354*/ 	.byte	0x04, 0x1e
        /*0356*/ 	.short	(.L_1170 - .L_1169)
.L_1169:
        /*0358*/ 	.word	0x00000000


	//----- nvinfo : EIATTR_CBANK_PARAM_SIZE
	.align		4
.L_1170:
        /*035c*/ 	.byte	0x03, 0x19
        /*035e*/ 	.short	0x0015


	//----- nvinfo : EIATTR_PARAM_CBANK
	.align		4
        /*0360*/ 	.byte	0x04, 0x0a
        /*0362*/ 	.short	(.L_1172 - .L_1171)
	.align		4
.L_1171:
        /*0364*/ 	.word	index@(.nv.constant0._ZN6thrust24THRUST_300001_SM_1000_NS8cuda_cub4core6detail13_kernel_agentINS1_8__reduce11ReduceAgentIPN4cuda3std3__45tupleIJNSA_IJiiiiEEElEEESD_SC_iNS1_9__extrema9arg_max_fISB_l6lbXYZ2EEEEJSD_SD_iSH_EEEvDpT0_)
        /*0368*/ 	.short	0x0380
        /*036a*/ 	.short	0x0015


	//----- nvinfo : EIATTR_SW_WAR
	.align		4
.L_1172:
        /*036c*/ 	.byte	0x04, 0x36
        /*036e*/ 	.short	(.L_1174 - .L_1173)
.L_1173:
        /*0370*/ 	.word	0x00000008
.L_1174:


//--------------------- .nv.info._ZN6thrust24THRUST_300001_SM_1000_NS8cuda_cub4core6detail13_kernel_agentINS1_8__reduce11ReduceAgentINS0_12zip_iteratorIN4cuda3std3__45tupleIJNS0_6detail15normal_iteratorINS0_10device_ptrINSB_IJiiiiEEEEEEENS0_17counting_iteratorIlNS0_11use_defaultESJ_SJ_EEEEEEEPNSB_IJSF_lEEESN_iNS1_9__extrema9arg_max_fISF_l6lbXYZ2EEEEJSM_SO_iN3cub18CUB_300001_SM_100013GridEvenShareIiEENSV_9GridQueueIjEESS_EEEvDpT0_ --------------------------
	.section	.nv.info._ZN6thrust24THRUST_300001_SM_1000_NS8cuda_cub4core6detail13_kernel_agentINS1_8__reduce11ReduceAgentINS0_12zip_iteratorIN4cuda3std3__45tupleIJNS0_6detail15normal_iteratorINS0_10device_ptrINSB_IJiiiiEEEEEEENS0_17counting_iteratorIlNS0_11use_defaultESJ_SJ_EEEEEEEPNSB_IJSF_lEEESN_iNS1_9__extrema9arg_max_fISF_l6lbXYZ2EEEEJSM_SO_iN3cub18CUB_300001_SM_100013GridEvenShareIiEENSV_9GridQueueIjEESS_EEEvDpT0_,"",@"SHT_CUDA_INFO"
	.sectionflags	@""
	.align	4


	//----- nvinfo : EIATTR_CUDA_API_VERSION
	.align		4
        /*0000*/ 	.byte	0x04, 0x37
        /*0002*/ 	.short	(.L_1176 - .L_1175)
.L_1175:
        /*0004*/ 	.word	0x00000082


	//----- nvinfo : EIATTR_KPARAM_INFO
	.align		4
.L_1176:
        /*0008*/ 	.byte	0x04, 0x17
        /*000a*/ 	.short	(.L_1178 - .L_1177)
.L_1177:
        /*000c*/ 	.word	0x00000000
        /*0010*/ 	.short	0x0005
        /*0012*/ 	.short	0x0050
        /*0014*/ 	.byte	0x00, 0xf0, 0x05, 0x00


	//----- nvinfo : EIATTR_KPARAM_INFO
	.align		4
.L_1178:
        /*0018*/ 	.byte	0x04, 0x17
        /*001a*/ 	.short	(.L_1180 - .L_1179)
.L_1179:
        /*001c*/ 	.word	0x00000000
        /*0020*/ 	.short	0x0004
        /*0022*/ 	.short	0x0048
        /*0024*/ 	.byte	0x00, 0xf0, 0x21, 0x00


	//----- nvinfo : EIATTR_KPARAM_INFO
	.align		4
.L_1180:
        /*0028*/ 	.byte	0x04, 0x17
        /*002a*/ 	.short	(.L_1182 - .L_1181)
.L_1181:
        /*002c*/ 	.word	0x00000000
        /*0030*/ 	.short	0x0003
        /*0032*/ 	.short	0x001c
        /*0034*/ 	.byte	0x00, 0xf0, 0xa1, 0x00


	//----- nvinfo : EIATTR_KPARAM_INFO
	.align		4
.L_1182:
        /*0038*/ 	.byte	0x04, 0x17
        /*003a*/ 	.short	(.L_1184 - .L_1183)
.L_1183:
        /*003c*/ 	.word	0x00000000
        /*0040*/ 	.short	0x0002
        /*0042*/ 	.short	0x0018
        /*0044*/ 	.byte	0x00, 0xf0, 0x11, 0x00


	//----- nvinfo : EIATTR_KPARAM_INFO
	.align		4
.L_1184:
        /*0048*/ 	.byte	0x04, 0x17
        /*004a*/ 	.short	(.L_1186 - .L_1185)
.L_1185:
        /*004c*/ 	.word	0x00000000
        /*0050*/ 	.short	0x0001
        /*0052*/ 	.short	0x0010
        /*0054*/ 	.byte	0x00, 0xf5, 0x21, 0x00


	//----- nvinfo : EIATTR_KPARAM_INFO
	.align		4
.L_1186:
        /*0058*/ 	.byte	0x04, 0x17
        /*005a*/ 	.short	(.L_1188 - .L_1187)
.L_1187:
        /*005c*/ 	.word	0x00000000
        /*0060*/ 	.short	0x0000
        /*0062*/ 	.short	0x0000
        /*0064*/ 	.byte	0x00, 0xf0, 0x41, 0x00


	//----- nvinfo : EIATTR_SPARSE_MMA_MASK
	.align		4
.L_1188:
        /*0068*/ 	.byte	0x03, 0x50
        /*006a*/ 	.short	0x0000


	//----- nvinfo : EIATTR_MAXREG_COUNT
	.align		4
        /*006c*/ 	.byte	0x03, 0x1b
        /*006e*/ 	.short	0x00ff


	//----- nvinfo : EIATTR_NUM_BARRIERS
	.align		4
        /*0070*/ 	.byte	0x02, 0x4c
        /*0072*/ 	.byte	0x01
	.zero		1


	//----- nvinfo : EIATTR_MERCURY_ISA_VERSION
	.align		4
        /*0074*/ 	.byte	0x03, 0x5f
        /*0076*/ 	.short	0x0101


	//----- nvinfo : EIATTR_COOP_GROUP_MASK_REGIDS
	.align		4
        /*0078*/ 	.byte	0x04, 0x29
        /*007a*/ 	.short	(.L_1190 - .L_1189)


	//   ....[0]....
.L_1189:
        /*007c*/ 	.word	0xffffffff


	//   ....[1]....
        /*0080*/ 	.word	0xffffffff


	//   ....[2]....
        /*0084*/ 	.word	0xffffffff


	//   ....[3]....
        /*0088*/ 	.word	0xffffffff


	//   ....[4]....
        /*008c*/ 	.word	0xffffffff


	//   ....[5]....
        /*0090*/ 	.word	0xffffffff


	//   ....[6]....
        /*0094*/ 	.word	0xffffffff


	//   ....[7]....
        /*0098*/ 	.word	0xffffffff


	//   ....[8]....
        /*009c*/ 	.word	0xffffffff


	//   ....[9]....
        /*00a0*/ 	.word	0xffffffff


	//   ....[10]....
        /*00a4*/ 	.word	0xffffffff


	//   ....[11]....
        /*00a8*/ 	.word	0xffffffff


	//   ....[12]....
        /*00ac*/ 	.word	0xffffffff


	//   ....[13]....
        /*00b0*/ 	.word	0xffffffff


	//   ....[14]....
        /*00b4*/ 	.word	0xffffffff


	//   ....[15]....
        /*00b8*/ 	.word	0xffffffff


	//   ....[16]....
        /*00bc*/ 	.word	0xffffffff


	//   ....[17]....
        /*00c0*/ 	.word	0xffffffff


	//   ....[18]....
        /*00c4*/ 	.word	0xffffffff


	//   ....[19]....
        /*00c8*/ 	.word	0xffffffff


	//   ....[20]....
        /*00cc*/ 	.word	0xffffffff


	//   ....[21]....
        /*00d0*/ 	.word	0xffffffff


	//   ....[22]....
        /*00d4*/ 	.word	0xffffffff


	//   ....[23]....
        /*00d8*/ 	.word	0xffffffff


	//   ....[24]....
        /*00dc*/ 	.word	0xffffffff


	//   ....[25]....
        /*00e0*/ 	.word	0xffffffff


	//   ....[26]....
        /*00e4*/ 	.word	0xffffffff


	//   ....[27]....
        /*00e8*/ 	.word	0xffffffff


	//   ....[28]....
        /*00ec*/ 	.word	0xffffffff


	//   ....[29]....
        /*00f0*/ 	.word	0xffffffff


	//   ....[30]....
        /*00f4*/ 	.word	0xffffffff


	//   ....[31]....
        /*00f8*/ 	.word	0xffffffff


	//   ....[32]....
        /*00fc*/ 	.word	0xffffffff


	//   ....[33]....
        /*0100*/ 	.word	0xffffffff


	//   ....[34]....
        /*0104*/ 	.word	0xffffffff


	//   ....[35]....
        /*0108*/ 	.word	0xffffffff


	//   ....[36]....
        /*010c*/ 	.word	0xffffffff


	//   ....[37]....
        /*0110*/ 	.word	0xffffffff


	//   ....[38]....
        /*0114*/ 	.word	0xffffffff


	//   ....[39]....
        /*0118*/ 	.word	0xffffffff


	//   ....[40]....
        /*011c*/ 	.word	0xffffffff


	//   ....[41]....
        /*0120*/ 	.word	0xffffffff


	//   ....[42]....
        /*0124*/ 	.word	0xffffffff


	//   ....[43]....
        /*0128*/ 	.word	0xffffffff


	//   ....[44]....
        /*012c*/ 	.word	0xffffffff


	//   ....[45]....
        /*0130*/ 	.word	0xffffffff


	//   ....[46]....
        /*0134*/ 	.word	0xffffffff


	//   ....[47]....
        /*0138*/ 	.word	0xffffffff


	//   ....[48]....
        /*013c*/ 	.word	0xffffffff


	//   ....[49]....
        /*0140*/ 	.word	0xffffffff


	//   ....[50]....
        /*0144*/ 	.word	0xffffffff


	//   ....[51]....
        /*0148*/ 	.word	0xffffffff


	//   ....[52]....
        /*014c*/ 	.word	0xffffffff


	//   ....[53]....
        /*0150*/ 	.word	0xffffffff


	//   ....[54]....
        /*0154*/ 	.word	0xffffffff


	//   ....[55]....
        /*0158*/ 	.word	0xffffffff


	//   ....[56]....
        /*015c*/ 	.word	0xffffffff


	//   ....[57]....
        /*0160*/ 	.word	0xffffffff


	//   ....[58]....
        /*0164*/ 	.word	0xffffffff


	//   ....[59]....
        /*0168*/ 	.word	0xffffffff


	//   ....[60]....
        /*016c*/ 	.word	0xffffffff


	//   ....[61]....
        /*0170*/ 	.word	0xffffffff


	//   ....[62]....
        /*0174*/ 	.word	0xffffffff


	//   ....[63]....
        /*0178*/ 	.word	0xffffffff


	//   ....[64]....
        /*017c*/ 	.word	0xffffffff


	//   ....[65]....
        /*0180*/ 	.word	0xffffffff


	//   ....[66]....
        /*0184*/ 	.word	0xffffffff


	//   ....[67]....
        /*0188*/ 	.word	0xffffffff


	//   ....[68]....
        /*018c*/ 	.word	0xffffffff


	//   ....[69]....
        /*0190*/ 	.word	0xffffffff


	//   ....[70]....
        /*0194*/ 	.word	0xffffffff


	//   ....[71]....
        /*0198*/ 	.word	0xffffffff


	//   ....[72]....
        /*019c*/ 	.word	0xffffffff


	//   ....[73]....
        /*01a0*/ 	.word	0xffffffff


	//   ....[74]....
        /*01a4*/ 	.word	0xffffffff


	//   ....[75]....
        /*01a8*/ 	.word	0xffffffff


	//   ....[76]....
        /*01ac*/ 	.word	0xffffffff


	//   ....[77]....
        /*01b0*/ 	.word	0xffffffff


	//   ....[78]....
        /*01b4*/ 	.word	0xffffffff


	//   ....[79]....
        /*01b8*/ 	.word	0xffffffff


	//   ....[80]....
        /*01bc*/ 	.word	0xffffffff


	//   ....[81]....
        /*01c0*/ 	.word	0xffffffff


	//   ....[82]....
        /*01c4*/ 	.word	0xffffffff


	//   ....[83]....
        /*01c8*/ 	.word	0xffffffff


	//   ....[84]....
        /*01cc*/ 	.word	0xffffffff


	//   ....[85]....
        /*01d0*/ 	.word	0xffffffff


	//   ....[86]....
        /*01d4*/ 	.word	0xffffffff


	//   ....[87]....
        /*01d8*/ 	.word	0xffffffff


	//   ....[88]....
        /*01dc*/ 	.word	0xffffffff


	//   ....[89]....
        /*01e0*/ 	.word	0xffffffff


	//----- nvinfo : EIATTR_COOP_GROUP_INSTR_OFFSETS
	.align		4
.L_1190:
        /*01e4*/ 	.byte	0x04, 0x28
        /*01e6*/ 	.short	(.L_1192 - .L_1191)


	//   ....[0]....
.L_1191:
        /*01e8*/ 	.word	0x00001070


	//   ....[1]....
        /*01ec*/ 	.word	0x000010a0


	//   ....[2]....
        /*01f0*/ 	.word	0x000010d0


	//   ....[3]....
        /*01f4*/ 	.word	0x000010f0


	//   ....[4]....
        /*01f8*/ 	.word	0x00001100


	//   ....[5]....
        /*01fc*/ 	.word	0x00001110


	//   ....[6]....
        /*0200*/ 	.word	0x00001320


	//   ....[7]....
        /*0204*/ 	.word	0x00001350


	//   ....[8]....
        /*0208*/ 	.word	0x00001380


	//   ....[9]....
        /*020c*/ 	.word	0x000013b0


	//   ....[10]....
        /*0210*/ 	.word	0x000013d0


	//   ....[11]....
        /*0214*/ 	.word	0x000013e0


	//   ....[12]....
        /*0218*/ 	.word	0x000015e0


	//   ....[13]....
        /*021c*/ 	.word	0x00001610


	//   ....[14]....
        /*0220*/ 	.word	0x00001640


	//   ....[15]....
        /*0224*/ 	.word	0x00001670


	//   ....[16]....
        /*0228*/ 	.word	0x00001690


	//   ....[17]....
        /*022c*/ 	.word	0x000016a0


	//   ....[18]....
        /*0230*/ 	.word	0x000018a0


	//   ....[19]....
        /*0234*/ 	.word	0x000018d0


	//   ....[20]....
        /*0238*/ 	.word	0x00001900


	//   ....[21]....
        /*023c*/ 	.word	0x00001930


	//   ....[22]....
        /*0240*/ 	.word	0x00001950


	//   ....[23]....
        /*0244*/ 	.word	0x00001960


	//   ....[24]....
        /*0248*/ 	.word	0x00001b60


	//   ....[25]....
        /*024c*/ 	.word	0x00001b90


	//   ....[26]....
        /*0250*/ 	.word	0x00001bc0


	//   ....[27]....
        /*0254*/ 	.word	0x00001bf0


	//   ....[28]....
        /*0258*/ 	.word	0x00001c10


	//   ....[29]....
        /*025c*/ 	.word	0x00001c20


	//   ....[30]....
        /*0260*/ 	.word	0x00002e50


	//   ....[31]....
        /*0264*/ 	.word	0x00002e60


	//   ....[32]....
        /*0268*/ 	.word	0x00002e70


	//   ....[33]....
        /*026c*/ 	.word	0x00002e90


	//   ....[34]....
        /*0270*/ 	.word	0x00002ea0


	//   ....[35]....
        /*0274*/ 	.word	0x00002eb0


	//   ....[36]....
        /*0278*/ 	.word	0x000030b0


	//   ....[37]....
        /*027c*/ 	.word	0x000030f0


	//   ....[38]....
        /*0280*/ 	.word	0x00003120


	//   ....[39]....
        /*0284*/ 	.word	0x00003150


	//   ....[40]....
        /*0288*/ 	.word	0x00003170


	//   ....[41]....
        /*028c*/ 	.word	0x00003180


	//   ....[42]....
        /*0290*/ 	.word	0x00003380


	//   ....[43]....
        /*0294*/ 	.word	0x000033c0


	//   ....[44]....
        /*0298*/ 	.word	0x000033f0


	//   ....[45]....
        /*029c*/ 	.word	0x00003420


	//   ....[46]....
        /*02a0*/ 	.word	0x00003440


	//   ....[47]....
        /*02a4*/ 	.word	0x00003450


	//   ....[48]....
        /*02a8*/ 	.word	0x00003650


	//   ....[49]....
        /*02ac*/ 	.word	0x00003690


	//   ....[50]....
        /*02b0*/ 	.word	0x000036c0


	//   ....[51]....
        /*02b4*/ 	.word	0x000036f0


	//   ....[52]....
        /*02b8*/ 	.word	0x00003710


	//   ....[53]....
        /*02bc*/ 	.word	0x00003720


	//   ....[54]....
        /*02c0*/ 	.word	0x00003920


	//   ....[55]....
        /*02c4*/ 	.word	0x00003960


	//   ....[56]....
        /*02c8*/ 	.word	0x00003990


	//   ....[57]....
        /*02cc*/ 	.word	0x000039c0


	//   ....[58]....
        /*02d0*/ 	.word	0x000039e0


	//   ....[59]....
        /*02d4*/ 	.word	0x000039f0


	//   ....[60]....
        /*02d8*/ 	.word	0x00006970


	//   ....[61]....
        /*02dc*/ 	.word	0x000069a0


	//   ....[62]....
        /*02e0*/ 	.word	0x000069d0


	//   ....[63]....
        /*02e4*/ 	.word	0x000069f0


	//   ....[64]....
        /*02e8*/ 	.word	0x00006a00


	//   ....[65]....
        /*02ec*/ 	.word	0x00006a10


	//   ....[66]....
        /*02f0*/ 	.word	0x00006c20


	//   ....[67]....
        /*02f4*/ 	.word	0x00006c50


	//   ....[68]....
        /*02f8*/ 	.word	0x00006c80


	//   ....[69]....
        /*02fc*/ 	.word	0x00006cb0


	//   ....[70]....
        /*0300*/ 	.word	0x00006cd0


	//   ....[71]....
        /*0304*/ 	.word	0x00006ce0


	//   ....[72]....
        /*0308*/ 	.word	0x00006ee0


	//   ....[73]....
        /*030c*/ 	.word	0x00006f10


	//   ....[74]....
        /*0310*/ 	.word	0x00006f40


	//   ....[75]....
        /*0314*/ 	.word	0x00006f70


	//   ....[76]....
        /*0318*/ 	.word	0x00006f90


	//   ....[77]....
        /*031c*/ 	.word	0x00006fa0


	//   ....[78]....
        /*0320*/ 	.word	0x000071a0


	//   ....[79]....
        /*0324*/ 	.word	0x000071d0


	//   ....[80]....
        /*0328*/ 	.word	0x00007200


	//   ....[81]....
        /*032c*/ 	.word	0x00007230


	//   ....[82]....
        /*0330*/ 	.word	0x00007250


	//   ....[83]....
        /*0334*/ 	.word	0x00007260


	//   ....[84]....
        /*0338*/ 	.word	0x00007460


	//   ....[85]....
        /*033c*/ 	.word	0x00007490


	//   ....[86]....
        /*0340*/ 	.word	0x000074c0


	//   ....[87]....
        /*0344*/ 	.word	0x000074f0


	//   ....[88]....
        /*0348*/ 	.word	0x00007510


	//   ....[89]....
        /*034c*/ 	.word	0x00007520


	//----- nvinfo : EIATTR_VRC_CTA_INIT_COUNT
	.align		4
.L_1192:
        /*0350*/ 	.byte	0x02, 0x4a
	.zero		1
	.zero		1


	//----- nvinfo : EIATTR_EXIT_INSTR_OFFSETS
	.align		4
        /*0354*/ 	.byte	0x04, 0x1c
        /*0356*/ 	.short	(.L_1194 - .L_1193)


	//   ....[0]....
.L_1193:
        /*0358*/ 	.word	0x00008670


	//   ....[1]....
        /*035c*/ 	.word	0x000086f0


	//----- nvinfo : EIATTR_MAX_THREADS
	.align		4
.L_1194:
        /*0360*/ 	.byte	0x04, 0x05
        /*0362*/ 	.short	(.L_1196 - .L_1195)
.L_1195:
        /*0364*/ 	.word	0x00000100
        /*0368*/ 	.word	0x00000001
        /*036c*/ 	.word	0x00000001


	//----- nvinfo : EIATTR_CRS_STACK_SIZE
	.align		4
.L_1196:
        /*0370*/ 	.byte	0x04, 0x1e
        /*0372*/ 	.short	(.L_1198 - .L_1197)
.L_1197:
        /*0374*/ 	.word	0x00000000


	//----- nvinfo : EIATTR_CBANK_PARAM_SIZE
	.align		4
.L_1198:
        /*0378*/ 	.byte	0x03, 0x19
        /*037a*/ 	.short	0x0051


	//----- nvinfo : EIATTR_PARAM_CBANK
	.align		4
        /*037c*/ 	.byte	0x04, 0x0a
        /*037e*/ 	.short	(.L_1200 - .L_1199)
	.align		4
.L_1199:
        /*0380*/ 	.word	index@(.nv.constant0._ZN6thrust24THRUST_300001_SM_1000_NS8cuda_cub4core6detail13_kernel_agentINS1_8__reduce11ReduceAgentINS0_12zip_iteratorIN4cuda3std3__45tupleIJNS0_6detail15normal_iteratorINS0_10device_ptrINSB_IJiiiiEEEEEEENS0_17counting_iteratorIlNS0_11use_defaultESJ_SJ_EEEEEEEPNSB_IJSF_lEEESN_iNS1_9__extrema9arg_max_fISF_l6lbXYZ2EEEEJSM_SO_iN3cub18CUB_300001_SM_100013GridEvenShareIiEENSV_9GridQueueIjEESS_EEEvDpT0_)
        /*0384*/ 	.short	0x0380
        /*0386*/ 	.short	0x0051


	//----- nvinfo : EIATTR_SW_WAR
	.align		4
.L_1200:
        /*0388*/ 	.byte	0x04, 0x36
        /*038a*/ 	.short	(.L_1202 - .L_1201)
.L_1201:
        /*038c*/ 	.word	0x00000008
.L_1202:


//--------------------- .nv.info._ZN6thrust24THRUST_300001_SM_1000_NS8cuda_cub4core6detail13_kernel_agentINS1_8__reduce11ReduceAgentINS0_12zip_iteratorIN4cuda3std3__45tupleIJNS0_6detail15normal_iteratorINS0_10device_ptrINSB_IJiiiiEEEEEEENS0_17counting_iteratorIlNS0_11use_defaultESJ_SJ_EEEEEEEPNSB_IJSF_lEEESN_iNS1_9__extrema9arg_max_fISF_l6lbXYZ2EEEEJSM_SO_iSS_EEEvDpT0_ --------------------------
	.section	.nv.info._ZN6thrust24THRUST_300001_SM_1000_NS8cuda_cub4core6detail13_kernel_agentINS1_8__reduce11ReduceAgentINS0_12zip_iteratorIN4cuda3std3__45tupleIJNS0_6detail15normal_iteratorINS0_10device_ptrINSB_IJiiiiEEEEEEENS0_17counting_iteratorIlNS0_11use_defaultESJ_SJ_EEEEEEEPNSB_IJSF_lEEESN_iNS1_9__extrema9arg_max_fISF_l6lbXYZ2EEEEJSM_SO_iSS_EEEvDpT0_,"",@"SHT_CUDA_INFO"
	.sectionflags	@""
	.align	4


	//----- nvinfo : EIATTR_CUDA_API_VERSION
	.align		4
        /*0000*/ 	.byte	0x04, 0x37
        /*0002*/ 	.short	(.L_1204 - .L_1203)
.L_1203:
        /*0004*/ 	.word	0x00000082


	//----- nvinfo : EIATTR_KPARAM_INFO
	.align		4
.L_1204:
        /*0008*/ 	.byte	0x04, 0x17
        /*000a*/ 	.short	(.L_1206 - .L_1205)
.L_1205:
        /*000c*/ 	.word	0x00000000
        /*0010*/ 	.short	0x0003
        /*0012*/ 	.short	0x001c
        /*0014*/ 	.byte	0x00, 0xf0, 0x05, 0x00


	//----- nvinfo : EIATTR_KPARAM_INFO
	.align		4
.L_1206:
        /*0018*/ 	.byte	0x04, 0x17
        /*001a*/ 	.short	(.L_1208 - .L_1207)
.L_1207:
        /*001c*/ 	.word	0x00000000
        /*0020*/ 	.short	0x0002
        /*0022*/ 	.short	0x0018
        /*0024*/ 	.byte	0x00, 0xf0, 0x11, 0x00


	//----- nvinfo : EIATTR_KPARAM_INFO
	.align		4
.L_1208:
        /*0028*/ 	.byte	0x04, 0x17
        /*002a*/ 	.short	(.L_1210 - .L_1209)
.L_1209:
        /*002c*/ 	.word	0x00000000
        /*0030*/ 	.short	0x0001
        /*0032*/ 	.short	0x0010
        /*0034*/ 	.byte	0x00, 0xf5, 0x21, 0x00


	//----- nvinfo : EIATTR_KPARAM_INFO
	.align		4
.L_1210:
        /*0038*/ 	.byte	0x04, 0x17
        /*003a*/ 	.short	(.L_1212 - .L_1211)
.L_1211:
        /*003c*/ 	.word	0x00000000
        /*0040*/ 	.short	0x0000
        /*0042*/ 	.short	0x0000
        /*0044*/ 	.byte	0x00, 0xf0, 0x41, 0x00


	//----- nvinfo : EIATTR_SPARSE_MMA_MASK
	.align		4
.L_1212:
        /*0048*/ 	.byte	0x03, 0x50
        /*004a*/ 	.short	0x0000


	//----- nvinfo : EIATTR_MAXREG_COUNT
	.align		4
        /*004c*/ 	.byte	0x03, 0x1b
        /*004e*/ 	.short	0x00ff


	//----- nvinfo : EIATTR_NUM_BARRIERS
	.align		4
        /*0050*/ 	.byte	0x02, 0x4c
        /*0052*/ 	.byte	0x01
	.zero		1


	//----- nvinfo : EIATTR_MERCURY_ISA_VERSION
	.align		4
        /*0054*/ 	.byte	0x03, 0x5f
        /*0056*/ 	.short	0x0101


	//----- nvinfo : EIATTR_COOP_GROUP_MASK_REGIDS
	.align		4
        /*0058*/ 	.byte	0x04, 0x29
        /*005a*/ 	.short	(.L_1214 - .L_1213)


	//   ....[0]....
.L_1213:
        /*005c*/ 	.word	0xffffffff


	//   ....[1]....
        /*0060*/ 	.word	0xffffffff


	//   ....[2]....
        /*0064*/ 	.word	0xffffffff


	//   ....[3]....
        /*0068*/ 	.word	0xffffffff


	//   ....[4]....
        /*006c*/ 	.word	0xffffffff


	//   ....[5]....
        /*0070*/ 	.word	0xffffffff


	//   ....[6]....
        /*0074*/ 	.word	0xffffffff


	//   ....[7]....
        /*0078*/ 	.word	0xffffffff


	//   ....[8]....
        /*007c*/ 	.word	0xffffffff


	//   ....[9]....
        /*0080*/ 	.word	0xffffffff


	//   ....[10]....
        /*0084*/ 	.word	0xffffffff


	//   ....[11]....
        /*0088*/ 	.word	0xffffffff


	//   ....[12]....
        /*008c*/ 	.word	0xffffffff


	//   ....[13]....
        /*0090*/ 	.word	0xffffffff


	//   ....[14]....
        /*0094*/ 	.word	0xffffffff


	//   ....[15]....
        /*0098*/ 	.word	0xffffffff


	//   ....[16]....
        /*009c*/ 	.word	0xffffffff


	//   ....[17]....
        /*00a0*/ 	.word	0xffffffff


	//   ....[18]....
        /*00a4*/ 	.word	0xffffffff


	//   ....[19]....
        /*00a8*/ 	.word	0xffffffff


	//   ....[20]....
        /*00ac*/ 	.word	0xffffffff


	//   ....[21]....
        /*00b0*/ 	.word	0xffffffff


	//   ....[22]....
        /*00b4*/ 	.word	0xffffffff


	//   ....[23]....
        /*00b8*/ 	.word	0xffffffff


	//   ....[24]....
        /*00bc*/ 	.word	0xffffffff


	//   ....[25]....
        /*00c0*/ 	.word	0xffffffff


	//   ....[26]....
        /*00c4*/ 	.word	0xffffffff


	//   ....[27]....
        /*00c8*/ 	.word	0xffffffff


	//   ....[28]....
        /*00cc*/ 	.word	0xffffffff


	//   ....[29]....
        /*00d0*/ 	.word	0xffffffff


	//   ....[30]....
        /*00d4*/ 	.word	0xffffffff


	//   ....[31]....
        /*00d8*/ 	.word	0xffffffff


	//   ....[32]....
        /*00dc*/ 	.word	0xffffffff


	//   ....[33]....
        /*00e0*/ 	.word	0xffffffff


	//   ....[34]....
        /*00e4*/ 	.word	0xffffffff


	//   ....[35]....
        /*00e8*/ 	.word	0xffffffff


	//   ....[36]....
        /*00ec*/ 	.word	0xffffffff


	//   ....[37]....
        /*00f0*/ 	.word	0xffffffff


	//   ....[38]....
        /*00f4*/ 	.word	0xffffffff


	//   ....[39]....
        /*00f8*/ 	.word	0xffffffff


	//   ....[40]....
        /*00fc*/ 	.word	0xffffffff


	//   ....[41]....
        /*0100*/ 	.word	0xffffffff


	//   ....[42]....
        /*0104*/ 	.word	0xffffffff


	//   ....[43]....
        /*0108*/ 	.word	0xffffffff


	//   ....[44]....
        /*010c*/ 	.word	0xffffffff


	//   ....[45]....
        /*0110*/ 	.word	0xffffffff


	//   ....[46]....
        /*0114*/ 	.word	0xffffffff


	//   ....[47]....
        /*0118*/ 	.word	0xffffffff


	//   ....[48]....
        /*011c*/ 	.word	0xffffffff


	//   ....[49]....
        /*0120*/ 	.word	0xffffffff


	//   ....[50]....
        /*0124*/ 	.word	0xffffffff


	//   ....[51]....
        /*0128*/ 	.word	0xffffffff


	//   ....[52]....
        /*012c*/ 	.word	0xffffffff


	//   ....[53]....
        /*0130*/ 	.word	0xffffffff


	//   ....[54]....
        /*0134*/ 	.word	0xffffffff


	//   ....[55]....
        /*0138*/ 	.word	0xffffffff


	//   ....[56]....
        /*013c*/ 	.word	0xffffffff


	//   ....[57]....
        /*0140*/ 	.word	0xffffffff


	//   ....[58]....
        /*0144*/ 	.word	0xffffffff


	//   ....[59]....
        /*0148*/ 	.word	0xffffffff


	//   ....[60]....
        /*014c*/ 	.word	0xffffffff


	//   ....[61]....
        /*0150*/ 	.word	0xffffffff


	//   ....[62]....
        /*0154*/ 	.word	0xffffffff


	//   ....[63]....
        /*0158*/ 	.word	0xffffffff


	//   ....[64]....
        /*015c*/ 	.word	0xffffffff


	//   ....[65]....
        /*0160*/ 	.word	0xffffffff


	//   ....[66]....
        /*0164*/ 	.word	0xffffffff


	//   ....[67]....
        /*0168*/ 	.word	0xffffffff


	//   ....[68]....
        /*016c*/ 	.word	0xffffffff


	//   ....[69]....
        /*0170*/ 	.word	0xffffffff


	//   ....[70]....
        /*0174*/ 	.word	0xffffffff


	//   ....[71]....
        /*0178*/ 	.word	0xffffffff


	//   ....[72]....
        /*017c*/ 	.word	0xffffffff


	//   ....[73]....
        /*0180*/ 	.word	0xffffffff


	//   ....[74]....
        /*0184*/ 	.word	0xffffffff


	//   ....[75]....
        /*0188*/ 	.word	0xffffffff


	//   ....[76]....
        /*018c*/ 	.word	0xffffffff


	//   ....[77]....
        /*0190*/ 	.word	0xffffffff


	//   ....[78]....
        /*0194*/ 	.word	0xffffffff


	//   ....[79]....
        /*0198*/ 	.word	0xffffffff


	//   ....[80]....
        /*019c*/ 	.word	0xffffffff


	//   ....[81]....
        /*01a0*/ 	.word	0xffffffff


	//   ....[82]....
        /*01a4*/ 	.word	0xffffffff


	//   ....[83]....
        /*01a8*/ 	.word	0xffffffff


	//   ....[84]....
        /*01ac*/ 	.word	0xffffffff


	//   ....[85]....
        /*01b0*/ 	.word	0xffffffff


	//   ....[86]....
        /*01b4*/ 	.word	0xffffffff


	//   ....[87]....
        /*01b8*/ 	.word	0xffffffff


	//   ....[88]....
        /*01bc*/ 	.word	0xffffffff


	//   ....[89]....
        /*01c0*/ 	.word	0xffffffff


	//----- nvinfo : EIATTR_COOP_GROUP_INSTR_OFFSETS
	.align		4
.L_1214:
        /*01c4*/ 	.byte	0x04, 0x28
        /*01c6*/ 	.short	(.L_1216 - .L_1215)


	//   ....[0]....
.L_1215:
        /*01c8*/ 	.word	0x00001030


	//   ....[1]....
        /*01cc*/ 	.word	0x00001060


	//   ....[2]....
        /*01d0*/ 	.word	0x00001090


	//   ....[3]....
        /*01d4*/ 	.word	0x000010b0


	//   ....[4]....
        /*01d8*/ 	.word	0x000010c0


	//   ....[5]....
        /*01dc*/ 	.word	0x000010d0


	//   ....[6]....
        /*01e0*/ 	.word	0x000012e0


	//   ....[7]....
        /*01e4*/ 	.word	0x00001310


	//   ....[8]....
        /*01e8*/ 	.word	0x00001340


	//   ....[9]....
        /*01ec*/ 	.word	0x00001370


	//   ....[10]....
        /*01f0*/ 	.word	0x00001390


	//   ....[11]....
        /*01f4*/ 	.word	0x000013a0


	//   ....[12]....
        /*01f8*/ 	.word	0x000015a0


	//   ....[13]....
        /*01fc*/ 	.word	0x000015d0


	//   ....[14]....
        /*0200*/ 	.word	0x00001600


	//   ....[15]....
        /*0204*/ 	.word	0x00001630


	//   ....[16]....
        /*0208*/ 	.word	0x00001650


	//   ....[17]....
        /*020c*/ 	.word	0x00001660


	//   ....[18]....
        /*0210*/ 	.word	0x00001860


	//   ....[19]....
        /*0214*/ 	.word	0x00001890


	//   ....[20]....
        /*0218*/ 	.word	0x000018c0


	//   ....[21]....
        /*021c*/ 	.word	0x000018f0


	//   ....[22]....
        /*0220*/ 	.word	0x00001910


	//   ....[23]....
        /*0224*/ 	.word	0x00001920


	//   ....[24]....
        /*0228*/ 	.word	0x00001b20


	//   ....[25]....
        /*022c*/ 	.word	0x00001b50


	//   ....[26]....
        /*0230*/ 	.word	0x00001b80


	//   ....[27]....
        /*0234*/ 	.word	0x00001bb0


	//   ....[28]....
        /*0238*/ 	.word	0x00001bd0


	//   ....[29]....
        /*023c*/ 	.word	0x00001be0


	//   ....[30]....
        /*0240*/ 	.word	0x00002e10


	//   ....[31]....
        /*0244*/ 	.word	0x00002e20


	//   ....[32]....
        /*0248*/ 	.word	0x00002e30


	//   ....[33]....
        /*024c*/ 	.word	0x00002e50


	//   ....[34]....
        /*0250*/ 	.word	0x00002e60


	//   ....[35]....
        /*0254*/ 	.word	0x00002e70


	//   ....[36]....
        /*0258*/ 	.word	0x00003070


	//   ....[37]....
        /*025c*/ 	.word	0x000030b0


	//   ....[38]....
        /*0260*/ 	.word	0x000030e0


	//   ....[39]....
        /*0264*/ 	.word	0x00003110


	//   ....[40]....
        /*0268*/ 	.word	0x00003130


	//   ....[41]....
        /*026c*/ 	.word	0x00003140


	//   ....[42]....
        /*0270*/ 	.word	0x00003340


	//   ....[43]....
        /*0274*/ 	.word	0x00003380


	//   ....[44]....
        /*0278*/ 	.word	0x000033b0


	//   ....[45]....
        /*027c*/ 	.word	0x000033e0


	//   ....[46]....
        /*0280*/ 	.word	0x00003400


	//   ....[47]....
        /*0284*/ 	.word	0x00003410


	//   ....[48]....
        /*0288*/ 	.word	0x00003610


	//   ....[49]....
        /*028c*/ 	.word	0x00003650


	//   ....[50]....
        /*0290*/ 	.word	0x00003680


	//   ....[51]....
        /*0294*/ 	.word	0x000036b0


	//   ....[52]....
        /*0298*/ 	.word	0x000036d0


	//   ....[53]....
        /*029c*/ 	.word	0x000036e0


	//   ....[54]....
        /*02a0*/ 	.word	0x000038e0


	//   ....[55]....
        /*02a4*/ 	.word	0x00003920


	//   ....[56]....
        /*02a8*/ 	.word	0x00003950


	//   ....[57]....
        /*02ac*/ 	.word	0x00003980


	//   ....[58]....
        /*02b0*/ 	.word	0x000039a0


	//   ....[59]....
        /*02b4*/ 	.word	0x000039b0


	//   ....[60]....
        /*02b8*/ 	.word	0x00006700


	//   ....[61]....
        /*02bc*/ 	.word	0x00006730


	//   ....[62]....
        /*02c0*/ 	.word	0x00006760


	//   ....[63]....
        /*02c4*/ 	.word	0x00006780


	//   ....[64]....
        /*02c8*/ 	.word	0x00006790


	//   ....[65]....
        /*02cc*/ 	.word	0x000067a0


	//   ....[66]....
        /*02d0*/ 	.word	0x000069b0


	//   ....[67]....
        /*02d4*/ 	.word	0x000069e0


	//   ....[68]....
        /*02d8*/ 	.word	0x00006a10


	//   ....[69]....
        /*02dc*/ 	.word	0x00006a40


	//   ....[70]....
        /*02e0*/ 	.word	0x00006a60


	//   ....[71]....
        /*02e4*/ 	.word	0x00006a70


	//   ....[72]....
        /*02e8*/ 	.word	0x00006c70


	//   ....[73]....
        /*02ec*/ 	.word	0x00006ca0


	//   ....[74]....
        /*02f0*/ 	.word	0x00006cd0


	//   ....[75]....
        /*02f4*/ 	.word	0x00006d00


	//   ....[76]....
        /*02f8*/ 	.word	0x00006d20


	//   ....[77]....
        /*02fc*/ 	.word	0x00006d30


	//   ....[78]....
        /*0300*/ 	.word	0x00006f30


	//   ....[79]....
        /*0304*/ 	.word	0x00006f60


	//   ....[80]....
        /*0308*/ 	.word	0x00006f90


	//   ....[81]....
        /*030c*/ 	.word	0x00006fc0


	//   ....[82]....
        /*0310*/ 	.word	0x00006fe0


	//   ....[83]....
        /*0314*/ 	.word	0x00006ff0


	//   ....[84]....
        /*0318*/ 	.word	0x000071f0


	//   ....[85]....
        /*031c*/ 	.word	0x00007220


	//   ....[86]....
        /*0320*/ 	.word	0x00007250


	//   ....[87]....
        /*0324*/ 	.word	0x00007280


	//   ....[88]....
        /*0328*/ 	.word	0x000072a0


	//   ....[89]....
        /*032c*/ 	.word	0x000072b0


	//----- nvinfo : EIATTR_VRC_CTA_INIT_COUNT
	.align		4
.L_1216:
        /*0330*/ 	.byte	0x02, 0x4a
	.zero		1
	.zero		1


	//----- nvinfo : EIATTR_EXIT_INSTR_OFFSETS
	.align		4
        /*0334*/ 	.byte	0x04, 0x1c
        /*0336*/ 	.short	(.L_1218 - .L_1217)


	//   ....[0]....
.L_1217:
        /*0338*/ 	.word	0x00000030


	//   ....[1]....
        /*033c*/ 	.word	0x00008400


	//   ....[2]....
        /*0340*/ 	.word	0x00008470


	//----- nvinfo : EIATTR_MAX_THREADS
	.align		4
.L_1218:
        /*0344*/ 	.byte	0x04, 0x05
        /*0346*/ 	.short	(.L_1220 - .L_1219)
.L_1219:
        /*0348*/ 	.word	0x00000100
        /*034c*/ 	.word	0x00000001
        /*0350*/ 	.word	0x00000001


	//----- nvinfo : EIATTR_CRS_STACK_SIZE
	.align		4
.L_1220:
        /*0354*/ 	.byte	0x04, 0x1e
        /*0356*/ 	.short	(.L_1222 - .L_1221)
.L_1221:
        /*0358*/ 	.word	0x00000000


	//----- nvinfo : EIATTR_CBANK_PARAM_SIZE
	.align		4
.L_1222:
        /*035c*/ 	.byte	0x03, 0x19
        /*035e*/ 	.short	0x001d


	//----- nvinfo : EIATTR_PARAM_CBANK
	.align		4
        /*0360*/ 	.byte	0x04, 0x0a
        /*0362*/ 	.short	(.L_1224 - .L_1223)
	.align		4
.L_1223:
        /*0364*/ 	.word	index@(.nv.constant0._ZN6thrust24THRUST_300001_SM_1000_NS8cuda_cub4core6detail13_kernel_agentINS1_8__reduce11ReduceAgentINS0_12zip_iteratorIN4cuda3std3__45tupleIJNS0_6detail15normal_iteratorINS0_10device_ptrINSB_IJiiiiEEEEEEENS0_17counting_iteratorIlNS0_11use_defaultESJ_SJ_EEEEEEEPNSB_IJSF_lEEESN_iNS1_9__extrema9arg_max_fISF_l6lbXYZ2EEEEJSM_SO_iSS_EEEvDpT0_)
        /*0368*/ 	.short	0x0380
        /*036a*/ 	.short	0x001d


	//----- nvinfo : EIATTR_SW_WAR
	.align		4
.L_1224:
        /*036c*/ 	.byte	0x04, 0x36
        /*036e*/ 	.short	(.L_1226 - .L_1225)
.L_1225:
        /*0370*/ 	.word	0x00000008
.L_1226:


//--------------------- .nv.info._ZN6thrust24THRUST_300001_SM_1000_NS8cuda_cub4core6detail13_kernel_agentINS1_8__reduce11ReduceAgentIPN4cuda3std3__45tupleIJNSA_IJiiiiEEElEEESD_SC_lNS1_9__extrema9arg_min_fISB_l6lbXYZ2EEEEJSD_SD_iSH_EEEvDpT0_ --------------------------
	.section	.nv.info._ZN6thrust24THRUST_300001_SM_1000_NS8cuda_cub4core6detail13_kernel_agentINS1_8__reduce11ReduceAgentIPN4cuda3std3__45tupleIJNSA_IJiiiiEEElEEESD_SC_lNS1_9__extrema9arg_min_fISB_l6lbXYZ2EEEEJSD_SD_iSH_EEEvDpT0_,"",@"SHT_CUDA_INFO"
	.sectionflags	@""
	.align	4


	//----- nvinfo : EIATTR_CUDA_API_VERSION
	.align		4
        /*0000*/ 	.byte	0x04, 0x37
        /*0002*/ 	.short	(.L_1228 - .L_1227)
.L_1227:
        /*0004*/ 	.word	0x00000082


	//----- nvinfo : EIATTR_KPARAM_INFO
	.align		4
.L_1228:
        /*0008*/ 	.byte	0x04, 0x17
        /*000a*/ 	.short	(.L_1230 - .L_1229)
.L_1229:
        /*000c*/ 	.word	0x00000000
        /*0010*/ 	.short	0x0003
        /*0012*/ 	.short	0x0014
        /*0014*/ 	.byte	0x00, 0xf0, 0x05, 0x00


	//----- nvinfo : EIATTR_KPARAM_INFO
	.align		4
.L_1230:
        /*0018*/ 	.byte	0x04, 0x17
        /*001a*/ 	.short	(.L_1232 - .L_1231)
.L_1231:
        /*001c*/ 	.word	0x00000000
        /*0020*/ 	.short	0x0002
        /*0022*/ 	.short	0x0010
        /*0024*/ 	.byte	0x00, 0xf0, 0x11, 0x00


	//----- nvinfo : EIATTR_KPARAM_INFO
	.align		4
.L_1232:
        /*0028*/ 	.byte	0x04, 0x17
        /*002a*/ 	.short	(.L_1234 - .L_1233)
.L_1233:
        /*002c*/ 	.word	0x00000000
        /*0030*/ 	.short	0x0001
        /*0032*/ 	.short	0x0008
        /*0034*/ 	.byte	0x00, 0xf5, 0x21, 0x00


	//----- nvinfo : EIATTR_KPARAM_INFO
	.align		4
.L_1234:
        /*0038*/ 	.byte	0x04, 0x17
        /*003a*/ 	.short	(.L_1236 - .L_1235)
.L_1235:
        /*003c*/ 	.word	0x00000000
        /*0040*/ 	.short	0x0000
        /*0042*/ 	.short	0x0000
        /*0044*/ 	.byte	0x00, 0xf5, 0x21, 0x00


	//----- nvinfo : EIATTR_SPARSE_MMA_MASK
	.align		4
.L_1236:
        /*0048*/ 	.byte	0x03, 0x50
        /*004a*/ 	.short	0x0000


	//----- nvinfo : EIATTR_MAXREG_COUNT
	.align		4
        /*004c*/ 	.byte	0x03, 0x1b
        /*004e*/ 	.short	0x00ff


	//----- nvinfo : EIATTR_NUM_BARRIERS
	.align		4
        /*0050*/ 	.byte	0x02, 0x4c
        /*0052*/ 	.byte	0x01
	.zero		1


	//----- nvinfo : EIATTR_MERCURY_ISA_VERSION
	.align		4
        /*0054*/ 	.byte	0x03, 0x5f
        /*0056*/ 	.short	0x0101


	//----- nvinfo : EIATTR_COOP_GROUP_MASK_REGIDS
	.align		4
        /*0058*/ 	.byte	0x04, 0x29
        /*005a*/ 	.short	(.L_1238 - .L_1237)


	//   ....[0]....
.L_1237:
        /*005c*/ 	.word	0xffffffff


	//   ....[1]....
        /*0060*/ 	.word	0xffffffff


	//   ....[2]....
        /*0064*/ 	.word	0xffffffff


	//   ....[3]....
        /*0068*/ 	.word	0xffffffff


	//   ....[4]....
        /*006c*/ 	.word	0xffffffff


	//   ....[5]....
        /*0070*/ 	.word	0xffffffff


	//   ....[6]....
        /*0074*/ 	.word	0xffffffff


	//   ....[7]....
        /*0078*/ 	.word	0xffffffff


	//   ....[8]....
        /*007c*/ 	.word	0xffffffff


	//   ....[9]....
        /*0080*/ 	.word	0xffffffff


	//   ....[10]....
        /*0084*/ 	.word	0xffffffff


	//   ....[11]....
        /*0088*/ 	.word	0xffffffff


	//   ....[12]....
        /*008c*/ 	.word	0xffffffff


	//   ....[13]....
        /*0090*/ 	.word	0xffffffff


	//   ....[14]....
        /*0094*/ 	.word	0xffffffff


	//   ....[15]....
        /*0098*/ 	.word	0xffffffff


	//   ....[16]....
        /*009c*/ 	.word	0xffffffff


	//   ....[17]....
        /*00a0*/ 	.word	0xffffffff


	//   ....[18]....
        /*00a4*/ 	.word	0xffffffff


	//   ....[19]....
        /*00a8*/ 	.word	0xffffffff


	//   ....[20]....
        /*00ac*/ 	.word	0xffffffff


	//   ....[21]....
        /*00b0*/ 	.word	0xffffffff


	//   ....[22]....
        /*00b4*/ 	.word	0xffffffff


	//   ....[23]....
        /*00b8*/ 	.word	0xffffffff


	//   ....[24]....
        /*00bc*/ 	.word	0xffffffff


	//   ....[25]....
        /*00c0*/ 	.word	0xffffffff


	//   ....[26]....
        /*00c4*/ 	.word	0xffffffff


	//   ....[27]....
        /*00c8*/ 	.word	0xffffffff


	//   ....[28]....
        /*00cc*/ 	.word	0xffffffff


	//   ....[29]....
        /*00d0*/ 	.word	0xffffffff


	//   ....[30]....
        /*00d4*/ 	.word	0xffffffff


	//   ....[31]....
        /*00d8*/ 	.word	0xffffffff


	//   ....[32]....
        /*00dc*/ 	.word	0xffffffff


	//   ....[33]....
        /*00e0*/ 	.word	0xffffffff


	//   ....[34]....
        /*00e4*/ 	.word	0xffffffff


	//   ....[35]....
        /*00e8*/ 	.word	0xffffffff


	//   ....[36]....
        /*00ec*/ 	.word	0xffffffff


	//   ....[37]....
        /*00f0*/ 	.word	0xffffffff


	//   ....[38]....
        /*00f4*/ 	.word	0xffffffff


	//   ....[39]....
        /*00f8*/ 	.word	0xffffffff


	//   ....[40]....
        /*00fc*/ 	.word	0xffffffff


	//   ....[41]....
        /*0100*/ 	.word	0xffffffff


	//   ....[42]....
        /*0104*/ 	.word	0xffffffff


	//   ....[43]....
        /*0108*/ 	.word	0xffffffff


	//   ....[44]....
        /*010c*/ 	.word	0xffffffff


	//   ....[45]....
        /*0110*/ 	.word	0xffffffff


	//   ....[46]....
        /*0114*/ 	.word	0xffffffff


	//   ....[47]....
        /*0118*/ 	.word	0xffffffff


	//   ....[48]....
        /*011c*/ 	.word	0xffffffff


	//   ....[49]....
        /*0120*/ 	.word	0xffffffff


	//   ....[50]....
        /*0124*/ 	.word	0xffffffff


	//   ....[51]....
        /*0128*/ 	.word	0xffffffff


	//   ....[52]....
        /*012c*/ 	.word	0xffffffff


	//   ....[53]....
        /*0130*/ 	.word	0xffffffff


	//   ....[54]....
        /*0134*/ 	.word	0xffffffff


	//   ....[55]....
        /*0138*/ 	.word	0xffffffff


	//   ....[56]....
        /*013c*/ 	.word	0xffffffff


	//   ....[57]....
        /*0140*/ 	.word	0xffffffff


	//   ....[58]....
        /*0144*/ 	.word	0xffffffff


	//   ....[59]....
        /*0148*/ 	.word	0xffffffff


	//   ....[60]....
        /*014c*/ 	.word	0xffffffff


	//   ....[61]....
        /*0150*/ 	.word	0xffffffff


	//   ....[62]....
        /*0154*/ 	.word	0xffffffff


	//   ....[63]....
        /*0158*/ 	.word	0xffffffff


	//   ....[64]....
        /*015c*/ 	.word	0xffffffff


	//   ....[65]....
        /*0160*/ 	.word	0xffffffff


	//   ....[66]....
        /*0164*/ 	.word	0xffffffff


	//   ....[67]....
        /*0168*/ 	.word	0xffffffff


	//   ....[68]....
        /*016c*/ 	.word	0xffffffff


	//   ....[69]....
        /*0170*/ 	.word	0xffffffff


	//   ....[70]....
        /*0174*/ 	.word	0xffffffff


	//   ....[71]....
        /*0178*/ 	.word	0xffffffff


	//   ....[72]....
        /*017c*/ 	.word	0xffffffff


	//   ....[73]....
        /*0180*/ 	.word	0xffffffff


	//   ....[74]....
        /*0184*/ 	.word	0xffffffff


	//   ....[75]....
        /*0188*/ 	.word	0xffffffff


	//   ....[76]....
        /*018c*/ 	.word	0xffffffff


	//   ....[77]....
        /*0190*/ 	.word	0xffffffff


	//   ....[78]....
        /*0194*/ 	.word	0xffffffff


	//   ....[79]....
        /*0198*/ 	.word	0xffffffff


	//   ....[80]....
        /*019c*/ 	.word	0xffffffff


	//   ....[81]....
        /*01a0*/ 	.word	0xffffffff


	//   ....[82]....
        /*01a4*/ 	.word	0xffffffff


	//   ....[83]....
        /*01a8*/ 	.word	0xffffffff


	//   ....[84]....
        /*01ac*/ 	.word	0xffffffff


	//   ....[85]....
        /*01b0*/ 	.word	0xffffffff


	//   ....[86]....
        /*01b4*/ 	.word	0xffffffff


	//   ....[87]....
        /*01b8*/ 	.word	0xffffffff


	//   ....[88]....
        /*01bc*/ 	.word	0xffffffff


	//   ....[89]....
        /*01c0*/ 	.word	0xffffffff


	//----- nvinfo : EIATTR_COOP_GROUP_INSTR_OFFSETS
	.align		4
.L_1238:
        /*01c4*/ 	.byte	0x04, 0x28
        /*01c6*/ 	.short	(.L_1240 - .L_1239)


	//   ....[0]....
.L_1239:
        /*01c8*/ 	.word	0x00000de0


	//   ....[1]....
        /*01cc*/ 	.word	0x00000e10


	//   ....[2]....
        /*01d0*/ 	.word	0x00000e40


	//   ....[3]....
        /*01d4*/ 	.word	0x00000e60


	//   ....[4]....
        /*01d8*/ 	.word	0x00000e70


	//   ....[5]....
        /*01dc*/ 	.word	0x00000e80


	//   ....[6]....
        /*01e0*/ 	.word	0x00001090


	//   ....[7]....
        /*01e4*/ 	.word	0x000010c0


	//   ....[8]....
        /*01e8*/ 	.word	0x000010f0


	//   ....[9]....
        /*01ec*/ 	.word	0x00001120


	//   ....[10]....
        /*01f0*/ 	.word	0x00001140


	//   ....[11]....
        /*01f4*/ 	.word	0x00001150


	//   ....[12]....
        /*01f8*/ 	.word	0x00001350


	//   ....[13]....
        /*01fc*/ 	.word	0x00001380


	//   ....[14]....
        /*0200*/ 	.word	0x000013b0


	//   ....[15]....
        /*0204*/ 	.word	0x000013e0


	//   ....[16]....
        /*0208*/ 	.word	0x00001400


	//   ....[17]....
        /*020c*/ 	.word	0x00001410


	//   ....[18]....
        /*0210*/ 	.word	0x00001610


	//   ....[19]....
        /*0214*/ 	.word	0x00001640


	//   ....[20]....
        /*0218*/ 	.word	0x00001670


	//   ....[21]....
        /*021c*/ 	.word	0x000016a0


	//   ....[22]....
        /*0220*/ 	.word	0x000016c0


	//   ....[23]....
        /*0224*/ 	.word	0x000016d0


	//   ....[24]....
        /*0228*/ 	.word	0x000018d0


	//   ....[25]....
        /*022c*/ 	.word	0x00001900


	//   ....[26]....
        /*0230*/ 	.word	0x00001930


	//   ....[27]....
        /*0234*/ 	.word	0x00001960


	//   ....[28]....
        /*0238*/ 	.word	0x00001980


	//   ....[29]....
        /*023c*/ 	.word	0x00001990


	//   ....[30]....
        /*0240*/ 	.word	0x00002b40


	//   ....[31]....
        /*0244*/ 	.word	0x00002b50


	//   ....[32]....
        /*0248*/ 	.word	0x00002b60


	//   ....[33]....
        /*024c*/ 	.word	0x00002b80


	//   ....[34]....
        /*0250*/ 	.word	0x00002b90


	//   ....[35]....
        /*0254*/ 	.word	0x00002ba0


	//   ....[36]....
        /*0258*/ 	.word	0x00002da0


	//   ....[37]....
        /*025c*/ 	.word	0x00002de0


	//   ....[38]....
        /*0260*/ 	.word	0x00002e10


	//   ....[39]....
        /*0264*/ 	.word	0x00002e40


	//   ....[40]....
        /*0268*/ 	.word	0x00002e60


	//   ....[41]....
        /*026c*/ 	.word	0x00002e70


	//   ....[42]....
        /*0270*/ 	.word	0x00003070


	//   ....[43]....
        /*0274*/ 	.word	0x000030b0


	//   ....[44]....
        /*0278*/ 	.word	0x000030e0


	//   ....[45]....
        /*027c*/ 	.word	0x00003110


	//   ....[46]....
        /*0280*/ 	.word	0x00003130


	//   ....[47]....
        /*0284*/ 	.word	0x00003140


	//   ....[48]....
        /*0288*/ 	.word	0x00003340


	//   ....[49]....
        /*028c*/ 	.word	0x00003380


	//   ....[50]....
        /*0290*/ 	.word	0x000033b0


	//   ....[51]....
        /*0294*/ 	.word	0x000033e0


	//   ....[52]....
        /*0298*/ 	.word	0x00003400


	//   ....[53]....
        /*029c*/ 	.word	0x00003410


	//   ....[54]....
        /*02a0*/ 	.word	0x00003610


	//   ....[55]....
        /*02a4*/ 	.word	0x00003650


	//   ....[56]....
        /*02a8*/ 	.word	0x00003680


	//   ....[57]....
        /*02ac*/ 	.word	0x000036b0


	//   ....[58]....
        /*02b0*/ 	.word	0x000036d0


	//   ....[59]....
        /*02b4*/ 	.word	0x000036e0


	//   ....[60]....
        /*02b8*/ 	.word	0x000074b0


	//   ....[61]....
        /*02bc*/ 	.word	0x000074e0


	//   ....[62]....
        /*02c0*/ 	.word	0x00007510


	//   ....[63]....
        /*02c4*/ 	.word	0x00007530


	//   ....[64]....
        /*02c8*/ 	.word	0x00007540


	//   ....[65]....
        /*02cc*/ 	.word	0x00007550


	//   ....[66]....
        /*02d0*/ 	.word	0x00007760


	//   ....[67]....
        /*02d4*/ 	.word	0x00007790


	//   ....[68]....
        /*02d8*/ 	.word	0x000077c0


	//   ....[69]....
        /*02dc*/ 	.word	0x000077f0


	//   ....[70]....
        /*02e0*/ 	.word	0x00007810


	//   ....[71]....
        /*02e4*/ 	.word	0x00007820


	//   ....[72]....
        /*02e8*/ 	.word	0x00007a20


	//   ....[73]....
        /*02ec*/ 	.word	0x00007a50


	//   ....[74]....
        /*02f0*/ 	.word	0x00007a80


	//   ....[75]....
        /*02f4*/ 	.word	0x00007ab0


	//   ....[76]....
        /*02f8*/ 	.word	0x00007ad0


	//   ....[77]....
        /*02fc*/ 	.word	0x00007ae0


	//   ....[78]....
        /*0300*/ 	.word	0x00007ce0


	//   ....[79]....
        /*0304*/ 	.word	0x00007d10


	//   ....[80]....
        /*0308*/ 	.word	0x00007d40


	//   ....[81]....
        /*030c*/ 	.word	0x00007d70


	//   ....[82]....
        /*0310*/ 	.word	0x00007d90


	//   ....[83]....
        /*0314*/ 	.word	0x00007da0


	//   ....[84]....
        /*0318*/ 	.word	0x00007fa0


	//   ....[85]....
        /*031c*/ 	.word	0x00007fd0


	//   ....[86]....
        /*0320*/ 	.word	0x00008000


	//   ....[87]....
        /*0324*/ 	.word	0x00008030


	//   ....[88]....
        /*0328*/ 	.word	0x00008050


	//   ....[89]....
        /*032c*/ 	.word	0x00008060


	//----- nvinfo : EIATTR_VRC_CTA_INIT_COUNT
	.align		4
.L_1240:
        /*0330*/ 	.byte	0x02, 0x4a
	.zero		1
	.zero		1


	//----- nvinfo : EIATTR_EXIT_INSTR_OFFSETS
	.align		4
        /*0334*/ 	.byte	0x04, 0x1c
        /*0336*/ 	.short	(.L_1242 - .L_1241)


	//   ....[0]....
.L_1241:
        /*0338*/ 	.word	0x00000030


	//   ....[1]....
        /*033c*/ 	.word	0x00009130


	//   ....[2]....
        /*0340*/ 	.word	0x000091a0


	//----- nvinfo : EIATTR_MAX_THREADS
	.align		4
.L_1242:
        /*0344*/ 	.byte	0x04, 0x05
        /*0346*/ 	.short	(.L_1244 - .L_1243)
.L_1243:
        /*0348*/ 	.word	0x00000100
        /*034c*/ 	.word	0x00000001
        /*0350*/ 	.word	0x00000001


	//----- nvinfo : EIATTR_CRS_STACK_SIZE
	.align		4
.L_1244:
        /*0354*/ 	.byte	0x04, 0x1e
        /*0356*/ 	.short	(.L_1246 - .L_1245)
.L_1245:
        /*0358*/ 	.word	0x00000000


	//----- nvinfo : EIATTR_CBANK_PARAM_SIZE
	.align		4
.L_1246:
        /*035c*/ 	.byte	0x03, 0x19
        /*035e*/ 	.short	0x0015


	//----- nvinfo : EIATTR_PARAM_CBANK
	.align		4
        /*0360*/ 	.byte	0x04, 0x0a
        /*0362*/ 	.short	(.L_1248 - .L_1247)
	.align		4
.L_1247:
        /*0364*/ 	.word	index@(.nv.constant0._ZN6thrust24THRUST_300001_SM_1000_NS8cuda_cub4core6detail13_kernel_agentINS1_8__reduce11ReduceAgentIPN4cuda3std3__45tupleIJNSA_IJiiiiEEElEEESD_SC_lNS1_9__extrema9arg_min_fISB_l6lbXYZ2EEEEJSD_SD_iSH_EEEvDpT0_)
        /*0368*/ 	.short	0x0380
        /*036a*/ 	.short	0x0015


	//----- nvinfo : EIATTR_SW_WAR
	.align		4
.L_1248:
        /*036c*/ 	.byte	0x04, 0x36
        /*036e*/ 	.short	(.L_1250 - .L_1249)
.L_1249:
        /*0370*/ 	.word	0x00000008
.L_1250:


//--------------------- .nv.info._ZN6thrust24THRUST_300001_SM_1000_NS8cuda_cub4core6detail13_kernel_agentINS1_8__reduce11ReduceAgentINS0_12zip_iteratorIN4cuda3std3__45tupleIJNS0_6detail15normal_iteratorINS0_10device_ptrINSB_IJiiiiEEEEEEENS0_17counting_iteratorIlNS0_11use_defaultESJ_SJ_EEEEEEEPNSB_IJSF_lEEESN_lNS1_9__extrema9arg_min_fISF_l6lbXYZ2EEEEJSM_SO_lN3cub18CUB_300001_SM_100013GridEvenShareIlEENSV_9GridQueueIyEESS_EEEvDpT0_ --------------------------
	.section	.nv.info._ZN6thrust24THRUST_300001_SM_1000_NS8cuda_cub4core6detail13_kernel_agentINS1_8__reduce11ReduceAgentINS0_12zip_iteratorIN4cuda3std3__45tupleIJNS0_6detail15normal_iteratorINS0_10device_ptrINSB_IJiiiiEEEEEEENS0_17counting_iteratorIlNS0_11use_defaultESJ_SJ_EEEEEEEPNSB_IJSF_lEEESN_lNS1_9__extrema9arg_min_fISF_l6lbXYZ2EEEEJSM_SO_lN3cub18CUB_300001_SM_100013GridEvenShareIlEENSV_9GridQueueIyEESS_EEEvDpT0_,"",@"SHT_CUDA_INFO"
	.sectionflags	@""
	.align	4


	//----- nvinfo : EIATTR_CUDA_API_VERSION
	.align		4
        /*0000*/ 	.byte	0x04, 0x37
        /*0002*/ 	.short	(.L_1252 - .L_1251)
.L_1251:
        /*0004*/ 	.word	0x00000082


	//----- nvinfo : EIATTR_KPARAM_INFO
	.align		4
.L_1252:
        /*0008*/ 	.byte	0x04, 0x17
        /*000a*/ 	.short	(.L_1254 - .L_1253)
.L_1253:
        /*000c*/ 	.word	0x00000000
        /*0010*/ 	.short	0x0005
        /*0012*/ 	.short	0x0070
        /*0014*/ 	.byte	0x00, 0xf0, 0x05, 0x00


	//----- nvinfo : EIATTR_KPARAM_INFO
	.align		4
.L_1254:
        /*0018*/ 	.byte	0x04, 0x17
        /*001a*/ 	.short	(.L_1256 - .L_1255)
.L_1255:
        /*001c*/ 	.word	0x00000000
        /*0020*/ 	.short	0x0004
        /*0022*/ 	.short	0x0068
        /*0024*/ 	.byte	0x00, 0xf0, 0x21, 0x00


	//----- nvinfo : EIATTR_KPARAM_INFO
	.align		4
.L_1256:
        /*0028*/ 	.byte	0x04, 0x17
        /*002a*/ 	.short	(.L_1258 - .L_1257)
.L_1257:
        /*002c*/ 	.word	0x00000000
        /*0030*/ 	.short	0x0003
        /*0032*/ 	.short	0x0020
        /*0034*/ 	.byte	0x00, 0xf0, 0x21, 0x01


	//----- nvinfo : EIATTR_KPARAM_INFO
	.align		4
.L_1258:
        /*0038*/ 	.byte	0x04, 0x17
        /*003a*/ 	.short	(.L_1260 - .L_1259)
.L_1259:
        /*003c*/ 	.word	0x00000000
        /*0040*/ 	.short	0x0002
        /*0042*/ 	.short	0x0018
        /*0044*/ 	.byte	0x00, 0xf0, 0x21, 0x00


	//----- nvinfo : EIATTR_KPARAM_INFO
	.align		4
.L_1260:
        /*0048*/ 	.byte	0x04, 0x17
        /*004a*/ 	.short	(.L_1262 - .L_1261)
.L_1261:
        /*004c*/ 	.word	0x00000000
        /*0050*/ 	.short	0x0001
        /*0052*/ 	.short	0x0010
        /*0054*/ 	.byte	0x00, 0xf5, 0x21, 0x00


	//----- nvinfo : EIATTR_KPARAM_INFO
	.align		4
.L_1262:
        /*0058*/ 	.byte	0x04, 0x17
        /*005a*/ 	.short	(.L_1264 - .L_1263)
.L_1263:
        /*005c*/ 	.word	0x00000000
        /*0060*/ 	.short	0x0000
        /*0062*/ 	.short	0x0000
        /*0064*/ 	.byte	0x00, 0xf0, 0x41, 0x00


	//----- nvinfo : EIATTR_SPARSE_MMA_MASK
	.align		4
.L_1264:
        /*0068*/ 	.byte	0x03, 0x50
        /*006a*/ 	.short	0x0000


	//----- nvinfo : EIATTR_MAXREG_COUNT
	.align		4
        /*006c*/ 	.byte	0x03, 0x1b
        /*006e*/ 	.short	0x00ff


	//----- nvinfo : EIATTR_NUM_BARRIERS
	.align		4
        /*0070*/ 	.byte	0x02, 0x4c
        /*0072*/ 	.byte	0x01
	.zero		1


	//----- nvinfo : EIATTR_MERCURY_ISA_VERSION
	.align		4
        /*0074*/ 	.byte	0x03, 0x5f
        /*0076*/ 	.short	0x0101


	//----- nvinfo : EIATTR_COOP_GROUP_MASK_REGIDS
	.align		4
        /*0078*/ 	.byte	0x04, 0x29
        /*007a*/ 	.short	(.L_1266 - .L_1265)


	//   ....[0]....
.L_1265:
        /*007c*/ 	.word	0xffffffff


	//   ....[1]....
        /*0080*/ 	.word	0xffffffff


	//   ....[2]....
        /*0084*/ 	.word	0xffffffff


	//   ....[3]....
        /*0088*/ 	.word	0xffffffff


	//   ....[4]....
        /*008c*/ 	.word	0xffffffff


	//   ....[5]....
        /*0090*/ 	.word	0xffffffff


	//   ....[6]....
        /*0094*/ 	.word	0xffffffff


	//   ....[7]....
        /*0098*/ 	.word	0xffffffff


	//   ....[8]....
        /*009c*/ 	.word	0xffffffff


	//   ....[9]....
        /*00a0*/ 	.word	0xffffffff


	//   ....[10]....
        /*00a4*/ 	.word	0xffffffff


	//   ....[11]....
        /*00a8*/ 	.word	0xffffffff


	//   ....[12]....
        /*00ac*/ 	.word	0xffffffff


	//   ....[13]....
        /*00b0*/ 	.word	0xffffffff


	//   ....[14]....
        /*00b4*/ 	.word	0xffffffff


	//   ....[15]....
        /*00b8*/ 	.word	0xffffffff


	//   ....[16]....
        /*00bc*/ 	.word	0xffffffff


	//   ....[17]....
        /*00c0*/ 	.word	0xffffffff


	//   ....[18]....
        /*00c4*/ 	.word	0xffffffff


	//   ....[19]....
        /*00c8*/ 	.word	0xffffffff


	//   ....[20]....
        /*00cc*/ 	.word	0xffffffff


	//   ....[21]....
        /*00d0*/ 	.word	0xffffffff


	//   ....[22]....
        /*00d4*/ 	.word	0xffffffff


	//   ....[23]....
        /*00d8*/ 	.word	0xffffffff


	//   ....[24]....
        /*00dc*/ 	.word	0xffffffff


	//   ....[25]....
        /*00e0*/ 	.word	0xffffffff


	//   ....[26]....
        /*00e4*/ 	.word	0xffffffff


	//   ....[27]....
        /*00e8*/ 	.word	0xffffffff


	//   ....[28]....
        /*00ec*/ 	.word	0xffffffff


	//   ....[29]....
        /*00f0*/ 	.word	0xffffffff


	//   ....[30]....
        /*00f4*/ 	.word	0xffffffff


	//   ....[31]....
        /*00f8*/ 	.word	0xffffffff


	//   ....[32]....
        /*00fc*/ 	.word	0xffffffff


	//   ....[33]....
        /*0100*/ 	.word	0xffffffff


	//   ....[34]....
        /*0104*/ 	.word	0xffffffff


	//   ....[35]....
        /*0108*/ 	.word	0xffffffff


	//   ....[36]....
        /*010c*/ 	.word	0xffffffff


	//   ....[37]....
        /*0110*/ 	.word	0xffffffff


	//   ....[38]....
        /*0114*/ 	.word	0xffffffff


	//   ....[39]....
        /*0118*/ 	.word	0xffffffff


	//   ....[40]....
        /*011c*/ 	.word	0xffffffff


	//   ....[41]....
        /*0120*/ 	.word	0xffffffff


	//   ....[42]....
        /*0124*/ 	.word	0xffffffff


	//   ....[43]....
        /*0128*/ 	.word	0xffffffff


	//   ....[44]....
        /*012c*/ 	.word	0xffffffff


	//   ....[45]....
        /*0130*/ 	.word	0xffffffff


	//   ....[46]....
        /*0134*/ 	.word	0xffffffff


	//   ....[47]....
        /*0138*/ 	.word	0xffffffff


	//   ....[48]....
        /*013c*/ 	.word	0xffffffff


	//   ....[49]....
        /*0140*/ 	.word	0xffffffff


	//   ....[50]....
        /*0144*/ 	.word	0xffffffff


	//   ....[51]....
        /*0148*/ 	.word	0xffffffff


	//   ....[52]....
        /*014c*/ 	.word	0xffffffff


	//   ....[53]....
        /*0150*/ 	.word	0xffffffff


	//   ....[54]....
        /*0154*/ 	.word	0xffffffff


	//   ....[55]....
        /*0158*/ 	.word	0xffffffff


	//   ....[56]....
        /*015c*/ 	.word	0xffffffff


	//   ....[57]....
        /*0160*/ 	.word	0xffffffff


	//   ....[58]....
        /*0164*/ 	.word	0xffffffff


	//   ....[59]....
        /*0168*/ 	.word	0xffffffff


	//   ....[60]....
        /*016c*/ 	.word	0xffffffff


	//   ....[61]....
        /*0170*/ 	.word	0xffffffff


	//   ....[62]....
        /*0174*/ 	.word	0xffffffff


	//   ....[63]....
        /*0178*/ 	.word	0xffffffff


	//   ....[64]....
        /*017c*/ 	.word	0xffffffff


	//   ....[65]....
        /*0180*/ 	.word	0xffffffff


	//   ....[66]....
        /*0184*/ 	.word	0xffffffff


	//   ....[67]....
        /*0188*/ 	.word	0xffffffff


	//   ....[68]....
        /*018c*/ 	.word	0xffffffff


	//   ....[69]....
        /*0190*/ 	.word	0xffffffff


	//   ....[70]....
        /*0194*/ 	.word	0xffffffff


	//   ....[71]....
        /*0198*/ 	.word	0xffffffff


	//   ....[72]....
        /*019c*/ 	.word	0xffffffff


	//   ....[73]....
        /*01a0*/ 	.word	0xffffffff


	//   ....[74]....
        /*01a4*/ 	.word	0xffffffff


	//   ....[75]....
        /*01a8*/ 	.word	0xffffffff


	//   ....[76]....
        /*01ac*/ 	.word	0xffffffff


	//   ....[77]....
        /*01b0*/ 	.word	0xffffffff


	//   ....[78]....
        /*01b4*/ 	.word	0xffffffff


	//   ....[79]....
        /*01b8*/ 	.word	0xffffffff


	//   ....[80]....
        /*01bc*/ 	.word	0xffffffff


	//   ....[81]....
        /*01c0*/ 	.word	0xffffffff


	//   ....[82]....
        /*01c4*/ 	.word	0xffffffff


	//   ....[83]....
        /*01c8*/ 	.word	0xffffffff


	//   ....[84]....
        /*01cc*/ 	.word	0xffffffff


	//   ....[85]....
        /*01d0*/ 	.word	0xffffffff


	//   ....[86]....
        /*01d4*/ 	.word	0xffffffff


	//   ....[87]....
        /*01d8*/ 	.word	0xffffffff


	//   ....[88]....
        /*01dc*/ 	.word	0xffffffff


	//   ....[89]....
        /*01e0*/ 	.word	0xffffffff


	//----- nvinfo : EIATTR_COOP_GROUP_INSTR_OFFSETS
	.align		4
.L_1266:
        /*01e4*/ 	.byte	0x04, 0x28
        /*01e6*/ 	.short	(.L_1268 - .L_1267)


	//   ....[0]....
.L_1267:
        /*01e8*/ 	.word	0x00001090


	//   ....[1]....
        /*01ec*/ 	.word	0x000010c0


	//   ....[2]....
        /*01f0*/ 	.word	0x000010f0


	//   ....[3]....
        /*01f4*/ 	.word	0x00001110


	//   ....[4]....
        /*01f8*/ 	.word	0x00001120


	//   ....[5]....
        /*01fc*/ 	.word	0x00001130


	//   ....[6]....
        /*0200*/ 	.word	0x00001340


	//   ....[7]....
        /*0204*/ 	.word	0x00001370


	//   ....[8]....
        /*0208*/ 	.word	0x000013a0


	//   ....[9]....
        /*020c*/ 	.word	0x000013d0


	//   ....[10]....
        /*0210*/ 	.word	0x000013f0


	//   ....[11]....
        /*0214*/ 	.word	0x00001400


	//   ....[12]....
        /*0218*/ 	.word	0x00001600


	//   ....[13]....
        /*021c*/ 	.word	0x00001630


	//   ....[14]....
        /*0220*/ 	.word	0x00001660


	//   ....[15]....
        /*0224*/ 	.word	0x00001690


	//   ....[16]....
        /*0228*/ 	.word	0x000016b0


	//   ....[17]....
        /*022c*/ 	.word	0x000016c0


	//   ....[18]....
        /*0230*/ 	.word	0x000018c0


	//   ....[19]....
        /*0234*/ 	.word	0x000018f0


	//   ....[20]....
        /*0238*/ 	.word	0x00001920


	//   ....[21]....
        /*023c*/ 	.word	0x00001950


	//   ....[22]....
        /*0240*/ 	.word	0x00001970


	//   ....[23]....
        /*0244*/ 	.word	0x00001980


	//   ....[24]....
        /*0248*/ 	.word	0x00001b80


	//   ....[25]....
        /*024c*/ 	.word	0x00001bb0


	//   ....[26]....
        /*0250*/ 	.word	0x00001be0


	//   ....[27]....
        /*0254*/ 	.word	0x00001c10


	//   ....[28]....
        /*0258*/ 	.word	0x00001c30


	//   ....[29]....
        /*025c*/ 	.word	0x00001c40


	//   ....[30]....
        /*0260*/ 	.word	0x00002e30


	//   ....[31]....
        /*0264*/ 	.word	0x00002e40


	//   ....[32]....
        /*0268*/ 	.word	0x00002e50


	//   ....[33]....
        /*026c*/ 	.word	0x00002e70


	//   ....[34]....
        /*0270*/ 	.word	0x00002e80


	//   ....[35]....
        /*0274*/ 	.word	0x00002e90


	//   ....[36]....
        /*0278*/ 	.word	0x00003090


	//   ....[37]....
        /*027c*/ 	.word	0x000030d0


	//   ....[38]....
        /*0280*/ 	.word	0x00003100


	//   ....[39]....
        /*0284*/ 	.word	0x00003130


	//   ....[40]....
        /*0288*/ 	.word	0x00003150


	//   ....[41]....
        /*028c*/ 	.word	0x00003160


	//   ....[42]....
        /*0290*/ 	.word	0x00003360


	//   ....[43]....
        /*0294*/ 	.word	0x000033a0


	//   ....[44]....
        /*0298*/ 	.word	0x000033d0


	//   ....[45]....
        /*029c*/ 	.word	0x00003400


	//   ....[46]....
        /*02a0*/ 	.word	0x00003420


	//   ....[47]....
        /*02a4*/ 	.word	0x00003430


	//   ....[48]....
        /*02a8*/ 	.word	0x00003630


	//   ....[49]....
        /*02ac*/ 	.word	0x00003670


	//   ....[50]....
        /*02b0*/ 	.word	0x000036a0


	//   ....[51]....
        /*02b4*/ 	.word	0x000036d0


	//   ....[52]....
        /*02b8*/ 	.word	0x000036f0


	//   ....[53]....
        /*02bc*/ 	.word	0x00003700


	//   ....[54]....
        /*02c0*/ 	.word	0x00003900


	//   ....[55]....
        /*02c4*/ 	.word	0x00003940


	//   ....[56]....
        /*02c8*/ 	.word	0x00003970


	//   ....[57]....
        /*02cc*/ 	.word	0x000039a0


	//   ....[58]....
        /*02d0*/ 	.word	0x000039c0


	//   ....[59]....
        /*02d4*/ 	.word	0x000039d0


	//   ....[60]....
        /*02d8*/ 	.word	0x00006c60


	//   ....[61]....
        /*02dc*/ 	.word	0x00006c90


	//   ....[62]....
        /*02e0*/ 	.word	0x00006cc0


	//   ....[63]....
        /*02e4*/ 	.word	0x00006ce0


	//   ....[64]....
        /*02e8*/ 	.word	0x00006cf0


	//   ....[65]....
        /*02ec*/ 	.word	0x00006d00


	//   ....[66]....
        /*02f0*/ 	.word	0x00006f10


	//   ....[67]....
        /*02f4*/ 	.word	0x00006f40


	//   ....[68]....
        /*02f8*/ 	.word	0x00006f70


	//   ....[69]....
        /*02fc*/ 	.word	0x00006fa0


	//   ....[70]....
        /*0300*/ 	.word	0x00006fc0


	//   ....[71]....
        /*0304*/ 	.word	0x00006fd0


	//   ....[72]....
        /*0308*/ 	.word	0x000071d0


	//   ....[73]....
        /*030c*/ 	.word	0x00007200


	//   ....[74]....
        /*0310*/ 	.word	0x00007230


	//   ....[75]....
        /*0314*/ 	.word	0x00007260


	//   ....[76]....
        /*0318*/ 	.word	0x00007280


	//   ....[77]....
        /*031c*/ 	.word	0x00007290


	//   ....[78]....
        /*0320*/ 	.word	0x00007490


	//   ....[79]....
        /*0324*/ 	.word	0x000074c0


	//   ....[80]....
        /*0328*/ 	.word	0x000074f0


	//   ....[81]....
        /*032c*/ 	.word	0x00007520


	//   ....[82]....
        /*0330*/ 	.word	0x00007540


	//   ....[83]....
        /*0334*/ 	.word	0x00007550


	//   ....[84]....
        /*0338*/ 	.word	0x00007750


	//   ....[85]....
        /*033c*/ 	.word	0x00007780


	//   ....[86]....
        /*0340*/ 	.word	0x000077b0


	//   ....[87]....
        /*0344*/ 	.word	0x000077e0


	//   ....[88]....
        /*0348*/ 	.word	0x00007800


	//   ....[89]....
        /*034c*/ 	.word	0x00007810


	//----- nvinfo : EIATTR_VRC_CTA_INIT_COUNT
	.align		4
.L_1268:
        /*0350*/ 	.byte	0x02, 0x4a
	.zero		1
	.zero		1


	//----- nvinfo : EIATTR_EXIT_INSTR_OFFSETS
	.align		4
        /*0354*/ 	.byte	0x04, 0x1c
        /*0356*/ 	.short	(.L_1270 - .L_1269)


	//   ....[0]....
.L_1269:
        /*0358*/ 	.word	0x00008940


	//   ....[1]....
        /*035c*/ 	.word	0x000089d0


	//----- nvinfo : EIATTR_MAX_THREADS
	.align		4
.L_1270:
        /*0360*/ 	.byte	0x04, 0x05
        /*0362*/ 	.short	(.L_1272 - .L_1271)
.L_1271:
        /*0364*/ 	.word	0x00000100
        /*0368*/ 	.word	0x00000001
        /*036c*/ 	.word	0x00000001


	//----- nvinfo : EIATTR_CRS_STACK_SIZE
	.align		4
.L_1272:
        /*0370*/ 	.byte	0x04, 0x1e
        /*0372*/ 	.short	(.L_1274 - .L_1273)
.L_1273:
        /*0374*/ 	.word	0x00000000


	//----- nvinfo : EIATTR_CBANK_PARAM_SIZE
	.align		4
.L_1274:
        /*0378*/ 	.byte	0x03, 0x19
        /*037a*/ 	.short	0x0071


	//----- nvinfo : EIATTR_PARAM_CBANK
	.align		4
        /*037c*/ 	.byte	0x04, 0x0a
        /*037e*/ 	.short	(.L_1276 - .L_1275)
	.align		4
.L_1275:
        /*0380*/ 	.word	index@(.nv.constant0._ZN6thrust24THRUST_300001_SM_1000_NS8cuda_cub4core6detail13_kernel_agentINS1_8__reduce11ReduceAgentINS0_12zip_iteratorIN4cuda3std3__45tupleIJNS0_6detail15normal_iteratorINS0_10device_ptrINSB_IJiiiiEEEEEEENS0_17counting_iteratorIlNS0_11use_defaultESJ_SJ_EEEEEEEPNSB_IJSF_lEEESN_lNS1_9__extrema9arg_min_fISF_l6lbXYZ2EEEEJSM_SO_lN3cub18CUB_300001_SM_100013GridEvenShareIlEENSV_9GridQueueIyEESS_EEEvDpT0_)
        /*0384*/ 	.short	0x0380
        /*0386*/ 	.short	0x0071


	//----- nvinfo : EIATTR_SW_WAR
	.align		4
.L_1276:
        /*0388*/ 	.byte	0x04, 0x36
        /*038a*/ 	.short	(.L_1278 - .L_1277)
.L_1277:
        /*038c*/ 	.word	0x00000008
.L_1278:


//--------------------- .nv.info._ZN6thrust24THRUST_300001_SM_1000_NS8cuda_cub4core6detail13_kernel_agentINS1_8__reduce11ReduceAgentINS0_12zip_iteratorIN4cuda3std3__45tupleIJNS0_6detail15normal_iteratorINS0_10device_ptrINSB_IJiiiiEEEEEEENS0_17counting_iteratorIlNS0_11use_defaultESJ_SJ_EEEEEEEPNSB_IJSF_lEEESN_lNS1_9__extrema9arg_min_fISF_l6lbXYZ2EEEEJSM_SO_lSS_EEEvDpT0_ --------------------------
	.section	.nv.info._ZN6thrust24THRUST_300001_SM_1000_NS8cuda_cub4core6detail13_kernel_agentINS1_8__reduce11ReduceAgentINS0_12zip_iteratorIN4cuda3std3__45tupleIJNS0_6detail15normal_iteratorINS0_10device_ptrINSB_IJiiiiEEEEEEENS0_17counting_iteratorIlNS0_11use_defaultESJ_SJ_EEEEEEEPNSB_IJSF_lEEESN_lNS1_9__extrema9arg_min_fISF_l6lbXYZ2EEEEJSM_SO_lSS_EEEvDpT0_,"",@"SHT_CUDA_INFO"
	.sectionflags	@""
	.align	4


	//----- nvinfo : EIATTR_CUDA_API_VERSION
	.align		4
        /*0000*/ 	.byte	0x04, 0x37
        /*0002*/ 	.short	(.L_1280 - .L_1279)
.L_1279:
        /*0004*/ 	.word	0x00000082


	//----- nvinfo : EIATTR_KPARAM_INFO
	.align		4
.L_1280:
        /*0008*/ 	.byte	0x04, 0x17
        /*000a*/ 	.short	(.L_1282 - .L_1281)
.L_1281:
        /*000c*/ 	.word	0x00000000
        /*0010*/ 	.short	0x0003
        /*0012*/ 	.short	0x0020
        /*0014*/ 	.byte	0x00, 0xf0, 0x05, 0x00


	//----- nvinfo : EIATTR_KPARAM_INFO
	.align		4
.L_1282:
        /*0018*/ 	.byte	0x04, 0x17
        /*001a*/ 	.short	(.L_1284 - .L_1283)
.L_1283:
        /*001c*/ 	.word	0x00000000
        /*0020*/ 	.short	0x0002
        /*0022*/ 	.short	0x0018
        /*0024*/ 	.byte	0x00, 0xf0, 0x21, 0x00


	//----- nvinfo : EIATTR_KPARAM_INFO
	.align		4
.L_1284:
        /*0028*/ 	.byte	0x04, 0x17
        /*002a*/ 	.short	(.L_1286 - .L_1285)
.L_1285:
        /*002c*/ 	.word	0x00000000
        /*0030*/ 	.short	0x0001
        /*0032*/ 	.short	0x0010
        /*0034*/ 	.byte	0x00, 0xf5, 0x21, 0x00


	//----- nvinfo : EIATTR_KPARAM_INFO
	.align		4
.L_1286:
        /*0038*/ 	.byte	0x04, 0x17
        /*003a*/ 	.short	(.L_1288 - .L_1287)
.L_1287:
        /*003c*/ 	.word	0x00000000
        /*0040*/ 	.short	0x0000
        /*0042*/ 	.short	0x0000
        /*0044*/ 	.byte	0x00, 0xf0, 0x41, 0x00


	//----- nvinfo : EIATTR_SPARSE_MMA_MASK
	.align		4
.L_1288:
        /*0048*/ 	.byte	0x03, 0x50
        /*004a*/ 	.short	0x0000


	//----- nvinfo : EIATTR_MAXREG_COUNT
	.align		4
        /*004c*/ 	.byte	0x03, 0x1b
        /*004e*/ 	.short	0x00ff


	//----- nvinfo : EIATTR_NUM_BARRIERS
	.align		4
        /*0050*/ 	.byte	0x02, 0x4c
        /*0052*/ 	.byte	0x01
	.zero		1


	//----- nvinfo : EIATTR_MERCURY_ISA_VERSION
	.align		4
        /*0054*/ 	.byte	0x03, 0x5f
        /*0056*/ 	.short	0x0101


	//----- nvinfo : EIATTR_COOP_GROUP_MASK_REGIDS
	.align		4
        /*0058*/ 	.byte	0x04, 0x29
        /*005a*/ 	.short	(.L_1290 - .L_1289)


	//   ....[0]....
.L_1289:
        /*005c*/ 	.word	0xffffffff


	//   ....[1]....
        /*0060*/ 	.word	0xffffffff


	//   ....[2]....
        /*0064*/ 	.word	0xffffffff


	//   ....[3]....
        /*0068*/ 	.word	0xffffffff


	//   ....[4]....
        /*006c*/ 	.word	0xffffffff


	//   ....[5]....
        /*0070*/ 	.word	0xffffffff


	//   ....[6]....
        /*0074*/ 	.word	0xffffffff


	//   ....[7]....
        /*0078*/ 	.word	0xffffffff


	//   ....[8]....
        /*007c*/ 	.word	0xffffffff


	//   ....[9]....
        /*0080*/ 	.word	0xffffffff


	//   ....[10]....
        /*0084*/ 	.word	0xffffffff


	//   ....[11]....
        /*0088*/ 	.word	0xffffffff


	//   ....[12]....
        /*008c*/ 	.word	0xffffffff


	//   ....[13]....
        /*0090*/ 	.word	0xffffffff


	//   ....[14]....
        /*0094*/ 	.word	0xffffffff


	//   ....[15]....
        /*0098*/ 	.word	0xffffffff


	//   ....[16]....
        /*009c*/ 	.word	0xffffffff


	//   ....[17]....
        /*00a0*/ 	.word	0xffffffff


	//   ....[18]....
        /*00a4*/ 	.word	0xffffffff


	//   ....[19]....
        /*00a8*/ 	.word	0xffffffff


	//   ....[20]....
        /*00ac*/ 	.word	0xffffffff


	//   ....[21]....
        /*00b0*/ 	.word	0xffffffff


	//   ....[22]....
        /*00b4*/ 	.word	0xffffffff


	//   ....[23]....
        /*00b8*/ 	.word	0xffffffff


	//   ....[24]....
        /*00bc*/ 	.word	0xffffffff


	//   ....[25]....
        /*00c0*/ 	.word	0xffffffff


	//   ....[26]....
        /*00c4*/ 	.word	0xffffffff


	//   ....[27]....
        /*00c8*/ 	.word	0xffffffff


	//   ....[28]....
        /*00cc*/ 	.word	0xffffffff


	//   ....[29]....
        /*00d0*/ 	.word	0xffffffff


	//   ....[30]....
        /*00d4*/ 	.word	0xffffffff


	//   ....[31]....
        /*00d8*/ 	.word	0xffffffff


	//   ....[32]....
        /*00dc*/ 	.word	0xffffffff


	//   ....[33]....
        /*00e0*/ 	.word	0xffffffff


	//   ....[34]....
        /*00e4*/ 	.word	0xffffffff


	//   ....[35]....
        /*00e8*/ 	.word	0xffffffff


	//   ....[36]....
        /*00ec*/ 	.word	0xffffffff


	//   ....[37]....
        /*00f0*/ 	.word	0xffffffff


	//   ....[38]....
        /*00f4*/ 	.word	0xffffffff


	//   ....[39]....
        /*00f8*/ 	.word	0xffffffff


	//   ....[40]....
        /*00fc*/ 	.word	0xffffffff


	//   ....[41]....
        /*0100*/ 	.word	0xffffffff


	//   ....[42]....
        /*0104*/ 	.word	0xffffffff


	//   ....[43]....
        /*0108*/ 	.word	0xffffffff


	//   ....[44]....
        /*010c*/ 	.word	0xffffffff


	//   ....[45]....
        /*0110*/ 	.word	0xffffffff


	//   ....[46]....
        /*0114*/ 	.word	0xffffffff


	//   ....[47]....
        /*0118*/ 	.word	0xffffffff


	//   ....[48]....
        /*011c*/ 	.word	0xffffffff


	//   ....[49]....
        /*0120*/ 	.word	0xffffffff


	//   ....[50]....
        /*0124*/ 	.word	0xffffffff


	//   ....[51]....
        /*0128*/ 	.word	0xffffffff


	//   ....[52]....
        /*012c*/ 	.word	0xffffffff


	//   ....[53]....
        /*0130*/ 	.word	0xffffffff


	//   ....[54]....
        /*0134*/ 	.word	0xffffffff


	//   ....[55]....
        /*0138*/ 	.word	0xffffffff


	//   ....[56]....
        /*013c*/ 	.word	0xffffffff


	//   ....[57]....
        /*0140*/ 	.word	0xffffffff


	//   ....[58]....
        /*0144*/ 	.word	0xffffffff


	//   ....[59]....
        /*0148*/ 	.word	0xffffffff


	//   ....[60]....
        /*014c*/ 	.word	0xffffffff


	//   ....[61]....
        /*0150*/ 	.word	0xffffffff


	//   ....[62]....
        /*0154*/ 	.word	0xffffffff


	//   ....[63]....
        /*0158*/ 	.word	0xffffffff


	//   ....[64]....
        /*015c*/ 	.word	0xffffffff


	//   ....[65]....
        /*0160*/ 	.word	0xffffffff


	//   ....[66]....
        /*0164*/ 	.word	0xffffffff


	//   ....[67]....
        /*0168*/ 	.word	0xffffffff


	//   ....[68]....
        /*016c*/ 	.word	0xffffffff


	//   ....[69]....
        /*0170*/ 	.word	0xffffffff


	//   ....[70]....
        /*0174*/ 	.word	0xffffffff


	//   ....[71]....
        /*0178*/ 	.word	0xffffffff


	//   ....[72]....
        /*017c*/ 	.word	0xffffffff


	//   ....[73]....
        /*0180*/ 	.word	0xffffffff


	//   ....[74]....
        /*0184*/ 	.word	0xffffffff


	//   ....[75]....
        /*0188*/ 	.word	0xffffffff


	//   ....[76]....
        /*018c*/ 	.word	0xffffffff


	//   ....[77]....
        /*0190*/ 	.word	0xffffffff


	//   ....[78]....
        /*0194*/ 	.word	0xffffffff


	//   ....[79]....
        /*0198*/ 	.word	0xffffffff


	//   ....[80]....
        /*019c*/ 	.word	0xffffffff


	//   ....[81]....
        /*01a0*/ 	.word	0xffffffff


	//   ....[82]....
        /*01a4*/ 	.word	0xffffffff


	//   ....[83]....
        /*01a8*/ 	.word	0xffffffff


	//   ....[84]....
        /*01ac*/ 	.word	0xffffffff


	//   ....[85]....
        /*01b0*/ 	.word	0xffffffff


	//   ....[86]....
        /*01b4*/ 	.word	0xffffffff


	//   ....[87]....
        /*01b8*/ 	.word	0xffffffff


	//   ....[88]....
        /*01bc*/ 	.word	0xffffffff


	//   ....[89]....
        /*01c0*/ 	.word	0xffffffff


	//----- nvinfo : EIATTR_COOP_GROUP_INSTR_OFFSETS
	.align		4
.L_1290:
        /*01c4*/ 	.byte	0x04, 0x28
        /*01c6*/ 	.short	(.L_1292 - .L_1291)


	//   ....[0]....
.L_1291:
        /*01c8*/ 	.word	0x00000fb0


	//   ....[1]....
        /*01cc*/ 	.word	0x00000fe0


	//   ....[2]....
        /*01d0*/ 	.word	0x00001010


	//   ....[3]....
        /*01d4*/ 	.word	0x00001030


	//   ....[4]....
        /*01d8*/ 	.word	0x00001040


	//   ....[5]....
        /*01dc*/ 	.word	0x00001050


	//   ....[6]....
        /*01e0*/ 	.word	0x00001260


	//   ....[7]....
        /*01e4*/ 	.word	0x00001290


	//   ....[8]....
        /*01e8*/ 	.word	0x000012c0


	//   ....[9]....
        /*01ec*/ 	.word	0x000012f0


	//   ....[10]....
        /*01f0*/ 	.word	0x00001310


	//   ....[11]....
        /*01f4*/ 	.word	0x00001320


	//   ....[12]....
        /*01f8*/ 	.word	0x00001520


	//   ....[13]....
        /*01fc*/ 	.word	0x00001550


	//   ....[14]....
        /*0200*/ 	.word	0x00001580


	//   ....[15]....
        /*0204*/ 	.word	0x000015b0


	//   ....[16]....
        /*0208*/ 	.word	0x000015d0


	//   ....[17]....
        /*020c*/ 	.word	0x000015e0


	//   ....[18]....
        /*0210*/ 	.word	0x000017e0


	//   ....[19]....
        /*0214*/ 	.word	0x00001810


	//   ....[20]....
        /*0218*/ 	.word	0x00001840


	//   ....[21]....
        /*021c*/ 	.word	0x00001870


	//   ....[22]....
        /*0220*/ 	.word	0x00001890


	//   ....[23]....
        /*0224*/ 	.word	0x000018a0


	//   ....[24]....
        /*0228*/ 	.word	0x00001aa0


	//   ....[25]....
        /*022c*/ 	.word	0x00001ad0


	//   ....[26]....
        /*0230*/ 	.word	0x00001b00


	//   ....[27]....
        /*0234*/ 	.word	0x00001b30


	//   ....[28]....
        /*0238*/ 	.word	0x00001b50


	//   ....[29]....
        /*023c*/ 	.word	0x00001b60


	//   ....[30]....
        /*0240*/ 	.word	0x00002d10


	//   ....[31]....
        /*0244*/ 	.word	0x00002d20


	//   ....[32]....
        /*0248*/ 	.word	0x00002d30


	//   ....[33]....
        /*024c*/ 	.word	0x00002d50


	//   ....[34]....
        /*0250*/ 	.word	0x00002d60


	//   ....[35]....
        /*0254*/ 	.word	0x00002d70


	//   ....[36]....
        /*0258*/ 	.word	0x00002f70


	//   ....[37]....
        /*025c*/ 	.word	0x00002fb0


	//   ....[38]....
        /*0260*/ 	.word	0x00002fe0


	//   ....[39]....
        /*0264*/ 	.word	0x00003010


	//   ....[40]....
        /*0268*/ 	.word	0x00003030


	//   ....[41]....
        /*026c*/ 	.word	0x00003040


	//   ....[42]....
        /*0270*/ 	.word	0x00003240


	//   ....[43]....
        /*0274*/ 	.word	0x00003280


	//   ....[44]....
        /*0278*/ 	.word	0x000032b0


	//   ....[45]....
        /*027c*/ 	.word	0x000032e0


	//   ....[46]....
        /*0280*/ 	.word	0x00003300


	//   ....[47]....
        /*0284*/ 	.word	0x00003310


	//   ....[48]....
        /*0288*/ 	.word	0x00003510


	//   ....[49]....
        /*028c*/ 	.word	0x00003550


	//   ....[50]....
        /*0290*/ 	.word	0x00003580


	//   ....[51]....
        /*0294*/ 	.word	0x000035b0


	//   ....[52]....
        /*0298*/ 	.word	0x000035d0


	//   ....[53]....
        /*029c*/ 	.word	0x000035e0


	//   ....[54]....
        /*02a0*/ 	.word	0x000037e0


	//   ....[55]....
        /*02a4*/ 	.word	0x00003820


	//   ....[56]....
        /*02a8*/ 	.word	0x00003850


	//   ....[57]....
        /*02ac*/ 	.word	0x00003880


	//   ....[58]....
        /*02b0*/ 	.word	0x000038a0


	//   ....[59]....
        /*02b4*/ 	.word	0x000038b0


	//   ....[60]....
        /*02b8*/ 	.word	0x000067c0


	//   ....[61]....
        /*02bc*/ 	.word	0x000067f0


	//   ....[62]....
        /*02c0*/ 	.word	0x00006820


	//   ....[63]....
        /*02c4*/ 	.word	0x00006840


	//   ....[64]....
        /*02c8*/ 	.word	0x00006850


	//   ....[65]....
        /*02cc*/ 	.word	0x00006860


	//   ....[66]....
        /*02d0*/ 	.word	0x00006a70


	//   ....[67]....
        /*02d4*/ 	.word	0x00006aa0


	//   ....[68]....
        /*02d8*/ 	.word	0x00006ad0


	//   ....[69]....
        /*02dc*/ 	.word	0x00006b00


	//   ....[70]....
        /*02e0*/ 	.word	0x00006b20


	//   ....[71]....
        /*02e4*/ 	.word	0x00006b30


	//   ....[72]....
        /*02e8*/ 	.word	0x00006d30


	//   ....[73]....
        /*02ec*/ 	.word	0x00006d60


	//   ....[74]....
        /*02f0*/ 	.word	0x00006d90


	//   ....[75]....
        /*02f4*/ 	.word	0x00006dc0


	//   ....[76]....
        /*02f8*/ 	.word	0x00006de0


	//   ....[77]....
        /*02fc*/ 	.word	0x00006df0


	//   ....[78]....
        /*0300*/ 	.word	0x00006ff0


	//   ....[79]....
        /*0304*/ 	.word	0x00007020


	//   ....[80]....
        /*0308*/ 	.word	0x00007050


	//   ....[81]....
        /*030c*/ 	.word	0x00007080


	//   ....[82]....
        /*0310*/ 	.word	0x000070a0


	//   ....[83]....
        /*0314*/ 	.word	0x000070b0


	//   ....[84]....
        /*0318*/ 	.word	0x000072b0


	//   ....[85]....
        /*031c*/ 	.word	0x000072e0


	//   ....[86]....
        /*0320*/ 	.word	0x00007310


	//   ....[87]....
        /*0324*/ 	.word	0x00007340


	//   ....[88]....
        /*0328*/ 	.word	0x00007360


	//   ....[89]....
        /*032c*/ 	.word	0x00007370


	//----- nvinfo : EIATTR_VRC_CTA_INIT_COUNT
	.align		4
.L_1292:
        /*0330*/ 	.byte	0x02, 0x4a
	.zero		1
	.zero		1


	//----- nvinfo : EIATTR_EXIT_INSTR_OFFSETS
	.align		4
        /*0334*/ 	.byte	0x04, 0x1c
        /*0336*/ 	.short	(.L_1294 - .L_1293)


	//   ....[0]....
.L_1293:
        /*0338*/ 	.word	0x00000040


	//   ....[1]....
        /*033c*/ 	.word	0x00008440


	//   ....[2]....
        /*0340*/ 	.word	0x000084b0


	//----- nvinfo : EIATTR_MAX_THREADS
	.align		4
.L_1294:
        /*0344*/ 	.byte	0x04, 0x05
        /*0346*/ 	.short	(.L_1296 - .L_1295)
.L_1295:
        /*0348*/ 	.word	0x00000100
        /*034c*/ 	.word	0x00000001
        /*0350*/ 	.word	0x00000001


	//----- nvinfo : EIATTR_CRS_STACK_SIZE
	.align		4
.L_1296:
        /*0354*/ 	.byte	0x04, 0x1e
        /*0356*/ 	.short	(.L_1298 - .L_1297)
.L_1297:
        /*0358*/ 	.word	0x00000000


	//----- nvinfo : EIATTR_CBANK_PARAM_SIZE
	.align		4
.L_1298:
        /*035c*/ 	.byte	0x03, 0x19
        /*035e*/ 	.short	0x0021


	//----- nvinfo : EIATTR_PARAM_CBANK
	.align		4
        /*0360*/ 	.byte	0x04, 0x0a
        /*0362*/ 	.short	(.L_1300 - .L_1299)
	.align		4
.L_1299:
        /*0364*/ 	.word	index@(.nv.constant0._ZN6thrust24THRUST_300001_SM_1000_NS8cuda_cub4core6detail13_kernel_agentINS1_8__reduce11ReduceAgentINS0_12zip_iteratorIN4cuda3std3__45tupleIJNS0_6detail15normal_iteratorINS0_10device_ptrINSB_IJiiiiEEEEEEENS0_17counting_iteratorIlNS0_11use_defaultESJ_SJ_EEEEEEEPNSB_IJSF_lEEESN_lNS1_9__extrema9arg_min_fISF_l6lbXYZ2EEEEJSM_SO_lSS_EEEvDpT0_)
        /*0368*/ 	.short	0x0380
        /*036a*/ 	.short	0x0021


	//----- nvinfo : EIATTR_SW_WAR
	.align		4
.L_1300:
        /*036c*/ 	.byte	0x04, 0x36
        /*036e*/ 	.short	(.L_1302 - .L_1301)
.L_1301:
        /*0370*/ 	.word	0x00000008
.L_1302:


//--------------------- .nv.info._ZN6thrust24THRUST_300001_SM_1000_NS8cuda_cub4core6detail13_kernel_agentINS1_8__reduce11ReduceAgentIPN4cuda3std3__45tupleIJNSA_IJiiiiEEElEEESD_SC_iNS1_9__extrema9arg_min_fISB_l6lbXYZ2EEEEJSD_SD_iSH_EEEvDpT0_ --------------------------
	.section	.nv.info._ZN6thrust24THRUST_300001_SM_1000_NS8cuda_cub4core6detail13_kernel_agentINS1_8__reduce11ReduceAgentIPN4cuda3std3__45tupleIJNSA_IJiiiiEEElEEESD_SC_iNS1_9__extrema9arg_min_fISB_l6lbXYZ2EEEEJSD_SD_iSH_EEEvDpT0_,"",@"SHT_CUDA_INFO"
	.sectionflags	@""
	.align	4


	//----- nvinfo : EIATTR_CUDA_API_VERSION
	.align		4
        /*0000*/ 	.byte	0x04, 0x37
        /*0002*/ 	.short	(.L_1304 - .L_1303)
.L_1303:
        /*0004*/ 	.word	0x00000082


	//----- nvinfo : EIATTR_KPARAM_INFO
	.align		4
.L_1304:
        /*0008*/ 	.byte	0x04, 0x17
        /*000a*/ 	.short	(.L_1306 - .L_1305)
.L_1305:
        /*000c*/ 	.word	0x00000000
        /*0010*/ 	.short	0x0003
        /*0012*/ 	.short	0x0014
        /*0014*/ 	.byte	0x00, 0xf0, 0x05, 0x00


	//----- nvinfo : EIATTR_KPARAM_INFO
	.align		4
.L_1306:
        /*0018*/ 	.byte	0x04, 0x17
        /*001a*/ 	.short	(.L_1308 - .L_1307)
.L_1307:
        /*001c*/ 	.word	0x00000000
        /*0020*/ 	.short	0x0002
        /*0022*/ 	.short	0x0010
        /*0024*/ 	.byte	0x00, 0xf0, 0x11, 0x00


	//----- nvinfo : EIATTR_KPARAM_INFO
	.align		4
.L_1308:
        /*0028*/ 	.byte	0x04, 0x17
        /*002a*/ 	.short	(.L_1310 - .L_1309)
.L_1309:
        /*002c*/ 	.word	0x00000000
        /*0030*/ 	.short	0x0001
        /*0032*/ 	.short	0x0008
        /*0034*/ 	.byte	0x00, 0xf5, 0x21, 0x00


	//----- nvinfo : EIATTR_KPARAM_INFO
	.align		4
.L_1310:
        /*0038*/ 	.byte	0x04, 0x17
        /*003a*/ 	.short	(.L_1312 - .L_1311)
.L_1311:
        /*003c*/ 	.word	0x00000000
        /*0040*/ 	.short	0x0000
        /*0042*/ 	.short	0x0000
        /*0044*/ 	.byte	0x00, 0xf5, 0x21, 0x00


	//----- nvinfo : EIATTR_SPARSE_MMA_MASK
	.align		4
.L_1312:
        /*0048*/ 	.byte	0x03, 0x50
        /*004a*/ 	.short	0x0000


	//----- nvinfo : EIATTR_MAXREG_COUNT
	.align		4
        /*004c*/ 	.byte	0x03, 0x1b
        /*004e*/ 	.short	0x00ff


	//----- nvinfo : EIATTR_NUM_BARRIERS
	.align		4
        /*0050*/ 	.byte	0x02, 0x4c
        /*0052*/ 	.byte	0x01
	.zero		1


	//----- nvinfo : EIATTR_MERCURY_ISA_VERSION
	.align		4
        /*0054*/ 	.byte	0x03, 0x5f
        /*0056*/ 	.short	0x0101


	//----- nvinfo : EIATTR_COOP_GROUP_MASK_REGIDS
	.align		4
        /*0058*/ 	.byte	0x04, 0x29
        /*005a*/ 	.short	(.L_1314 - .L_1313)


	//   ....[0]....
.L_1313:
        /*005c*/ 	.word	0xffffffff


	//   ....[1]....
        /*0060*/ 	.word	0xffffffff


	//   ....[2]....
        /*0064*/ 	.word	0xffffffff


	//   ....[3]....
        /*0068*/ 	.word	0xffffffff


	//   ....[4]....
        /*006c*/ 	.word	0xffffffff


	//   ....[5]....
        /*0070*/ 	.word	0xffffffff


	//   ....[6]....
        /*0074*/ 	.word	0xffffffff


	//   ....[7]....
        /*0078*/ 	.word	0xffffffff


	//   ....[8]....
        /*007c*/ 	.word	0xffffffff


	//   ....[9]....
        /*0080*/ 	.word	0xffffffff


	//   ....[10]....
        /*0084*/ 	.word	0xffffffff


	//   ....[11]....
        /*0088*/ 	.word	0xffffffff


	//   ....[12]....
        /*008c*/ 	.word	0xffffffff


	//   ....[13]....
        /*0090*/ 	.word	0xffffffff


	//   ....[14]....
        /*0094*/ 	.word	0xffffffff


	//   ....[15]....
        /*0098*/ 	.word	0xffffffff


	//   ....[16]....
        /*009c*/ 	.word	0xffffffff


	//   ....[17]....
        /*00a0*/ 	.word	0xffffffff


	//   ....[18]....
        /*00a4*/ 	.word	0xffffffff


	//   ....[19]....
        /*00a8*/ 	.word	0xffffffff


	//   ....[20]....
        /*00ac*/ 	.word	0xffffffff


	//   ....[21]....
        /*00b0*/ 	.word	0xffffffff


	//   ....[22]....
        /*00b4*/ 	.word	0xffffffff


	//   ....[23]....
        /*00b8*/ 	.word	0xffffffff


	//   ....[24]....
        /*00bc*/ 	.word	0xffffffff


	//   ....[25]....
        /*00c0*/ 	.word	0xffffffff


	//   ....[26]....
        /*00c4*/ 	.word	0xffffffff


	//   ....[27]....
        /*00c8*/ 	.word	0xffffffff


	//   ....[28]....
        /*00cc*/ 	.word	0xffffffff


	//   ....[29]....
        /*00d0*/ 	.word	0xffffffff


	//   ....[30]....
        /*00d4*/ 	.word	0xffffffff


	//   ....[31]....
        /*00d8*/ 	.word	0xffffffff


	//   ....[32]....
        /*00dc*/ 	.word	0xffffffff


	//   ....[33]....
        /*00e0*/ 	.word	0xffffffff


	//   ....[34]....
        /*00e4*/ 	.word	0xffffffff


	//   ....[35]....
        /*00e8*/ 	.word	0xffffffff


	//   ....[36]....
        /*00ec*/ 	.word	0xffffffff


	//   ....[37]....
        /*00f0*/ 	.word	0xffffffff


	//   ....[38]....
        /*00f4*/ 	.word	0xffffffff


	//   ....[39]....
        /*00f8*/ 	.word	0xffffffff


	//   ....[40]....
        /*00fc*/ 	.word	0xffffffff


	//   ....[41]....
        /*0100*/ 	.word	0xffffffff


	//   ....[42]....
        /*0104*/ 	.word	0xffffffff


	//   ....[43]....
        /*0108*/ 	.word	0xffffffff


	//   ....[44]....
        /*010c*/ 	.word	0xffffffff


	//   ....[45]....
        /*0110*/ 	.word	0xffffffff


	//   ....[46]....
        /*0114*/ 	.word	0xffffffff


	//   ....[47]....
        /*0118*/ 	.word	0xffffffff


	//   ....[48]....
        /*011c*/ 	.word	0xffffffff


	//   ....[49]....
        /*0120*/ 	.word	0xffffffff


	//   ....[50]....
        /*0124*/ 	.word	0xffffffff


	//   ....[51]....
        /*0128*/ 	.word	0xffffffff


	//   ....[52]....
        /*012c*/ 	.word	0xffffffff


	//   ....[53]....
        /*0130*/ 	.word	0xffffffff


	//   ....[54]....
        /*0134*/ 	.word	0xffffffff


	//   ....[55]....
        /*0138*/ 	.word	0xffffffff


	//   ....[56]....
        /*013c*/ 	.word	0xffffffff


	//   ....[57]....
        /*0140*/ 	.word	0xffffffff


	//   ....[58]....
        /*0144*/ 	.word	0xffffffff


	//   ....[59]....
        /*0148*/ 	.word	0xffffffff


	//   ....[60]....
        /*014c*/ 	.word	0xffffffff


	//   ....[61]....
        /*0150*/ 	.word	0xffffffff


	//   ....[62]....
        /*0154*/ 	.word	0xffffffff


	//   ....[63]....
        /*0158*/ 	.word	0xffffffff


	//   ....[64]....
        /*015c*/ 	.word	0xffffffff


	//   ....[65]....
        /*0160*/ 	.word	0xffffffff


	//   ....[66]....
        /*0164*/ 	.word	0xffffffff


	//   ....[67]....
        /*0168*/ 	.word	0xffffffff


	//   ....[68]....
        /*016c*/ 	.word	0xffffffff


	//   ....[69]....
        /*0170*/ 	.word	0xffffffff


	//   ....[70]....
        /*0174*/ 	.word	0xffffffff


	//   ....[71]....
        /*0178*/ 	.word	0xffffffff


	//   ....[72]....
        /*017c*/ 	.word	0xffffffff


	//   ....[73]....
        /*0180*/ 	.word	0xffffffff


	//   ....[74]....
        /*0184*/ 	.word	0xffffffff


	//   ....[75]....
        /*0188*/ 	.word	0xffffffff


	//   ....[76]....
        /*018c*/ 	.word	0xffffffff


	//   ....[77]....
        /*0190*/ 	.word	0xffffffff


	//   ....[78]....
        /*0194*/ 	.word	0xffffffff


	//   ....[79]....
        /*0198*/ 	.word	0xffffffff


	//   ....[80]....
        /*019c*/ 	.word	0xffffffff


	//   ....[81]....
        /*01a0*/ 	.word	0xffffffff


	//   ....[82]....
        /*01a4*/ 	.word	0xffffffff


	//   ....[83]....
        /*01a8*/ 	.word	0xffffffff


	//   ....[84]....
        /*01ac*/ 	.word	0xffffffff


	//   ....[85]....
        /*01b0*/ 	.word	0xffffffff


	//   ....[86]....
        /*01b4*/ 	.word	0xffffffff


	//   ....[87]....
        /*01b8*/ 	.word	0xffffffff


	//   ....[88]....
        /*01bc*/ 	.word	0xffffffff


	//   ....[89]....
        /*01c0*/ 	.word	0xffffffff


	//----- nvinfo : EIATTR_COOP_GROUP_INSTR_OFFSETS
	.align		4
.L_1314:
        /*01c4*/ 	.byte	0x04, 0x28
        /*01c6*/ 	.short	(.L_1316 - .L_1315)


	//   ....[0]....
.L_1315:
        /*01c8*/ 	.word	0x00000de0


	//   ....[1]....
        /*01cc*/ 	.word	0x00000e10


	//   ....[2]....
        /*01d0*/ 	.word	0x00000e40


	//   ....[3]....
        /*01d4*/ 	.word	0x00000e60


	//   ....[4]....
        /*01d8*/ 	.word	0x00000e70


	//   ....[5]....
        /*01dc*/ 	.word	0x00000e80


	//   ....[6]....
        /*01e0*/ 	.word	0x00001090


	//   ....[7]....
        /*01e4*/ 	.word	0x000010c0


	//   ....[8]....
        /*01e8*/ 	.word	0x000010f0


	//   ....[9]....
        /*01ec*/ 	.word	0x00001120


	//   ....[10]....
        /*01f0*/ 	.word	0x00001140


	//   ....[11]....
        /*01f4*/ 	.word	0x00001150


	//   ....[12]....
        /*01f8*/ 	.word	0x00001350


	//   ....[13]....
        /*01fc*/ 	.word	0x00001380


	//   ....[14]....
        /*0200*/ 	.word	0x000013b0


	//   ....[15]....
        /*0204*/ 	.word	0x000013e0


	//   ....[16]....
        /*0208*/ 	.word	0x00001400


	//   ....[17]....
        /*020c*/ 	.word	0x00001410


	//   ....[18]....
        /*0210*/ 	.word	0x00001610


	//   ....[19]....
        /*0214*/ 	.word	0x00001640


	//   ....[20]....
        /*0218*/ 	.word	0x00001670


	//   ....[21]....
        /*021c*/ 	.word	0x000016a0


	//   ....[22]....
        /*0220*/ 	.word	0x000016c0


	//   ....[23]....
        /*0224*/ 	.word	0x000016d0


	//   ....[24]....
        /*0228*/ 	.word	0x000018d0


	//   ....[25]....
        /*022c*/ 	.word	0x00001900


	//   ....[26]....
        /*0230*/ 	.word	0x00001930


	//   ....[27]....
        /*0234*/ 	.word	0x00001960


	//   ....[28]....
        /*0238*/ 	.word	0x00001980


	//   ....[29]....
        /*023c*/ 	.word	0x00001990


	//   ....[30]....
        /*0240*/ 	.word	0x00002b40


	//   ....[31]....
        /*0244*/ 	.word	0x00002b50


	//   ....[32]....
        /*0248*/ 	.word	0x00002b60


	//   ....[33]....
        /*024c*/ 	.word	0x00002b80


	//   ....[34]....
        /*0250*/ 	.word	0x00002b90


	//   ....[35]....
        /*0254*/ 	.word	0x00002ba0


	//   ....[36]....
        /*0258*/ 	.word	0x00002da0


	//   ....[37]....
        /*025c*/ 	.word	0x00002de0


	//   ....[38]....
        /*0260*/ 	.word	0x00002e10


	//   ....[39]....
        /*0264*/ 	.word	0x00002e40


	//   ....[40]....
        /*0268*/ 	.word	0x00002e60


	//   ....[41]....
        /*026c*/ 	.word	0x00002e70


	//   ....[42]....
        /*0270*/ 	.word	0x00003070


	//   ....[43]....
        /*0274*/ 	.word	0x000030b0


	//   ....[44]....
        /*0278*/ 	.word	0x000030e0


	//   ....[45]....
        /*027c*/ 	.word	0x00003110


	//   ....[46]....
        /*0280*/ 	.word	0x00003130


	//   ....[47]....
        /*0284*/ 	.word	0x00003140


	//   ....[48]....
        /*0288*/ 	.word	0x00003340


	//   ....[49]....
        /*028c*/ 	.word	0x00003380


	//   ....[50]....
        /*0290*/ 	.word	0x000033b0


	//   ....[51]....
        /*0294*/ 	.word	0x000033e0


	//   ....[52]....
        /*0298*/ 	.word	0x00003400


	//   ....[53]....
        /*029c*/ 	.word	0x00003410


	//   ....[54]....
        /*02a0*/ 	.word	0x00003610


	//   ....[55]....
        /*02a4*/ 	.word	0x00003650


	//   ....[56]....
        /*02a8*/ 	.word	0x00003680


	//   ....[57]....
        /*02ac*/ 	.word	0x000036b0


	//   ....[58]....
        /*02b0*/ 	.word	0x000036d0


	//   ....[59]....
        /*02b4*/ 	.word	0x000036e0


	//   ....[60]....
        /*02b8*/ 	.word	0x000065b0


	//   ....[61]....
        /*02bc*/ 	.word	0x000065e0


	//   ....[62]....
        /*02c0*/ 	.word	0x00006610


	//   ....[63]....
        /*02c4*/ 	.word	0x00006630


	//   ....[64]....
        /*02c8*/ 	.word	0x00006640


	//   ....[65]....
        /*02cc*/ 	.word	0x00006650


	//   ....[66]....
        /*02d0*/ 	.word	0x00006860


	//   ....[67]....
        /*02d4*/ 	.word	0x00006890


	//   ....[68]....
        /*02d8*/ 	.word	0x000068c0


	//   ....[69]....
        /*02dc*/ 	.word	0x000068f0


	//   ....[70]....
        /*02e0*/ 	.word	0x00006910


	//   ....[71]....
        /*02e4*/ 	.word	0x00006920


	//   ....[72]....
        /*02e8*/ 	.word	0x00006b20


	//   ....[73]....
        /*02ec*/ 	.word	0x00006b50


	//   ....[74]....
        /*02f0*/ 	.word	0x00006b80


	//   ....[75]....
        /*02f4*/ 	.word	0x00006bb0


	//   ....[76]....
        /*02f8*/ 	.word	0x00006bd0


	//   ....[77]....
        /*02fc*/ 	.word	0x00006be0


	//   ....[78]....
        /*0300*/ 	.word	0x00006de0


	//   ....[79]....
        /*0304*/ 	.word	0x00006e10


	//   ....[80]....
        /*0308*/ 	.word	0x00006e40


	//   ....[81]....
        /*030c*/ 	.word	0x00006e70


	//   ....[82]....
        /*0310*/ 	.word	0x00006e90


	//   ....[83]....
        /*0314*/ 	.word	0x00006ea0


	//   ....[84]....
        /*0318*/ 	.word	0x000070a0


	//   ....[85]....
        /*031c*/ 	.word	0x000070d0


	//   ....[86]....
        /*0320*/ 	.word	0x00007100


	//   ....[87]....
        /*0324*/ 	.word	0x00007130


	//   ....[88]....
        /*0328*/ 	.word	0x00007150


	//   ....[89]....
        /*032c*/ 	.word	0x00007160


	//----- nvinfo : EIATTR_VRC_CTA_INIT_COUNT
	.align		4
.L_1316:
        /*0330*/ 	.byte	0x02, 0x4a
	.zero		1
	.zero		1


	//----- nvinfo : EIATTR_EXIT_INSTR_OFFSETS
	.align		4
        /*0334*/ 	.byte	0x04, 0x1c
        /*0336*/ 	.short	(.L_1318 - .L_1317)


	//   ....[0]....
.L_1317:
        /*0338*/ 	.word	0x00000030


	//   ....[1]....
        /*033c*/ 	.word	0x00008230


	//   ....[2]....
        /*0340*/ 	.word	0x000082a0


	//----- nvinfo : EIATTR_MAX_THREADS
	.align		4
.L_1318:
        /*0344*/ 	.byte	0x04, 0x05
        /*0346*/ 	.short	(.L_1320 - .L_1319)
.L_1319:
        /*0348*/ 	.word	0x00000100
        /*034c*/ 	.word	0x00000001
        /*0350*/ 	.word	0x00000001


	//----- nvinfo : EIATTR_CRS_STACK_SIZE
	.align		4
.L_1320:
        /*0354*/ 	.byte	0x04, 0x1e
        /*0356*/ 	.short	(.L_1322 - .L_1321)
.L_1321:
        /*0358*/ 	.word	0x00000000


	//----- nvinfo : EIATTR_CBANK_PARAM_SIZE
	.align		4
.L_1322:
        /*035c*/ 	.byte	0x03, 0x19
        /*035e*/ 	.short	0x0015


	//----- nvinfo : EIATTR_PARAM_CBANK
	.align		4
        /*0360*/ 	.byte	0x04, 0x0a
        /*0362*/ 	.short	(.L_1324 - .L_1323)
	.align		4
.L_1323:
        /*0364*/ 	.word	index@(.nv.constant0._ZN6thrust24THRUST_300001_SM_1000_NS8cuda_cub4core6detail13_kernel_agentINS1_8__reduce11ReduceAgentIPN4cuda3std3__45tupleIJNSA_IJiiiiEEElEEESD_SC_iNS1_9__extrema9arg_min_fISB_l6lbXYZ2EEEEJSD_SD_iSH_EEEvDpT0_)
        /*0368*/ 	.short	0x0380
        /*036a*/ 	.short	0x0015


	//----- nvinfo : EIATTR_SW_WAR
	.align		4
.L_1324:
        /*036c*/ 	.byte	0x04, 0x36
        /*036e*/ 	.short	(.L_1326 - .L_1325)
.L_1325:
        /*0370*/ 	.word	0x00000008
.L_1326:


//--------------------- .nv.info._ZN6thrust24THRUST_300001_SM_1000_NS8cuda_cub4core6detail13_kernel_agentINS1_8__reduce11ReduceAgentINS0_12zip_iteratorIN4cuda3std3__45tupleIJNS0_6detail15normal_iteratorINS0_10device_ptrINSB_IJiiiiEEEEEEENS0_17counting_iteratorIlNS0_11use_defaultESJ_SJ_EEEEEEEPNSB_IJSF_lEEESN_iNS1_9__extrema9arg_min_fISF_l6lbXYZ2EEEEJSM_SO_iN3cub18CUB_300001_SM_100013GridEvenShareIiEENSV_9GridQueueIjEESS_EEEvDpT0_ --------------------------
	.section	.nv.info._ZN6thrust24THRUST_300001_SM_1000_NS8cuda_cub4core6detail13_kernel_agentINS1_8__reduce11ReduceAgentINS0_12zip_iteratorIN4cuda3std3__45tupleIJNS0_6detail15normal_iteratorINS0_10device_ptrINSB_IJiiiiEEEEEEENS0_17counting_iteratorIlNS0_11use_defaultESJ_SJ_EEEEEEEPNSB_IJSF_lEEESN_iNS1_9__extrema9arg_min_fISF_l6lbXYZ2EEEEJSM_SO_iN3cub18CUB_300001_SM_100013GridEvenShareIiEENSV_9GridQueueIjEESS_EEEvDpT0_,"",@"SHT_CUDA_INFO"
	.sectionflags	@""
	.align	4


	//----- nvinfo : EIATTR_CUDA_API_VERSION
	.align		4
        /*0000*/ 	.byte	0x04, 0x37
        /*0002*/ 	.short	(.L_1328 - .L_1327)
.L_1327:
        /*0004*/ 	.word	0x00000082


	//----- nvinfo : EIATTR_KPARAM_INFO
	.align		4
.L_1328:
        /*0008*/ 	.byte	0x04, 0x17
        /*000a*/ 	.short	(.L_1330 - .L_1329)
.L_1329:
        /*000c*/ 	.word	0x00000000
        /*0010*/ 	.short	0x0005
        /*0012*/ 	.short	0x0050
        /*0014*/ 	.byte	0x00, 0xf0, 0x05, 0x00


	//----- nvinfo : EIATTR_KPARAM_INFO
	.align		4
.L_1330:
        /*0018*/ 	.byte	0x04, 0x17
        /*001a*/ 	.short	(.L_1332 - .L_1331)
.L_1331:
        /*001c*/ 	.word	0x00000000
        /*0020*/ 	.short	0x0004
        /*0022*/ 	.short	0x0048
        /*0024*/ 	.byte	0x00, 0xf0, 0x21, 0x00


	//----- nvinfo : EIATTR_KPARAM_INFO
	.align		4
.L_1332:
        /*0028*/ 	.byte	0x04, 0x17
        /*002a*/ 	.short	(.L_1334 - .L_1333)
.L_1333:
        /*002c*/ 	.word	0x00000000
        /*0030*/ 	.short	0x0003
        /*0032*/ 	.short	0x001c
        /*0034*/ 	.byte	0x00, 0xf0, 0xa1, 0x00


	//----- nvinfo : EIATTR_KPARAM_INFO
	.align		4
.L_1334:
        /*0038*/ 	.byte	0x04, 0x17
        /*003a*/ 	.short	(.L_1336 - .L_1335)
.L_1335:
        /*003c*/ 	.word	0x00000000
        /*0040*/ 	.short	0x0002
        /*0042*/ 	.short	0x0018
        /*0044*/ 	.byte	0x00, 0xf0, 0x11, 0x00


	//----- nvinfo : EIATTR_KPARAM_INFO
	.align		4
.L_1336:
        /*0048*/ 	.byte	0x04, 0x17
        /*004a*/ 	.short	(.L_1338 - .L_1337)
.L_1337:
        /*004c*/ 	.word	0x00000000
        /*0050*/ 	.short	0x0001
        /*0052*/ 	.short	0x0010
        /*0054*/ 	.byte	0x00, 0xf5, 0x21, 0x00


	//----- nvinfo : EIATTR_KPARAM_INFO
	.align		4
.L_1338:
        /*0058*/ 	.byte	0x04, 0x17
        /*005a*/ 	.short	(.L_1340 - .L_1339)
.L_1339:
        /*005c*/ 	.word	0x00000000
        /*0060*/ 	.short	0x0000
        /*0062*/ 	.short	0x0000
        /*0064*/ 	.byte	0x00, 0xf0, 0x41, 0x00


	//----- nvinfo : EIATTR_SPARSE_MMA_MASK
	.align		4
.L_1340:
        /*0068*/ 	.byte	0x03, 0x50
        /*006a*/ 	.short	0x0000


	//----- nvinfo : EIATTR_MAXREG_COUNT
	.align		4
        /*006c*/ 	.byte	0x03, 0x1b
        /*006e*/ 	.short	0x00ff


	//----- nvinfo : EIATTR_NUM_BARRIERS
	.align		4
        /*0070*/ 	.byte	0x02, 0x4c
        /*0072*/ 	.byte	0x01
	.zero		1


	//----- nvinfo : EIATTR_MERCURY_ISA_VERSION
	.align		4
        /*0074*/ 	.byte	0x03, 0x5f
        /*0076*/ 	.short	0x0101


	//----- nvinfo : EIATTR_COOP_GROUP_MASK_REGIDS
	.align		4
        /*0078*/ 	.byte	0x04, 0x29
        /*007a*/ 	.short	(.L_1342 - .L_1341)


	//   ....[0]....
.L_1341:
        /*007c*/ 	.word	0xffffffff


	//   ....[1]....
        /*0080*/ 	.word	0xffffffff


	//   ....[2]....
        /*0084*/ 	.word	0xffffffff


	//   ....[3]....
        /*0088*/ 	.word	0xffffffff


	//   ....[4]....
        /*008c*/ 	.word	0xffffffff


	//   ....[5]....
        /*0090*/ 	.word	0xffffffff


	//   ....[6]....
        /*0094*/ 	.word	0xffffffff


	//   ....[7]....
        /*0098*/ 	.word	0xffffffff


	//   ....[8]....
        /*009c*/ 	.word	0xffffffff


	//   ....[9]....
        /*00a0*/ 	.word	0xffffffff


	//   ....[10]....
        /*00a4*/ 	.word	0xffffffff


	//   ....[11]....
        /*00a8*/ 	.word	0xffffffff


	//   ....[12]....
        /*00ac*/ 	.word	0xffffffff


	//   ....[13]....
        /*00b0*/ 	.word	0xffffffff


	//   ....[14]....
        /*00b4*/ 	.word	0xffffffff


	//   ....[15]....
        /*00b8*/ 	.word	0xffffffff


	//   ....[16]....
        /*00bc*/ 	.word	0xffffffff


	//   ....[17]....
        /*00c0*/ 	.word	0xffffffff


	//   ....[18]....
        /*00c4*/ 	.word	0xffffffff


	//   ....[19]....
        /*00c8*/ 	.word	0xffffffff


	//   ....[20]....
        /*00cc*/ 	.word	0xffffffff


	//   ....[21]....
        /*00d0*/ 	.word	0xffffffff


	//   ....[22]....
        /*00d4*/ 	.word	0xffffffff


	//   ....[23]....
        /*00d8*/ 	.word	0xffffffff


	//   ....[24]....
        /*00dc*/ 	.word	0xffffffff


	//   ....[25]....
        /*00e0*/ 	.word	0xffffffff


	//   ....[26]....
        /*00e4*/ 	.word	0xffffffff


	//   ....[27]....
        /*00e8*/ 	.word	0xffffffff


	//   ....[28]....
        /*00ec*/ 	.word	0xffffffff


	//   ....[29]....
        /*00f0*/ 	.word	0xffffffff


	//   ....[30]....
        /*00f4*/ 	.word	0xffffffff


	//   ....[31]....
        /*00f8*/ 	.word	0xffffffff


	//   ....[32]....
        /*00fc*/ 	.word	0xffffffff


	//   ....[33]....
        /*0100*/ 	.word	0xffffffff


	//   ....[34]....
        /*0104*/ 	.word	0xffffffff


	//   ....[35]....
        /*0108*/ 	.word	0xffffffff


	//   ....[36]....
        /*010c*/ 	.word	0xffffffff


	//   ....[37]....
        /*0110*/ 	.word	0xffffffff


	//   ....[38]....
        /*0114*/ 	.word	0xffffffff


	//   ....[39]....
        /*0118*/ 	.word	0xffffffff


	//   ....[40]....
        /*011c*/ 	.word	0xffffffff


	//   ....[41]....
        /*0120*/ 	.word	0xffffffff


	//   ....[42]....
        /*0124*/ 	.word	0xffffffff


	//   ....[43]....
        /*0128*/ 	.word	0xffffffff


	//   ....[44]....
        /*012c*/ 	.word	0xffffffff


	//   ....[45]....
        /*0130*/ 	.word	0xffffffff


	//   ....[46]....
        /*0134*/ 	.word	0xffffffff


	//   ....[47]....
        /*0138*/ 	.word	0xffffffff


	//   ....[48]....
        /*013c*/ 	.word	0xffffffff


	//   ....[49]....
        /*0140*/ 	.word	0xffffffff


	//   ....[50]....
        /*0144*/ 	.word	0xffffffff


	//   ....[51]....
        /*0148*/ 	.word	0xffffffff


	//   ....[52]....
        /*014c*/ 	.word	0xffffffff


	//   ....[53]....
        /*0150*/ 	.word	0xffffffff


	//   ....[54]....
        /*0154*/ 	.word	0xffffffff


	//   ....[55]....
        /*0158*/ 	.word	0xffffffff


	//   ....[56]....
        /*015c*/ 	.word	0xffffffff


	//   ....[57]....
        /*0160*/ 	.word	0xffffffff


	//   ....[58]....
        /*0164*/ 	.word	0xffffffff


	//   ....[59]....
        /*0168*/ 	.word	0xffffffff


	//   ....[60]....
        /*016c*/ 	.word	0xffffffff


	//   ....[61]....
        /*0170*/ 	.word	0xffffffff


	//   ....[62]....
        /*0174*/ 	.word	0xffffffff


	//   ....[63]....
        /*0178*/ 	.word	0xffffffff


	//   ....[64]....
        /*017c*/ 	.word	0xffffffff


	//   ....[65]....
        /*0180*/ 	.word	0xffffffff


	//   ....[66]....
        /*0184*/ 	.word	0xffffffff


	//   ....[67]....
        /*0188*/ 	.word	0xffffffff


	//   ....[68]....
        /*018c*/ 	.word	0xffffffff


	//   ....[69]....
        /*0190*/ 	.word	0xffffffff


	//   ....[70]....
        /*0194*/ 	.word	0xffffffff


	//   ....[71]....
        /*0198*/ 	.word	0xffffffff


	//   ....[72]....
        /*019c*/ 	.word	0xffffffff


	//   ....[73]....
        /*01a0*/ 	.word	0xffffffff


	//   ....[74]....
        /*01a4*/ 	.word	0xffffffff


	//   ....[75]....
        /*01a8*/ 	.word	0xffffffff


	//   ....[76]....
        /*01ac*/ 	.word	0xffffffff


	//   ....[77]....
        /*01b0*/ 	.word	0xffffffff


	//   ....[78]....
        /*01b4*/ 	.word	0xffffffff


	//   ....[79]....
        /*01b8*/ 	.word	0xffffffff


	//   ....[80]....
        /*01bc*/ 	.word	0xffffffff


	//   ....[81]....
        /*01c0*/ 	.word	0xffffffff


	//   ....[82]....
        /*01c4*/ 	.word	0xffffffff


	//   ....[83]....
        /*01c8*/ 	.word	0xffffffff


	//   ....[84]....
        /*01cc*/ 	.word	0xffffffff


	//   ....[85]....
        /*01d0*/ 	.word	0xffffffff


	//   ....[86]....
        /*01d4*/ 	.word	0xffffffff


	//   ....[87]....
        /*01d8*/ 	.word	0xffffffff


	//   ....[88]....
        /*01dc*/ 	.word	0xffffffff


	//   ....[89]....
        /*01e0*/ 	.word	0xffffffff


	//----- nvinfo : EIATTR_COOP_GROUP_INSTR_OFFSETS
	.align		4
.L_1342:
        /*01e4*/ 	.byte	0x04, 0x28
        /*01e6*/ 	.short	(.L_1344 - .L_1343)


	//   ....[0]....
.L_1343:
        /*01e8*/ 	.word	0x00000f90


	//   ....[1]....
        /*01ec*/ 	.word	0x00000fc0


	//   ....[2]....
        /*01f0*/ 	.word	0x00000ff0


	//   ....[3]....
        /*01f4*/ 	.word	0x00001010


	//   ....[4]....
        /*01f8*/ 	.word	0x00001020


	//   ....[5]....
        /*01fc*/ 	.word	0x00001030


	//   ....[6]....
        /*0200*/ 	.word	0x00001240


	//   ....[7]....
        /*0204*/ 	.word	0x00001270


	//   ....[8]....
        /*0208*/ 	.word	0x000012a0


	//   ....[9]....
        /*020c*/ 	.word	0x000012d0


	//   ....[10]....
        /*0210*/ 	.word	0x000012f0


	//   ....[11]....
        /*0214*/ 	.word	0x00001300


	//   ....[12]....
        /*0218*/ 	.word	0x00001500


	//   ....[13]....
        /*021c*/ 	.word	0x00001530


	//   ....[14]....
        /*0220*/ 	.word	0x00001560


	//   ....[15]....
        /*0224*/ 	.word	0x00001590


	//   ....[16]....
        /*0228*/ 	.word	0x000015b0


	//   ....[17]....
        /*022c*/ 	.word	0x000015c0


	//   ....[18]....
        /*0230*/ 	.word	0x000017c0


	//   ....[19]....
        /*0234*/ 	.word	0x000017f0


	//   ....[20]....
        /*0238*/ 	.word	0x00001820


	//   ....[21]....
        /*023c*/ 	.word	0x00001850


	//   ....[22]....
        /*0240*/ 	.word	0x00001870


	//   ....[23]....
        /*0244*/ 	.word	0x00001880


	//   ....[24]....
        /*0248*/ 	.word	0x00001a80


	//   ....[25]....
        /*024c*/ 	.word	0x00001ab0


	//   ....[26]....
        /*0250*/ 	.word	0x00001ae0


	//   ....[27]....
        /*0254*/ 	.word	0x00001b10


	//   ....[28]....
        /*0258*/ 	.word	0x00001b30


	//   ....[29]....
        /*025c*/ 	.word	0x00001b40


	//   ....[30]....
        /*0260*/ 	.word	0x00002cf0


	//   ....[31]....
        /*0264*/ 	.word	0x00002d00


	//   ....[32]....
        /*0268*/ 	.word	0x00002d10


	//   ....[33]....
        /*026c*/ 	.word	0x00002d30


	//   ....[34]....
        /*0270*/ 	.word	0x00002d40


	//   ....[35]....
        /*0274*/ 	.word	0x00002d50


	//   ....[36]....
        /*0278*/ 	.word	0x00002f50


	//   ....[37]....
        /*027c*/ 	.word	0x00002f90


	//   ....[38]....
        /*0280*/ 	.word	0x00002fc0


	//   ....[39]....
        /*0284*/ 	.word	0x00002ff0


	//   ....[40]....
        /*0288*/ 	.word	0x00003010


	//   ....[41]....
        /*028c*/ 	.word	0x00003020


	//   ....[42]....
        /*0290*/ 	.word	0x00003220


	//   ....[43]....
        /*0294*/ 	.word	0x00003260


	//   ....[44]....
        /*0298*/ 	.word	0x00003290


	//   ....[45]....
        /*029c*/ 	.word	0x000032c0


	//   ....[46]....
        /*02a0*/ 	.word	0x000032e0


	//   ....[47]....
        /*02a4*/ 	.word	0x000032f0


	//   ....[48]....
        /*02a8*/ 	.word	0x000034f0


	//   ....[49]....
        /*02ac*/ 	.word	0x00003530


	//   ....[50]....
        /*02b0*/ 	.word	0x00003560


	//   ....[51]....
        /*02b4*/ 	.word	0x00003590


	//   ....[52]....
        /*02b8*/ 	.word	0x000035b0


	//   ....[53]....
        /*02bc*/ 	.word	0x000035c0


	//   ....[54]....
        /*02c0*/ 	.word	0x000037c0


	//   ....[55]....
        /*02c4*/ 	.word	0x00003800


	//   ....[56]....
        /*02c8*/ 	.word	0x00003830


	//   ....[57]....
        /*02cc*/ 	.word	0x00003860


	//   ....[58]....
        /*02d0*/ 	.word	0x00003880


	//   ....[59]....
        /*02d4*/ 	.word	0x00003890


	//   ....[60]....
        /*02d8*/ 	.word	0x000069f0


	//   ....[61]....
        /*02dc*/ 	.word	0x00006a20


	//   ....[62]....
        /*02e0*/ 	.word	0x00006a50


	//   ....[63]....
        /*02e4*/ 	.word	0x00006a70


	//   ....[64]....
        /*02e8*/ 	.word	0x00006a80


	//   ....[65]....
        /*02ec*/ 	.word	0x00006a90


	//   ....[66]....
        /*02f0*/ 	.word	0x00006ca0


	//   ....[67]....
        /*02f4*/ 	.word	0x00006cd0


	//   ....[68]....
        /*02f8*/ 	.word	0x00006d00


	//   ....[69]....
        /*02fc*/ 	.word	0x00006d30


	//   ....[70]....
        /*0300*/ 	.word	0x00006d50


	//   ....[71]....
        /*0304*/ 	.word	0x00006d60


	//   ....[72]....
        /*0308*/ 	.word	0x00006f60


	//   ....[73]....
        /*030c*/ 	.word	0x00006f90


	//   ....[74]....
        /*0310*/ 	.word	0x00006fc0


	//   ....[75]....
        /*0314*/ 	.word	0x00006ff0


	//   ....[76]....
        /*0318*/ 	.word	0x00007010


	//   ....[77]....
        /*031c*/ 	.word	0x00007020


	//   ....[78]....
        /*0320*/ 	.word	0x00007220


	//   ....[79]....
        /*0324*/ 	.word	0x00007250


	//   ....[80]....
        /*0328*/ 	.word	0x00007280


	//   ....[81]....
        /*032c*/ 	.word	0x000072b0


	//   ....[82]....
        /*0330*/ 	.word	0x000072d0


	//   ....[83]....
        /*0334*/ 	.word	0x000072e0


	//   ....[84]....
        /*0338*/ 	.word	0x000074e0


	//   ....[85]....
        /*033c*/ 	.word	0x00007510


	//   ....[86]....
        /*0340*/ 	.word	0x00007540


	//   ....[87]....
        /*0344*/ 	.word	0x00007570


	//   ....[88]....
        /*0348*/ 	.word	0x00007590


	//   ....[89]....
        /*034c*/ 	.word	0x000075a0


	//----- nvinfo : EIATTR_VRC_CTA_INIT_COUNT
	.align		4
.L_1344:
        /*0350*/ 	.byte	0x02, 0x4a
	.zero		1
	.zero		1


	//----- nvinfo : EIATTR_EXIT_INSTR_OFFSETS
	.align		4
        /*0354*/ 	.byte	0x04, 0x1c
        /*0356*/ 	.short	(.L_1346 - .L_1345)


	//   ....[0]....
.L_1345:
        /*0358*/ 	.word	0x00008670


	//   ....[1]....
        /*035c*/ 	.word	0x000086f0


	//----- nvinfo : EIATTR_MAX_THREADS
	.align		4
.L_1346:
        /*0360*/ 	.byte	0x04, 0x05
        /*0362*/ 	.short	(.L_1348 - .L_1347)
.L_1347:
        /*0364*/ 	.word	0x00000100
        /*0368*/ 	.word	0x00000001
        /*036c*/ 	.word	0x00000001


	//----- nvinfo : EIATTR_CRS_STACK_SIZE
	.align		4
.L_1348:
        /*0370*/ 	.byte	0x04, 0x1e
        /*0372*/ 	.short	(.L_1350 - .L_1349)
.L_1349:
        /*0374*/ 	.word	0x00000000


	//----- nvinfo : EIATTR_CBANK_PARAM_SIZE
	.align		4
.L_1350:
        /*0378*/ 	.byte	0x03, 0x19
        /*037a*/ 	.short	0x0051


	//----- nvinfo : EIATTR_PARAM_CBANK
	.align		4
        /*037c*/ 	.byte	0x04, 0x0a
        /*037e*/ 	.short	(.L_1352 - .L_1351)
	.align		4
.L_1351:
        /*0380*/ 	.word	index@(.nv.constant0._ZN6thrust24THRUST_300001_SM_1000_NS8cuda_cub4core6detail13_kernel_agentINS1_8__reduce11ReduceAgentINS0_12zip_iteratorIN4cuda3std3__45tupleIJNS0_6detail15normal_iteratorINS0_10device_ptrINSB_IJiiiiEEEEEEENS0_17counting_iteratorIlNS0_11use_defaultESJ_SJ_EEEEEEEPNSB_IJSF_lEEESN_iNS1_9__extrema9arg_min_fISF_l6lbXYZ2EEEEJSM_SO_iN3cub18CUB_300001_SM_100013GridEvenShareIiEENSV_9GridQueueIjEESS_EEEvDpT0_)
        /*0384*/ 	.short	0x0380
        /*0386*/ 	.short	0x0051


	//----- nvinfo : EIATTR_SW_WAR
	.align		4
.L_1352:
        /*0388*/ 	.byte	0x04, 0x36
        /*038a*/ 	.short	(.L_1354 - .L_1353)
.L_1353:
        /*038c*/ 	.word	0x00000008
.L_1354:


//--------------------- .nv.info._ZN6thrust24THRUST_300001_SM_1000_NS8cuda_cub4core6detail13_kernel_agentINS1_8__reduce11ReduceAgentINS0_12zip_iteratorIN4cuda3std3__45tupleIJNS0_6detail15normal_iteratorINS0_10device_ptrINSB_IJiiiiEEEEEEENS0_17counting_iteratorIlNS0_11use_defaultESJ_SJ_EEEEEEEPNSB_IJSF_lEEESN_iNS1_9__extrema9arg_min_fISF_l6lbXYZ2EEEEJSM_SO_iSS_EEEvDpT0_ --------------------------
	.section	.nv.info._ZN6thrust24THRUST_300001_SM_1000_NS8cuda_cub4core6detail13_kernel_agentINS1_8__reduce11ReduceAgentINS0_12zip_iteratorIN4cuda3std3__45tupleIJNS0_6detail15normal_iteratorINS0_10device_ptrINSB_IJiiiiEEEEEEENS0_17counting_iteratorIlNS0_11use_defaultESJ_SJ_EEEEEEEPNSB_IJSF_lEEESN_iNS1_9__extrema9arg_min_fISF_l6lbXYZ2EEEEJSM_SO_iSS_EEEvDpT0_,"",@"SHT_CUDA_INFO"
	.sectionflags	@""
	.align	4


	//----- nvinfo : EIATTR_CUDA_API_VERSION
	.align		4
        /*0000*/ 	.byte	0x04, 0x37
        /*0002*/ 	.short	(.L_1356 - .L_1355)
.L_1355:
        /*0004*/ 	.word	0x00000082


	//----- nvinfo : EIATTR_KPARAM_INFO
	.align		4
.L_1356:
        /*0008*/ 	.byte	0x04, 0x17
        /*000a*/ 	.short	(.L_1358 - .L_1357)
.L_1357:
        /*000c*/ 	.word	0x00000000
        /*0010*/ 	.short	0x0003
        /*0012*/ 	.short	0x001c
        /*0014*/ 	.byte	0x00, 0xf0, 0x05, 0x00


	//----- nvinfo : EIATTR_KPARAM_INFO
	.align		4
.L_1358:
        /*0018*/ 	.byte	0x04, 0x17
        /*001a*/ 	.short	(.L_1360 - .L_1359)
.L_1359:
        /*001c*/ 	.word	0x00000000
        /*0020*/ 	.short	0x0002
        /*0022*/ 	.short	0x0018
        /*0024*/ 	.byte	0x00, 0xf0, 0x11, 0x00


	//----- nvinfo : EIATTR_KPARAM_INFO
	.align		4
.L_1360:
        /*0028*/ 	.byte	0x04, 0x17
        /*002a*/ 	.short	(.L_1362 - .L_1361)
.L_1361:
        /*002c*/ 	.word	0x00000000
        /*0030*/ 	.short	0x0001
        /*0032*/ 	.short	0x0010
        /*0034*/ 	.byte	0x00, 0xf5, 0x21, 0x00


	//----- nvinfo : EIATTR_KPARAM_INFO
	.align		4
.L_1362:
        /*0038*/ 	.byte	0x04, 0x17
        /*003a*/ 	.short	(.L_1364 - .L_1363)
.L_1363:
        /*003c*/ 	.word	0x00000000
        /*0040*/ 	.short	0x0000
        /*0042*/ 	.short	0x0000
        /*0044*/ 	.byte	0x00, 0xf0, 0x41, 0x00


	//----- nvinfo : EIATTR_SPARSE_MMA_MASK
	.align		4
.L_1364:
        /*0048*/ 	.byte	0x03, 0x50
        /*004a*/ 	.short	0x0000


	//----- nvinfo : EIATTR_MAXREG_COUNT
	.align		4
        /*004c*/ 	.byte	0x03, 0x1b
        /*004e*/ 	.short	0x00ff


	//----- nvinfo : EIATTR_NUM_BARRIERS
	.align		4
        /*0050*/ 	.byte	0x02, 0x4c
        /*0052*/ 	.byte	0x01
	.zero		1


	//----- nvinfo : EIATTR_MERCURY_ISA_VERSION
	.align		4
        /*0054*/ 	.byte	0x03, 0x5f
        /*0056*/ 	.short	0x0101


	//----- nvinfo : EIATTR_COOP_GROUP_MASK_REGIDS
	.align		4
        /*0058*/ 	.byte	0x04, 0x29
        /*005a*/ 	.short	(.L_1366 - .L_1365)


	//   ....[0]....
.L_1365:
        /*005c*/ 	.word	0xffffffff


	//   ....[1]....
        /*0060*/ 	.word	0xffffffff


	//   ....[2]....
        /*0064*/ 	.word	0xffffffff


	//   ....[3]....
        /*0068*/ 	.word	0xffffffff


	//   ....[4]....
        /*006c*/ 	.word	0xffffffff


	//   ....[5]....
        /*0070*/ 	.word	0xffffffff


	//   ....[6]....
        /*0074*/ 	.word	0xffffffff


	//   ....[7]....
        /*0078*/ 	.word	0xffffffff


	//   ....[8]....
        /*007c*/ 	.word	0xffffffff


	//   ....[9]....
        /*0080*/ 	.word	0xffffffff


	//   ....[10]....
        /*0084*/ 	.word	0xffffffff


	//   ....[11]....
        /*0088*/ 	.word	0xffffffff


	//   ....[12]....
        /*008c*/ 	.word	0xffffffff


	//   ....[13]....
        /*0090*/ 	.word	0xffffffff


	//   ....[14]....
        /*0094*/ 	.word	0xffffffff


	//   ....[15]....
        /*0098*/ 	.word	0xffffffff


	//   ....[16]....
        /*009c*/ 	.word	0xffffffff


	//   ....[17]....
        /*00a0*/ 	.word	0xffffffff


	//   ....[18]....
        /*00a4*/ 	.word	0xffffffff


	//   ....[19]....
        /*00a8*/ 	.word	0xffffffff


	//   ....[20]....
        /*00ac*/ 	.word	0xffffffff


	//   ....[21]....
        /*00b0*/ 	.word	0xffffffff


	//   ....[22]....
        /*00b4*/ 	.word	0xffffffff


	//   ....[23]....
        /*00b8*/ 	.word	0xffffffff


	//   ....[24]....
        /*00bc*/ 	.word	0xffffffff


	//   ....[25]....
        /*00c0*/ 	.word	0xffffffff


	//   ....[26]....
        /*00c4*/ 	.word	0xffffffff


	//   ....[27]....
        /*00c8*/ 	.word	0xffffffff


	//   ....[28]....
        /*00cc*/ 	.word	0xffffffff


	//   ....[29]....
        /*00d0*/ 	.word	0xffffffff


	//   ....[30]....
        /*00d4*/ 	.word	0xffffffff


	//   ....[31]....
        /*00d8*/ 	.word	0xffffffff


	//   ....[32]....
        /*00dc*/ 	.word	0xffffffff


	//   ....[33]....
        /*00e0*/ 	.word	0xffffffff


	//   ....[34]....
        /*00e4*/ 	.word	0xffffffff


	//   ....[35]....
        /*00e8*/ 	.word	0xffffffff


	//   ....[36]....
        /*00ec*/ 	.word	0xffffffff


	//   ....[37]....
        /*00f0*/ 	.word	0xffffffff


	//   ....[38]....
        /*00f4*/ 	.word	0xffffffff


	//   ....[39]....
        /*00f8*/ 	.word	0xffffffff


	//   ....[40]....
        /*00fc*/ 	.word	0xffffffff


	//   ....[41]....
        /*0100*/ 	.word	0xffffffff


	//   ....[42]....
        /*0104*/ 	.word	0xffffffff


	//   ....[43]....
        /*0108*/ 	.word	0xffffffff


	//   ....[44]....
        /*010c*/ 	.word	0xffffffff


	//   ....[45]....
        /*0110*/ 	.word	0xffffffff


	//   ....[46]....
        /*0114*/ 	.word	0xffffffff


	//   ....[47]....
        /*0118*/ 	.word	0xffffffff


	//   ....[48]....
        /*011c*/ 	.word	0xffffffff


	//   ....[49]....
        /*0120*/ 	.word	0xffffffff


	//   ....[50]....
        /*0124*/ 	.word	0xffffffff


	//   ....[51]....
        /*0128*/ 	.word	0xffffffff


	//   ....[52]....
        /*012c*/ 	.word	0xffffffff


	//   ....[53]....
        /*0130*/ 	.word	0xffffffff


	//   ....[54]....
        /*0134*/ 	.word	0xffffffff


	//   ....[55]....
        /*0138*/ 	.word	0xffffffff


	//   ....[56]....
        /*013c*/ 	.word	0xffffffff


	//   ....[57]....
        /*0140*/ 	.word	0xffffffff


	//   ....[58]....
        /*0144*/ 	.word	0xffffffff


	//   ....[59]....
        /*0148*/ 	.word	0xffffffff


	//   ....[60]....
        /*014c*/ 	.word	0xffffffff


	//   ....[61]....
        /*0150*/ 	.word	0xffffffff


	//   ....[62]....
        /*0154*/ 	.word	0xffffffff


	//   ....[63]....
        /*0158*/ 	.word	0xffffffff


	//   ....[64]....
        /*015c*/ 	.word	0xffffffff


	//   ....[65]....
        /*0160*/ 	.word	0xffffffff


	//   ....[66]....
        /*0164*/ 	.word	0xffffffff


	//   ....[67]....
        /*0168*/ 	.word	0xffffffff


	//   ....[68]....
        /*016c*/ 	.word	0xffffffff


	//   ....[69]....
        /*0170*/ 	.word	0xffffffff


	//   ....[70]....
        /*0174*/ 	.word	0xffffffff


	//   ....[71]....
        /*0178*/ 	.word	0xffffffff


	//   ....[72]....
        /*017c*/ 	.word	0xffffffff


	//   ....[73]....
        /*0180*/ 	.word	0xffffffff


	//   ....[74]....
        /*0184*/ 	.word	0xffffffff


	//   ....[75]....
        /*0188*/ 	.word	0xffffffff


	//   ....[76]....
        /*018c*/ 	.word	0xffffffff


	//   ....[77]....
        /*0190*/ 	.word	0xffffffff


	//   ....[78]....
        /*0194*/ 	.word	0xffffffff


	//   ....[79]....
        /*0198*/ 	.word	0xffffffff


	//   ....[80]....
        /*019c*/ 	.word	0xffffffff


	//   ....[81]....
        /*01a0*/ 	.word	0xffffffff


	//   ....[82]....
        /*01a4*/ 	.word	0xffffffff


	//   ....[83]....
        /*01a8*/ 	.word	0xffffffff


	//   ....[84]....
        /*01ac*/ 	.word	0xffffffff


	//   ....[85]....
        /*01b0*/ 	.word	0xffffffff


	//   ....[86]....
        /*01b4*/ 	.word	0xffffffff


	//   ....[87]....
        /*01b8*/ 	.word	0xffffffff


	//   ....[88]....
        /*01bc*/ 	.word	0xffffffff


	//   ....[89]....
        /*01c0*/ 	.word	0xffffffff


	//----- nvinfo : EIATTR_COOP_GROUP_INSTR_OFFSETS
	.align		4
.L_1366:
        /*01c4*/ 	.byte	0x04, 0x28
        /*01c6*/ 	.short	(.L_1368 - .L_1367)


	//   ....[0]....
.L_1367:
        /*01c8*/ 	.word	0x00000f90


	//   ....[1]....
        /*01cc*/ 	.word	0x00000fc0


	//   ....[2]....
        /*01d0*/ 	.word	0x00000ff0


	//   ....[3]....
        /*01d4*/ 	.word	0x00001010


	//   ....[4]....
        /*01d8*/ 	.word	0x00001020


	//   ....[5]....
        /*01dc*/ 	.word	0x00001030


	//   ....[6]....
        /*01e0*/ 	.word	0x00001240


	//   ....[7]....
        /*01e4*/ 	.word	0x00001270


	//   ....[8]....
        /*01e8*/ 	.word	0x000012a0


	//   ....[9]....
        /*01ec*/ 	.word	0x000012d0


	//   ....[10]....
        /*01f0*/ 	.word	0x000012f0


	//   ....[11]....
        /*01f4*/ 	.word	0x00001300


	//   ....[12]....
        /*01f8*/ 	.word	0x00001500


	//   ....[13]....
        /*01fc*/ 	.word	0x00001530


	//   ....[14]....
        /*0200*/ 	.word	0x00001560


	//   ....[15]....
        /*0204*/ 	.word	0x00001590


	//   ....[16]....
        /*0208*/ 	.word	0x000015b0


	//   ....[17]....
        /*020c*/ 	.word	0x000015c0


	//   ....[18]....
        /*0210*/ 	.word	0x000017c0


	//   ....[19]....
        /*0214*/ 	.word	0x000017f0


	//   ....[20]....
        /*0218*/ 	.word	0x00001820


	//   ....[21]....
        /*021c*/ 	.word	0x00001850


	//   ....[22]....
        /*0220*/ 	.word	0x00001870


	//   ....[23]....
        /*0224*/ 	.word	0x00001880


	//   ....[24]....
        /*0228*/ 	.word	0x00001a80


	//   ....[25]....
        /*022c*/ 	.word	0x00001ab0


	//   ....[26]....
        /*0230*/ 	.word	0x00001ae0


	//   ....[27]....
        /*0234*/ 	.word	0x00001b10


	//   ....[28]....
        /*0238*/ 	.word	0x00001b30


	//   ....[29]....
        /*023c*/ 	.word	0x00001b40


	//   ....[30]....
        /*0240*/ 	.word	0x00002cf0


	//   ....[31]....
        /*0244*/ 	.word	0x00002d00


	//   ....[32]....
        /*0248*/ 	.word	0x00002d10


	//   ....[33]....
        /*024c*/ 	.word	0x00002d30


	//   ....[34]....
        /*0250*/ 	.word	0x00002d40


	//   ....[35]....
        /*0254*/ 	.word	0x00002d50


	//   ....[36]....
        /*0258*/ 	.word	0x00002f50


	//   ....[37]....
        /*025c*/ 	.word	0x00002f90


	//   ....[38]....
        /*0260*/ 	.word	0x00002fc0


	//   ....[39]....
        /*0264*/ 	.word	0x00002ff0


	//   ....[40]....
        /*0268*/ 	.word	0x00003010


	//   ....[41]....
        /*026c*/ 	.word	0x00003020


	//   ....[42]....
        /*0270*/ 	.word	0x00003220


	//   ....[43]....
        /*0274*/ 	.word	0x00003260


	//   ....[44]....
        /*0278*/ 	.word	0x00003290


	//   ....[45]....
        /*027c*/ 	.word	0x000032c0


	//   ....[46]....
        /*0280*/ 	.word	0x000032e0


	//   ....[47]....
        /*0284*/ 	.word	0x000032f0


	//   ....[48]....
        /*0288*/ 	.word	0x000034f0


	//   ....[49]....
        /*028c*/ 	.word	0x00003530


	//   ....[50]....
        /*0290*/ 	.word	0x00003560


	//   ....[51]....
        /*0294*/ 	.word	0x00003590


	//   ....[52]....
        /*0298*/ 	.word	0x000035b0


	//   ....[53]....
        /*029c*/ 	.word	0x000035c0


	//   ....[54]....
        /*02a0*/ 	.word	0x000037c0


	//   ....[55]....
        /*02a4*/ 	.word	0x00003800


	//   ....[56]....
        /*02a8*/ 	.word	0x00003830


	//   ....[57]....
        /*02ac*/ 	.word	0x00003860


	//   ....[58]....
        /*02b0*/ 	.word	0x00003880


	//   ....[59]....
        /*02b4*/ 	.word	0x00003890


	//   ....[60]....
        /*02b8*/ 	.word	0x00006830


	//   ....[61]....
        /*02bc*/ 	.word	0x00006860


	//   ....[62]....
        /*02c0*/ 	.word	0x00006890


	//   ....[63]....
        /*02c4*/ 	.word	0x000068b0


	//   ....[64]....
        /*02c8*/ 	.word	0x000068c0


	//   ....[65]....
        /*02cc*/ 	.word	0x000068d0


	//   ....[66]....
        /*02d0*/ 	.word	0x00006ae0


	//   ....[67]....
        /*02d4*/ 	.word	0x00006b10


	//   ....[68]....
        /*02d8*/ 	.word	0x00006b40


	//   ....[69]....
        /*02dc*/ 	.word	0x00006b70


	//   ....[70]....
        /*02e0*/ 	.word	0x00006b90


	//   ....[71]....
        /*02e4*/ 	.word	0x00006ba0


	//   ....[72]....
        /*02e8*/ 	.word	0x00006da0


	//   ....[73]....
        /*02ec*/ 	.word	0x00006dd0


	//   ....[74]....
        /*02f0*/ 	.word	0x00006e00


	//   ....[75]....
        /*02f4*/ 	.word	0x00006e30


	//   ....[76]....
        /*02f8*/ 	.word	0x00006e50


	//   ....[77]....
        /*02fc*/ 	.word	0x00006e60


	//   ....[78]....
        /*0300*/ 	.word	0x00007060


	//   ....[79]....
        /*0304*/ 	.word	0x00007090


	//   ....[80]....
        /*0308*/ 	.word	0x000070c0


	//   ....[81]....
        /*030c*/ 	.word	0x000070f0


	//   ....[82]....
        /*0310*/ 	.word	0x00007110


	//   ....[83]....
        /*0314*/ 	.word	0x00007120


	//   ....[84]....
        /*0318*/ 	.word	0x00007320


	//   ....[85]....
        /*031c*/ 	.word	0x00007350


	//   ....[86]....
        /*0320*/ 	.word	0x00007380


	//   ....[87]....
        /*0324*/ 	.word	0x000073b0


	//   ....[88]....
        /*0328*/ 	.word	0x000073d0


	//   ....[89]....
        /*032c*/ 	.word	0x000073e0


	//----- nvinfo : EIATTR_VRC_CTA_INIT_COUNT
	.align		4
.L_1368:
        /*0330*/ 	.byte	0x02, 0x4a
	.zero		1
	.zero		1


	//----- nvinfo : EIATTR_EXIT_INSTR_OFFSETS
	.align		4
        /*0334*/ 	.byte	0x04, 0x1c
        /*0336*/ 	.short	(.L_1370 - .L_1369)


	//   ....[0]....
.L_1369:
        /*0338*/ 	.word	0x00000030


	//   ....[1]....
        /*033c*/ 	.word	0x000084b0


	//   ....[2]....
        /*0340*/ 	.word	0x00008520


	//----- nvinfo : EIATTR_MAX_THREADS
	.align		4
.L_1370:
        /*0344*/ 	.byte	0x04, 0x05
        /*0346*/ 	.short	(.L_1372 - .L_1371)
.L_1371:
        /*0348*/ 	.word	0x00000100
        /*034c*/ 	.word	0x00000001
        /*0350*/ 	.word	0x00000001


	//----- nvinfo : EIATTR_CRS_STACK_SIZE
	.align		4
.L_1372:
        /*0354*/ 	.byte	0x04, 0x1e
        /*0356*/ 	.short	(.L_1374 - .L_1373)
.L_1373:
        /*0358*/ 	.word	0x00000000


	//----- nvinfo : EIATTR_CBANK_PARAM_SIZE
	.align		4
.L_1374:
        /*035c*/ 	.byte	0x03, 0x19
        /*035e*/ 	.short	0x001d


	//----- nvinfo : EIATTR_PARAM_CBANK
	.align		4
        /*0360*/ 	.byte	0x04, 0x0a
        /*0362*/ 	.short	(.L_1376 - .L_1375)
	.align		4
.L_1375:
        /*0364*/ 	.word	index@(.nv.constant0._ZN6thrust24THRUST_300001_SM_1000_NS8cuda_cub4core6detail13_kernel_agentINS1_8__reduce11ReduceAgentINS0_12zip_iteratorIN4cuda3std3__45tupleIJNS0_6detail15normal_iteratorINS0_10device_ptrINSB_IJiiiiEEEEEEENS0_17counting_iteratorIlNS0_11use_defaultESJ_SJ_EEEEEEEPNSB_IJSF_lEEESN_iNS1_9__extrema9arg_min_fISF_l6lbXYZ2EEEEJSM_SO_iSS_EEEvDpT0_)
        /*0368*/ 	.short	0x0380
        /*036a*/ 	.short	0x001d


	//----- nvinfo : EIATTR_SW_WAR
	.align		4
.L_1376:
        /*036c*/ 	.byte	0x04, 0x36
        /*036e*/ 	.short	(.L_1378 - .L_1377)
.L_1377:
        /*0370*/ 	.word	0x00000008
.L_1378:


//--------------------- .nv.info._ZN6thrust24THRUST_300001_SM_1000_NS8cuda_cub4core6detail13_kernel_agentINS1_8__reduce11ReduceAgentIPN4cuda3std3__45tupleIJNSA_IJiiiiEEElEEESD_SC_lNS1_9__extrema9arg_min_fISB_l5compIEEEEJSD_SD_iSH_EEEvDpT0_ --------------------------
	.section	.nv.info._ZN6thrust24THRUST_300001_SM_1000_NS8cuda_cub4core6detail13_kernel_agentINS1_8__reduce11ReduceAgentIPN4cuda3std3__45tupleIJNSA_IJiiiiEEElEEESD_SC_lNS1_9__extrema9arg_min_fISB_l5compIEEEEJSD_SD_iSH_EEEvDpT0_,"",@"SHT_CUDA_INFO"
	.sectionflags	@""
	.align	4


	//----- nvinfo : EIATTR_CUDA_API_VERSION
	.align		4
        /*0000*/ 	.byte	0x04, 0x37
        /*0002*/ 	.short	(.L_1380 - .L_1379)
.L_1379:
        /*0004*/ 	.word	0x00000082


	//----- nvinfo : EIATTR_KPARAM_INFO
	.align		4
.L_1380:
        /*0008*/ 	.byte	0x04, 0x17
        /*000a*/ 	.short	(.L_1382 - .L_1381)
.L_1381:
        /*000c*/ 	.word	0x00000000
        /*0010*/ 	.short	0x0003
        /*0012*/ 	.short	0x0014
        /*0014*/ 	.byte	0x00, 0xf0, 0x05, 0x00


	//----- nvinfo : EIATTR_KPARAM_INFO
	.align		4
.L_1382:
        /*0018*/ 	.byte	0x04, 0x17
        /*001a*/ 	.short	(.L_1384 - .L_1383)
.L_1383:
        /*001c*/ 	.word	0x00000000
        /*0020*/ 	.short	0x0002
        /*0022*/ 	.short	0x0010
        /*0024*/ 	.byte	0x00, 0xf0, 0x11, 0x00


	//----- nvinfo : EIATTR_KPARAM_INFO
	.align		4
.L_1384:
        /*0028*/ 	.byte	0x04, 0x17
        /*002a*/ 	.short	(.L_1386 - .L_1385)
.L_1385:
        /*002c*/ 	.word	0x00000000
        /*0030*/ 	.short	0x0001
        /*0032*/ 	.short	0x0008
        /*0034*/ 	.byte	0x00, 0xf5, 0x21, 0x00


	//----- nvinfo : EIATTR_KPARAM_INFO
	.align		4
.L_1386:
        /*0038*/ 	.byte	0x04, 0x17
        /*003a*/ 	.short	(.L_1388 - .L_1387)
.L_1387:
        /*003c*/ 	.word	0x00000000
        /*0040*/ 	.short	0x0000
        /*0042*/ 	.short	0x0000
        /*0044*/ 	.byte	0x00, 0xf5, 0x21, 0x00


	//----- nvinfo : EIATTR_SPARSE_MMA_MASK
	.align		4
.L_1388:
        /*0048*/ 	.byte	0x03, 0x50
        /*004a*/ 	.short	0x0000


	//----- nvinfo : EIATTR_MAXREG_COUNT
	.align		4
        /*004c*/ 	.byte	0x03, 0x1b
        /*004e*/ 	.short	0x00ff


	//----- nvinfo : EIATTR_NUM_BARRIERS
	.align		4
        /*0050*/ 	.byte	0x02, 0x4c
        /*0052*/ 	.byte	0x01
	.zero		1


	//----- nvinfo : EIATTR_MERCURY_ISA_VERSION
	.align		4
        /*0054*/ 	.byte	0x03, 0x5f
        /*0056*/ 	.short	0x0101


	//----- nvinfo : EIATTR_COOP_GROUP_MASK_REGIDS
	.align		4
        /*0058*/ 	.byte	0x04, 0x29
        /*005a*/ 	.short	(.L_1390 - .L_1389)


	//   ....[0]....
.L_1389:
        /*005c*/ 	.word	0xffffffff


	//   ....[1]....
        /*0060*/ 	.word	0xffffffff


	//   ....[2]....
        /*0064*/ 	.word	0xffffffff


	//   ....[3]....
        /*0068*/ 	.word	0xffffffff


	//   ....[4]....
        /*006c*/ 	.word	0xffffffff


	//   ....[5]....
        /*0070*/ 	.word	0xffffffff


	//   ....[6]....
        /*0074*/ 	.word	0xffffffff


	//   ....[7]....
        /*0078*/ 	.word	0xffffffff


	//   ....[8]....
        /*007c*/ 	.word	0xffffffff


	//   ....[9]....
        /*0080*/ 	.word	0xffffffff


	//   ....[10]....
        /*0084*/ 	.word	0xffffffff


	//   ....[11]....
        /*0088*/ 	.word	0xffffffff


	//   ....[12]....
        /*008c*/ 	.word	0xffffffff


	//   ....[13]....
        /*0090*/ 	.word	0xffffffff


	//   ....[14]....
        /*0094*/ 	.word	0xffffffff


	//   ....[15]....
        /*0098*/ 	.word	0xffffffff


	//   ....[16]....
        /*009c*/ 	.word	0xffffffff


	//   ....[17]....
        /*00a0*/ 	.word	0xffffffff


	//   ....[18]....
        /*00a4*/ 	.word	0xffffffff


	//   ....[19]....
        /*00a8*/ 	.word	0xffffffff


	//   ....[20]....
        /*00ac*/ 	.word	0xffffffff


	//   ....[21]....
        /*00b0*/ 	.word	0xffffffff


	//   ....[22]....
        /*00b4*/ 	.word	0xffffffff


	//   ....[23]....
        /*00b8*/ 	.word	0xffffffff


	//   ....[24]....
        /*00bc*/ 	.word	0xffffffff


	//   ....[25]....
        /*00c0*/ 	.word	0xffffffff


	//   ....[26]....
        /*00c4*/ 	.word	0xffffffff


	//   ....[27]....
        /*00c8*/ 	.word	0xffffffff


	//   ....[28]....
        /*00cc*/ 	.word	0xffffffff


	//   ....[29]....
        /*00d0*/ 	.word	0xffffffff


	//   ....[30]....
        /*00d4*/ 	.word	0xffffffff


	//   ....[31]....
        /*00d8*/ 	.word	0xffffffff


	//   ....[32]....
        /*00dc*/ 	.word	0xffffffff


	//   ....[33]....
        /*00e0*/ 	.word	0xffffffff


	//   ....[34]....
        /*00e4*/ 	.word	0xffffffff


	//   ....[35]....
        /*00e8*/ 	.word	0xffffffff


	//   ....[36]....
        /*00ec*/ 	.word	0xffffffff


	//   ....[37]....
        /*00f0*/ 	.word	0xffffffff


	//   ....[38]....
        /*00f4*/ 	.word	0xffffffff


	//   ....[39]....
        /*00f8*/ 	.word	0xffffffff


	//   ....[40]....
        /*00fc*/ 	.word	0xffffffff


	//   ....[41]....
        /*0100*/ 	.word	0xffffffff


	//   ....[42]....
        /*0104*/ 	.word	0xffffffff


	//   ....[43]....
        /*0108*/ 	.word	0xffffffff


	//   ....[44]....
        /*010c*/ 	.word	0xffffffff


	//   ....[45]....
        /*0110*/ 	.word	0xffffffff


	//   ....[46]....
        /*0114*/ 	.word	0xffffffff


	//   ....[47]....
        /*0118*/ 	.word	0xffffffff


	//   ....[48]....
        /*011c*/ 	.word	0xffffffff


	//   ....[49]....
        /*0120*/ 	.word	0xffffffff


	//   ....[50]....
        /*0124*/ 	.word	0xffffffff


	//   ....[51]....
        /*0128*/ 	.word	0xffffffff


	//   ....[52]....
        /*012c*/ 	.word	0xffffffff


	//   ....[53]....
        /*0130*/ 	.word	0xffffffff


	//   ....[54]....
        /*0134*/ 	.word	0xffffffff


	//   ....[55]....
        /*0138*/ 	.word	0xffffffff


	//   ....[56]....
        /*013c*/ 	.word	0xffffffff


	//   ....[57]....
        /*0140*/ 	.word	0xffffffff


	//   ....[58]....
        /*0144*/ 	.word	0xffffffff


	//   ....[59]....
        /*0148*/ 	.word	0xffffffff


	//   ....[60]....
        /*014c*/ 	.word	0xffffffff


	//   ....[61]....
        /*0150*/ 	.word	0xffffffff


	//   ....[62]....
        /*0154*/ 	.word	0xffffffff


	//   ....[63]....
        /*0158*/ 	.word	0xffffffff


	//   ....[64]....
        /*015c*/ 	.word	0xffffffff


	//   ....[65]....
        /*0160*/ 	.word	0xffffffff


	//   ....[66]....
        /*0164*/ 	.word	0xffffffff


	//   ....[67]....
        /*0168*/ 	.word	0xffffffff


	//   ....[68]....
        /*016c*/ 	.word	0xffffffff


	//   ....[69]....
        /*0170*/ 	.word	0xffffffff


	//   ....[70]....
        /*0174*/ 	.word	0xffffffff


	//   ....[71]....
        /*0178*/ 	.word	0xffffffff


	//   ....[72]....
        /*017c*/ 	.word	0xffffffff


	//   ....[73]....
        /*0180*/ 	.word	0xffffffff


	//   ....[74]....
        /*0184*/ 	.word	0xffffffff


	//   ....[75]....
        /*0188*/ 	.word	0xffffffff


	//   ....[76]....
        /*018c*/ 	.word	0xffffffff


	//   ....[77]....
        /*0190*/ 	.word	0xffffffff


	//   ....[78]....
        /*0194*/ 	.word	0xffffffff


	//   ....[79]....
        /*0198*/ 	.word	0xffffffff


	//   ....[80]....
        /*019c*/ 	.word	0xffffffff


	//   ....[81]....
        /*01a0*/ 	.word	0xffffffff


	//   ....[82]....
        /*01a4*/ 	.word	0xffffffff


	//   ....[83]....
        /*01a8*/ 	.word	0xffffffff


	//   ....[84]....
        /*01ac*/ 	.word	0xffffffff


	//   ....[85]....
        /*01b0*/ 	.word	0xffffffff


	//   ....[86]....
        /*01b4*/ 	.word	0xffffffff


	//   ....[87]....
        /*01b8*/ 	.word	0xffffffff


	//   ....[88]....
        /*01bc*/ 	.word	0xffffffff


	//   ....[89]....
        /*01c0*/ 	.word	0xffffffff


	//----- nvinfo : EIATTR_COOP_GROUP_INSTR_OFFSETS
	.align		4
.L_1390:
        /*01c4*/ 	.byte	0x04, 0x28
        /*01c6*/ 	.short	(.L_1392 - .L_1391)


	//   ....[0]....
.L_1391:
        /*01c8*/ 	.word	0x00000d30


	//   ....[1]....
        /*01cc*/ 	.word	0x00000d60


	//   ....[2]....
        /*01d0*/ 	.word	0x00000d90


	//   ....[3]....
        /*01d4*/ 	.word	0x00000db0


	//   ....[4]....
        /*01d8*/ 	.word	0x00000dc0


	//   ....[5]....
        /*01dc*/ 	.word	0x00000dd0


	//   ....[6]....
        /*01e0*/ 	.word	0x00000f40


	//   ....[7]....
        /*01e4*/ 	.word	0x00000f70


	//   ....[8]....
        /*01e8*/ 	.word	0x00000fa0


	//   ....[9]....
        /*01ec*/ 	.word	0x00000fd0


	//   ....[10]....
        /*01f0*/ 	.word	0x00000ff0


	//   ....[11]....
        /*01f4*/ 	.word	0x00001000


	//   ....[12]....
        /*01f8*/ 	.word	0x00001170


	//   ....[13]....
        /*01fc*/ 	.word	0x000011a0


	//   ....[14]....
        /*0200*/ 	.word	0x000011d0


	//   ....[15]....
        /*0204*/ 	.word	0x00001200


	//   ....[16]....
        /*0208*/ 	.word	0x00001220


	//   ....[17]....
        /*020c*/ 	.word	0x00001230


	//   ....[18]....
        /*0210*/ 	.word	0x000013a0


	//   ....[19]....
        /*0214*/ 	.word	0x000013d0


	//   ....[20]....
        /*0218*/ 	.word	0x00001400


	//   ....[21]....
        /*021c*/ 	.word	0x00001430


	//   ....[22]....
        /*0220*/ 	.word	0x00001450


	//   ....[23]....
        /*0224*/ 	.word	0x00001460


	//   ....[24]....
        /*0228*/ 	.word	0x000015d0


	//   ....[25]....
        /*022c*/ 	.word	0x00001610


	//   ....[26]....
        /*0230*/ 	.word	0x00001640


	//   ....[27]....
        /*0234*/ 	.word	0x00001670


	//   ....[28]....
        /*0238*/ 	.word	0x00001690


	//   ....[29]....
        /*023c*/ 	.word	0x000016a0


	//   ....[30]....
        /*0240*/ 	.word	0x00002700


	//   ....[31]....
        /*0244*/ 	.word	0x00002710


	//   ....[32]....
        /*0248*/ 	.word	0x00002720


	//   ....[33]....
        /*024c*/ 	.word	0x00002730


	//   ....[34]....
        /*0250*/ 	.word	0x00002740


	//   ....[35]....
        /*0254*/ 	.word	0x00002750


	//   ....[36]....
        /*0258*/ 	.word	0x000028c0


	//   ....[37]....
        /*025c*/ 	.word	0x00002900


	//   ....[38]....
        /*0260*/ 	.word	0x00002930


	//   ....[39]....
        /*0264*/ 	.word	0x00002960


	//   ....[40]....
        /*0268*/ 	.word	0x00002970


	//   ....[41]....
        /*026c*/ 	.word	0x00002980


	//   ....[42]....
        /*0270*/ 	.word	0x00002b00


	//   ....[43]....
        /*0274*/ 	.word	0x00002b40


	//   ....[44]....
        /*0278*/ 	.word	0x00002b70


	//   ....[45]....
        /*027c*/ 	.word	0x00002ba0


	//   ....[46]....
        /*0280*/ 	.word	0x00002bb0


	//   ....[47]....
        /*0284*/ 	.word	0x00002bc0


	//   ....[48]....
        /*0288*/ 	.word	0x00002d40


	//   ....[49]....
        /*028c*/ 	.word	0x00002d80


	//   ....[50]....
        /*0290*/ 	.word	0x00002db0


	//   ....[51]....
        /*0294*/ 	.word	0x00002de0


	//   ....[52]....
        /*0298*/ 	.word	0x00002df0


	//   ....[53]....
        /*029c*/ 	.word	0x00002e00


	//   ....[54]....
        /*02a0*/ 	.word	0x00002f80


	//   ....[55]....
        /*02a4*/ 	.word	0x00002fc0


	//   ....[56]....
        /*02a8*/ 	.word	0x00002ff0


	//   ....[57]....
        /*02ac*/ 	.word	0x00003020


	//   ....[58]....
        /*02b0*/ 	.word	0x00003040


	//   ....[59]....
        /*02b4*/ 	.word	0x00003050


	//   ....[60]....
        /*02b8*/ 	.word	0x00006a90


	//   ....[61]....
        /*02bc*/ 	.word	0x00006ac0


	//   ....[62]....
        /*02c0*/ 	.word	0x00006af0


	//   ....[63]....
        /*02c4*/ 	.word	0x00006b10


	//   ....[64]....
        /*02c8*/ 	.word	0x00006b20


	//   ....[65]....
        /*02cc*/ 	.word	0x00006b30


	//   ....[66]....
        /*02d0*/ 	.word	0x00006ca0


	//   ....[67]....
        /*02d4*/ 	.word	0x00006cd0


	//   ....[68]....
        /*02d8*/ 	.word	0x00006d00


	//   ....[69]....
        /*02dc*/ 	.word	0x00006d30


	//   ....[70]....
        /*02e0*/ 	.word	0x00006d50


	//   ....[71]....
        /*02e4*/ 	.word	0x00006d60


	//   ....[72]....
        /*02e8*/ 	.word	0x00006ed0


	//   ....[73]....
        /*02ec*/ 	.word	0x00006f00


	//   ....[74]....
        /*02f0*/ 	.word	0x00006f30


	//   ....[75]....
        /*02f4*/ 	.word	0x00006f60


	//   ....[76]....
        /*02f8*/ 	.word	0x00006f80


	//   ....[77]....
        /*02fc*/ 	.word	0x00006f90


	//   ....[78]....
        /*0300*/ 	.word	0x00007100


	//   ....[79]....
        /*0304*/ 	.word	0x00007130


	//   ....[80]....
        /*0308*/ 	.word	0x00007160


	//   ....[81]....
        /*030c*/ 	.word	0x00007190


	//   ....[82]....
        /*0310*/ 	.word	0x000071b0


	//   ....[83]....
        /*0314*/ 	.word	0x000071c0


	//   ....[84]....
        /*0318*/ 	.word	0x00007330


	//   ....[85]....
        /*031c*/ 	.word	0x00007370


	//   ....[86]....
        /*0320*/ 	.word	0x000073a0


	//   ....[87]....
        /*0324*/ 	.word	0x000073d0


	//   ....[88]....
        /*0328*/ 	.word	0x000073f0


	//   ....[89]....
        /*032c*/ 	.word	0x00007420


	//----- nvinfo : EIATTR_VRC_CTA_INIT_COUNT
	.align		4
.L_1392:
        /*0330*/ 	.byte	0x02, 0x4a
	.zero		1
	.zero		1


	//----- nvinfo : EIATTR_EXIT_INSTR_OFFSETS
	.align		4
        /*0334*/ 	.byte	0x04, 0x1c
        /*0336*/ 	.short	(.L_1394 - .L_1393)


	//   ....[0]....
.L_1393:
        /*0338*/ 	.word	0x00000030


	//   ....[1]....
        /*033c*/ 	.word	0x000083a0


	//   ....[2]....
        /*0340*/ 	.word	0x00008410


	//----- nvinfo : EIATTR_MAX_THREADS
	.align		4
.L_1394:
        /*0344*/ 	.byte	0x04, 0x05
        /*0346*/ 	.short	(.L_1396 - .L_1395)
.L_1395:
        /*0348*/ 	.word	0x00000100
        /*034c*/ 	.word	0x00000001
        /*0350*/ 	.word	0x00000001


	//----- nvinfo : EIATTR_CRS_STACK_SIZE
	.align		4
.L_1396:
        /*0354*/ 	.byte	0x04, 0x1e
        /*0356*/ 	.short	(.L_1398 - .L_1397)
.L_1397:
        /*0358*/ 	.word	0x00000000


	//----- nvinfo : EIATTR_CBANK_PARAM_SIZE
	.align		4
.L_1398:
        /*035c*/ 	.byte	0x03, 0x19
        /*035e*/ 	.short	0x0015


	//----- nvinfo : EIATTR_PARAM_CBANK
	.align		4
        /*0360*/ 	.byte	0x04, 0x0a
        /*0362*/ 	.short	(.L_1400 - .L_1399)
	.align		4
.L_1399:
        /*0364*/ 	.word	index@(.nv.constant0._ZN6thrust24THRUST_300001_SM_1000_NS8cuda_cub4core6detail13_kernel_agentINS1_8__reduce11ReduceAgentIPN4cuda3std3__45tupleIJNSA_IJiiiiEEElEEESD_SC_lNS1_9__extrema9arg_min_fISB_l5compIEEEEJSD_SD_iSH_EEEvDpT0_)
        /*0368*/ 	.short	0x0380
        /*036a*/ 	.short	0x0015


	//----- nvinfo : EIATTR_SW_WAR
	.align		4
.L_1400:
        /*036c*/ 	.byte	0x04, 0x36
        /*036e*/ 	.short	(.L_1402 - .L_1401)
.L_1401:
        /*0370*/ 	.word	0x00000008
.L_1402:


//--------------------- .nv.info._ZN6thrust24THRUST_300001_SM_1000_NS8cuda_cub4core6detail13_kernel_agentINS1_8__reduce10DrainAgentIlEEJN3cub18CUB_300001_SM_10009GridQueueIyEElEEEvDpT0_ --------------------------
	.section	.nv.info._ZN6thrust24THRUST_300001_SM_1000_NS8cuda_cub4core6detail13_kernel_agentINS1_8__reduce10DrainAgentIlEEJN3cub18CUB_300001_SM_10009GridQueueIyEElEEEvDpT0_,"",@"SHT_CUDA_INFO"
	.sectionflags	@""
	.align	4


	//----- nvinfo : EIATTR_CUDA_API_VERSION
	.align		4
        /*0000*/ 	.byte	0x04, 0x37
        /*0002*/ 	.short	(.L_1404 - .L_1403)
.L_1403:
        /*0004*/ 	.word	0x00000082


	//----- nvinfo : EIATTR_KPARAM_INFO
	.align		4
.L_1404:
        /*0008*/ 	.byte	0x04, 0x17
        /*000a*/ 	.short	(.L_1406 - .L_1405)
.L_1405:
        /*000c*/ 	.word	0x00000000
        /*0010*/ 	.short	0x0001
        /*0012*/ 	.short	0x0008
        /*0014*/ 	.byte	0x00, 0xf0, 0x21, 0x00


	//----- nvinfo : EIATTR_KPARAM_INFO
	.align		4
.L_1406:
        /*0018*/ 	.byte	0x04, 0x17
        /*001a*/ 	.short	(.L_1408 - .L_1407)
.L_1407:
        /*001c*/ 	.word	0x00000000
        /*0020*/ 	.short	0x0000
        /*0022*/ 	.short	0x0000
        /*0024*/ 	.byte	0x00, 0xf0, 0x21, 0x00


	//----- nvinfo : EIATTR_SPARSE_MMA_MASK
	.align		4
.L_1408:
        /*0028*/ 	.byte	0x03, 0x50
        /*002a*/ 	.short	0x0000


	//----- nvinfo : EIATTR_MAXREG_COUNT
	.align		4
        /*002c*/ 	.byte	0x03, 0x1b
        /*002e*/ 	.short	0x00ff


	//----- nvinfo : EIATTR_MERCURY_ISA_VERSION
	.align		4
        /*0030*/ 	.byte	0x03, 0x5f
        /*0032*/ 	.short	0x0101


	//----- nvinfo : EIATTR_VRC_CTA_INIT_COUNT
	.align		4
        /*0034*/ 	.byte	0x02, 0x4a
	.zero		1
	.zero		1


	//----- nvinfo : EIATTR_EXIT_INSTR_OFFSETS
	.align		4
        /*0038*/ 	.byte	0x04, 0x1c
        /*003a*/ 	.short	(.L_1410 - .L_1409)


	//   ....[0]....
.L_1409:
        /*003c*/ 	.word	0x00000060


	//----- nvinfo : EIATTR_MAX_THREADS
	.align		4
.L_1410:
        /*0040*/ 	.byte	0x04, 0x05
        /*0042*/ 	.short	(.L_1412 - .L_1411)
.L_1411:
        /*0044*/ 	.word	0x00000001
        /*0048*/ 	.word	0x00000001
        /*004c*/ 	.word	0x00000001


	//----- nvinfo : EIATTR_CBANK_PARAM_SIZE
	.align		4
.L_1412:
        /*0050*/ 	.byte	0x03, 0x19
        /*0052*/ 	.short	0x0010


	//----- nvinfo : EIATTR_PARAM_CBANK
	.align		4
        /*0054*/ 	.byte	0x04, 0x0a
        /*0056*/ 	.short	(.L_1414 - .L_1413)
	.align		4
.L_1413:
        /*0058*/ 	.word	index@(.nv.constant0._ZN6thrust24THRUST_300001_SM_1000_NS8cuda_cub4core6detail13_kernel_agentINS1_8__reduce10DrainAgentIlEEJN3cub18CUB_300001_SM_10009GridQueueIyEElEEEvDpT0_)
        /*005c*/ 	.short	0x0380
        /*005e*/ 	.short	0x0010


	//----- nvinfo : EIATTR_SW_WAR
	.align		4
.L_1414:
        /*0060*/ 	.byte	0x04, 0x36
        /*0062*/ 	.short	(.L_1416 - .L_1415)
.L_1415:
        /*0064*/ 	.word	0x00000008
.L_1416:


//--------------------- .nv.info._ZN6thrust24THRUST_300001_SM_1000_NS8cuda_cub4core6detail13_kernel_agentINS1_8__reduce11ReduceAgentINS0_12zip_iteratorIN4cuda3std3__45tupleIJNS0_6detail15normal_iteratorINS0_10device_ptrINSB_IJiiiiEEEEEEENS0_17counting_iteratorIlNS0_11use_defaultESJ_SJ_EEEEEEEPNSB_IJSF_lEEESN_lNS1_9__extrema9arg_min_fISF_l5compIEEEEJSM_SO_lN3cub18CUB_300001_SM_100013GridEvenShareIlEENSV_9GridQueueIyEESS_EEEvDpT0_ --------------------------
	.section	.nv.info._ZN6thrust24THRUST_300001_SM_1000_NS8cuda_cub4core6detail13_kernel_agentINS1_8__reduce11ReduceAgentINS0_12zip_iteratorIN4cuda3std3__45tupleIJNS0_6detail15normal_iteratorINS0_10device_ptrINSB_IJiiiiEEEEEEENS0_17counting_iteratorIlNS0_11use_defaultESJ_SJ_EEEEEEEPNSB_IJSF_lEEESN_lNS1_9__extrema9arg_min_fISF_l5compIEEEEJSM_SO_lN3cub18CUB_300001_SM_100013GridEvenShareIlEENSV_9GridQueueIyEESS_EEEvDpT0_,"",@"SHT_CUDA_INFO"
	.sectionflags	@""
	.align	4


	//----- nvinfo : EIATTR_CUDA_API_VERSION
	.align		4
        /*0000*/ 	.byte	0x04, 0x37
        /*0002*/ 	.short	(.L_1418 - .L_1417)
.L_1417:
        /*0004*/ 	.word	0x00000082


	//----- nvinfo : EIATTR_KPARAM_INFO
	.align		4
.L_1418:
        /*0008*/ 	.byte	0x04, 0x17
        /*000a*/ 	.short	(.L_1420 - .L_1419)
.L_1419:
        /*000c*/ 	.word	0x00000000
        /*0010*/ 	.short	0x0005
        /*0012*/ 	.short	0x0070
        /*0014*/ 	.byte	0x00, 0xf0, 0x05, 0x00


	//----- nvinfo : EIATTR_KPARAM_INFO
	.align		4
.L_1420:
        /*0018*/ 	.byte	0x04, 0x17
        /*001a*/ 	.short	(.L_1422 - .L_1421)
.L_1421:
        /*001c*/ 	.word	0x00000000
        /*0020*/ 	.short	0x0004
        /*0022*/ 	.short	0x0068
        /*0024*/ 	.byte	0x00, 0xf0, 0x21, 0x00


	//----- nvinfo : EIATTR_KPARAM_INFO
	.align		4
.L_1422:
        /*0028*/ 	.byte	0x04, 0x17
        /*002a*/ 	.short	(.L_1424 - .L_1423)
.L_1423:
        /*002c*/ 	.word	0x00000000
        /*0030*/ 	.short	0x0003
        /*0032*/ 	.short	0x0020
        /*0034*/ 	.byte	0x00, 0xf0, 0x21, 0x01


	//----- nvinfo : EIATTR_KPARAM_INFO
	.align		4
.L_1424:
        /*0038*/ 	.byte	0x04, 0x17
        /*003a*/ 	.short	(.L_1426 - .L_1425)
.L_1425:
        /*003c*/ 	.word	0x00000000
        /*0040*/ 	.short	0x0002
        /*0042*/ 	.short	0x0018
        /*0044*/ 	.byte	0x00, 0xf0, 0x21, 0x00


	//----- nvinfo : EIATTR_KPARAM_INFO
	.align		4
.L_1426:
        /*0048*/ 	.byte	0x04, 0x17
        /*004a*/ 	.short	(.L_1428 - .L_1427)
.L_1427:
        /*004c*/ 	.word	0x00000000
        /*0050*/ 	.short	0x0001
        /*0052*/ 	.short	0x0010
        /*0054*/ 	.byte	0x00, 0xf5, 0x21, 0x00


	//----- nvinfo : EIATTR_KPARAM_INFO
	.align		4
.L_1428:
        /*0058*/ 	.byte	0x04, 0x17
        /*005a*/ 	.short	(.L_1430 - .L_1429)
.L_1429:
        /*005c*/ 	.word	0x00000000
        /*0060*/ 	.short	0x0000
        /*0062*/ 	.short	0x0000
        /*0064*/ 	.byte	0x00, 0xf0, 0x41, 0x00


	//----- nvinfo : EIATTR_SPARSE_MMA_MASK
	.align		4
.L_1430:
        /*0068*/ 	.byte	0x03, 0x50
        /*006a*/ 	.short	0x0000


	//----- nvinfo : EIATTR_MAXREG_COUNT
	.align		4
        /*006c*/ 	.byte	0x03, 0x1b
        /*006e*/ 	.short	0x00ff


	//----- nvinfo : EIATTR_NUM_BARRIERS
	.align		4
        /*0070*/ 	.byte	0x02, 0x4c
        /*0072*/ 	.byte	0x01
	.zero		1


	//----- nvinfo : EIATTR_MERCURY_ISA_VERSION
	.align		4
        /*0074*/ 	.byte	0x03, 0x5f
        /*0076*/ 	.short	0x0101


	//----- nvinfo : EIATTR_COOP_GROUP_MASK_REGIDS
	.align		4
        /*0078*/ 	.byte	0x04, 0x29
        /*007a*/ 	.short	(.L_1432 - .L_1431)


	//   ....[0]....
.L_1431:
        /*007c*/ 	.word	0xffffffff


	//   ....[1]....
        /*0080*/ 	.word	0xffffffff


	//   ....[2]....
        /*0084*/ 	.word	0xffffffff


	//   ....[3]....
        /*0088*/ 	.word	0xffffffff


	//   ....[4]....
        /*008c*/ 	.word	0xffffffff


	//   ....[5]....
        /*0090*/ 	.word	0xffffffff


	//   ....[6]....
        /*0094*/ 	.word	0xffffffff


	//   ....[7]....
        /*0098*/ 	.word	0xffffffff


	//   ....[8]....
        /*009c*/ 	.word	0xffffffff


	//   ....[9]....
        /*00a0*/ 	.word	0xffffffff


	//   ....[10]....
        /*00a4*/ 	.word	0xffffffff


	//   ....[11]....
        /*00a8*/ 	.word	0xffffffff


	//   ....[12]....
        /*00ac*/ 	.word	0xffffffff


	//   ....[13]....
        /*00b0*/ 	.word	0xffffffff


	//   ....[14]....
        /*00b4*/ 	.word	0xffffffff


	//   ....[15]....
        /*00b8*/ 	.word	0xffffffff


	//   ....[16]....
        /*00bc*/ 	.word	0xffffffff


	//   ....[17]....
        /*00c0*/ 	.word	0xffffffff


	//   ....[18]....
        /*00c4*/ 	.word	0xffffffff


	//   ....[19]....
        /*00c8*/ 	.word	0xffffffff


	//   ....[20]....
        /*00cc*/ 	.word	0xffffffff


	//   ....[21]....
        /*00d0*/ 	.word	0xffffffff


	//   ....[22]....
        /*00d4*/ 	.word	0xffffffff


	//   ....[23]....
        /*00d8*/ 	.word	0xffffffff


	//   ....[24]....
        /*00dc*/ 	.word	0xffffffff


	//   ....[25]....
        /*00e0*/ 	.word	0xffffffff


	//   ....[26]....
        /*00e4*/ 	.word	0xffffffff


	//   ....[27]....
        /*00e8*/ 	.word	0xffffffff


	//   ....[28]....
        /*00ec*/ 	.word	0xffffffff


	//   ....[29]....
        /*00f0*/ 	.word	0xffffffff


	//   ....[30]....
        /*00f4*/ 	.word	0xffffffff


	//   ....[31]....
        /*00f8*/ 	.word	0xffffffff


	//   ....[32]....
        /*00fc*/ 	.word	0xffffffff


	//   ....[33]....
        /*0100*/ 	.word	0xffffffff


	//   ....[34]....
        /*0104*/ 	.word	0xffffffff


	//   ....[35]....
        /*0108*/ 	.word	0xffffffff


	//   ....[36]....
        /*010c*/ 	.word	0xffffffff


	//   ....[37]....
        /*0110*/ 	.word	0xffffffff


	//   ....[38]....
        /*0114*/ 	.word	0xffffffff


	//   ....[39]....
        /*0118*/ 	.word	0xffffffff


	//   ....[40]....
        /*011c*/ 	.word	0xffffffff


	//   ....[41]....
        /*0120*/ 	.word	0xffffffff


	//   ....[42]....
        /*0124*/ 	.word	0xffffffff


	//   ....[43]....
        /*0128*/ 	.word	0xffffffff


	//   ....[44]....
        /*012c*/ 	.word	0xffffffff


	//   ....[45]....
        /*0130*/ 	.word	0xffffffff


	//   ....[46]....
        /*0134*/ 	.word	0xffffffff


	//   ....[47]....
        /*0138*/ 	.word	0xffffffff


	//   ....[48]....
        /*013c*/ 	.word	0xffffffff


	//   ....[49]....
        /*0140*/ 	.word	0xffffffff


	//   ....[50]....
        /*0144*/ 	.word	0xffffffff


	//   ....[51]....
        /*0148*/ 	.word	0xffffffff


	//   ....[52]....
        /*014c*/ 	.word	0xffffffff


	//   ....[53]....
        /*0150*/ 	.word	0xffffffff


	//   ....[54]....
        /*0154*/ 	.word	0xffffffff


	//   ....[55]....
        /*0158*/ 	.word	0xffffffff


	//   ....[56]....
        /*015c*/ 	.word	0xffffffff


	//   ....[57]....
        /*0160*/ 	.word	0xffffffff


	//   ....[58]....
        /*0164*/ 	.word	0xffffffff


	//   ....[59]....
        /*0168*/ 	.word	0xffffffff


	//   ....[60]....
        /*016c*/ 	.word	0xffffffff


	//   ....[61]....
        /*0170*/ 	.word	0xffffffff


	//   ....[62]....
        /*0174*/ 	.word	0xffffffff


	//   ....[63]....
        /*0178*/ 	.word	0xffffffff


	//   ....[64]....
        /*017c*/ 	.word	0xffffffff


	//   ....[65]....
        /*0180*/ 	.word	0xffffffff


	//   ....[66]....
        /*0184*/ 	.word	0xffffffff


	//   ....[67]....
        /*0188*/ 	.word	0xffffffff


	//   ....[68]....
        /*018c*/ 	.word	0xffffffff


	//   ....[69]....
        /*0190*/ 	.word	0xffffffff


	//   ....[70]....
        /*0194*/ 	.word	0xffffffff


	//   ....[71]....
        /*0198*/ 	.word	0xffffffff


	//   ....[72]....
        /*019c*/ 	.word	0xffffffff


	//   ....[73]....
        /*01a0*/ 	.word	0xffffffff


	//   ....[74]....
        /*01a4*/ 	.word	0xffffffff


	//   ....[75]....
        /*01a8*/ 	.word	0xffffffff


	//   ....[76]....
        /*01ac*/ 	.word	0xffffffff


	//   ....[77]....
        /*01b0*/ 	.word	0xffffffff


	//   ....[78]....
        /*01b4*/ 	.word	0xffffffff


	//   ....[79]....
        /*01b8*/ 	.word	0xffffffff


	//   ....[80]....
        /*01bc*/ 	.word	0xffffffff


	//   ....[81]....
        /*01c0*/ 	.word	0xffffffff


	//   ....[82]....
        /*01c4*/ 	.word	0xffffffff


	//   ....[83]....
        /*01c8*/ 	.word	0xffffffff


	//   ....[84]....
        /*01cc*/ 	.word	0xffffffff


	//   ....[85]....
        /*01d0*/ 	.word	0xffffffff


	//   ....[86]....
        /*01d4*/ 	.word	0xffffffff


	//   ....[87]....
        /*01d8*/ 	.word	0xffffffff


	//   ....[88]....
        /*01dc*/ 	.word	0xffffffff


	//   ....[89]....
        /*01e0*/ 	.word	0xffffffff


	//----- nvinfo : EIATTR_COOP_GROUP_INSTR_OFFSETS
	.align		4
.L_1432:
        /*01e4*/ 	.byte	0x04, 0x28
        /*01e6*/ 	.short	(.L_1434 - .L_1433)


	//   ....[0]....
.L_1433:
        /*01e8*/ 	.word	0x00000f70


	//   ....[1]....
        /*01ec*/ 	.word	0x00000fa0


	//   ....[2]....
        /*01f0*/ 	.word	0x00000fd0


	//   ....[3]....
        /*01f4*/ 	.word	0x00000ff0


	//   ....[4]....
        /*01f8*/ 	.word	0x00001000


	//   ....[5]....
        /*01fc*/ 	.word	0x00001010


	//   ....[6]....
        /*0200*/ 	.word	0x00001180


	//   ....[7]....
        /*0204*/ 	.word	0x000011b0


	//   ....[8]....
        /*0208*/ 	.word	0x000011e0


	//   ....[9]....
        /*020c*/ 	.word	0x00001210


	//   ....[10]....
        /*0210*/ 	.word	0x00001230


	//   ....[11]....
        /*0214*/ 	.word	0x00001240


	//   ....[12]....
        /*0218*/ 	.word	0x000013b0


	//   ....[13]....
        /*021c*/ 	.word	0x000013e0


	//   ....[14]....
        /*0220*/ 	.word	0x00001410


	//   ....[15]....
        /*0224*/ 	.word	0x00001440


	//   ....[16]....
        /*0228*/ 	.word	0x00001460


	//   ....[17]....
        /*022c*/ 	.word	0x00001470


	//   ....[18]....
        /*0230*/ 	.word	0x000015e0


	//   ....[19]....
        /*0234*/ 	.word	0x00001610


	//   ....[20]....
        /*0238*/ 	.word	0x00001640


	//   ....[21]....
        /*023c*/ 	.word	0x00001670


	//   ....[22]....
        /*0240*/ 	.word	0x00001690


	//   ....[23]....
        /*0244*/ 	.word	0x000016a0


	//   ....[24]....
        /*0248*/ 	.word	0x00001810


	//   ....[25]....
        /*024c*/ 	.word	0x00001850


	//   ....[26]....
        /*0250*/ 	.word	0x00001880


	//   ....[27]....
        /*0254*/ 	.word	0x000018b0


	//   ....[28]....
        /*0258*/ 	.word	0x000018d0


	//   ....[29]....
        /*025c*/ 	.word	0x000018e0


	//   ....[30]....
        /*0260*/ 	.word	0x000028c0


	//   ....[31]....
        /*0264*/ 	.word	0x000028d0


	//   ....[32]....
        /*0268*/ 	.word	0x000028e0


	//   ....[33]....
        /*026c*/ 	.word	0x000028f0


	//   ....[34]....
        /*0270*/ 	.word	0x00002900


	//   ....[35]....
        /*0274*/ 	.word	0x00002910


	//   ....[36]....
        /*0278*/ 	.word	0x00002a80


	//   ....[37]....
        /*027c*/ 	.word	0x00002ac0


	//   ....[38]....
        /*0280*/ 	.word	0x00002af0


	//   ....[39]....
        /*0284*/ 	.word	0x00002b20


	//   ....[40]....
        /*0288*/ 	.word	0x00002b30


	//   ....[41]....
        /*028c*/ 	.word	0x00002b40


	//   ....[42]....
        /*0290*/ 	.word	0x00002cc0


	//   ....[43]....
        /*0294*/ 	.word	0x00002d00


	//   ....[44]....
        /*0298*/ 	.word	0x00002d30


	//   ....[45]....
        /*029c*/ 	.word	0x00002d60


	//   ....[46]....
        /*02a0*/ 	.word	0x00002d70


	//   ....[47]....
        /*02a4*/ 	.word	0x00002d80


	//   ....[48]....
        /*02a8*/ 	.word	0x00002f00


	//   ....[49]....
        /*02ac*/ 	.word	0x00002f40


	//   ....[50]....
        /*02b0*/ 	.word	0x00002f70


	//   ....[51]....
        /*02b4*/ 	.word	0x00002fa0


	//   ....[52]....
        /*02b8*/ 	.word	0x00002fb0


	//   ....[53]....
        /*02bc*/ 	.word	0x00002fc0


	//   ....[54]....
        /*02c0*/ 	.word	0x00003140


	//   ....[55]....
        /*02c4*/ 	.word	0x00003180


	//   ....[56]....
        /*02c8*/ 	.word	0x000031b0


	//   ....[57]....
        /*02cc*/ 	.word	0x000031e0


	//   ....[58]....
        /*02d0*/ 	.word	0x00003210


	//   ....[59]....
        /*02d4*/ 	.word	0x00003220


	//   ....[60]....
        /*02d8*/ 	.word	0x00006190


	//   ....[61]....
        /*02dc*/ 	.word	0x000061c0


	//   ....[62]....
        /*02e0*/ 	.word	0x000061f0


	//   ....[63]....
        /*02e4*/ 	.word	0x00006210


	//   ....[64]....
        /*02e8*/ 	.word	0x00006220


	//   ....[65]....
        /*02ec*/ 	.word	0x00006230


	//   ....[66]....
        /*02f0*/ 	.word	0x000063a0


	//   ....[67]....
        /*02f4*/ 	.word	0x000063d0


	//   ....[68]....
        /*02f8*/ 	.word	0x00006400


	//   ....[69]....
        /*02fc*/ 	.word	0x00006430


	//   ....[70]....
        /*0300*/ 	.word	0x00006450


	//   ....[71]....
        /*0304*/ 	.word	0x00006460


	//   ....[72]....
        /*0308*/ 	.word	0x000065d0


	//   ....[73]....
        /*030c*/ 	.word	0x00006600


	//   ....[74]....
        /*0310*/ 	.word	0x00006630


	//   ....[75]....
        /*0314*/ 	.word	0x00006660


	//   ....[76]....
        /*0318*/ 	.word	0x00006680


	//   ....[77]....
        /*031c*/ 	.word	0x00006690


	//   ....[78]....
        /*0320*/ 	.word	0x00006800


	//   ....[79]....
        /*0324*/ 	.word	0x00006830


	//   ....[80]....
        /*0328*/ 	.word	0x00006860


	//   ....[81]....
        /*032c*/ 	.word	0x00006890


	//   ....[82]....
        /*0330*/ 	.word	0x000068b0


	//   ....[83]....
        /*0334*/ 	.word	0x000068c0


	//   ....[84]....
        /*0338*/ 	.word	0x00006a30


	//   ....[85]....
        /*033c*/ 	.word	0x00006a70


	//   ....[86]....
        /*0340*/ 	.word	0x00006aa0


	//   ....[87]....
        /*0344*/ 	.word	0x00006ad0


	//   ....[88]....
        /*0348*/ 	.word	0x00006af0


	//   ....[89]....
        /*034c*/ 	.word	0x00006b00


	//----- nvinfo : EIATTR_VRC_CTA_INIT_COUNT
	.align		4
.L_1434:
        /*0350*/ 	.byte	0x02, 0x4a
	.zero		1
	.zero		1


	//----- nvinfo : EIATTR_EXIT_INSTR_OFFSETS
	.align		4
        /*0354*/ 	.byte	0x04, 0x1c
        /*0356*/ 	.short	(.L_1436 - .L_1435)


	//   ....[0]....
.L_1435:
        /*0358*/ 	.word	0x00007a00


	//   ....[1]....
        /*035c*/ 	.word	0x00007aa0


	//----- nvinfo : EIATTR_MAX_THREADS
	.align		4
.L_1436:
        /*0360*/ 	.byte	0x04, 0x05
        /*0362*/ 	.short	(.L_1438 - .L_1437)
.L_1437:
        /*0364*/ 	.word	0x00000100
        /*0368*/ 	.word	0x00000001
        /*036c*/ 	.word	0x00000001


	//----- nvinfo : EIATTR_CRS_STACK_SIZE
	.align		4
.L_1438:
        /*0370*/ 	.byte	0x04, 0x1e
        /*0372*/ 	.short	(.L_1440 - .L_1439)
.L_1439:
        /*0374*/ 	.word	0x00000000


	//----- nvinfo : EIATTR_CBANK_PARAM_SIZE
	.align		4
.L_1440:
        /*0378*/ 	.byte	0x03, 0x19
        /*037a*/ 	.short	0x0071


	//----- nvinfo : EIATTR_PARAM_CBANK
	.align		4
        /*037c*/ 	.byte	0x04, 0x0a
        /*037e*/ 	.short	(.L_1442 - .L_1441)
	.align		4
.L_1441:
        /*0380*/ 	.word	index@(.nv.constant0._ZN6thrust24THRUST_300001_SM_1000_NS8cuda_cub4core6detail13_kernel_agentINS1_8__reduce11ReduceAgentINS0_12zip_iteratorIN4cuda3std3__45tupleIJNS0_6detail15normal_iteratorINS0_10device_ptrINSB_IJiiiiEEEEEEENS0_17counting_iteratorIlNS0_11use_defaultESJ_SJ_EEEEEEEPNSB_IJSF_lEEESN_lNS1_9__extrema9arg_min_fISF_l5compIEEEEJSM_SO_lN3cub18CUB_300001_SM_100013GridEvenShareIlEENSV_9GridQueueIyEESS_EEEvDpT0_)
        /*0384*/ 	.short	0x0380
        /*0386*/ 	.short	0x0071


	//----- nvinfo : EIATTR_SW_WAR
	.align		4
.L_1442:
        /*0388*/ 	.byte	0x04, 0x36
        /*038a*/ 	.short	(.L_1444 - .L_1443)
.L_1443:
        /*038c*/ 	.word	0x00000008
.L_1444:


//--------------------- .nv.info._ZN6thrust24THRUST_300001_SM_1000_NS8cuda_cub4core6detail13_kernel_agentINS1_8__reduce11ReduceAgentINS0_12zip_iteratorIN4cuda3std3__45tupleIJNS0_6detail15normal_iteratorINS0_10device_ptrINSB_IJiiiiEEEEEEENS0_17counting_iteratorIlNS0_11use_defaultESJ_SJ_EEEEEEEPNSB_IJSF_lEEESN_lNS1_9__extrema9arg_min_fISF_l5compIEEEEJSM_SO_lSS_EEEvDpT0_ --------------------------
	.section	.nv.info._ZN6thrust24THRUST_300001_SM_1000_NS8cuda_cub4core6detail13_kernel_agentINS1_8__reduce11ReduceAgentINS0_12zip_iteratorIN4cuda3std3__45tupleIJNS0_6detail15normal_iteratorINS0_10device_ptrINSB_IJiiiiEEEEEEENS0_17counting_iteratorIlNS0_11use_defaultESJ_SJ_EEEEEEEPNSB_IJSF_lEEESN_lNS1_9__extrema9arg_min_fISF_l5compIEEEEJSM_SO_lSS_EEEvDpT0_,"",@"SHT_CUDA_INFO"
	.sectionflags	@""
	.align	4


	//----- nvinfo : EIATTR_CUDA_API_VERSION
	.align		4
        /*0000*/ 	.byte	0x04, 0x37
        /*0002*/ 	.short	(.L_1446 - .L_1445)
.L_1445:
        /*0004*/ 	.word	0x00000082


	//----- nvinfo : EIATTR_KPARAM_INFO
	.align		4
.L_1446:
        /*0008*/ 	.byte	0x04, 0x17
        /*000a*/ 	.short	(.L_1448 - .L_1447)
.L_1447:
        /*000c*/ 	.word	0x00000000
        /*0010*/ 	.short	0x0003
        /*0012*/ 	.short	0x0020
        /*0014*/ 	.byte	0x00, 0xf0, 0x05, 0x00


	//----- nvinfo : EIATTR_KPARAM_INFO
	.align		4
.L_1448:
        /*0018*/ 	.byte	0x04, 0x17
        /*001a*/ 	.short	(.L_1450 - .L_1449)
.L_1449:
        /*001c*/ 	.word	0x00000000
        /*0020*/ 	.short	0x0002
        /*0022*/ 	.short	0x0018
        /*0024*/ 	.byte	0x00, 0xf0, 0x21, 0x00


	//----- nvinfo : EIATTR_KPARAM_INFO
	.align		4
.L_1450:
        /*0028*/ 	.byte	0x04, 0x17
        /*002a*/ 	.short	(.L_1452 - .L_1451)
.L_1451:
        /*002c*/ 	.word	0x00000000
        /*0030*/ 	.short	0x0001
        /*0032*/ 	.short	0x0010
        /*0034*/ 	.byte	0x00, 0xf5, 0x21, 0x00


	//----- nvinfo : EIATTR_KPARAM_INFO
	.align		4
.L_1452:
        /*0038*/ 	.byte	0x04, 0x17
        /*003a*/ 	.short	(.L_1454 - .L_1453)
.L_1453:
        /*003c*/ 	.word	0x00000000
        /*0040*/ 	.short	0x0000
        /*0042*/ 	.short	0x0000
        /*0044*/ 	.byte	0x00, 0xf0, 0x41, 0x00


	//----- nvinfo : EIATTR_SPARSE_MMA_MASK
	.align		4
.L_1454:
        /*0048*/ 	.byte	0x03, 0x50
        /*004a*/ 	.short	0x0000


	//----- nvinfo : EIATTR_MAXREG_COUNT
	.align		4
        /*004c*/ 	.byte	0x03, 0x1b
        /*004e*/ 	.short	0x00ff


	//----- nvinfo : EIATTR_NUM_BARRIERS
	.align		4
        /*0050*/ 	.byte	0x02, 0x4c
        /*0052*/ 	.byte	0x01
	.zero		1


	//----- nvinfo : EIATTR_MERCURY_ISA_VERSION
	.align		4
        /*0054*/ 	.byte	0x03, 0x5f
        /*0056*/ 	.short	0x0101


	//----- nvinfo : EIATTR_COOP_GROUP_MASK_REGIDS
	.align		4
        /*0058*/ 	.byte	0x04, 0x29
        /*005a*/ 	.short	(.L_1456 - .L_1455)


	//   ....[0]....
.L_1455:
        /*005c*/ 	.word	0xffffffff


	//   ....[1]....
        /*0060*/ 	.word	0xffffffff


	//   ....[2]....
        /*0064*/ 	.word	0xffffffff


	//   ....[3]....
        /*0068*/ 	.word	0xffffffff


	//   ....[4]....
        /*006c*/ 	.word	0xffffffff


	//   ....[5]....
        /*0070*/ 	.word	0xffffffff


	//   ....[6]....
        /*0074*/ 	.word	0xffffffff


	//   ....[7]....
        /*0078*/ 	.word	0xffffffff


	//   ....[8]....
        /*007c*/ 	.word	0xffffffff


	//   ....[9]....
        /*0080*/ 	.word	0xffffffff


	//   ....[10]....
        /*0084*/ 	.word	0xffffffff


	//   ....[11]....
        /*0088*/ 	.word	0xffffffff


	//   ....[12]....
        /*008c*/ 	.word	0xffffffff


	//   ....[13]....
        /*0090*/ 	.word	0xffffffff


	//   ....[14]....
        /*0094*/ 	.word	0xffffffff


	//   ....[15]....
        /*0098*/ 	.word	0xffffffff


	//   ....[16]....
        /*009c*/ 	.word	0xffffffff


	//   ....[17]....
        /*00a0*/ 	.word	0xffffffff


	//   ....[18]....
        /*00a4*/ 	.word	0xffffffff


	//   ....[19]....
        /*00a8*/ 	.word	0xffffffff


	//   ....[20]....
        /*00ac*/ 	.word	0xffffffff


	//   ....[21]....
        /*00b0*/ 	.word	0xffffffff


	//   ....[22]....
        /*00b4*/ 	.word	0xffffffff


	//   ....[23]....
        /*00b8*/ 	.word	0xffffffff


	//   ....[24]....
        /*00bc*/ 	.word	0xffffffff


	//   ....[25]....
        /*00c0*/ 	.word	0xffffffff


	//   ....[26]....
        /*00c4*/ 	.word	0xffffffff


	//   ....[27]....
        /*00c8*/ 	.word	0xffffffff


	//   ....[28]....
        /*00cc*/ 	.word	0xffffffff


	//   ....[29]....
        /*00d0*/ 	.word	0xffffffff


	//   ....[30]....
        /*00d4*/ 	.word	0xffffffff


	//   ....[31]....
        /*00d8*/ 	.word	0xffffffff


	//   ....[32]....
        /*00dc*/ 	.word	0xffffffff


	//   ....[33]....
        /*00e0*/ 	.word	0xffffffff


	//   ....[34]....
        /*00e4*/ 	.word	0xffffffff


	//   ....[35]....
        /*00e8*/ 	.word	0xffffffff


	//   ....[36]....
        /*00ec*/ 	.word	0xffffffff


	//   ....[37]....
        /*00f0*/ 	.word	0xffffffff


	//   ....[38]....
        /*00f4*/ 	.word	0xffffffff


	//   ....[39]....
        /*00f8*/ 	.word	0xffffffff


	//   ....[40]....
        /*00fc*/ 	.word	0xffffffff


	//   ....[41]....
        /*0100*/ 	.word	0xffffffff


	//   ....[42]....
        /*0104*/ 	.word	0xffffffff


	//   ....[43]....
        /*0108*/ 	.word	0xffffffff


	//   ....[44]....
        /*010c*/ 	.word	0xffffffff


	//   ....[45]....
        /*0110*/ 	.word	0xffffffff


	//   ....[46]....
        /*0114*/ 	.word	0xffffffff


	//   ....[47]....
        /*0118*/ 	.word	0xffffffff


	//   ....[48]....
        /*011c*/ 	.word	0xffffffff


	//   ....[49]....
        /*0120*/ 	.word	0xffffffff


	//   ....[50]....
        /*0124*/ 	.word	0xffffffff


	//   ....[51]....
        /*0128*/ 	.word	0xffffffff


	//   ....[52]....
        /*012c*/ 	.word	0xffffffff


	//   ....[53]....
        /*0130*/ 	.word	0xffffffff


	//   ....[54]....
        /*0134*/ 	.word	0xffffffff


	//   ....[55]....
        /*0138*/ 	.word	0xffffffff


	//   ....[56]....
        /*013c*/ 	.word	0xffffffff


	//   ....[57]....
        /*0140*/ 	.word	0xffffffff


	//   ....[58]....
        /*0144*/ 	.word	0xffffffff


	//   ....[59]....
        /*0148*/ 	.word	0xffffffff


	//   ....[60]....
        /*014c*/ 	.word	0xffffffff


	//   ....[61]....
        /*0150*/ 	.word	0xffffffff


	//   ....[62]....
        /*0154*/ 	.word	0xffffffff


	//   ....[63]....
        /*0158*/ 	.word	0xffffffff


	//   ....[64]....
        /*015c*/ 	.word	0xffffffff


	//   ....[65]....
        /*0160*/ 	.word	0xffffffff


	//   ....[66]....
        /*0164*/ 	.word	0xffffffff


	//   ....[67]....
        /*0168*/ 	.word	0xffffffff


	//   ....[68]....
        /*016c*/ 	.word	0xffffffff


	//   ....[69]....
        /*0170*/ 	.word	0xffffffff


	//   ....[70]....
        /*0174*/ 	.word	0xffffffff


	//   ....[71]....
        /*0178*/ 	.word	0xffffffff


	//   ....[72]....
        /*017c*/ 	.word	0xffffffff


	//   ....[73]....
        /*0180*/ 	.word	0xffffffff


	//   ....[74]....
        /*0184*/ 	.word	0xffffffff


	//   ....[75]....
        /*0188*/ 	.word	0xffffffff


	//   ....[76]....
        /*018c*/ 	.word	0xffffffff


	//   ....[77]....
        /*0190*/ 	.word	0xffffffff


	//   ....[78]....
        /*0194*/ 	.word	0xffffffff


	//   ....[79]....
        /*0198*/ 	.word	0xffffffff


	//   ....[80]....
        /*019c*/ 	.word	0xffffffff


	//   ....[81]....
        /*01a0*/ 	.word	0xffffffff


	//   ....[82]....
        /*01a4*/ 	.word	0xffffffff


	//   ....[83]....
        /*01a8*/ 	.word	0xffffffff


	//   ....[84]....
        /*01ac*/ 	.word	0xffffffff


	//   ....[85]....
        /*01b0*/ 	.word	0xffffffff


	//   ....[86]....
        /*01b4*/ 	.word	0xffffffff


	//   ....[87]....
        /*01b8*/ 	.word	0xffffffff


	//   ....[88]....
        /*01bc*/ 	.word	0xffffffff


	//   ....[89]....
        /*01c0*/ 	.word	0xffffffff


	//----- nvinfo : EIATTR_COOP_GROUP_INSTR_OFFSETS
	.align		4
.L_1456:
        /*01c4*/ 	.byte	0x04, 0x28
        /*01c6*/ 	.short	(.L_1458 - .L_1457)


	//   ....[0]....
.L_1457:
        /*01c8*/ 	.word	0x00000e90


	//   ....[1]....
        /*01cc*/ 	.word	0x00000ec0


	//   ....[2]....
        /*01d0*/ 	.word	0x00000ef0


	//   ....[3]....
        /*01d4*/ 	.word	0x00000f10


	//   ....[4]....
        /*01d8*/ 	.word	0x00000f20


	//   ....[5]....
        /*01dc*/ 	.word	0x00000f30


	//   ....[6]....
        /*01e0*/ 	.word	0x000010a0


	//   ....[7]....
        /*01e4*/ 	.word	0x000010d0


	//   ....[8]....
        /*01e8*/ 	.word	0x00001100


	//   ....[9]....
        /*01ec*/ 	.word	0x00001130


	//   ....[10]....
        /*01f0*/ 	.word	0x00001150


	//   ....[11]....
        /*01f4*/ 	.word	0x00001160


	//   ....[12]....
        /*01f8*/ 	.word	0x000012d0


	//   ....[13]....
        /*01fc*/ 	.word	0x00001300


	//   ....[14]....
        /*0200*/ 	.word	0x00001330


	//   ....[15]....
        /*0204*/ 	.word	0x00001360


	//   ....[16]....
        /*0208*/ 	.word	0x00001380


	//   ....[17]....
        /*020c*/ 	.word	0x00001390


	//   ....[18]....
        /*0210*/ 	.word	0x00001500


	//   ....[19]....
        /*0214*/ 	.word	0x00001530


	//   ....[20]....
        /*0218*/ 	.word	0x00001560


	//   ....[21]....
        /*021c*/ 	.word	0x00001590


	//   ....[22]....
        /*0220*/ 	.word	0x000015b0


	//   ....[23]....
        /*0224*/ 	.word	0x000015c0


	//   ....[24]....
        /*0228*/ 	.word	0x00001730


	//   ....[25]....
        /*022c*/ 	.word	0x00001770


	//   ....[26]....
        /*0230*/ 	.word	0x000017a0


	//   ....[27]....
        /*0234*/ 	.word	0x000017d0


	//   ....[28]....
        /*0238*/ 	.word	0x000017f0


	//   ....[29]....
        /*023c*/ 	.word	0x00001800


	//   ....[30]....
        /*0240*/ 	.word	0x00002860


	//   ....[31]....
        /*0244*/ 	.word	0x00002870


	//   ....[32]....
        /*0248*/ 	.word	0x00002880


	//   ....[33]....
        /*024c*/ 	.word	0x00002890


	//   ....[34]....
        /*0250*/ 	.word	0x000028a0


	//   ....[35]....
        /*0254*/ 	.word	0x000028b0


	//   ....[36]....
        /*0258*/ 	.word	0x00002a20


	//   ....[37]....
        /*025c*/ 	.word	0x00002a60


	//   ....[38]....
        /*0260*/ 	.word	0x00002a90


	//   ....[39]....
        /*0264*/ 	.word	0x00002ac0


	//   ....[40]....
        /*0268*/ 	.word	0x00002ad0


	//   ....[41]....
        /*026c*/ 	.word	0x00002ae0


	//   ....[42]....
        /*0270*/ 	.word	0x00002c60


	//   ....[43]....
        /*0274*/ 	.word	0x00002ca0


	//   ....[44]....
        /*0278*/ 	.word	0x00002cd0


	//   ....[45]....
        /*027c*/ 	.word	0x00002d00


	//   ....[46]....
        /*0280*/ 	.word	0x00002d10


	//   ....[47]....
        /*0284*/ 	.word	0x00002d20


	//   ....[48]....
        /*0288*/ 	.word	0x00002ea0


	//   ....[49]....
        /*028c*/ 	.word	0x00002ee0


	//   ....[50]....
        /*0290*/ 	.word	0x00002f10


	//   ....[51]....
        /*0294*/ 	.word	0x00002f40


	//   ....[52]....
        /*0298*/ 	.word	0x00002f60


	//   ....[53]....
        /*029c*/ 	.word	0x00002f70


	//   ....[54]....
        /*02a0*/ 	.word	0x000030e0


	//   ....[55]....
        /*02a4*/ 	.word	0x00003120


	//   ....[56]....
        /*02a8*/ 	.word	0x00003150


	//   ....[57]....
        /*02ac*/ 	.word	0x00003180


	//   ....[58]....
        /*02b0*/ 	.word	0x000031a0


	//   ....[59]....
        /*02b4*/ 	.word	0x000031b0


	//   ....[60]....
        /*02b8*/ 	.word	0x00005d70


	//   ....[61]....
        /*02bc*/ 	.word	0x00005da0


	//   ....[62]....
        /*02c0*/ 	.word	0x00005dd0


	//   ....[63]....
        /*02c4*/ 	.word	0x00005df0


	//   ....[64]....
        /*02c8*/ 	.word	0x00005e00


	//   ....[65]....
        /*02cc*/ 	.word	0x00005e10


	//   ....[66]....
        /*02d0*/ 	.word	0x00005f80


	//   ....[67]....
        /*02d4*/ 	.word	0x00005fb0


	//   ....[68]....
        /*02d8*/ 	.word	0x00005fe0


	//   ....[69]....
        /*02dc*/ 	.word	0x00006010


	//   ....[70]....
        /*02e0*/ 	.word	0x00006030


	//   ....[71]....
        /*02e4*/ 	.word	0x00006040


	//   ....[72]....
        /*02e8*/ 	.word	0x000061b0


	//   ....[73]....
        /*02ec*/ 	.word	0x000061e0


	//   ....[74]....
        /*02f0*/ 	.word	0x00006210


	//   ....[75]....
        /*02f4*/ 	.word	0x00006240


	//   ....[76]....
        /*02f8*/ 	.word	0x00006260


	//   ....[77]....
        /*02fc*/ 	.word	0x00006270


	//   ....[78]....
        /*0300*/ 	.word	0x000063e0


	//   ....[79]....
        /*0304*/ 	.word	0x00006410


	//   ....[80]....
        /*0308*/ 	.word	0x00006440


	//   ....[81]....
        /*030c*/ 	.word	0x00006470


	//   ....[82]....
        /*0310*/ 	.word	0x00006490


	//   ....[83]....
        /*0314*/ 	.word	0x000064a0


	//   ....[84]....
        /*0318*/ 	.word	0x00006610


	//   ....[85]....
        /*031c*/ 	.word	0x00006650


	//   ....[86]....
        /*0320*/ 	.word	0x00006680


	//   ....[87]....
        /*0324*/ 	.word	0x000066b0


	//   ....[88]....
        /*0328*/ 	.word	0x000066d0


	//   ....[89]....
        /*032c*/ 	.word	0x00006700


	//----- nvinfo : EIATTR_VRC_CTA_INIT_COUNT
	.align		4
.L_1458:
        /*0330*/ 	.byte	0x02, 0x4a
	.zero		1
	.zero		1


	//----- nvinfo : EIATTR_EXIT_INSTR_OFFSETS
	.align		4
        /*0334*/ 	.byte	0x04, 0x1c
        /*0336*/ 	.short	(.L_1460 - .L_1459)


	//   ....[0]....
.L_1459:
        /*0338*/ 	.word	0x00000040


	//   ....[1]....
        /*033c*/ 	.word	0x00007680


	//   ....[2]....
        /*0340*/ 	.word	0x000076f0


	//----- nvinfo : EIATTR_MAX_THREADS
	.align		4
.L_1460:
        /*0344*/ 	.byte	0x04, 0x05
        /*0346*/ 	.short	(.L_1462 - .L_1461)
.L_1461:
        /*0348*/ 	.word	0x00000100
        /*034c*/ 	.word	0x00000001
        /*0350*/ 	.word	0x00000001


	//----- nvinfo : EIATTR_CRS_STACK_SIZE
	.align		4
.L_1462:
        /*0354*/ 	.byte	0x04, 0x1e
        /*0356*/ 	.short	(.L_1464 - .L_1463)
.L_1463:
        /*0358*/ 	.word	0x00000000


	//----- nvinfo : EIATTR_CBANK_PARAM_SIZE
	.align		4
.L_1464:
        /*035c*/ 	.byte	0x03, 0x19
        /*035e*/ 	.short	0x0021


	//----- nvinfo : EIATTR_PARAM_CBANK
	.align		4
        /*0360*/ 	.byte	0x04, 0x0a
        /*0362*/ 	.short	(.L_1466 - .L_1465)
	.align		4
.L_1465:
        /*0364*/ 	.word	index@(.nv.constant0._ZN6thrust24THRUST_300001_SM_1000_NS8cuda_cub4core6detail13_kernel_agentINS1_8__reduce11ReduceAgentINS0_12zip_iteratorIN4cuda3std3__45tupleIJNS0_6detail15normal_iteratorINS0_10device_ptrINSB_IJiiiiEEEEEEENS0_17counting_iteratorIlNS0_11use_defaultESJ_SJ_EEEEEEEPNSB_IJSF_lEEESN_lNS1_9__extrema9arg_min_fISF_l5compIEEEEJSM_SO_lSS_EEEvDpT0_)
        /*0368*/ 	.short	0x0380
        /*036a*/ 	.short	0x0021


	//----- nvinfo : EIATTR_SW_WAR
	.align		4
.L_1466:
        /*036c*/ 	.byte	0x04, 0x36
        /*036e*/ 	.short	(.L_1468 - .L_1467)
.L_1467:
        /*0370*/ 	.word	0x00000008
.L_1468:


//--------------------- .nv.info._ZN6thrust24THRUST_300001_SM_1000_NS8cuda_cub4core6detail13_kernel_agentINS1_8__reduce11ReduceAgentIPN4cuda3std3__45tupleIJNSA_IJiiiiEEElEEESD_SC_iNS1_9__extrema9arg_min_fISB_l5compIEEEEJSD_SD_iSH_EEEvDpT0_ --------------------------
	.section	.nv.info._ZN6thrust24THRUST_300001_SM_1000_NS8cuda_cub4core6detail13_kernel_agentINS1_8__reduce11ReduceAgentIPN4cuda3std3__45tupleIJNSA_IJiiiiEEElEEESD_SC_iNS1_9__extrema9arg_min_fISB_l5compIEEEEJSD_SD_iSH_EEEvDpT0_,"",@"SHT_CUDA_INFO"
	.sectionflags	@""
	.align	4


	//----- nvinfo : EIATTR_CUDA_API_VERSION
	.align		4
        /*0000*/ 	.byte	0x04, 0x37
        /*0002*/ 	.short	(.L_1470 - .L_1469)
.L_1469:
        /*0004*/ 	.word	0x00000082


	//----- nvinfo : EIATTR_KPARAM_INFO
	.align		4
.L_1470:
        /*0008*/ 	.byte	0x04, 0x17
        /*000a*/ 	.short	(.L_1472 - .L_1471)
.L_1471:
        /*000c*/ 	.word	0x00000000
        /*0010*/ 	.short	0x0003
        /*0012*/ 	.short	0x0014
        /*0014*/ 	.byte	0x00, 0xf0, 0x05, 0x00


	//----- nvinfo : EIATTR_KPARAM_INFO
	.align		4
.L_1472:
        /*0018*/ 	.byte	0x04, 0x17
        /*001a*/ 	.short	(.L_1474 - .L_1473)
.L_1473:
        /*001c*/ 	.word	0x00000000
        /*0020*/ 	.short	0x0002
        /*0022*/ 	.short	0x0010
        /*0024*/ 	.byte	0x00, 0xf0, 0x11, 0x00


	//----- nvinfo : EIATTR_KPARAM_INFO
	.align		4
.L_1474:
        /*0028*/ 	.byte	0x04, 0x17
        /*002a*/ 	.short	(.L_1476 - .L_1475)
.L_1475:
        /*002c*/ 	.word	0x00000000
        /*0030*/ 	.short	0x0001
        /*0032*/ 	.short	0x0008
        /*0034*/ 	.byte	0x00, 0xf5, 0x21, 0x00


	//----- nvinfo : EIATTR_KPARAM_INFO
	.align		4
.L_1476:
        /*0038*/ 	.byte	0x04, 0x17
        /*003a*/ 	.short	(.L_1478 - .L_1477)
.L_1477:
        /*003c*/ 	.word	0x00000000
        /*0040*/ 	.short	0x0000
        /*0042*/ 	.short	0x0000
        /*0044*/ 	.byte	0x00, 0xf5, 0x21, 0x00


	//----- nvinfo : EIATTR_SPARSE_MMA_MASK
	.align		4
.L_1478:
        /*0048*/ 	.byte	0x03, 0x50
        /*004a*/ 	.short	0x0000


	//----- nvinfo : EIATTR_MAXREG_COUNT
	.align		4
        /*004c*/ 	.byte	0x03, 0x1b
        /*004e*/ 	.short	0x00ff


	//----- nvinfo : EIATTR_NUM_BARRIERS
	.align		4
        /*0050*/ 	.byte	0x02, 0x4c
        /*0052*/ 	.byte	0x01
	.zero		1


	//----- nvinfo : EIATTR_MERCURY_ISA_VERSION
	.align		4
        /*0054*/ 	.byte	0x03, 0x5f
        /*0056*/ 	.short	0x0101


	//----- nvinfo : EIATTR_COOP_GROUP_MASK_REGIDS
	.align		4
        /*0058*/ 	.byte	0x04, 0x29
        /*005a*/ 	.short	(.L_1480 - .L_1479)


	//   ....[0]....
.L_1479:
        /*005c*/ 	.word	0xffffffff


	//   ....[1]....
        /*0060*/ 	.word	0xffffffff


	//   ....[2]....
        /*0064*/ 	.word	0xffffffff


	//   ....[3]....
        /*0068*/ 	.word	0xffffffff


	//   ....[4]....
        /*006c*/ 	.word	0xffffffff


	//   ....[5]....
        /*0070*/ 	.word	0xffffffff


	//   ....[6]....
        /*0074*/ 	.word	0xffffffff


	//   ....[7]....
        /*0078*/ 	.word	0xffffffff


	//   ....[8]....
        /*007c*/ 	.word	0xffffffff


	//   ....[9]....
        /*0080*/ 	.word	0xffffffff


	//   ....[10]....
        /*0084*/ 	.word	0xffffffff


	//   ....[11]....
        /*0088*/ 	.word	0xffffffff


	//   ....[12]....
        /*008c*/ 	.word	0xffffffff


	//   ....[13]....
        /*0090*/ 	.word	0xffffffff


	//   ....[14]....
        /*0094*/ 	.word	0xffffffff


	//   ....[15]....
        /*0098*/ 	.word	0xffffffff


	//   ....[16]....
        /*009c*/ 	.word	0xffffffff


	//   ....[17]....
        /*00a0*/ 	.word	0xffffffff


	//   ....[18]....
        /*00a4*/ 	.word	0xffffffff


	//   ....[19]....
        /*00a8*/ 	.word	0xffffffff


	//   ....[20]....
        /*00ac*/ 	.word	0xffffffff


	//   ....[21]....
        /*00b0*/ 	.word	0xffffffff


	//   ....[22]....
        /*00b4*/ 	.word	0xffffffff


	//   ....[23]....
        /*00b8*/ 	.word	0xffffffff


	//   ....[24]....
        /*00bc*/ 	.word	0xffffffff


	//   ....[25]....
        /*00c0*/ 	.word	0xffffffff


	//   ....[26]....
        /*00c4*/ 	.word	0xffffffff


	//   ....[27]....
        /*00c8*/ 	.word	0xffffffff


	//   ....[28]....
        /*00cc*/ 	.word	0xffffffff


	//   ....[29]....
        /*00d0*/ 	.word	0xffffffff


	//   ....[30]....
        /*00d4*/ 	.word	0xffffffff


	//   ....[31]....
        /*00d8*/ 	.word	0xffffffff


	//   ....[32]....
        /*00dc*/ 	.word	0xffffffff


	//   ....[33]....
        /*00e0*/ 	.word	0xffffffff


	//   ....[34]....
        /*00e4*/ 	.word	0xffffffff


	//   ....[35]....
        /*00e8*/ 	.word	0xffffffff


	//   ....[36]....
        /*00ec*/ 	.word	0xffffffff


	//   ....[37]....
        /*00f0*/ 	.word	0xffffffff


	//   ....[38]....
        /*00f4*/ 	.word	0xffffffff


	//   ....[39]....
        /*00f8*/ 	.word	0xffffffff


	//   ....[40]....
        /*00fc*/ 	.word	0xffffffff


	//   ....[41]....
        /*0100*/ 	.word	0xffffffff


	//   ....[42]....
        /*0104*/ 	.word	0xffffffff


	//   ....[43]....
        /*0108*/ 	.word	0xffffffff


	//   ....[44]....
        /*010c*/ 	.word	0xffffffff


	//   ....[45]....
        /*0110*/ 	.word	0xffffffff


	//   ....[46]....
        /*0114*/ 	.word	0xffffffff


	//   ....[47]....
        /*0118*/ 	.word	0xffffffff


	//   ....[48]....
        /*011c*/ 	.word	0xffffffff


	//   ....[49]....
        /*0120*/ 	.word	0xffffffff


	//   ....[50]....
        /*0124*/ 	.word	0xffffffff


	//   ....[51]....
        /*0128*/ 	.word	0xffffffff


	//   ....[52]....
        /*012c*/ 	.word	0xffffffff


	//   ....[53]....
        /*0130*/ 	.word	0xffffffff


	//   ....[54]....
        /*0134*/ 	.word	0xffffffff


	//   ....[55]....
        /*0138*/ 	.word	0xffffffff


	//   ....[56]....
        /*013c*/ 	.word	0xffffffff


	//   ....[57]....
        /*0140*/ 	.word	0xffffffff


	//   ....[58]....
        /*0144*/ 	.word	0xffffffff


	//   ....[59]....
        /*0148*/ 	.word	0xffffffff


	//   ....[60]....
        /*014c*/ 	.word	0xffffffff


	//   ....[61]....
        /*0150*/ 	.word	0xffffffff


	//   ....[62]....
        /*0154*/ 	.word	0xffffffff


	//   ....[63]....
        /*0158*/ 	.word	0xffffffff


	//   ....[64]....
        /*015c*/ 	.word	0xffffffff


	//   ....[65]....
        /*0160*/ 	.word	0xffffffff


	//   ....[66]....
        /*0164*/ 	.word	0xffffffff


	//   ....[67]....
        /*0168*/ 	.word	0xffffffff


	//   ....[68]....
        /*016c*/ 	.word	0xffffffff


	//   ....[69]....
        /*0170*/ 	.word	0xffffffff


	//   ....[70]....
        /*0174*/ 	.word	0xffffffff


	//   ....[71]....
        /*0178*/ 	.word	0xffffffff


	//   ....[72]....
        /*017c*/ 	.word	0xffffffff


	//   ....[73]....
        /*0180*/ 	.word	0xffffffff


	//   ....[74]....
        /*0184*/ 	.word	0xffffffff


	//   ....[75]....
        /*0188*/ 	.word	0xffffffff


	//   ....[76]....
        /*018c*/ 	.word	0xffffffff


	//   ....[77]....
        /*0190*/ 	.word	0xffffffff


	//   ....[78]....
        /*0194*/ 	.word	0xffffffff


	//   ....[79]....
        /*0198*/ 	.word	0xffffffff


	//   ....[80]....
        /*019c*/ 	.word	0xffffffff


	//   ....[81]....
        /*01a0*/ 	.word	0xffffffff


	//   ....[82]....
        /*01a4*/ 	.word	0xffffffff


	//   ....[83]....
        /*01a8*/ 	.word	0xffffffff


	//   ....[84]....
        /*01ac*/ 	.word	0xffffffff


	//   ....[85]....
        /*01b0*/ 	.word	0xffffffff


	//   ....[86]....
        /*01b4*/ 	.word	0xffffffff


	//   ....[87]....
        /*01b8*/ 	.word	0xffffffff


	//   ....[88]....
        /*01bc*/ 	.word	0xffffffff


	//   ....[89]....
        /*01c0*/ 	.word	0xffffffff


	//----- nvinfo : EIATTR_COOP_GROUP_INSTR_OFFSETS
	.align		4
.L_1480:
        /*01c4*/ 	.byte	0x04, 0x28
        /*01c6*/ 	.short	(.L_1482 - .L_1481)


	//   ....[0]....
.L_1481:
        /*01c8*/ 	.word	0x00000d30


	//   ....[1]....
        /*01cc*/ 	.word	0x00000d60


	//   ....[2]....
        /*01d0*/ 	.word	0x00000d90


	//   ....[3]....
        /*01d4*/ 	.word	0x00000db0


	//   ....[4]....
        /*01d8*/ 	.word	0x00000dc0


	//   ....[5]....
        /*01dc*/ 	.word	0x00000dd0


	//   ....[6]....
        /*01e0*/ 	.word	0x00000f40


	//   ....[7]....
        /*01e4*/ 	.word	0x00000f70


	//   ....[8]....
        /*01e8*/ 	.word	0x00000fa0


	//   ....[9]....
        /*01ec*/ 	.word	0x00000fd0


	//   ....[10]....
        /*01f0*/ 	.word	0x00000ff0


	//   ....[11]....
        /*01f4*/ 	.word	0x00001000


	//   ....[12]....
        /*01f8*/ 	.word	0x00001170


	//   ....[13]....
        /*01fc*/ 	.word	0x000011a0


	//   ....[14]....
        /*0200*/ 	.word	0x000011d0


	//   ....[15]....
        /*0204*/ 	.word	0x00001200


	//   ....[16]....
        /*0208*/ 	.word	0x00001220


	//   ....[17]....
        /*020c*/ 	.word	0x00001230


	//   ....[18]....
        /*0210*/ 	.word	0x000013a0


	//   ....[19]....
        /*0214*/ 	.word	0x000013d0


	//   ....[20]....
        /*0218*/ 	.word	0x00001400


	//   ....[21]....
        /*021c*/ 	.word	0x00001430


	//   ....[22]....
        /*0220*/ 	.word	0x00001450


	//   ....[23]....
        /*0224*/ 	.word	0x00001460


	//   ....[24]....
        /*0228*/ 	.word	0x000015d0


	//   ....[25]....
        /*022c*/ 	.word	0x00001610


	//   ....[26]....
        /*0230*/ 	.word	0x00001640


	//   ....[27]....
        /*0234*/ 	.word	0x00001670


	//   ....[28]....
        /*0238*/ 	.word	0x00001690


	//   ....[29]....
        /*023c*/ 	.word	0x000016a0


	//   ....[30]....
        /*0240*/ 	.word	0x00002720


	//   ....[31]....
        /*0244*/ 	.word	0x00002730


	//   ....[32]....
        /*0248*/ 	.word	0x00002740


	//   ....[33]....
        /*024c*/ 	.word	0x00002750


	//   ....[34]....
        /*0250*/ 	.word	0x00002760


	//   ....[35]....
        /*0254*/ 	.word	0x00002770


	//   ....[36]....
        /*0258*/ 	.word	0x000028e0


	//   ....[37]....
        /*025c*/ 	.word	0x00002920


	//   ....[38]....
        /*0260*/ 	.word	0x00002950


	//   ....[39]....
        /*0264*/ 	.word	0x00002980


	//   ....[40]....
        /*0268*/ 	.word	0x00002990


	//   ....[41]....
        /*026c*/ 	.word	0x000029a0


	//   ....[42]....
        /*0270*/ 	.word	0x00002b20


	//   ....[43]....
        /*0274*/ 	.word	0x00002b60


	//   ....[44]....
        /*0278*/ 	.word	0x00002b90


	//   ....[45]....
        /*027c*/ 	.word	0x00002bc0


	//   ....[46]....
        /*0280*/ 	.word	0x00002bd0


	//   ....[47]....
        /*0284*/ 	.word	0x00002be0


	//   ....[48]....
        /*0288*/ 	.word	0x00002d60


	//   ....[49]....
        /*028c*/ 	.word	0x00002da0


	//   ....[50]....
        /*0290*/ 	.word	0x00002dd0


	//   ....[51]....
        /*0294*/ 	.word	0x00002e00


	//   ....[52]....
        /*0298*/ 	.word	0x00002e10


	//   ....[53]....
        /*029c*/ 	.word	0x00002e20


	//   ....[54]....
        /*02a0*/ 	.word	0x00002fa0


	//   ....[55]....
        /*02a4*/ 	.word	0x00002fe0


	//   ....[56]....
        /*02a8*/ 	.word	0x00003010


	//   ....[57]....
        /*02ac*/ 	.word	0x00003040


	//   ....[58]....
        /*02b0*/ 	.word	0x00003060


	//   ....[59]....
        /*02b4*/ 	.word	0x00003070


	//   ....[60]....
        /*02b8*/ 	.word	0x00005c90


	//   ....[61]....
        /*02bc*/ 	.word	0x00005cc0


	//   ....[62]....
        /*02c0*/ 	.word	0x00005cf0


	//   ....[63]....
        /*02c4*/ 	.word	0x00005d10


	//   ....[64]....
        /*02c8*/ 	.word	0x00005d20


	//   ....[65]....
        /*02cc*/ 	.word	0x00005d30


	//   ....[66]....
        /*02d0*/ 	.word	0x00005ea0


	//   ....[67]....
        /*02d4*/ 	.word	0x00005ed0


	//   ....[68]....
        /*02d8*/ 	.word	0x00005f00


	//   ....[69]....
        /*02dc*/ 	.word	0x00005f30


	//   ....[70]....
        /*02e0*/ 	.word	0x00005f50


	//   ....[71]....
        /*02e4*/ 	.word	0x00005f60


	//   ....[72]....
        /*02e8*/ 	.word	0x000060d0


	//   ....[73]....
        /*02ec*/ 	.word	0x00006100


	//   ....[74]....
        /*02f0*/ 	.word	0x00006130


	//   ....[75]....
        /*02f4*/ 	.word	0x00006160


	//   ....[76]....
        /*02f8*/ 	.word	0x00006180


	//   ....[77]....
        /*02fc*/ 	.word	0x00006190


	//   ....[78]....
        /*0300*/ 	.word	0x00006300


	//   ....[79]....
        /*0304*/ 	.word	0x00006340


	//   ....[80]....
        /*0308*/ 	.word	0x00006370


	//   ....[81]....
        /*030c*/ 	.word	0x000063a0


	//   ....[82]....
        /*0310*/ 	.word	0x000063b0


	//   ....[83]....
        /*0314*/ 	.word	0x000063c0


	//   ....[84]....
        /*0318*/ 	.word	0x00006530


	//   ....[85]....
        /*031c*/ 	.word	0x00006570


	//   ....[86]....
        /*0320*/ 	.word	0x000065a0


	//   ....[87]....
        /*0324*/ 	.word	0x000065d0


	//   ....[88]....
        /*0328*/ 	.word	0x000065f0


	//   ....[89]....
        /*032c*/ 	.word	0x00006620


	//----- nvinfo : EIATTR_VRC_CTA_INIT_COUNT
	.align		4
.L_1482:
        /*0330*/ 	.byte	0x02, 0x4a
	.zero		1
	.zero		1


	//----- nvinfo : EIATTR_EXIT_INSTR_OFFSETS
	.align		4
        /*0334*/ 	.byte	0x04, 0x1c
        /*0336*/ 	.short	(.L_1484 - .L_1483)


	//   ....[0]....
.L_1483:
        /*0338*/ 	.word	0x00000030


	//   ....[1]....
        /*033c*/ 	.word	0x000075c0


	//   ....[2]....
        /*0340*/ 	.word	0x00007630


	//----- nvinfo : EIATTR_MAX_THREADS
	.align		4
.L_1484:
        /*0344*/ 	.byte	0x04, 0x05
        /*0346*/ 	.short	(.L_1486 - .L_1485)
.L_1485:
        /*0348*/ 	.word	0x00000100
        /*034c*/ 	.word	0x00000001
        /*0350*/ 	.word	0x00000001


	//----- nvinfo : EIATTR_CRS_STACK_SIZE
	.align		4
.L_1486:
        /*0354*/ 	.byte	0x04, 0x1e
        /*0356*/ 	.short	(.L_1488 - .L_1487)
.L_1487:
        /*0358*/ 	.word	0x00000000


	//----- nvinfo : EIATTR_CBANK_PARAM_SIZE
	.align		4
.L_1488:
        /*035c*/ 	.byte	0x03, 0x19
        /*035e*/ 	.short	0x0015


	//----- nvinfo : EIATTR_PARAM_CBANK
	.align		4
        /*0360*/ 	.byte	0x04, 0x0a
        /*0362*/ 	.short	(.L_1490 - .L_1489)
	.align		4
.L_1489:
        /*0364*/ 	.word	index@(.nv.constant0._ZN6thrust24THRUST_300001_SM_1000_NS8cuda_cub4core6detail13_kernel_agentINS1_8__reduce11ReduceAgentIPN4cuda3std3__45tupleIJNSA_IJiiiiEEElEEESD_SC_iNS1_9__extrema9arg_min_fISB_l5compIEEEEJSD_SD_iSH_EEEvDpT0_)
        /*0368*/ 	.short	0x0380
        /*036a*/ 	.short	0x0015


	//----- nvinfo : EIATTR_SW_WAR
	.align		4
.L_1490:
        /*036c*/ 	.byte	0x04, 0x36
        /*036e*/ 	.short	(.L_1492 - .L_1491)
.L_1491:
        /*0370*/ 	.word	0x00000008
.L_1492:


//--------------------- .nv.info._ZN6thrust24THRUST_300001_SM_1000_NS8cuda_cub4core6detail13_kernel_agentINS1_8__reduce10DrainAgentIiEEJN3cub18CUB_300001_SM_10009GridQueueIjEEiEEEvDpT0_ --------------------------
	.section	.nv.info._ZN6thrust24THRUST_300001_SM_1000_NS8cuda_cub4core6detail13_kernel_agentINS1_8__reduce10DrainAgentIiEEJN3cub18CUB_300001_SM_10009GridQueueIjEEiEEEvDpT0_,"",@"SHT_CUDA_INFO"
	.sectionflags	@""
	.align	4


	//----- nvinfo : EIATTR_CUDA_API_VERSION
	.align		4
        /*0000*/ 	.byte	0x04, 0x37
        /*0002*/ 	.short	(.L_1494 - .L_1493)
.L_1493:
        /*0004*/ 	.word	0x00000082


	//----- nvinfo : EIATTR_KPARAM_INFO
	.align		4
.L_1494:
        /*0008*/ 	.byte	0x04, 0x17
        /*000a*/ 	.short	(.L_1496 - .L_1495)
.L_1495:
        /*000c*/ 	.word	0x00000000
        /*0010*/ 	.short	0x0001
        /*0012*/ 	.short	0x0008
        /*0014*/ 	.byte	0x00, 0xf0, 0x11, 0x00


	//----- nvinfo : EIATTR_KPARAM_INFO
	.align		4
.L_1496:
        /*0018*/ 	.byte	0x04, 0x17
        /*001a*/ 	.short	(.L_1498 - .L_1497)
.L_1497:
        /*001c*/ 	.word	0x00000000
        /*0020*/ 	.short	0x0000
        /*0022*/ 	.short	0x0000
        /*0024*/ 	.byte	0x00, 0xf0, 0x21, 0x00


	//----- nvinfo : EIATTR_SPARSE_MMA_MASK
	.align		4
.L_1498:
        /*0028*/ 	.byte	0x03, 0x50
        /*002a*/ 	.short	0x0000


	//----- nvinfo : EIATTR_MAXREG_COUNT
	.align		4
        /*002c*/ 	.byte	0x03, 0x1b
        /*002e*/ 	.short	0x00ff


	//----- nvinfo : EIATTR_MERCURY_ISA_VERSION
	.align		4
        /*0030*/ 	.byte	0x03, 0x5f
        /*0032*/ 	.short	0x0101


	//----- nvinfo : EIATTR_VRC_CTA_INIT_COUNT
	.align		4
        /*0034*/ 	.byte	0x02, 0x4a
	.zero		1
	.zero		1


	//----- nvinfo : EIATTR_EXIT_INSTR_OFFSETS
	.align		4
        /*0038*/ 	.byte	0x04, 0x1c
        /*003a*/ 	.short	(.L_1500 - .L_1499)


	//   ....[0]....
.L_1499:
        /*003c*/ 	.word	0x00000060


	//----- nvinfo : EIATTR_MAX_THREADS
	.align		4
.L_1500:
        /*0040*/ 	.byte	0x04, 0x05
        /*0042*/ 	.short	(.L_1502 - .L_1501)
.L_1501:
        /*0044*/ 	.word	0x00000001
        /*0048*/ 	.word	0x00000001
        /*004c*/ 	.word	0x00000001


	//----- nvinfo : EIATTR_CBANK_PARAM_SIZE
	.align		4
.L_1502:
        /*0050*/ 	.byte	0x03, 0x19
        /*0052*/ 	.short	0x000c


	//----- nvinfo : EIATTR_PARAM_CBANK
	.align		4
        /*0054*/ 	.byte	0x04, 0x0a
        /*0056*/ 	.short	(.L_1504 - .L_1503)
	.align		4
.L_1503:
        /*0058*/ 	.word	index@(.nv.constant0._ZN6thrust24THRUST_300001_SM_1000_NS8cuda_cub4core6detail13_kernel_agentINS1_8__reduce10DrainAgentIiEEJN3cub18CUB_300001_SM_10009GridQueueIjEEiEEEvDpT0_)
        /*005c*/ 	.short	0x0380
        /*005e*/ 	.short	0x000c


	//----- nvinfo : EIATTR_SW_WAR
	.align		4
.L_1504:
        /*0060*/ 	.byte	0x04, 0x36
        /*0062*/ 	.short	(.L_1506 - .L_1505)
.L_1505:
        /*0064*/ 	.word	0x00000008
.L_1506:


//--------------------- .nv.info._ZN6thrust24THRUST_300001_SM_1000_NS8cuda_cub4core6detail13_kernel_agentINS1_8__reduce11ReduceAgentINS0_12zip_iteratorIN4cuda3std3__45tupleIJNS0_6detail15normal_iteratorINS0_10device_ptrINSB_IJiiiiEEEEEEENS0_17counting_iteratorIlNS0_11use_defaultESJ_SJ_EEEEEEEPNSB_IJSF_lEEESN_iNS1_9__extrema9arg_min_fISF_l5compIEEEEJSM_SO_iN3cub18CUB_300001_SM_100013GridEvenShareIiEENSV_9GridQueueIjEESS_EEEvDpT0_ --------------------------
	.section	.nv.info._ZN6thrust24THRUST_300001_SM_1000_NS8cuda_cub4core6detail13_kernel_agentINS1_8__reduce11ReduceAgentINS0_12zip_iteratorIN4cuda3std3__45tupleIJNS0_6detail15normal_iteratorINS0_10device_ptrINSB_IJiiiiEEEEEEENS0_17counting_iteratorIlNS0_11use_defaultESJ_SJ_EEEEEEEPNSB_IJSF_lEEESN_iNS1_9__extrema9arg_min_fISF_l5compIEEEEJSM_SO_iN3cub18CUB_300001_SM_100013GridEvenShareIiEENSV_9GridQueueIjEESS_EEEvDpT0_,"",@"SHT_CUDA_INFO"
	.sectionflags	@""
	.align	4


	//----- nvinfo : EIATTR_CUDA_API_VERSION
	.align		4
        /*0000*/ 	.byte	0x04, 0x37
        /*0002*/ 	.short	(.L_1508 - .L_1507)
.L_1507:
        /*0004*/ 	.word	0x00000082


	//----- nvinfo : EIATTR_KPARAM_INFO
	.align		4
.L_1508:
        /*0008*/ 	.byte	0x04, 0x17
        /*000a*/ 	.short	(.L_1510 - .L_1509)
.L_1509:
        /*000c*/ 	.word	0x00000000
        /*0010*/ 	.short	0x0005
        /*0012*/ 	.short	0x0050
        /*0014*/ 	.byte	0x00, 0xf0, 0x05, 0x00


	//----- nvinfo : EIATTR_KPARAM_INFO
	.align		4
.L_1510:
        /*0018*/ 	.byte	0x04, 0x17
        /*001a*/ 	.short	(.L_1512 - .L_1511)
.L_1511:
        /*001c*/ 	.word	0x00000000
        /*0020*/ 	.short	0x0004
        /*0022*/ 	.short	0x0048
        /*0024*/ 	.byte	0x00, 0xf0, 0x21, 0x00


	//----- nvinfo : EIATTR_KPARAM_INFO
	.align		4
.L_1512:
        /*0028*/ 	.byte	0x04, 0x17
        /*002a*/ 	.short	(.L_1514 - .L_1513)
.L_1513:
        /*002c*/ 	.word	0x00000000
        /*0030*/ 	.short	0x0003
        /*0032*/ 	.short	0x001c
        /*0034*/ 	.byte	0x00, 0xf0, 0xa1, 0x00


	//----- nvinfo : EIATTR_KPARAM_INFO
	.align		4
.L_1514:
        /*0038*/ 	.byte	0x04, 0x17
        /*003a*/ 	.short	(.L_1516 - .L_1515)
.L_1515:
        /*003c*/ 	.word	0x00000000
        /*0040*/ 	.short	0x0002
        /*0042*/ 	.short	0x0018
        /*0044*/ 	.byte	0x00, 0xf0, 0x11, 0x00


	//----- nvinfo : EIATTR_KPARAM_INFO
	.align		4
.L_1516:
        /*0048*/ 	.byte	0x04, 0x17
        /*004a*/ 	.short	(.L_1518 - .L_1517)
.L_1517:
        /*004c*/ 	.word	0x00000000
        /*0050*/ 	.short	0x0001
        /*0052*/ 	.short	0x0010
        /*0054*/ 	.byte	0x00, 0xf5, 0x21, 0x00


	//----- nvinfo : EIATTR_KPARAM_INFO
	.align		4
.L_1518:
        /*0058*/ 	.byte	0x04, 0x17
        /*005a*/ 	.short	(.L_1520 - .L_1519)
.L_1519:
        /*005c*/ 	.word	0x00000000
        /*0060*/ 	.short	0x0000
        /*0062*/ 	.short	0x0000
        /*0064*/ 	.byte	0x00, 0xf0, 0x41, 0x00


	//----- nvinfo : EIATTR_SPARSE_MMA_MASK
	.align		4
.L_1520:
        /*0068*/ 	.byte	0x03, 0x50
        /*006a*/ 	.short	0x0000


	//----- nvinfo : EIATTR_MAXREG_COUNT
	.align		4
        /*006c*/ 	.byte	0x03, 0x1b
        /*006e*/ 	.short	0x00ff


	//----- nvinfo : EIATTR_NUM_BARRIERS
	.align		4
        /*0070*/ 	.byte	0x02, 0x4c
        /*0072*/ 	.byte	0x01
	.zero		1


	//----- nvinfo : EIATTR_MERCURY_ISA_VERSION
	.align		4
        /*0074*/ 	.byte	0x03, 0x5f
        /*0076*/ 	.short	0x0101


	//----- nvinfo : EIATTR_COOP_GROUP_MASK_REGIDS
	.align		4
        /*0078*/ 	.byte	0x04, 0x29
        /*007a*/ 	.short	(.L_1522 - .L_1521)


	//   ....[0]....
.L_1521:
        /*007c*/ 	.word	0xffffffff


	//   ....[1]....
        /*0080*/ 	.word	0xffffffff


	//   ....[2]....
        /*0084*/ 	.word	0xffffffff


	//   ....[3]....
        /*0088*/ 	.word	0xffffffff


	//   ....[4]....
        /*008c*/ 	.word	0xffffffff


	//   ....[5]....
        /*0090*/ 	.word	0xffffffff


	//   ....[6]....
        /*0094*/ 	.word	0xffffffff


	//   ....[7]....
        /*0098*/ 	.word	0xffffffff


	//   ....[8]....
        /*009c*/ 	.word	0xffffffff


	//   ....[9]....
        /*00a0*/ 	.word	0xffffffff


	//   ....[10]....
        /*00a4*/ 	.word	0xffffffff


	//   ....[11]....
        /*00a8*/ 	.word	0xffffffff


	//   ....[12]....
        /*00ac*/ 	.word	0xffffffff


	//   ....[13]....
        /*00b0*/ 	.word	0xffffffff


	//   ....[14]....
        /*00b4*/ 	.word	0xffffffff


	//   ....[15]....
        /*00b8*/ 	.word	0xffffffff


	//   ....[16]....
        /*00bc*/ 	.word	0xffffffff


	//   ....[17]....
        /*00c0*/ 	.word	0xffffffff


	//   ....[18]....
        /*00c4*/ 	.word	0xffffffff


	//   ....[19]....
        /*00c8*/ 	.word	0xffffffff


	//   ....[20]....
        /*00cc*/ 	.word	0xffffffff


	//   ....[21]....
        /*00d0*/ 	.word	0xffffffff


	//   ....[22]....
        /*00d4*/ 	.word	0xffffffff


	//   ....[23]....
        /*00d8*/ 	.word	0xffffffff


	//   ....[24]....
        /*00dc*/ 	.word	0xffffffff


	//   ....[25]....
        /*00e0*/ 	.word	0xffffffff


	//   ....[26]....
        /*00e4*/ 	.word	0xffffffff


	//   ....[27]....
        /*00e8*/ 	.word	0xffffffff


	//   ....[28]....
        /*00ec*/ 	.word	0xffffffff


	//   ....[29]....
        /*00f0*/ 	.word	0xffffffff


	//   ....[30]....
        /*00f4*/ 	.word	0xffffffff


	//   ....[31]....
        /*00f8*/ 	.word	0xffffffff


	//   ....[32]....
        /*00fc*/ 	.word	0xffffffff


	//   ....[33]....
        /*0100*/ 	.word	0xffffffff


	//   ....[34]....
        /*0104*/ 	.word	0xffffffff


	//   ....[35]....
        /*0108*/ 	.word	0xffffffff


	//   ....[36]....
        /*010c*/ 	.word	0xffffffff


	//   ....[37]....
        /*0110*/ 	.word	0xffffffff


	//   ....[38]....
        /*0114*/ 	.word	0xffffffff


	//   ....[39]....
        /*0118*/ 	.word	0xffffffff


	//   ....[40]....
        /*011c*/ 	.word	0xffffffff


	//   ....[41]....
        /*0120*/ 	.word	0xffffffff


	//   ....[42]....
        /*0124*/ 	.word	0xffffffff


	//   ....[43]....
        /*0128*/ 	.word	0xffffffff


	//   ....[44]....
        /*012c*/ 	.word	0xffffffff


	//   ....[45]....
        /*0130*/ 	.word	0xffffffff


	//   ....[46]....
        /*0134*/ 	.word	0xffffffff


	//   ....[47]....
        /*0138*/ 	.word	0xffffffff


	//   ....[48]....
        /*013c*/ 	.word	0xffffffff


	//   ....[49]....
        /*0140*/ 	.word	0xffffffff


	//   ....[50]....
        /*0144*/ 	.word	0xffffffff


	//   ....[51]....
        /*0148*/ 	.word	0xffffffff


	//   ....[52]....
        /*014c*/ 	.word	0xffffffff


	//   ....[53]....
        /*0150*/ 	.word	0xffffffff


	//   ....[54]....
        /*0154*/ 	.word	0xffffffff


	//   ....[55]....
        /*0158*/ 	.word	0xffffffff


	//   ....[56]....
        /*015c*/ 	.word	0xffffffff


	//   ....[57]....
        /*0160*/ 	.word	0xffffffff


	//   ....[58]....
        /*0164*/ 	.word	0xffffffff


	//   ....[59]....
        /*0168*/ 	.word	0xffffffff


	//   ....[60]....
        /*016c*/ 	.word	0xffffffff


	//   ....[61]....
        /*0170*/ 	.word	0xffffffff


	//   ....[62]....
        /*0174*/ 	.word	0xffffffff


	//   ....[63]....
        /*0178*/ 	.word	0xffffffff


	//   ....[64]....
        /*017c*/ 	.word	0xffffffff


	//   ....[65]....
        /*0180*/ 	.word	0xffffffff


	//   ....[66]....
        /*0184*/ 	.word	0xffffffff


	//   ....[67]....
        /*0188*/ 	.word	0xffffffff


	//   ....[68]....
        /*018c*/ 	.word	0xffffffff


	//   ....[69]....
        /*0190*/ 	.word	0xffffffff


	//   ....[70]....
        /*0194*/ 	.word	0xffffffff


	//   ....[71]....
        /*0198*/ 	.word	0xffffffff


	//   ....[72]....
        /*019c*/ 	.word	0xffffffff


	//   ....[73]....
        /*01a0*/ 	.word	0xffffffff


	//   ....[74]....
        /*01a4*/ 	.word	0xffffffff


	//   ....[75]....
        /*01a8*/ 	.word	0xffffffff


	//   ....[76]....
        /*01ac*/ 	.word	0xffffffff


	//   ....[77]....
        /*01b0*/ 	.word	0xffffffff


	//   ....[78]....
        /*01b4*/ 	.word	0xffffffff


	//   ....[79]....
        /*01b8*/ 	.word	0xffffffff


	//   ....[80]....
        /*01bc*/ 	.word	0xffffffff


	//   ....[81]....
        /*01c0*/ 	.word	0xffffffff


	//   ....[82]....
        /*01c4*/ 	.word	0xffffffff


	//   ....[83]....
        /*01c8*/ 	.word	0xffffffff


	//   ....[84]....
        /*01cc*/ 	.word	0xffffffff


	//   ....[85]....
        /*01d0*/ 	.word	0xffffffff


	//   ....[86]....
        /*01d4*/ 	.word	0xffffffff


	//   ....[87]....
        /*01d8*/ 	.word	0xffffffff


	//   ....[88]....
        /*01dc*/ 	.word	0xffffffff


	//   ....[89]....
        /*01e0*/ 	.word	0xffffffff


	//----- nvinfo : EIATTR_COOP_GROUP_INSTR_OFFSETS
	.align		4
.L_1522:
        /*01e4*/ 	.byte	0x04, 0x28
        /*01e6*/ 	.short	(.L_1524 - .L_1523)


	//   ....[0]....
.L_1523:
        /*01e8*/ 	.word	0x00000e70


	//   ....[1]....
        /*01ec*/ 	.word	0x00000ea0


	//   ....[2]....
        /*01f0*/ 	.word	0x00000ed0


	//   ....[3]....
        /*01f4*/ 	.word	0x00000ef0


	//   ....[4]....
        /*01f8*/ 	.word	0x00000f00


	//   ....[5]....
        /*01fc*/ 	.word	0x00000f10


	//   ....[6]....
        /*0200*/ 	.word	0x00001080


	//   ....[7]....
        /*0204*/ 	.word	0x000010b0


	//   ....[8]....
        /*0208*/ 	.word	0x000010e0


	//   ....[9]....
        /*020c*/ 	.word	0x00001110


	//   ....[10]....
        /*0210*/ 	.word	0x00001130


	//   ....[11]....
        /*0214*/ 	.word	0x00001140


	//   ....[12]....
        /*0218*/ 	.word	0x000012b0


	//   ....[13]....
        /*021c*/ 	.word	0x000012e0


	//   ....[14]....
        /*0220*/ 	.word	0x00001310


	//   ....[15]....
        /*0224*/ 	.word	0x00001340


	//   ....[16]....
        /*0228*/ 	.word	0x00001360


	//   ....[17]....
        /*022c*/ 	.word	0x00001370


	//   ....[18]....
        /*0230*/ 	.word	0x000014e0


	//   ....[19]....
        /*0234*/ 	.word	0x00001510


	//   ....[20]....
        /*0238*/ 	.word	0x00001540


	//   ....[21]....
        /*023c*/ 	.word	0x00001570


	//   ....[22]....
        /*0240*/ 	.word	0x00001590


	//   ....[23]....
        /*0244*/ 	.word	0x000015a0


	//   ....[24]....
        /*0248*/ 	.word	0x00001710


	//   ....[25]....
        /*024c*/ 	.word	0x00001750


	//   ....[26]....
        /*0250*/ 	.word	0x00001780


	//   ....[27]....
        /*0254*/ 	.word	0x000017b0


	//   ....[28]....
        /*0258*/ 	.word	0x000017d0


	//   ....[29]....
        /*025c*/ 	.word	0x00001800


	//   ....[30]....
        /*0260*/ 	.word	0x00002800


	//   ....[31]....
        /*0264*/ 	.word	0x00002810


	//   ....[32]....
        /*0268*/ 	.word	0x00002820


	//   ....[33]....
        /*026c*/ 	.word	0x00002830


	//   ....[34]....
        /*0270*/ 	.word	0x00002840


	//   ....[35]....
        /*0274*/ 	.word	0x00002850


	//   ....[36]....
        /*0278*/ 	.word	0x000029c0


	//   ....[37]....
        /*027c*/ 	.word	0x00002a00


	//   ....[38]....
        /*0280*/ 	.word	0x00002a30


	//   ....[39]....
        /*0284*/ 	.word	0x00002a60


	//   ....[40]....
        /*0288*/ 	.word	0x00002a70


	//   ....[41]....
        /*028c*/ 	.word	0x00002a80


	//   ....[42]....
        /*0290*/ 	.word	0x00002c00


	//   ....[43]....
        /*0294*/ 	.word	0x00002c40


	//   ....[44]....
        /*0298*/ 	.word	0x00002c70


	//   ....[45]....
        /*029c*/ 	.word	0x00002ca0


	//   ....[46]....
        /*02a0*/ 	.word	0x00002cb0


	//   ....[47]....
        /*02a4*/ 	.word	0x00002cc0


	//   ....[48]....
        /*02a8*/ 	.word	0x00002e40


	//   ....[49]....
        /*02ac*/ 	.word	0x00002e80


	//   ....[50]....
        /*02b0*/ 	.word	0x00002eb0


	//   ....[51]....
        /*02b4*/ 	.word	0x00002ee0


	//   ....[52]....
        /*02b8*/ 	.word	0x00002ef0


	//   ....[53]....
        /*02bc*/ 	.word	0x00002f00


	//   ....[54]....
        /*02c0*/ 	.word	0x00003080


	//   ....[55]....
        /*02c4*/ 	.word	0x000030c0


	//   ....[56]....
        /*02c8*/ 	.word	0x000030f0


	//   ....[57]....
        /*02cc*/ 	.word	0x00003120


	//   ....[58]....
        /*02d0*/ 	.word	0x00003150


	//   ....[59]....
        /*02d4*/ 	.word	0x00003160


	//   ....[60]....
        /*02d8*/ 	.word	0x00005f90


	//   ....[61]....
        /*02dc*/ 	.word	0x00005fc0


	//   ....[62]....
        /*02e0*/ 	.word	0x00005ff0


	//   ....[63]....
        /*02e4*/ 	.word	0x00006010


	//   ....[64]....
        /*02e8*/ 	.word	0x00006020


	//   ....[65]....
        /*02ec*/ 	.word	0x00006030


	//   ....[66]....
        /*02f0*/ 	.word	0x000061a0


	//   ....[67]....
        /*02f4*/ 	.word	0x000061d0


	//   ....[68]....
        /*02f8*/ 	.word	0x00006200


	//   ....[69]....
        /*02fc*/ 	.word	0x00006230


	//   ....[70]....
        /*0300*/ 	.word	0x00006250


	//   ....[71]....
        /*0304*/ 	.word	0x00006260


	//   ....[72]....
        /*0308*/ 	.word	0x000063d0


	//   ....[73]....
        /*030c*/ 	.word	0x00006400


	//   ....[74]....
        /*0310*/ 	.word	0x00006430


	//   ....[75]....
        /*0314*/ 	.word	0x00006460


	//   ....[76]....
        /*0318*/ 	.word	0x00006480


	//   ....[77]....
        /*031c*/ 	.word	0x00006490


	//   ....[78]....
        /*0320*/ 	.word	0x00006600


	//   ....[79]....
        /*0324*/ 	.word	0x00006630


	//   ....[80]....
        /*0328*/ 	.word	0x00006660


	//   ....[81]....
        /*032c*/ 	.word	0x00006690


	//   ....[82]....
        /*0330*/ 	.word	0x000066b0


	//   ....[83]....
        /*0334*/ 	.word	0x000066c0


	//   ....[84]....
        /*0338*/ 	.word	0x00006830


	//   ....[85]....
        /*033c*/ 	.word	0x00006870


	//   ....[86]....
        /*0340*/ 	.word	0x000068a0


	//   ....[87]....
        /*0344*/ 	.word	0x000068d0


	//   ....[88]....
        /*0348*/ 	.word	0x000068f0


	//   ....[89]....
        /*034c*/ 	.word	0x00006920


	//----- nvinfo : EIATTR_VRC_CTA_INIT_COUNT
	.align		4
.L_1524:
        /*0350*/ 	.byte	0x02, 0x4a
	.zero		1
	.zero		1


	//----- nvinfo : EIATTR_EXIT_INSTR_OFFSETS
	.align		4
        /*0354*/ 	.byte	0x04, 0x1c
        /*0356*/ 	.short	(.L_1526 - .L_1525)


	//   ....[0]....
.L_1525:
        /*0358*/ 	.word	0x00007860


	//   ....[1]....
        /*035c*/ 	.word	0x000078f0


	//----- nvinfo : EIATTR_MAX_THREADS
	.align		4
.L_1526:
        /*0360*/ 	.byte	0x04, 0x05
        /*0362*/ 	.short	(.L_1528 - .L_1527)
.L_1527:
        /*0364*/ 	.word	0x00000100
        /*0368*/ 	.word	0x00000001
        /*036c*/ 	.word	0x00000001


	//----- nvinfo : EIATTR_CRS_STACK_SIZE
	.align		4
.L_1528:
        /*0370*/ 	.byte	0x04, 0x1e
        /*0372*/ 	.short	(.L_1530 - .L_1529)
.L_1529:
        /*0374*/ 	.word	0x00000000


	//----- nvinfo : EIATTR_CBANK_PARAM_SIZE
	.align		4
.L_1530:
        /*0378*/ 	.byte	0x03, 0x19
        /*037a*/ 	.short	0x0051


	//----- nvinfo : EIATTR_PARAM_CBANK
	.align		4
        /*037c*/ 	.byte	0x04, 0x0a
        /*037e*/ 	.short	(.L_1532 - .L_1531)
	.align		4
.L_1531:
        /*0380*/ 	.word	index@(.nv.constant0._ZN6thrust24THRUST_300001_SM_1000_NS8cuda_cub4core6detail13_kernel_agentINS1_8__reduce11ReduceAgentINS0_12zip_iteratorIN4cuda3std3__45tupleIJNS0_6detail15normal_iteratorINS0_10device_ptrINSB_IJiiiiEEEEEEENS0_17counting_iteratorIlNS0_11use_defaultESJ_SJ_EEEEEEEPNSB_IJSF_lEEESN_iNS1_9__extrema9arg_min_fISF_l5compIEEEEJSM_SO_iN3cub18CUB_300001_SM_100013GridEvenShareIiEENSV_9GridQueueIjEESS_EEEvDpT0_)
        /*0384*/ 	.short	0x0380
        /*0386*/ 	.short	0x0051


	//----- nvinfo : EIATTR_SW_WAR
	.align		4
.L_1532:
        /*0388*/ 	.byte	0x04, 0x36
        /*038a*/ 	.short	(.L_1534 - .L_1533)
.L_1533:
        /*038c*/ 	.word	0x00000008
.L_1534:


//--------------------- .nv.info._ZN6thrust24THRUST_300001_SM_1000_NS8cuda_cub4core6detail13_kernel_agentINS1_8__reduce11ReduceAgentINS0_12zip_iteratorIN4cuda3std3__45tupleIJNS0_6detail15normal_iteratorINS0_10device_ptrINSB_IJiiiiEEEEEEENS0_17counting_iteratorIlNS0_11use_defaultESJ_SJ_EEEEEEEPNSB_IJSF_lEEESN_iNS1_9__extrema9arg_min_fISF_l5compIEEEEJSM_SO_iSS_EEEvDpT0_ --------------------------
	.section	.nv.info._ZN6thrust24THRUST_300001_SM_1000_NS8cuda_cub4core6detail13_kernel_agentINS1_8__reduce11ReduceAgentINS0_12zip_iteratorIN4cuda3std3__45tupleIJNS0_6detail15normal_iteratorINS0_10device_ptrINSB_IJiiiiEEEEEEENS0_17counting_iteratorIlNS0_11use_defaultESJ_SJ_EEEEEEEPNSB_IJSF_lEEESN_iNS1_9__extrema9arg_min_fISF_l5compIEEEEJSM_SO_iSS_EEEvDpT0_,"",@"SHT_CUDA_INFO"
	.sectionflags	@""
	.align	4


	//----- nvinfo : EIATTR_CUDA_API_VERSION
	.align		4
        /*0000*/ 	.byte	0x04, 0x37
        /*0002*/ 	.short	(.L_1536 - .L_1535)
.L_1535:
        /*0004*/ 	.word	0x00000082


	//----- nvinfo : EIATTR_KPARAM_INFO
	.align		4
.L_1536:
        /*0008*/ 	.byte	0x04, 0x17
        /*000a*/ 	.short	(.L_1538 - .L_1537)
.L_1537:
        /*000c*/ 	.word	0x00000000
        /*0010*/ 	.short	0x0003
        /*0012*/ 	.short	0x001c
        /*0014*/ 	.byte	0x00, 0xf0, 0x05, 0x00


	//----- nvinfo : EIATTR_KPARAM_INFO
	.align		4
.L_1538:
        /*0018*/ 	.byte	0x04, 0x17
        /*001a*/ 	.short	(.L_1540 - .L_1539)
.L_1539:
        /*001c*/ 	.word	0x00000000
        /*0020*/ 	.short	0x0002
        /*0022*/ 	.short	0x0018
        /*0024*/ 	.byte	0x00, 0xf0, 0x11, 0x00


	//----- nvinfo : EIATTR_KPARAM_INFO
	.align		4
.L_1540:
        /*0028*/ 	.byte	0x04, 0x17
        /*002a*/ 	.short	(.L_1542 - .L_1541)
.L_1541:
        /*002c*/ 	.word	0x00000000
        /*0030*/ 	.short	0x0001
        /*0032*/ 	.short	0x0010
        /*0034*/ 	.byte	0x00, 0xf5, 0x21, 0x00


	//----- nvinfo : EIATTR_KPARAM_INFO
	.align		4
.L_1542:
        /*0038*/ 	.byte	0x04, 0x17
        /*003a*/ 	.short	(.L_1544 - .L_1543)
.L_1543:
        /*003c*/ 	.word	0x00000000
        /*0040*/ 	.short	0x0000
        /*0042*/ 	.short	0x0000
        /*0044*/ 	.byte	0x00, 0xf0, 0x41, 0x00


	//----- nvinfo : EIATTR_SPARSE_MMA_MASK
	.align		4
.L_1544:
        /*0048*/ 	.byte	0x03, 0x50
        /*004a*/ 	.short	0x0000


	//----- nvinfo : EIATTR_MAXREG_COUNT
	.align		4
        /*004c*/ 	.byte	0x03, 0x1b
        /*004e*/ 	.short	0x00ff


	//----- nvinfo : EIATTR_NUM_BARRIERS
	.align		4
        /*0050*/ 	.byte	0x02, 0x4c
        /*0052*/ 	.byte	0x01
	.zero		1


	//----- nvinfo : EIATTR_MERCURY_ISA_VERSION
	.align		4
        /*0054*/ 	.byte	0x03, 0x5f
        /*0056*/ 	.short	0x0101


	//----- nvinfo : EIATTR_COOP_GROUP_MASK_REGIDS
	.align		4
        /*0058*/ 	.byte	0x04, 0x29
        /*005a*/ 	.short	(.L_1546 - .L_1545)


	//   ....[0]....
.L_1545:
        /*005c*/ 	.word	0xffffffff


	//   ....[1]....
        /*0060*/ 	.word	0xffffffff


	//   ....[2]....
        /*0064*/ 	.word	0xffffffff


	//   ....[3]....
        /*0068*/ 	.word	0xffffffff


	//   ....[4]....
        /*006c*/ 	.word	0xffffffff


	//   ....[5]....
        /*0070*/ 	.word	0xffffffff


	//   ....[6]....
        /*0074*/ 	.word	0xffffffff


	//   ....[7]....
        /*0078*/ 	.word	0xffffffff


	//   ....[8]....
        /*007c*/ 	.word	0xffffffff


	//   ....[9]....
        /*0080*/ 	.word	0xffffffff


	//   ....[10]....
        /*0084*/ 	.word	0xffffffff


	//   ....[11]....
        /*0088*/ 	.word	0xffffffff


	//   ....[12]....
        /*008c*/ 	.word	0xffffffff


	//   ....[13]....
        /*0090*/ 	.word	0xffffffff


	//   ....[14]....
        /*0094*/ 	.word	0xffffffff


	//   ....[15]....
        /*0098*/ 	.word	0xffffffff


	//   ....[16]....
        /*009c*/ 	.word	0xffffffff


	//   ....[17]....
        /*00a0*/ 	.word	0xffffffff


	//   ....[18]....
        /*00a4*/ 	.word	0xffffffff


	//   ....[19]....
        /*00a8*/ 	.word	0xffffffff


	//   ....[20]....
        /*00ac*/ 	.word	0xffffffff


	//   ....[21]....
        /*00b0*/ 	.word	0xffffffff


	//   ....[22]....
        /*00b4*/ 	.word	0xffffffff


	//   ....[23]....
        /*00b8*/ 	.word	0xffffffff


	//   ....[24]....
        /*00bc*/ 	.word	0xffffffff


	//   ....[25]....
        /*00c0*/ 	.word	0xffffffff


	//   ....[26]....
        /*00c4*/ 	.word	0xffffffff


	//   ....[27]....
        /*00c8*/ 	.word	0xffffffff


	//   ....[28]....
        /*00cc*/ 	.word	0xffffffff


	//   ....[29]....
        /*00d0*/ 	.word	0xffffffff


	//   ....[30]....
        /*00d4*/ 	.word	0xffffffff


	//   ....[31]....
        /*00d8*/ 	.word	0xffffffff


	//   ....[32]....
        /*00dc*/ 	.word	0xffffffff


	//   ....[33]....
        /*00e0*/ 	.word	0xffffffff


	//   ....[34]....
        /*00e4*/ 	.word	0xffffffff


	//   ....[35]....
        /*00e8*/ 	.word	0xffffffff


	//   ....[36]....
        /*00ec*/ 	.word	0xffffffff


	//   ....[37]....
        /*00f0*/ 	.word	0xffffffff


	//   ....[38]....
        /*00f4*/ 	.word	0xffffffff


	//   ....[39]....
        /*00f8*/ 	.word	0xffffffff


	//   ....[40]....
        /*00fc*/ 	.word	0xffffffff


	//   ....[41]....
        /*0100*/ 	.word	0xffffffff


	//   ....[42]....
        /*0104*/ 	.word	0xffffffff


	//   ....[43]....
        /*0108*/ 	.word	0xffffffff


	//   ....[44]....
        /*010c*/ 	.word	0xffffffff


	//   ....[45]....
        /*0110*/ 	.word	0xffffffff


	//   ....[46]....
        /*0114*/ 	.word	0xffffffff


	//   ....[47]....
        /*0118*/ 	.word	0xffffffff


	//   ....[48]....
        /*011c*/ 	.word	0xffffffff


	//   ....[49]....
        /*0120*/ 	.word	0xffffffff


	//   ....[50]....
        /*0124*/ 	.word	0xffffffff


	//   ....[51]....
        /*0128*/ 	.word	0xffffffff


	//   ....[52]....
        /*012c*/ 	.word	0xffffffff


	//   ....[53]....
        /*0130*/ 	.word	0xffffffff


	//   ....[54]....
        /*0134*/ 	.word	0xffffffff


	//   ....[55]....
        /*0138*/ 	.word	0xffffffff


	//   ....[56]....
        /*013c*/ 	.word	0xffffffff


	//   ....[57]....
        /*0140*/ 	.word	0xffffffff


	//   ....[58]....
        /*0144*/ 	.word	0xffffffff


	//   ....[59]....
        /*0148*/ 	.word	0xffffffff


	//   ....[60]....
        /*014c*/ 	.word	0xffffffff


	//   ....[61]....
        /*0150*/ 	.word	0xffffffff


	//   ....[62]....
        /*0154*/ 	.word	0xffffffff


	//   ....[63]....
        /*0158*/ 	.word	0xffffffff


	//   ....[64]....
        /*015c*/ 	.word	0xffffffff


	//   ....[65]....
        /*0160*/ 	.word	0xffffffff


	//   ....[66]....
        /*0164*/ 	.word	0xffffffff


	//   ....[67]....
        /*0168*/ 	.word	0xffffffff


	//   ....[68]....
        /*016c*/ 	.word	0xffffffff


	//   ....[69]....
        /*0170*/ 	.word	0xffffffff


	//   ....[70]....
        /*0174*/ 	.word	0xffffffff


	//   ....[71]....
        /*0178*/ 	.word	0xffffffff


	//   ....[72]....
        /*017c*/ 	.word	0xffffffff


	//   ....[73]....
        /*0180*/ 	.word	0xffffffff


	//   ....[74]....
        /*0184*/ 	.word	0xffffffff


	//   ....[75]....
        /*0188*/ 	.word	0xffffffff


	//   ....[76]....
        /*018c*/ 	.word	0xffffffff


	//   ....[77]....
        /*0190*/ 	.word	0xffffffff


	//   ....[78]....
        /*0194*/ 	.word	0xffffffff


	//   ....[79]....
        /*0198*/ 	.word	0xffffffff


	//   ....[80]....
        /*019c*/ 	.word	0xffffffff


	//   ....[81]....
        /*01a0*/ 	.word	0xffffffff


	//   ....[82]....
        /*01a4*/ 	.word	0xffffffff


	//   ....[83]....
        /*01a8*/ 	.word	0xffffffff


	//   ....[84]....
        /*01ac*/ 	.word	0xffffffff


	//   ....[85]....
        /*01b0*/ 	.word	0xffffffff


	//   ....[86]....
        /*01b4*/ 	.word	0xffffffff


	//   ....[87]....
        /*01b8*/ 	.word	0xffffffff


	//   ....[88]....
        /*01bc*/ 	.word	0xffffffff


	//   ....[89]....
        /*01c0*/ 	.word	0xffffffff


	//----- nvinfo : EIATTR_COOP_GROUP_INSTR_OFFSETS
	.align		4
.L_1546:
        /*01c4*/ 	.byte	0x04, 0x28
        /*01c6*/ 	.short	(.L_1548 - .L_1547)


	//   ....[0]....
.L_1547:
        /*01c8*/ 	.word	0x00000e70


	//   ....[1]....
        /*01cc*/ 	.word	0x00000ea0


	//   ....[2]....
        /*01d0*/ 	.word	0x00000ed0


	//   ....[3]....
        /*01d4*/ 	.word	0x00000ef0


	//   ....[4]....
        /*01d8*/ 	.word	0x00000f00


	//   ....[5]....
        /*01dc*/ 	.word	0x00000f10


	//   ....[6]....
        /*01e0*/ 	.word	0x00001080


	//   ....[7]....
        /*01e4*/ 	.word	0x000010b0


	//   ....[8]....
        /*01e8*/ 	.word	0x000010e0


	//   ....[9]....
        /*01ec*/ 	.word	0x00001110


	//   ....[10]....
        /*01f0*/ 	.word	0x00001130


	//   ....[11]....
        /*01f4*/ 	.word	0x00001140


	//   ....[12]....
        /*01f8*/ 	.word	0x000012b0


	//   ....[13]....
        /*01fc*/ 	.word	0x000012e0


	//   ....[14]....
        /*0200*/ 	.word	0x00001310


	//   ....[15]....
        /*0204*/ 	.word	0x00001340


	//   ....[16]....
        /*0208*/ 	.word	0x00001360


	//   ....[17]....
        /*020c*/ 	.word	0x00001370


	//   ....[18]....
        /*0210*/ 	.word	0x000014e0


	//   ....[19]....
        /*0214*/ 	.word	0x00001510


	//   ....[20]....
        /*0218*/ 	.word	0x00001540


	//   ....[21]....
        /*021c*/ 	.word	0x00001570


	//   ....[22]....
        /*0220*/ 	.word	0x00001590


	//   ....[23]....
        /*0224*/ 	.word	0x000015a0


	//   ....[24]....
        /*0228*/ 	.word	0x00001710


	//   ....[25]....
        /*022c*/ 	.word	0x00001750


	//   ....[26]....
        /*0230*/ 	.word	0x00001780


	//   ....[27]....
        /*0234*/ 	.word	0x000017b0


	//   ....[28]....
        /*0238*/ 	.word	0x000017d0


	//   ....[29]....
        /*023c*/ 	.word	0x000017e0


	//   ....[30]....
        /*0240*/ 	.word	0x00002840


	//   ....[31]....
        /*0244*/ 	.word	0x00002850


	//   ....[32]....
        /*0248*/ 	.word	0x00002860


	//   ....[33]....
        /*024c*/ 	.word	0x00002870


	//   ....[34]....
        /*0250*/ 	.word	0x00002880


	//   ....[35]....
        /*0254*/ 	.word	0x00002890


	//   ....[36]....
        /*0258*/ 	.word	0x00002a00


	//   ....[37]....
        /*025c*/ 	.word	0x00002a40


	//   ....[38]....
        /*0260*/ 	.word	0x00002a70


	//   ....[39]....
        /*0264*/ 	.word	0x00002aa0


	//   ....[40]....
        /*0268*/ 	.word	0x00002ab0


	//   ....[41]....
        /*026c*/ 	.word	0x00002ac0


	//   ....[42]....
        /*0270*/ 	.word	0x00002c40


	//   ....[43]....
        /*0274*/ 	.word	0x00002c80


	//   ....[44]....
        /*0278*/ 	.word	0x00002cb0


	//   ....[45]....
        /*027c*/ 	.word	0x00002ce0


	//   ....[46]....
        /*0280*/ 	.word	0x00002cf0


	//   ....[47]....
        /*0284*/ 	.word	0x00002d00


	//   ....[48]....
        /*0288*/ 	.word	0x00002e80


	//   ....[49]....
        /*028c*/ 	.word	0x00002ec0


	//   ....[50]....
        /*0290*/ 	.word	0x00002ef0


	//   ....[51]....
        /*0294*/ 	.word	0x00002f20


	//   ....[52]....
        /*0298*/ 	.word	0x00002f40


	//   ....[53]....
        /*029c*/ 	.word	0x00002f50


	//   ....[54]....
        /*02a0*/ 	.word	0x000030c0


	//   ....[55]....
        /*02a4*/ 	.word	0x00003100


	//   ....[56]....
        /*02a8*/ 	.word	0x00003130


	//   ....[57]....
        /*02ac*/ 	.word	0x00003160


	//   ....[58]....
        /*02b0*/ 	.word	0x00003180


	//   ....[59]....
        /*02b4*/ 	.word	0x00003190


	//   ....[60]....
        /*02b8*/ 	.word	0x00005d80


	//   ....[61]....
        /*02bc*/ 	.word	0x00005db0


	//   ....[62]....
        /*02c0*/ 	.word	0x00005de0


	//   ....[63]....
        /*02c4*/ 	.word	0x00005e00


	//   ....[64]....
        /*02c8*/ 	.word	0x00005e10


	//   ....[65]....
        /*02cc*/ 	.word	0x00005e20


	//   ....[66]....
        /*02d0*/ 	.word	0x00005f90


	//   ....[67]....
        /*02d4*/ 	.word	0x00005fc0


	//   ....[68]....
        /*02d8*/ 	.word	0x00005ff0


	//   ....[69]....
        /*02dc*/ 	.word	0x00006020


	//   ....[70]....
        /*02e0*/ 	.word	0x00006040


	//   ....[71]....
        /*02e4*/ 	.word	0x00006050


	//   ....[72]....
        /*02e8*/ 	.word	0x000061c0


	//   ....[73]....
        /*02ec*/ 	.word	0x000061f0


	//   ....[74]....
        /*02f0*/ 	.word	0x00006220


	//   ....[75]....
        /*02f4*/ 	.word	0x00006250


	//   ....[76]....
        /*02f8*/ 	.word	0x00006270


	//   ....[77]....
        /*02fc*/ 	.word	0x00006280


	//   ....[78]....
        /*0300*/ 	.word	0x000063f0


	//   ....[79]....
        /*0304*/ 	.word	0x00006420


	//   ....[80]....
        /*0308*/ 	.word	0x00006450


	//   ....[81]....
        /*030c*/ 	.word	0x00006480


	//   ....[82]....
        /*0310*/ 	.word	0x000064a0


	//   ....[83]....
        /*0314*/ 	.word	0x000064b0


	//   ....[84]....
        /*0318*/ 	.word	0x00006620


	//   ....[85]....
        /*031c*/ 	.word	0x00006660


	//   ....[86]....
        /*0320*/ 	.word	0x00006690


	//   ....[87]....
        /*0324*/ 	.word	0x000066c0


	//   ....[88]....
        /*0328*/ 	.word	0x000066e0


	//   ....[89]....
        /*032c*/ 	.word	0x00006710


	//----- nvinfo : EIATTR_VRC_CTA_INIT_COUNT
	.align		4
.L_1548:
        /*0330*/ 	.byte	0x02, 0x4a
	.zero		1
	.zero		1


	//----- nvinfo : EIATTR_EXIT_INSTR_OFFSETS
	.align		4
        /*0334*/ 	.byte	0x04, 0x1c
        /*0336*/ 	.short	(.L_1550 - .L_1549)


	//   ....[0]....
.L_1549:
        /*0338*/ 	.word	0x00000030


	//   ....[1]....
        /*033c*/ 	.word	0x00007690


	//   ....[2]....
        /*0340*/ 	.word	0x00007700


	//----- nvinfo : EIATTR_MAX_THREADS
	.align		4
.L_1550:
        /*0344*/ 	.byte	0x04, 0x05
        /*0346*/ 	.short	(.L_1552 - .L_1551)
.L_1551:
        /*0348*/ 	.word	0x00000100
        /*034c*/ 	.word	0x00000001
        /*0350*/ 	.word	0x00000001


	//----- nvinfo : EIATTR_CRS_STACK_SIZE
	.align		4
.L_1552:
        /*0354*/ 	.byte	0x04, 0x1e
        /*0356*/ 	.short	(.L_1554 - .L_1553)
.L_1553:
        /*0358*/ 	.word	0x00000000


	//----- nvinfo : EIATTR_CBANK_PARAM_SIZE
	.align		4
.L_1554:
        /*035c*/ 	.byte	0x03, 0x19
        /*035e*/ 	.short	0x001d


	//----- nvinfo : EIATTR_PARAM_CBANK
	.align		4
        /*0360*/ 	.byte	0x04, 0x0a
        /*0362*/ 	.short	(.L_1556 - .L_1555)
	.align		4
.L_1555:
        /*0364*/ 	.word	index@(.nv.constant0._ZN6thrust24THRUST_300001_SM_1000_NS8cuda_cub4core6detail13_kernel_agentINS1_8__reduce11ReduceAgentINS0_12zip_iteratorIN4cuda3std3__45tupleIJNS0_6detail15normal_iteratorINS0_10device_ptrINSB_IJiiiiEEEEEEENS0_17counting_iteratorIlNS0_11use_defaultESJ_SJ_EEEEEEEPNSB_IJSF_lEEESN_iNS1_9__extrema9arg_min_fISF_l5compIEEEEJSM_SO_iSS_EEEvDpT0_)
        /*0368*/ 	.short	0x0380
        /*036a*/ 	.short	0x001d


	//----- nvinfo : EIATTR_SW_WAR
	.align		4
.L_1556:
        /*036c*/ 	.byte	0x04, 0x36
        /*036e*/ 	.short	(.L_1558 - .L_1557)
.L_1557:
        /*0370*/ 	.word	0x00000008
.L_1558:


//--------------------- .nv.info._ZN6thrust24THRUST_300001_SM_1000_NS8cuda_cub4core6detail20_kernel_agent_vshmemINS1_16__set_operations10SetOpAgentINS0_12zip_iteratorIN4cuda3std3__45tupleIJNS0_6detail15normal_iteratorINS0_10device_ptrIiEEEESG_SG_SG_EEEEENSD_INSE_INSB_IJiiiiEEEEEEEPSJ_SM_SL_SM_l7sortXYZNS5_23serial_set_intersectionENSA_17integral_constantIbLb0EEEEEJSI_SL_SM_SM_llSL_SM_SN_SO_PNSA_4pairIllEEPmN3cub18CUB_300001_SM_100013ScanTileStateIlLb1EEEEEEvPcDpT0_ --------------------------
	.section	.nv.info._ZN6thrust24THRUST_300001_SM_1000_NS8cuda_cub4core6detail20_kernel_agent_vshmemINS1_16__set_operations10SetOpAgentINS0_12zip_iteratorIN4cuda3std3__45tupleIJNS0_6detail15normal_iteratorINS0_10device_ptrIiEEEESG_SG_SG_EEEEENSD_INSE_INSB_IJiiiiEEEEEEEPSJ_SM_SL_SM_l7sortXYZNS5_23serial_set_intersectionENSA_17integral_constantIbLb0EEEEEJSI_SL_SM_SM_llSL_SM_SN_SO_PNSA_4pairIllEEPmN3cub18CUB_300001_SM_100013ScanTileStateIlLb1EEEEEEvPcDpT0_,"",@"SHT_CUDA_INFO"
	.sectionflags	@""
	.align	4


	//----- nvinfo : EIATTR_CUDA_API_VERSION
	.align		4
        /*0000*/ 	.byte	0x04, 0x37
        /*0002*/ 	.short	(.L_1560 - .L_1559)
.L_1559:
        /*0004*/ 	.word	0x00000082


	//----- nvinfo : EIATTR_KPARAM_INFO
	.align		4
.L_1560:
        /*0008*/ 	.byte	0x04, 0x17
        /*000a*/ 	.short	(.L_1562 - .L_1561)
.L_1561:
        /*000c*/ 	.word	0x00000000
        /*0010*/ 	.short	0x000d
        /*0012*/ 	.short	0x0078
        /*0014*/ 	.byte	0x00, 0xf0, 0x21, 0x00


	//----- nvinfo : EIATTR_KPARAM_INFO
	.align		4
.L_1562:
        /*0018*/ 	.byte	0x04, 0x17
        /*001a*/ 	.short	(.L_1564 - .L_1563)
.L_1563:
        /*001c*/ 	.word	0x00000000
        /*0020*/ 	.short	0x000c
        /*0022*/ 	.short	0x0070
        /*0024*/ 	.byte	0x00, 0xf5, 0x21, 0x00


	//----- nvinfo : EIATTR_KPARAM_INFO
	.align		4
.L_1564:
        /*0028*/ 	.byte	0x04, 0x17
        /*002a*/ 	.short	(.L_1566 - .L_1565)
.L_1565:
        /*002c*/ 	.word	0x00000000
        /*0030*/ 	.short	0x000b
        /*0032*/ 	.short	0x0068
        /*0034*/ 	.byte	0x00, 0xf5, 0x21, 0x00


	//----- nvinfo : EIATTR_KPARAM_INFO
	.align		4
.L_1566:
        /*0038*/ 	.byte	0x04, 0x17
        /*003a*/ 	.short	(.L_1568 - .L_1567)
.L_1567:
        /*003c*/ 	.word	0x00000000
        /*0040*/ 	.short	0x000a
        /*0042*/ 	.short	0x0061
        /*0044*/ 	.byte	0x00, 0xf0, 0x05, 0x00


	//----- nvinfo : EIATTR_KPARAM_INFO
	.align		4
.L_1568:
        /*0048*/ 	.byte	0x04, 0x17
        /*004a*/ 	.short	(.L_1570 - .L_1569)
.L_1569:
        /*004c*/ 	.word	0x00000000
        /*0050*/ 	.short	0x0009
        /*0052*/ 	.short	0x0060
        /*0054*/ 	.byte	0x00, 0xf0, 0x05, 0x00


	//----- nvinfo : EIATTR_KPARAM_INFO
	.align		4
.L_1570:
        /*0058*/ 	.byte	0x04, 0x17
        /*005a*/ 	.short	(.L_1572 - .L_1571)
.L_1571:
        /*005c*/ 	.word	0x00000000
        /*0060*/ 	.short	0x0008
        /*0062*/ 	.short	0x0058
        /*0064*/ 	.byte	0x00, 0xf5, 0x21, 0x00


	//----- nvinfo : EIATTR_KPARAM_INFO
	.align		4
.L_1572:
        /*0068*/ 	.byte	0x04, 0x17
        /*006a*/ 	.short	(.L_1574 - .L_1573)
.L_1573:
        /*006c*/ 	.word	0x00000000
        /*0070*/ 	.short	0x0007
        /*0072*/ 	.short	0x0050
        /*0074*/ 	.byte	0x00, 0xf0, 0x21, 0x00


	//----- nvinfo : EIATTR_KPARAM_INFO
	.align		4
.L_1574:
        /*0078*/ 	.byte	0x04, 0x17
        /*007a*/ 	.short	(.L_1576 - .L_1575)
.L_1575:
        /*007c*/ 	.word	0x00000000
        /*0080*/ 	.short	0x0006
        /*0082*/ 	.short	0x0048
        /*0084*/ 	.byte	0x00, 0xf0, 0x21, 0x00


	//----- nvinfo : EIATTR_KPARAM_INFO
	.align		4
.L_1576:
        /*0088*/ 	.byte	0x04, 0x17
        /*008a*/ 	.short	(.L_1578 - .L_1577)
.L_1577:
        /*008c*/ 	.word	0x00000000
        /*0090*/ 	.short	0x0005
        /*0092*/ 	.short	0x0040
        /*0094*/ 	.byte	0x00, 0xf0, 0x21, 0x00


	//----- nvinfo : EIATTR_KPARAM_INFO
	.align		4
.L_1578:
        /*0098*/ 	.byte	0x04, 0x17
        /*009a*/ 	.short	(.L_1580 - .L_1579)
.L_1579:
        /*009c*/ 	.word	0x00000000
        /*00a0*/ 	.short	0x0004
        /*00a2*/ 	.short	0x0038
        /*00a4*/ 	.byte	0x00, 0xf5, 0x21, 0x00


	//----- nvinfo : EIATTR_KPARAM_INFO
	.align		4
.L_1580:
        /*00a8*/ 	.byte	0x04, 0x17
        /*00aa*/ 	.short	(.L_1582 - .L_1581)
.L_1581:
        /*00ac*/ 	.word	0x00000000
        /*00b0*/ 	.short	0x0003
        /*00b2*/ 	.short	0x0030
        /*00b4*/ 	.byte	0x00, 0xf5, 0x21, 0x00


	//----- nvinfo : EIATTR_KPARAM_INFO
	.align		4
.L_1582:
        /*00b8*/ 	.byte	0x04, 0x17
        /*00ba*/ 	.short	(.L_1584 - .L_1583)
.L_1583:
        /*00bc*/ 	.word	0x00000000
        /*00c0*/ 	.short	0x0002
        /*00c2*/ 	.short	0x0028
        /*00c4*/ 	.byte	0x00, 0xf0, 0x21, 0x00


	//----- nvinfo : EIATTR_KPARAM_INFO
	.align		4
.L_1584:
        /*00c8*/ 	.byte	0x04, 0x17
        /*00ca*/ 	.short	(.L_1586 - .L_1585)
.L_1585:
        /*00cc*/ 	.word	0x00000000
        /*00d0*/ 	.short	0x0001
        /*00d2*/ 	.short	0x0008
        /*00d4*/ 	.byte	0x00, 0xf0, 0x81, 0x00


	//----- nvinfo : EIATTR_KPARAM_INFO
	.align		4
.L_1586:
        /*00d8*/ 	.byte	0x04, 0x17
        /*00da*/ 	.short	(.L_1588 - .L_1587)
.L_1587:
        /*00dc*/ 	.word	0x00000000
        /*00e0*/ 	.short	0x0000
        /*00e2*/ 	.short	0x0000
        /*00e4*/ 	.byte	0x00, 0xf5, 0x21, 0x00


	//----- nvinfo : EIATTR_SPARSE_MMA_MASK
	.align		4
.L_1588:
        /*00e8*/ 	.byte	0x03, 0x50
        /*00ea*/ 	.short	0x0000


	//----- nvinfo : EIATTR_MAXREG_COUNT
	.align		4
        /*00ec*/ 	.byte	0x03, 0x1b
        /*00ee*/ 	.short	0x0080


	//----- nvinfo : EIATTR_NUM_BARRIERS
	.align		4
        /*00f0*/ 	.byte	0x02, 0x4c
        /*00f2*/ 	.byte	0x01
	.zero		1


	//----- nvinfo : EIATTR_MERCURY_ISA_VERSION
	.align		4
        /*00f4*/ 	.byte	0x03, 0x5f
        /*00f6*/ 	.short	0x0101


	//----- nvinfo : EIATTR_COOP_GROUP_MASK_REGIDS
	.align		4
        /*00f8*/ 	.byte	0x04, 0x29
        /*00fa*/ 	.short	(.L_1590 - .L_1589)


	//   ....[0]....
.L_1589:
        /*00fc*/ 	.word	0xffffffff


	//   ....[1]....
        /*0100*/ 	.word	0xffffffff


	//   ....[2]....
        /*0104*/ 	.word	0xffffffff


	//   ....[3]....
        /*0108*/ 	.word	0xffffffff


	//   ....[4]....
        /*010c*/ 	.word	0xffffffff


	//   ....[5]....
        /*0110*/ 	.word	0xffffffff


	//   ....[6]....
        /*0114*/ 	.word	0xffffffff


	//   ....[7]....
        /*0118*/ 	.word	0xffffffff


	//   ....[8]....
        /*011c*/ 	.word	0xffffffff


	//   ....[9]....
        /*0120*/ 	.word	0xffffffff


	//   ....[10]....
        /*0124*/ 	.word	0xffffffff


	//   ....[11]....
        /*0128*/ 	.word	0xffffffff


	//   ....[12]....
        /*012c*/ 	.word	0xffffffff


	//   ....[13]....
        /*0130*/ 	.word	0xffffffff


	//   ....[14]....
        /*0134*/ 	.word	0xffffffff


	//   ....[15]....
        /*0138*/ 	.word	0xffffffff


	//   ....[16]....
        /*013c*/ 	.word	0xffffffff


	//   ....[17]....
        /*0140*/ 	.word	0xffffffff


	//   ....[18]....
        /*0144*/ 	.word	0xffffffff


	//   ....[19]....
        /*0148*/ 	.word	0xffffffff


	//   ....[20]....
        /*014c*/ 	.word	0xffffffff


	//   ....[21]....
        /*0150*/ 	.word	0xffffffff


	//   ....[22]....
        /*0154*/ 	.word	0xffffffff


	//   ....[23]....
        /*0158*/ 	.word	0xffffffff


	//   ....[24]....
        /*015c*/ 	.word	0xffffffff


	//   ....[25]....
        /*0160*/ 	.word	0xffffffff


	//   ....[26]....
        /*0164*/ 	.word	0xffffffff


	//   ....[27]....
        /*0168*/ 	.word	0xffffffff


	//   ....[28]....
        /*016c*/ 	.word	0xffffffff


	//   ....[29]....
        /*0170*/ 	.word	0xffffffff


	//   ....[30]....
        /*0174*/ 	.word	0xffffffff


	//   ....[31]....
        /*0178*/ 	.word	0xffffffff


	//   ....[32]....
        /*017c*/ 	.word	0xffffffff


	//   ....[33]....
        /*0180*/ 	.word	0xffffffff


	//   ....[34]....
        /*0184*/ 	.word	0xffffffff


	//   ....[35]....
        /*0188*/ 	.word	0xffffffff


	//   ....[36]....
        /*018c*/ 	.word	0xffffffff


	//   ....[37]....
        /*0190*/ 	.word	0xffffffff


	//   ....[38]....
        /*0194*/ 	.word	0xffffffff


	//   ....[39]....
        /*0198*/ 	.word	0xffffffff


	//   ....[40]....
        /*019c*/ 	.word	0xffffffff


	//   ....[41]....
        /*01a0*/ 	.word	0xffffffff


	//   ....[42]....
        /*01a4*/ 	.word	0xffffffff


	//   ....[43]....
        /*01a8*/ 	.word	0xffffffff


	//   ....[44]....
        /*01ac*/ 	.word	0xffffffff


	//   ....[45]....
        /*01b0*/ 	.word	0xffffffff


	//   ....[46]....
        /*01b4*/ 	.word	0xffffffff


	//   ....[47]....
        /*01b8*/ 	.word	0xffffffff


	//   ....[48]....
        /*01bc*/ 	.word	0xffffffff


	//   ....[49]....
        /*01c0*/ 	.word	0xffffffff


	//   ....[50]....
        /*01c4*/ 	.word	0xffffffff


	//   ....[51]....
        /*01c8*/ 	.word	0xffffffff


	//   ....[52]....
        /*01cc*/ 	.word	0xffffffff


	//   ....[53]....
        /*01d0*/ 	.word	0xffffffff


	//   ....[54]....
        /*01d4*/ 	.word	0xffffffff


	//   ....[55]....
        /*01d8*/ 	.word	0xffffffff


	//   ....[56]....
        /*01dc*/ 	.word	0xffffffff


	//   ....[57]....
        /*01e0*/ 	.word	0xffffffff


	//   ....[58]....
        /*01e4*/ 	.word	0xffffffff


	//   ....[59]....
        /*01e8*/ 	.word	0xffffffff


	//   ....[60]....
        /*01ec*/ 	.word	0xffffffff


	//   ....[61]....
        /*01f0*/ 	.word	0xffffffff


	//   ....[62]....
        /*01f4*/ 	.word	0xffffffff


	//   ....[63]....
        /*01f8*/ 	.word	0xffffffff


	//   ....[64]....
        /*01fc*/ 	.word	0xffffffff


	//   ....[65]....
        /*0200*/ 	.word	0xffffffff


	//   ....[66]....
        /*0204*/ 	.word	0xffffffff


	//   ....[67]....
        /*0208*/ 	.word	0xffffffff


	//   ....[68]....
        /*020c*/ 	.word	0xffffffff


	//   ....[69]....
        /*0210*/ 	.word	0xffffffff


	//   ....[70]....
        /*0214*/ 	.word	0xffffffff


	//   ....[71]....
        /*0218*/ 	.word	0xffffffff


	//   ....[72]....
        /*021c*/ 	.word	0xffffffff


	//   ....[73]....
        /*0220*/ 	.word	0xffffffff


	//   ....[74]....
        /*0224*/ 	.word	0xffffffff


	//   ....[75]....
        /*0228*/ 	.word	0xffffffff


	//   ....[76]....
        /*022c*/ 	.word	0xffffffff


	//   ....[77]....
        /*0230*/ 	.word	0xffffffff


	//   ....[78]....
        /*0234*/ 	.word	0xffffffff


	//   ....[79]....
        /*0238*/ 	.word	0xffffffff


	//   ....[80]....
        /*023c*/ 	.word	0xffffffff


	//   ....[81]....
        /*0240*/ 	.word	0xffffffff


	//   ....[82]....
        /*0244*/ 	.word	0xffffffff


	//   ....[83]....
        /*0248*/ 	.word	0xffffffff


	//   ....[84]....
        /*024c*/ 	.word	0xffffffff


	//   ....[85]....
        /*0250*/ 	.word	0xffffffff


	//   ....[86]....
        /*0254*/ 	.word	0xffffffff


	//   ....[87]....
        /*0258*/ 	.word	0xffffffff


	//   ....[88]....
        /*025c*/ 	.word	0xffffffff


	//   ....[89]....
        /*0260*/ 	.word	0xffffffff


	//   ....[90]....
        /*0264*/ 	.word	0xffffffff


	//   ....[91]....
        /*0268*/ 	.word	0xffffffff


	//   ....[92]....
        /*026c*/ 	.word	0x05000010


	//   ....[93]....
        /*0270*/ 	.word	0x05000010


	//   ....[94]....
        /*0274*/ 	.word	0x05000010


	//   ....[95]....
        /*0278*/ 	.word	0x05000010


	//   ....[96]....
        /*027c*/ 	.word	0x05000010


	//   ....[97]....
        /*0280*/ 	.word	0x05000010


	//   ....[98]....
        /*0284*/ 	.word	0x05000010


	//   ....[99]....
        /*0288*/ 	.word	0x05000010


	//   ....[100]....
        /*028c*/ 	.word	0x05000010


	//   ....[101]....
        /*0290*/ 	.word	0x05000010


	//   ....[102]....
        /*0294*/ 	.word	0x05000010


	//   ....[103]....
        /*0298*/ 	.word	0x05000010


	//   ....[104]....
        /*029c*/ 	.word	0x05000010


	//   ....[105]....
        /*02a0*/ 	.word	0x05000010


	//   ....[106]....
        /*02a4*/ 	.word	0x05000010


	//   ....[107]....
        /*02a8*/ 	.word	0x05000010


	//   ....[108]....
        /*02ac*/ 	.word	0x05000010


	//   ....[109]....
        /*02b0*/ 	.word	0x05000010


	//   ....[110]....
        /*02b4*/ 	.word	0x05000010


	//   ....[111]....
        /*02b8*/ 	.word	0x05000010


	//   ....[112]....
        /*02bc*/ 	.word	0x05000010


	//   ....[113]....
        /*02c0*/ 	.word	0x05000010


	//   ....[114]....
        /*02c4*/ 	.word	0x05000010


	//   ....[115]....
        /*02c8*/ 	.word	0x05000010


	//   ....[116]....
        /*02cc*/ 	.word	0x05000010


	//   ....[117]....
        /*02d0*/ 	.word	0x05000010


	//   ....[118]....
        /*02d4*/ 	.word	0x05000010


	//   ....[119]....
        /*02d8*/ 	.word	0x05000010


	//   ....[120]....
        /*02dc*/ 	.word	0x05000010


	//   ....[121]....
        /*02e0*/ 	.word	0x05000010


	//   ....[122]....
        /*02e4*/ 	.word	0x05000010


	//   ....[123]....
        /*02e8*/ 	.word	0x05000010


	//   ....[124]....
        /*02ec*/ 	.word	0x05000010


	//   ....[125]....
        /*02f0*/ 	.word	0x05000010


	//   ....[126]....
        /*02f4*/ 	.word	0x05000010


	//   ....[127]....
        /*02f8*/ 	.word	0x05000010


	//   ....[128]....
        /*02fc*/ 	.word	0x05000010


	//   ....[129]....
        /*0300*/ 	.word	0x05000010


	//   ....[130]....
        /*0304*/ 	.word	0x05000010


	//   ....[131]....
        /*0308*/ 	.word	0x05000010


	//   ....[132]....
        /*030c*/ 	.word	0x05000010


	//   ....[133]....
        /*0310*/ 	.word	0x05000010


	//   ....[134]....
        /*0314*/ 	.word	0x05000010


	//   ....[135]....
        /*0318*/ 	.word	0x05000010


	//   ....[136]....
        /*031c*/ 	.word	0x05000010


	//   ....[137]....
        /*0320*/ 	.word	0x05000010


	//   ....[138]....
        /*0324*/ 	.word	0x05000010


	//   ....[139]....
        /*0328*/ 	.word	0x05000010


	//   ....[140]....
        /*032c*/ 	.word	0x05000010


	//   ....[141]....
        /*0330*/ 	.word	0x05000010


	//   ....[142]....
        /*0334*/ 	.word	0x05000010


	//   ....[143]....
        /*0338*/ 	.word	0x05000010


	//   ....[144]....
        /*033c*/ 	.word	0x05000010


	//   ....[145]....
        /*0340*/ 	.word	0x05000010


	//   ....[146]....
        /*0344*/ 	.word	0x05000010


	//   ....[147]....
        /*0348*/ 	.word	0x05000010


	//----- nvinfo : EIATTR_COOP_GROUP_INSTR_OFFSETS
	.align		4
.L_1590:
        /*034c*/ 	.byte	0x04, 0x28
        /*034e*/ 	.short	(.L_1592 - .L_1591)


	//   ....[0]....
.L_1591:
        /*0350*/ 	.word	0x00002850


	//   ....[1]....
        /*0354*/ 	.word	0x000028a0


	//   ....[2]....
        /*0358*/ 	.word	0x000028c0


	//   ....[3]....
        /*035c*/ 	.word	0x00002910


	//   ....[4]....
        /*0360*/ 	.word	0x00002930


	//   ....[5]....
        /*0364*/ 	.word	0x00002970


	//   ....[6]....
        /*0368*/ 	.word	0x000029a0


	//   ....[7]....
        /*036c*/ 	.word	0x000029e0


	//   ....[8]....
        /*0370*/ 	.word	0x00002a20


	//   ....[9]....
        /*0374*/ 	.word	0x00002f50


	//   ....[10]....
        /*0378*/ 	.word	0x00002fb0


	//   ....[11]....
        /*037c*/ 	.word	0x00002fc0


	//   ....[12]....
        /*0380*/ 	.word	0x00003010


	//   ....[13]....
        /*0384*/ 	.word	0x00003030


	//   ....[14]....
        /*0388*/ 	.word	0x00003070


	//   ....[15]....
        /*038c*/ 	.word	0x000030a0


	//   ....[16]....
        /*0390*/ 	.word	0x000030e0


	//   ....[17]....
        /*0394*/ 	.word	0x00003120


	//   ....[18]....
        /*0398*/ 	.word	0x00003770


	//   ....[19]....
        /*039c*/ 	.word	0x00003840


	//   ....[20]....
        /*03a0*/ 	.word	0x000038b0


	//   ....[21]....
        /*03a4*/ 	.word	0x00003950


	//   ....[22]....
        /*03a8*/ 	.word	0x00003970


	//   ....[23]....
        /*03ac*/ 	.word	0x000039c0


	//   ....[24]....
        /*03b0*/ 	.word	0x000039f0


	//   ....[25]....
        /*03b4*/ 	.word	0x00003a40


	//   ....[26]....
        /*03b8*/ 	.word	0x00003a70


	//   ....[27]....
        /*03bc*/ 	.word	0x00003ab0


	//   ....[28]....
        /*03c0*/ 	.word	0x00003b00


	//   ....[29]....
        /*03c4*/ 	.word	0x00003b80


	//   ....[30]....
        /*03c8*/ 	.word	0x00003bc0


	//   ....[31]....
        /*03cc*/ 	.word	0x00003be0


	//   ....[32]....
        /*03d0*/ 	.word	0x00003cb0


	//   ....[33]....
        /*03d4*/ 	.word	0x00003da0


	//   ....[34]....
        /*03d8*/ 	.word	0x00003e00


	//   ....[35]....
        /*03dc*/ 	.word	0x00003e70


	//   ....[36]....
        /*03e0*/ 	.word	0x00003e90


	//   ....[37]....
        /*03e4*/ 	.word	0x00003ee0


	//   ....[38]....
        /*03e8*/ 	.word	0x00003f10


	//   ....[39]....
        /*03ec*/ 	.word	0x00003f60


	//   ....[40]....
        /*03f0*/ 	.word	0x00003f90


	//   ....[41]....
        /*03f4*/ 	.word	0x00003fd0


	//   ....[42]....
        /*03f8*/ 	.word	0x00004010


	//   ....[43]....
        /*03fc*/ 	.word	0x00004070


	//   ....[44]....
        /*0400*/ 	.word	0x00004080


	//   ....[45]....
        /*0404*/ 	.word	0x000040f0


	//   ....[46]....
        /*0408*/ 	.word	0x00007430


	//   ....[47]....
        /*040c*/ 	.word	0x00007490


	//   ....[48]....
        /*0410*/ 	.word	0x000074a0


	//   ....[49]....
        /*0414*/ 	.word	0x000074f0


	//   ....[50]....
        /*0418*/ 	.word	0x00007510


	//   ....[51]....
        /*041c*/ 	.word	0x00007550


	//   ....[52]....
        /*0420*/ 	.word	0x00007580


	//   ....[53]....
        /*0424*/ 	.word	0x000075c0


	//   ....[54]....
        /*0428*/ 	.word	0x00007600


	//   ....[55]....
        /*042c*/ 	.word	0x00007ad0


	//   ....[56]....
        /*0430*/ 	.word	0x00007b30


	//   ....[57]....
        /*0434*/ 	.word	0x00007b40


	//   ....[58]....
        /*0438*/ 	.word	0x00007b90


	//   ....[59]....
        /*043c*/ 	.word	0x00007bb0


	//   ....[60]....
        /*0440*/ 	.word	0x00007bf0


	//   ....[61]....
        /*0444*/ 	.word	0x00007c20


	//   ....[62]....
        /*0448*/ 	.word	0x00007c60


	//   ....[63]....
        /*044c*/ 	.word	0x00007ca0


	//   ....[64]....
        /*0450*/ 	.word	0x000082f0


	//   ....[65]....
        /*0454*/ 	.word	0x000083c0


	//   ....[66]....
        /*0458*/ 	.word	0x00008430


	//   ....[67]....
        /*045c*/ 	.word	0x000084d0


	//   ....[68]....
        /*0460*/ 	.word	0x000084f0


	//   ....[69]....
        /*0464*/ 	.word	0x00008540


	//   ....[70]....
        /*0468*/ 	.word	0x00008570


	//   ....[71]....
        /*046c*/ 	.word	0x000085c0


	//   ....[72]....
        /*0470*/ 	.word	0x000085f0


	//   ....[73]....
        /*0474*/ 	.word	0x00008630


	//   ....[74]....
        /*0478*/ 	.word	0x00008680


	//   ....[75]....
        /*047c*/ 	.word	0x00008710


	//   ....[76]....
        /*0480*/ 	.word	0x00008740


	//   ....[77]....
        /*0484*/ 	.word	0x00008760


	//   ....[78]....
        /*0488*/ 	.word	0x00008830


	//   ....[79]....
        /*048c*/ 	.word	0x00008920


	//   ....[80]....
        /*0490*/ 	.word	0x00008980


	//   ....[81]....
        /*0494*/ 	.word	0x000089f0


	//   ....[82]....
        /*0498*/ 	.word	0x00008a10


	//   ....[83]....
        /*049c*/ 	.word	0x00008a60


	//   ....[84]....
        /*04a0*/ 	.word	0x00008a90


	//   ....[85]....
        /*04a4*/ 	.word	0x00008ae0


	//   ....[86]....
        /*04a8*/ 	.word	0x00008b10


	//   ....[87]....
        /*04ac*/ 	.word	0x00008b50


	//   ....[88]....
        /*04b0*/ 	.word	0x00008b90


	//   ....[89]....
        /*04b4*/ 	.word	0x00008bf0


	//   ....[90]....
        /*04b8*/ 	.word	0x00008c00


	//   ....[91]....
        /*04bc*/ 	.word	0x00008c70


	//   ....[92]....
        /*04c0*/ 	.word	0x00009780


	//   ....[93]....
        /*04c4*/ 	.word	0x00009800


	//   ....[94]....
        /*04c8*/ 	.word	0x000098d0


	//   ....[95]....
        /*04cc*/ 	.word	0x00009990


	//   ....[96]....
        /*04d0*/ 	.word	0x00009a00


	//   ....[97]....
        /*04d4*/ 	.word	0x00009aa0


	//   ....[98]....
        /*04d8*/ 	.word	0x00009b00


	//   ....[99]....
        /*04dc*/ 	.word	0x00009b60


	//   ....[100]....
        /*04e0*/ 	.word	0x00009bf0


	//   ....[101]....
        /*04e4*/ 	.word	0x00009c60


	//   ....[102]....
        /*04e8*/ 	.word	0x00009d00


	//   ....[103]....
        /*04ec*/ 	.word	0x00009d60


	//   ....[104]....
        /*04f0*/ 	.word	0x00009de0


	//   ....[105]....
        /*04f4*/ 	.word	0x00009f00


	//   ....[106]....
        /*04f8*/ 	.word	0x00009f80


	//   ....[107]....
        /*04fc*/ 	.word	0x0000a000


	//   ....[108]....
        /*0500*/ 	.word	0x0000a080


	//   ....[109]....
        /*0504*/ 	.word	0x0000a140


	//   ....[110]....
        /*0508*/ 	.word	0x0000a190


	//   ....[111]....
        /*050c*/ 	.word	0x0000a260


	//   ....[112]....
        /*0510*/ 	.word	0x0000a2c0


	//   ....[113]....
        /*0514*/ 	.word	0x0000a320


	//   ....[114]....
        /*0518*/ 	.word	0x0000a3b0


	//   ....[115]....
        /*051c*/ 	.word	0x0000a420


	//   ....[116]....
        /*0520*/ 	.word	0x0000a4c0


	//   ....[117]....
        /*0524*/ 	.word	0x0000a520


	//   ....[118]....
        /*0528*/ 	.word	0x0000a590


	//   ....[119]....
        /*052c*/ 	.word	0x0000a630


	//   ....[120]....
        /*0530*/ 	.word	0x0000a6a0


	//   ....[121]....
        /*0534*/ 	.word	0x0000a720


	//   ....[122]....
        /*0538*/ 	.word	0x0000a7f0


	//   ....[123]....
        /*053c*/ 	.word	0x0000a8b0


	//   ....[124]....
        /*0540*/ 	.word	0x0000a920


	//   ....[125]....
        /*0544*/ 	.word	0x0000a9c0


	//   ....[126]....
        /*0548*/ 	.word	0x0000aa20


	//   ....[127]....
        /*054c*/ 	.word	0x0000aa80


	//   ....[128]....
        /*0550*/ 	.word	0x0000ab10


	//   ....[129]....
        /*0554*/ 	.word	0x0000ab80


	//   ....[130]....
        /*0558*/ 	.word	0x0000ac20


	//   ....[131]....
        /*055c*/ 	.word	0x0000ac80


	//   ....[132]....
        /*0560*/ 	.word	0x0000ad00


	//   ....[133]....
        /*0564*/ 	.word	0x0000ae20


	//   ....[134]....
        /*0568*/ 	.word	0x0000aea0


	//   ....[135]....
        /*056c*/ 	.word	0x0000af20


	//   ....[136]....
        /*0570*/ 	.word	0x0000afa0


	//   ....[137]....
        /*0574*/ 	.word	0x0000b060


	//   ....[138]....
        /*0578*/ 	.word	0x0000b0b0


	//   ....[139]....
        /*057c*/ 	.word	0x0000b180


	//   ....[140]....
        /*0580*/ 	.word	0x0000b1e0


	//   ....[141]....
        /*0584*/ 	.word	0x0000b240


	//   ....[142]....
        /*0588*/ 	.word	0x0000b2d0


	//   ....[143]....
        /*058c*/ 	.word	0x0000b340


	//   ....[144]....
        /*0590*/ 	.word	0x0000b3e0


	//   ....[145]....
        /*0594*/ 	.word	0x0000b440


	//   ....[146]....
        /*0598*/ 	.word	0x0000b4b0


	//   ....[147]....
        /*059c*/ 	.word	0x0000b550


	//----- nvinfo : EIATTR_VRC_CTA_INIT_COUNT
	.align		4
.L_1592:
        /*05a0*/ 	.byte	0x02, 0x4a
	.zero		1
	.zero		1


	//----- nvinfo : EIATTR_EXIT_INSTR_OFFSETS
	.align		4
        /*05a4*/ 	.byte	0x04, 0x1c
        /*05a6*/ 	.short	(.L_1594 - .L_1593)


	//   ....[0]....
.L_1593:
        /*05a8*/ 	.word	0x00004520


	//   ....[1]....
        /*05ac*/ 	.word	0x000047d0


	//   ....[2]....
        /*05b0*/ 	.word	0x00004b20


	//   ....[3]....
        /*05b4*/ 	.word	0x000096e0


	//   ....[4]....
        /*05b8*/ 	.word	0x00009730


	//----- nvinfo : EIATTR_MAX_THREADS
	.align		4
.L_1594:
        /*05bc*/ 	.byte	0x04, 0x05
        /*05be*/ 	.short	(.L_1596 - .L_1595)
.L_1595:
        /*05c0*/ 	.word	0x00000200
        /*05c4*/ 	.word	0x00000001
        /*05c8*/ 	.word	0x00000001


	//----- nvinfo : EIATTR_CRS_STACK_SIZE
	.align		4
.L_1596:
        /*05cc*/ 	.byte	0x04, 0x1e
        /*05ce*/ 	.short	(.L_1598 - .L_1597)
.L_1597:
        /*05d0*/ 	.word	0x00000000


	//----- nvinfo : EIATTR_CBANK_PARAM_SIZE
	.align		4
.L_1598:
        /*05d4*/ 	.byte	0x03, 0x19
        /*05d6*/ 	.short	0x0080


	//----- nvinfo : EIATTR_PARAM_CBANK
	.align		4
        /*05d8*/ 	.byte	0x04, 0x0a
        /*05da*/ 	.short	(.L_1600 - .L_1599)
	.align		4
.L_1599:
        /*05dc*/ 	.word	index@(.nv.constant0._ZN6thrust24THRUST_300001_SM_1000_NS8cuda_cub4core6detail20_kernel_agent_vshmemINS1_16__set_operations10SetOpAgentINS0_12zip_iteratorIN4cuda3std3__45tupleIJNS0_6detail15normal_iteratorINS0_10device_ptrIiEEEESG_SG_SG_EEEEENSD_INSE_INSB_IJiiiiEEEEEEEPSJ_SM_SL_SM_l7sortXYZNS5_23serial_set_intersectionENSA_17integral_constantIbLb0EEEEEJSI_SL_SM_SM_llSL_SM_SN_SO_PNSA_4pairIllEEPmN3cub18CUB_300001_SM_100013ScanTileStateIlLb1EEEEEEvPcDpT0_)
        /*05e0*/ 	.short	0x0380
        /*05e2*/ 	.short	0x0080


	//----- nvinfo : EIATTR_SW_WAR
	.align		4
.L_1600:
        /*05e4*/ 	.byte	0x04, 0x36
        /*05e6*/ 	.short	(.L_1602 - .L_1601)
.L_1601:
        /*05e8*/ 	.word	0x00000008
.L_1602:


//--------------------- .nv.info._ZN6thrust24THRUST_300001_SM_1000_NS8cuda_cub4core6detail13_kernel_agentINS1_16__set_operations14PartitionAgentINS0_12zip_iteratorIN4cuda3std3__45tupleIJNS0_6detail15normal_iteratorINS0_10device_ptrIiEEEESG_SG_SG_EEEEENSD_INSE_INSB_IJiiiiEEEEEEEl7sortXYZEEJSI_SL_lllPNSA_4pairIllEESM_iEEEvDpT0_ --------------------------
	.section	.nv.info._ZN6thrust24THRUST_300001_SM_1000_NS8cuda_cub4core6detail13_kernel_agentINS1_16__set_operations14PartitionAgentINS0_12zip_iteratorIN4cuda3std3__45tupleIJNS0_6detail15normal_iteratorINS0_10device_ptrIiEEEESG_SG_SG_EEEEENSD_INSE_INSB_IJiiiiEEEEEEEl7sortXYZEEJSI_SL_lllPNSA_4pairIllEESM_iEEEvDpT0_,"",@"SHT_CUDA_INFO"
	.sectionflags	@""
	.align	4


	//----- nvinfo : EIATTR_CUDA_API_VERSION
	.align		4
        /*0000*/ 	.byte	0x04, 0x37
        /*0002*/ 	.short	(.L_1604 - .L_1603)
.L_1603:
        /*0004*/ 	.word	0x00000082


	//----- nvinfo : EIATTR_KPARAM_INFO
	.align		4
.L_1604:
        /*0008*/ 	.byte	0x04, 0x17
        /*000a*/ 	.short	(.L_1606 - .L_1605)
.L_1605:
        /*000c*/ 	.word	0x00000000
        /*0010*/ 	.short	0x0007
        /*0012*/ 	.short	0x004c
        /*0014*/ 	.byte	0x00, 0xf0, 0x11, 0x00


	//----- nvinfo : EIATTR_KPARAM_INFO
	.align		4
.L_1606:
        /*0018*/ 	.byte	0x04, 0x17
        /*001a*/ 	.short	(.L_1608 - .L_1607)
.L_1607:
        /*001c*/ 	.word	0x00000000
        /*0020*/ 	.short	0x0006
        /*0022*/ 	.short	0x0048
        /*0024*/ 	.byte	0x00, 0xf0, 0x05, 0x00


	//----- nvinfo : EIATTR_KPARAM_INFO
	.align		4
.L_1608:
        /*0028*/ 	.byte	0x04, 0x17
        /*002a*/ 	.short	(.L_1610 - .L_1609)
.L_1609:
        /*002c*/ 	.word	0x00000000
        /*0030*/ 	.short	0x0005
        /*0032*/ 	.short	0x0040
        /*0034*/ 	.byte	0x00, 0xf5, 0x21, 0x00


	//----- nvinfo : EIATTR_KPARAM_INFO
	.align		4
.L_1610:
        /*0038*/ 	.byte	0x04, 0x17
        /*003a*/ 	.short	(.L_1612 - .L_1611)
.L_1611:
        /*003c*/ 	.word	0x00000000
        /*0040*/ 	.short	0x0004
        /*0042*/ 	.short	0x0038
        /*0044*/ 	.byte	0x00, 0xf0, 0x21, 0x00


	//----- nvinfo : EIATTR_KPARAM_INFO
	.align		4
.L_1612:
        /*0048*/ 	.byte	0x04, 0x17
        /*004a*/ 	.short	(.L_1614 - .L_1613)
.L_1613:
        /*004c*/ 	.word	0x00000000
        /*0050*/ 	.short	0x0003
        /*0052*/ 	.short	0x0030
        /*0054*/ 	.byte	0x00, 0xf0, 0x21, 0x00


	//----- nvinfo : EIATTR_KPARAM_INFO
	.align		4
.L_1614:
        /*0058*/ 	.byte	0x04, 0x17
        /*005a*/ 	.short	(.L_1616 - .L_1615)
.L_1615:
        /*005c*/ 	.word	0x00000000
        /*0060*/ 	.short	0x0002
        /*0062*/ 	.short	0x0028
        /*0064*/ 	.byte	0x00, 0xf0, 0x21, 0x00


	//----- nvinfo : EIATTR_KPARAM_INFO
	.align		4
.L_1616:
        /*0068*/ 	.byte	0x04, 0x17
        /*006a*/ 	.short	(.L_1618 - .L_1617)
.L_1617:
        /*006c*/ 	.word	0x00000000
        /*0070*/ 	.short	0x0001
        /*0072*/ 	.short	0x0020
        /*0074*/ 	.byte	0x00, 0xf0, 0x21, 0x00


	//----- nvinfo : EIATTR_KPARAM_INFO
	.align		4
.L_1618:
        /*0078*/ 	.byte	0x04, 0x17
        /*007a*/ 	.short	(.L_1620 - .L_1619)
.L_1619:
        /*007c*/ 	.word	0x00000000
        /*0080*/ 	.short	0x0000
        /*0082*/ 	.short	0x0000
        /*0084*/ 	.byte	0x00, 0xf0, 0x81, 0x00


	//----- nvinfo : EIATTR_SPARSE_MMA_MASK
	.align		4
.L_1620:
        /*0088*/ 	.byte	0x03, 0x50
        /*008a*/ 	.short	0x0000


	//----- nvinfo : EIATTR_MAXREG_COUNT
	.align		4
        /*008c*/ 	.byte	0x03, 0x1b
        /*008e*/ 	.short	0x00ff


	//----- nvinfo : EIATTR_MERCURY_ISA_VERSION
	.align		4
        /*0090*/ 	.byte	0x03, 0x5f
        /*0092*/ 	.short	0x0101


	//----- nvinfo : EIATTR_VRC_CTA_INIT_COUNT
	.align		4
        /*0094*/ 	.byte	0x02, 0x4a
	.zero		1
	.zero		1


	//----- nvinfo : EIATTR_EXIT_INSTR_OFFSETS
	.align		4
        /*0098*/ 	.byte	0x04, 0x1c
        /*009a*/ 	.short	(.L_1622 - .L_1621)


	//   ....[0]....
.L_1621:
        /*009c*/ 	.word	0x00000080


	//   ....[1]....
        /*00a0*/ 	.word	0x00002130


	//----- nvinfo : EIATTR_MAX_THREADS
	.align		4
.L_1622:
        /*00a4*/ 	.byte	0x04, 0x05
        /*00a6*/ 	.short	(.L_1624 - .L_1623)
.L_1623:
        /*00a8*/ 	.word	0x00000100
        /*00ac*/ 	.word	0x00000001
        /*00b0*/ 	.word	0x00000001


	//----- nvinfo : EIATTR_CRS_STACK_SIZE
	.align		4
.L_1624:
        /*00b4*/ 	.byte	0x04, 0x1e
        /*00b6*/ 	.short	(.L_1626 - .L_1625)
.L_1625:
        /*00b8*/ 	.word	0x00000000


	//----- nvinfo : EIATTR_CBANK_PARAM_SIZE
	.align		4
.L_1626:
        /*00bc*/ 	.byte	0x03, 0x19
        /*00be*/ 	.short	0x0050


	//----- nvinfo : EIATTR_PARAM_CBANK
	.align		4
        /*00c0*/ 	.byte	0x04, 0x0a
        /*00c2*/ 	.short	(.L_1628 - .L_1627)
	.align		4
.L_1627:
        /*00c4*/ 	.word	index@(.nv.constant0._ZN6thrust24THRUST_300001_SM_1000_NS8cuda_cub4core6detail13_kernel_agentINS1_16__set_operations14PartitionAgentINS0_12zip_iteratorIN4cuda3std3__45tupleIJNS0_6detail15normal_iteratorINS0_10device_ptrIiEEEESG_SG_SG_EEEEENSD_INSE_INSB_IJiiiiEEEEEEEl7sortXYZEEJSI_SL_lllPNSA_4pairIllEESM_iEEEvDpT0_)
        /*00c8*/ 	.short	0x0380
        /*00ca*/ 	.short	0x0050


	//----- nvinfo : EIATTR_SW_WAR
	.align		4
.L_1628:
        /*00cc*/ 	.byte	0x04, 0x36
        /*00ce*/ 	.short	(.L_1630 - .L_1629)
.L_1629:
        /*00d0*/ 	.word	0x00000008
.L_1630:


//--------------------- .nv.info._ZN6thrust24THRUST_300001_SM_1000_NS8cuda_cub4core6detail20_kernel_agent_vshmemINS1_16__set_operations10SetOpAgentINS0_12zip_iteratorIN4cuda3std3__45tupleIJNS0_6detail15normal_iteratorINS0_10device_ptrIiEEEESG_SG_SG_EEEEENSD_INSE_INSB_IJiiiiEEEEEEEPSJ_SM_SL_SM_i7sortXYZNS5_23serial_set_intersectionENSA_17integral_constantIbLb0EEEEEJSI_SL_SM_SM_iiSL_SM_SN_SO_PNSA_4pairIiiEEPmN3cub18CUB_300001_SM_100013ScanTileStateIiLb1EEEEEEvPcDpT0_ --------------------------
	.section	.nv.info._ZN6thrust24THRUST_300001_SM_1000_NS8cuda_cub4core6detail20_kernel_agent_vshmemINS1_16__set_operations10SetOpAgentINS0_12zip_iteratorIN4cuda3std3__45tupleIJNS0_6detail15normal_iteratorINS0_10device_ptrIiEEEESG_SG_SG_EEEEENSD_INSE_INSB_IJiiiiEEEEEEEPSJ_SM_SL_SM_i7sortXYZNS5_23serial_set_intersectionENSA_17integral_constantIbLb0EEEEEJSI_SL_SM_SM_iiSL_SM_SN_SO_PNSA_4pairIiiEEPmN3cub18CUB_300001_SM_100013ScanTileStateIiLb1EEEEEEvPcDpT0_,"",@"SHT_CUDA_INFO"
	.sectionflags	@""
	.align	4


	//----- nvinfo : EIATTR_CUDA_API_VERSION
	.align		4
        /*0000*/ 	.byte	0x04, 0x37
        /*0002*/ 	.short	(.L_1632 - .L_1631)
.L_1631:
        /*0004*/ 	.word	0x00000082


	//----- nvinfo : EIATTR_KPARAM_INFO
	.align		4
.L_1632:
        /*0008*/ 	.byte	0x04, 0x17
        /*000a*/ 	.short	(.L_1634 - .L_1633)
.L_1633:
        /*000c*/ 	.word	0x00000000
        /*0010*/ 	.short	0x000d
        /*0012*/ 	.short	0x0070
        /*0014*/ 	.byte	0x00, 0xf0, 0x21, 0x00


	//----- nvinfo : EIATTR_KPARAM_INFO
	.align		4
.L_1634:
        /*0018*/ 	.byte	0x04, 0x17
        /*001a*/ 	.short	(.L_1636 - .L_1635)
.L_1635:
        /*001c*/ 	.word	0x00000000
        /*0020*/ 	.short	0x000c
        /*0022*/ 	.short	0x0068
        /*0024*/ 	.byte	0x00, 0xf5, 0x21, 0x00


	//----- nvinfo : EIATTR_KPARAM_INFO
	.align		4
.L_1636:
        /*0028*/ 	.byte	0x04, 0x17
        /*002a*/ 	.short	(.L_1638 - .L_1637)
.L_1637:
        /*002c*/ 	.word	0x00000000
        /*0030*/ 	.short	0x000b
        /*0032*/ 	.short	0x0060
        /*0034*/ 	.byte	0x00, 0xf5, 0x21, 0x00


	//----- nvinfo : EIATTR_KPARAM_INFO
	.align		4
.L_1638:
        /*0038*/ 	.byte	0x04, 0x17
        /*003a*/ 	.short	(.L_1640 - .L_1639)
.L_1639:
        /*003c*/ 	.word	0x00000000
        /*0040*/ 	.short	0x000a
        /*0042*/ 	.short	0x0059
        /*0044*/ 	.byte	0x00, 0xf0, 0x05, 0x00


	//----- nvinfo : EIATTR_KPARAM_INFO
	.align		4
.L_1640:
        /*0048*/ 	.byte	0x04, 0x17
        /*004a*/ 	.short	(.L_1642 - .L_1641)
.L_1641:
        /*004c*/ 	.word	0x00000000
        /*0050*/ 	.short	0x0009
        /*0052*/ 	.short	0x0058
        /*0054*/ 	.byte	0x00, 0xf0, 0x05, 0x00


	//----- nvinfo : EIATTR_KPARAM_INFO
	.align		4
.L_1642:
        /*0058*/ 	.byte	0x04, 0x17
        /*005a*/ 	.short	(.L_1644 - .L_1643)
.L_1643:
        /*005c*/ 	.word	0x00000000
        /*0060*/ 	.short	0x0008
        /*0062*/ 	.short	0x0050
        /*0064*/ 	.byte	0x00, 0xf5, 0x21, 0x00


	//----- nvinfo : EIATTR_KPARAM_INFO
	.align		4
.L_1644:
        /*0068*/ 	.byte	0x04, 0x17
        /*006a*/ 	.short	(.L_1646 - .L_1645)
.L_1645:
        /*006c*/ 	.word	0x00000000
        /*0070*/ 	.short	0x0007
        /*0072*/ 	.short	0x0048
        /*0074*/ 	.byte	0x00, 0xf0, 0x21, 0x00


	//----- nvinfo : EIATTR_KPARAM_INFO
	.align		4
.L_1646:
        /*0078*/ 	.byte	0x04, 0x17
        /*007a*/ 	.short	(.L_1648 - .L_1647)
.L_1647:
        /*007c*/ 	.word	0x00000000
        /*0080*/ 	.short	0x0006
        /*0082*/ 	.short	0x0044
        /*0084*/ 	.byte	0x00, 0xf0, 0x11, 0x00


	//----- nvinfo : EIATTR_KPARAM_INFO
	.align		4
.L_1648:
        /*0088*/ 	.byte	0x04, 0x17
        /*008a*/ 	.short	(.L_1650 - .L_1649)
.L_1649:
        /*008c*/ 	.word	0x00000000
        /*0090*/ 	.short	0x0005
        /*0092*/ 	.short	0x0040
        /*0094*/ 	.byte	0x00, 0xf0, 0x11, 0x00


	//----- nvinfo : EIATTR_KPARAM_INFO
	.align		4
.L_1650:
        /*0098*/ 	.byte	0x04, 0x17
        /*009a*/ 	.short	(.L_1652 - .L_1651)
.L_1651:
        /*009c*/ 	.word	0x00000000
        /*00a0*/ 	.short	0x0004
        /*00a2*/ 	.short	0x0038
        /*00a4*/ 	.byte	0x00, 0xf5, 0x21, 0x00


	//----- nvinfo : EIATTR_KPARAM_INFO
	.align		4
.L_1652:
        /*00a8*/ 	.byte	0x04, 0x17
        /*00aa*/ 	.short	(.L_1654 - .L_1653)
.L_1653:
        /*00ac*/ 	.word	0x00000000
        /*00b0*/ 	.short	0x0003
        /*00b2*/ 	.short	0x0030
        /*00b4*/ 	.byte	0x00, 0xf5, 0x21, 0x00


	//----- nvinfo : EIATTR_KPARAM_INFO
	.align		4
.L_1654:
        /*00b8*/ 	.byte	0x04, 0x17
        /*00ba*/ 	.short	(.L_1656 - .L_1655)
.L_1655:
        /*00bc*/ 	.word	0x00000000
        /*00c0*/ 	.short	0x0002
        /*00c2*/ 	.short	0x0028
        /*00c4*/ 	.byte	0x00, 0xf0, 0x21, 0x00


	//----- nvinfo : EIATTR_KPARAM_INFO
	.align		4
.L_1656:
        /*00c8*/ 	.byte	0x04, 0x17
        /*00ca*/ 	.short	(.L_1658 - .L_1657)
.L_1657:
        /*00cc*/ 	.word	0x00000000
        /*00d0*/ 	.short	0x0001
        /*00d2*/ 	.short	0x0008
        /*00d4*/ 	.byte	0x00, 0xf0, 0x81, 0x00


	//----- nvinfo : EIATTR_KPARAM_INFO
	.align		4
.L_1658:
        /*00d8*/ 	.byte	0x04, 0x17
        /*00da*/ 	.short	(.L_1660 - .L_1659)
.L_1659:
        /*00dc*/ 	.word	0x00000000
        /*00e0*/ 	.short	0x0000
        /*00e2*/ 	.short	0x0000
        /*00e4*/ 	.byte	0x00, 0xf5, 0x21, 0x00


	//----- nvinfo : EIATTR_SPARSE_MMA_MASK
	.align		4
.L_1660:
        /*00e8*/ 	.byte	0x03, 0x50
        /*00ea*/ 	.short	0x0000


	//----- nvinfo : EIATTR_MAXREG_COUNT
	.align		4
        /*00ec*/ 	.byte	0x03, 0x1b
        /*00ee*/ 	.short	0x0080


	//----- nvinfo : EIATTR_NUM_BARRIERS
	.align		4
        /*00f0*/ 	.byte	0x02, 0x4c
        /*00f2*/ 	.byte	0x01
	.zero		1


	//----- nvinfo : EIATTR_MERCURY_ISA_VERSION
	.align		4
        /*00f4*/ 	.byte	0x03, 0x5f
        /*00f6*/ 	.short	0x0101


	//----- nvinfo : EIATTR_COOP_GROUP_MASK_REGIDS
	.align		4
        /*00f8*/ 	.byte	0x04, 0x29
        /*00fa*/ 	.short	(.L_1662 - .L_1661)


	//   ....[0]....
.L_1661:
        /*00fc*/ 	.word	0xffffffff


	//   ....[1]....
        /*0100*/ 	.word	0xffffffff


	//   ....[2]....
        /*0104*/ 	.word	0xffffffff


	//   ....[3]....
        /*0108*/ 	.word	0xffffffff


	//   ....[4]....
        /*010c*/ 	.word	0xffffffff


	//   ....[5]....
        /*0110*/ 	.word	0xffffffff


	//   ....[6]....
        /*0114*/ 	.word	0xffffffff


	//   ....[7]....
        /*0118*/ 	.word	0xffffffff


	//   ....[8]....
        /*011c*/ 	.word	0xffffffff


	//   ....[9]....
        /*0120*/ 	.word	0xffffffff


	//   ....[10]....
        /*0124*/ 	.word	0xffffffff


	//   ....[11]....
        /*0128*/ 	.word	0xffffffff


	//   ....[12]....
        /*012c*/ 	.word	0xffffffff


	//   ....[13]....
        /*0130*/ 	.word	0xffffffff


	//   ....[14]....
        /*0134*/ 	.word	0xffffffff


	//   ....[15]....
        /*0138*/ 	.word	0xffffffff


	//   ....[16]....
        /*013c*/ 	.word	0xffffffff


	//   ....[17]....
        /*0140*/ 	.word	0xffffffff


	//   ....[18]....
        /*0144*/ 	.word	0xffffffff


	//   ....[19]....
        /*0148*/ 	.word	0xffffffff


	//   ....[20]....
        /*014c*/ 	.word	0xffffffff


	//   ....[21]....
        /*0150*/ 	.word	0xffffffff


	//   ....[22]....
        /*0154*/ 	.word	0xffffffff


	//   ....[23]....
        /*0158*/ 	.word	0xffffffff


	//   ....[24]....
        /*015c*/ 	.word	0xffffffff


	//   ....[25]....
        /*0160*/ 	.word	0xffffffff


	//   ....[26]....
        /*0164*/ 	.word	0xffffffff


	//   ....[27]....
        /*0168*/ 	.word	0xffffffff


	//   ....[28]....
        /*016c*/ 	.word	0xffffffff


	//   ....[29]....
        /*0170*/ 	.word	0xffffffff


	//   ....[30]....
        /*0174*/ 	.word	0xffffffff


	//   ....[31]....
        /*0178*/ 	.word	0xffffffff


	//   ....[32]....
        /*017c*/ 	.word	0xffffffff


	//   ....[33]....
        /*0180*/ 	.word	0xffffffff


	//   ....[34]....
        /*0184*/ 	.word	0xffffffff


	//   ....[35]....
        /*0188*/ 	.word	0xffffffff


	//   ....[36]....
        /*018c*/ 	.word	0xffffffff


	//   ....[37]....
        /*0190*/ 	.word	0xffffffff


	//   ....[38]....
        /*0194*/ 	.word	0xffffffff


	//   ....[39]....
        /*0198*/ 	.word	0xffffffff


	//   ....[40]....
        /*019c*/ 	.word	0xffffffff


	//   ....[41]....
        /*01a0*/ 	.word	0xffffffff


	//   ....[42]....
        /*01a4*/ 	.word	0xffffffff


	//   ....[43]....
        /*01a8*/ 	.word	0xffffffff


	//   ....[44]....
        /*01ac*/ 	.word	0xffffffff


	//   ....[45]....
        /*01b0*/ 	.word	0xffffffff


	//   ....[46]....
        /*01b4*/ 	.word	0xffffffff


	//   ....[47]....
        /*01b8*/ 	.word	0xffffffff


	//   ....[48]....
        /*01bc*/ 	.word	0xffffffff


	//   ....[49]....
        /*01c0*/ 	.word	0xffffffff


	//   ....[50]....
        /*01c4*/ 	.word	0xffffffff


	//   ....[51]....
        /*01c8*/ 	.word	0xffffffff


	//   ....[52]....
        /*01cc*/ 	.word	0xffffffff


	//   ....[53]....
        /*01d0*/ 	.word	0xffffffff


	//   ....[54]....
        /*01d4*/ 	.word	0xffffffff


	//   ....[55]....
        /*01d8*/ 	.word	0xffffffff


	//   ....[56]....
        /*01dc*/ 	.word	0x05000006


	//   ....[57]....
        /*01e0*/ 	.word	0x05000006


	//   ....[58]....
        /*01e4*/ 	.word	0x05000006


	//   ....[59]....
        /*01e8*/ 	.word	0x05000006


	//   ....[60]....
        /*01ec*/ 	.word	0x05000006


	//   ....[61]....
        /*01f0*/ 	.word	0x05000006


	//   ....[62]....
        /*01f4*/ 	.word	0x05000006


	//   ....[63]....
        /*01f8*/ 	.word	0x05000006


	//   ....[64]....
        /*01fc*/ 	.word	0x05000006


	//   ....[65]....
        /*0200*/ 	.word	0x05000006


	//   ....[66]....
        /*0204*/ 	.word	0x05000006


	//   ....[67]....
        /*0208*/ 	.word	0x05000006


	//   ....[68]....
        /*020c*/ 	.word	0x05000006


	//   ....[69]....
        /*0210*/ 	.word	0x05000006


	//   ....[70]....
        /*0214*/ 	.word	0x05000006


	//   ....[71]....
        /*0218*/ 	.word	0x05000006


	//   ....[72]....
        /*021c*/ 	.word	0x05000006


	//   ....[73]....
        /*0220*/ 	.word	0x05000006


	//   ....[74]....
        /*0224*/ 	.word	0x05000006


	//   ....[75]....
        /*0228*/ 	.word	0x05000006


	//   ....[76]....
        /*022c*/ 	.word	0x05000006


	//   ....[77]....
        /*0230*/ 	.word	0x05000006


	//   ....[78]....
        /*0234*/ 	.word	0x05000006


	//   ....[79]....
        /*0238*/ 	.word	0x05000006


	//   ....[80]....
        /*023c*/ 	.word	0x05000006


	//   ....[81]....
        /*0240*/ 	.word	0x05000006


	//   ....[82]....
        /*0244*/ 	.word	0x05000006


	//   ....[83]....
        /*0248*/ 	.word	0x05000006


	//   ....[84]....
        /*024c*/ 	.word	0x05000006


	//   ....[85]....
        /*0250*/ 	.word	0x05000006


	//   ....[86]....
        /*0254*/ 	.word	0x05000006


	//   ....[87]....
        /*0258*/ 	.word	0x05000006


	//   ....[88]....
        /*025c*/ 	.word	0x05000006


	//   ....[89]....
        /*0260*/ 	.word	0x05000006


	//   ....[90]....
        /*0264*/ 	.word	0x05000006


	//   ....[91]....
        /*0268*/ 	.word	0x05000006


	//----- nvinfo : EIATTR_COOP_GROUP_INSTR_OFFSETS
	.align		4
.L_1662:
        /*026c*/ 	.byte	0x04, 0x28
        /*026e*/ 	.short	(.L_1664 - .L_1663)


	//   ....[0]....
.L_1663:
        /*0270*/ 	.word	0x00002860


	//   ....[1]....
        /*0274*/ 	.word	0x000028a0


	//   ....[2]....
        /*0278*/ 	.word	0x000028e0


	//   ....[3]....
        /*027c*/ 	.word	0x00002900


	//   ....[4]....
        /*0280*/ 	.word	0x00002920


	//   ....[5]....
        /*0284*/ 	.word	0x00002d20


	//   ....[6]....
        /*0288*/ 	.word	0x00002d60


	//   ....[7]....
        /*028c*/ 	.word	0x00002da0


	//   ....[8]....
        /*0290*/ 	.word	0x00002dc0


	//   ....[9]....
        /*0294*/ 	.word	0x00002de0


	//   ....[10]....
        /*0298*/ 	.word	0x000032f0


	//   ....[11]....
        /*029c*/ 	.word	0x000033b0


	//   ....[12]....
        /*02a0*/ 	.word	0x00003410


	//   ....[13]....
        /*02a4*/ 	.word	0x00003450


	//   ....[14]....
        /*02a8*/ 	.word	0x000034b0


	//   ....[15]....
        /*02ac*/ 	.word	0x00003510


	//   ....[16]....
        /*02b0*/ 	.word	0x00003560


	//   ....[17]....
        /*02b4*/ 	.word	0x000035a0


	//   ....[18]....
        /*02b8*/ 	.word	0x00003610


	//   ....[19]....
        /*02bc*/ 	.word	0x00003700


	//   ....[20]....
        /*02c0*/ 	.word	0x000037e0


	//   ....[21]....
        /*02c4*/ 	.word	0x00003830


	//   ....[22]....
        /*02c8*/ 	.word	0x000038b0


	//   ....[23]....
        /*02cc*/ 	.word	0x00003900


	//   ....[24]....
        /*02d0*/ 	.word	0x00003950


	//   ....[25]....
        /*02d4*/ 	.word	0x000039b0


	//   ....[26]....
        /*02d8*/ 	.word	0x000039f0


	//   ....[27]....
        /*02dc*/ 	.word	0x00003a00


	//   ....[28]....
        /*02e0*/ 	.word	0x00006d20


	//   ....[29]....
        /*02e4*/ 	.word	0x00006d60


	//   ....[30]....
        /*02e8*/ 	.word	0x00006da0


	//   ....[31]....
        /*02ec*/ 	.word	0x00006dc0


	//   ....[32]....
        /*02f0*/ 	.word	0x00006de0


	//   ....[33]....
        /*02f4*/ 	.word	0x00007190


	//   ....[34]....
        /*02f8*/ 	.word	0x000071d0


	//   ....[35]....
        /*02fc*/ 	.word	0x00007210


	//   ....[36]....
        /*0300*/ 	.word	0x00007230


	//   ....[37]....
        /*0304*/ 	.word	0x00007250


	//   ....[38]....
        /*0308*/ 	.word	0x00007760


	//   ....[39]....
        /*030c*/ 	.word	0x00007820


	//   ....[40]....
        /*0310*/ 	.word	0x00007880


	//   ....[41]....
        /*0314*/ 	.word	0x000078c0


	//   ....[42]....
        /*0318*/ 	.word	0x00007920


	//   ....[43]....
        /*031c*/ 	.word	0x00007980


	//   ....[44]....
        /*0320*/ 	.word	0x000079d0


	//   ....[45]....
        /*0324*/ 	.word	0x00007a10


	//   ....[46]....
        /*0328*/ 	.word	0x00007a80


	//   ....[47]....
        /*032c*/ 	.word	0x00007b70


	//   ....[48]....
        /*0330*/ 	.word	0x00007c50


	//   ....[49]....
        /*0334*/ 	.word	0x00007ca0


	//   ....[50]....
        /*0338*/ 	.word	0x00007d20


	//   ....[51]....
        /*033c*/ 	.word	0x00007d70


	//   ....[52]....
        /*0340*/ 	.word	0x00007dc0


	//   ....[53]....
        /*0344*/ 	.word	0x00007e20


	//   ....[54]....
        /*0348*/ 	.word	0x00007e60


	//   ....[55]....
        /*034c*/ 	.word	0x00007e70


	//   ....[56]....
        /*0350*/ 	.word	0x000088a0


	//   ....[57]....
        /*0354*/ 	.word	0x00008920


	//   ....[58]....
        /*0358*/ 	.word	0x000089b0


	//   ....[59]....
        /*035c*/ 	.word	0x00008a60


	//   ....[60]....
        /*0360*/ 	.word	0x00008b00


	//   ....[61]....
        /*0364*/ 	.word	0x00008b90


	//   ....[62]....
        /*0368*/ 	.word	0x00008c40


	//   ....[63]....
        /*036c*/ 	.word	0x00008d00


	//   ....[64]....
        /*0370*/ 	.word	0x00008d90


	//   ....[65]....
        /*0374*/ 	.word	0x00008e10


	//   ....[66]....
        /*0378*/ 	.word	0x00008e90


	//   ....[67]....
        /*037c*/ 	.word	0x00008f10


	//   ....[68]....
        /*0380*/ 	.word	0x00008fc0


	//   ....[69]....
        /*0384*/ 	.word	0x00009060


	//   ....[70]....
        /*0388*/ 	.word	0x00009100


	//   ....[71]....
        /*038c*/ 	.word	0x00009190


	//   ....[72]....
        /*0390*/ 	.word	0x00009200


	//   ....[73]....
        /*0394*/ 	.word	0x00009270


	//   ....[74]....
        /*0398*/ 	.word	0x000092e0


	//   ....[75]....
        /*039c*/ 	.word	0x00009360


	//   ....[76]....
        /*03a0*/ 	.word	0x000093f0


	//   ....[77]....
        /*03a4*/ 	.word	0x000094a0


	//   ....[78]....
        /*03a8*/ 	.word	0x00009540


	//   ....[79]....
        /*03ac*/ 	.word	0x000095d0


	//   ....[80]....
        /*03b0*/ 	.word	0x00009680


	//   ....[81]....
        /*03b4*/ 	.word	0x00009740


	//   ....[82]....
        /*03b8*/ 	.word	0x000097d0


	//   ....[83]....
        /*03bc*/ 	.word	0x00009850


	//   ....[84]....
        /*03c0*/ 	.word	0x000098d0


	//   ....[85]....
        /*03c4*/ 	.word	0x00009950


	//   ....[86]....
        /*03c8*/ 	.word	0x00009a00


	//   ....[87]....
        /*03cc*/ 	.word	0x00009aa0


	//   ....[88]....
        /*03d0*/ 	.word	0x00009b40


	//   ....[89]....
        /*03d4*/ 	.word	0x00009bd0


	//   ....[90]....
        /*03d8*/ 	.word	0x00009c40


	//   ....[91]....
        /*03dc*/ 	.word	0x00009cb0


	//----- nvinfo : EIATTR_VRC_CTA_INIT_COUNT
	.align		4
.L_1664:
        /*03e0*/ 	.byte	0x02, 0x4a
	.zero		1
	.zero		1


	//----- nvinfo : EIATTR_EXIT_INSTR_OFFSETS
	.align		4
        /*03e4*/ 	.byte	0x04, 0x1c
        /*03e6*/ 	.short	(.L_1666 - .L_1665)


	//   ....[0]....
.L_1665:
        /*03e8*/ 	.word	0x00003dc0


	//   ....[1]....
        /*03ec*/ 	.word	0x00004060


	//   ....[2]....
        /*03f0*/ 	.word	0x00004360


	//   ....[3]....
        /*03f4*/ 	.word	0x00008800


	//   ....[4]....
        /*03f8*/ 	.word	0x00008850


	//----- nvinfo : EIATTR_MAX_THREADS
	.align		4
.L_1666:
        /*03fc*/ 	.byte	0x04, 0x05
        /*03fe*/ 	.short	(.L_1668 - .L_1667)
.L_1667:
        /*0400*/ 	.word	0x00000200
        /*0404*/ 	.word	0x00000001
        /*0408*/ 	.word	0x00000001


	//----- nvinfo : EIATTR_CRS_STACK_SIZE
	.align		4
.L_1668:
        /*040c*/ 	.byte	0x04, 0x1e
        /*040e*/ 	.short	(.L_1670 - .L_1669)
.L_1669:
        /*0410*/ 	.word	0x00000000


	//----- nvinfo : EIATTR_CBANK_PARAM_SIZE
	.align		4
.L_1670:
        /*0414*/ 	.byte	0x03, 0x19
        /*0416*/ 	.short	0x0078


	//----- nvinfo : EIATTR_PARAM_CBANK
	.align		4
        /*0418*/ 	.byte	0x04, 0x0a
        /*041a*/ 	.short	(.L_1672 - .L_1671)
	.align		4
.L_1671:
        /*041c*/ 	.word	index@(.nv.constant0._ZN6thrust24THRUST_300001_SM_1000_NS8cuda_cub4core6detail20_kernel_agent_vshmemINS1_16__set_operations10SetOpAgentINS0_12zip_iteratorIN4cuda3std3__45tupleIJNS0_6detail15normal_iteratorINS0_10device_ptrIiEEEESG_SG_SG_EEEEENSD_INSE_INSB_IJiiiiEEEEEEEPSJ_SM_SL_SM_i7sortXYZNS5_23serial_set_intersectionENSA_17integral_constantIbLb0EEEEEJSI_SL_SM_SM_iiSL_SM_SN_SO_PNSA_4pairIiiEEPmN3cub18CUB_300001_SM_100013ScanTileStateIiLb1EEEEEEvPcDpT0_)
        /*0420*/ 	.short	0x0380
        /*0422*/ 	.short	0x0078


	//----- nvinfo : EIATTR_SW_WAR
	.align		4
.L_1672:
        /*0424*/ 	.byte	0x04, 0x36
        /*0426*/ 	.short	(.L_1674 - .L_1673)
.L_1673:
        /*0428*/ 	.word	0x00000008
.L_1674:


//--------------------- .nv.info._ZN6thrust24THRUST_300001_SM_1000_NS8cuda_cub4core6detail13_kernel_agentINS1_16__set_operations14PartitionAgentINS0_12zip_iteratorIN4cuda3std3__45tupleIJNS0_6detail15normal_iteratorINS0_10device_ptrIiEEEESG_SG_SG_EEEEENSD_INSE_INSB_IJiiiiEEEEEEEi7sortXYZEEJSI_SL_iiiPNSA_4pairIiiEESM_iEEEvDpT0_ --------------------------
	.section	.nv.info._ZN6thrust24THRUST_300001_SM_1000_NS8cuda_cub4core6detail13_kernel_agentINS1_16__set_operations14PartitionAgentINS0_12zip_iteratorIN4cuda3std3__45tupleIJNS0_6detail15normal_iteratorINS0_10device_ptrIiEEEESG_SG_SG_EEEEENSD_INSE_INSB_IJiiiiEEEEEEEi7sortXYZEEJSI_SL_iiiPNSA_4pairIiiEESM_iEEEvDpT0_,"",@"SHT_CUDA_INFO"
	.sectionflags	@""
	.align	4


	//----- nvinfo : EIATTR_CUDA_API_VERSION
	.align		4
        /*0000*/ 	.byte	0x04, 0x37
        /*0002*/ 	.short	(.L_1676 - .L_1675)
.L_1675:
        /*0004*/ 	.word	0x00000082


	//----- nvinfo : EIATTR_KPARAM_INFO
	.align		4
.L_1676:
        /*0008*/ 	.byte	0x04, 0x17
        /*000a*/ 	.short	(.L_1678 - .L_1677)
.L_1677:
        /*000c*/ 	.word	0x00000000
        /*0010*/ 	.short	0x0007
        /*0012*/ 	.short	0x0044
        /*0014*/ 	.byte	0x00, 0xf0, 0x11, 0x00


	//----- nvinfo : EIATTR_KPARAM_INFO
	.align		4
.L_1678:
        /*0018*/ 	.byte	0x04, 0x17
        /*001a*/ 	.short	(.L_1680 - .L_1679)
.L_1679:
        /*001c*/ 	.word	0x00000000
        /*0020*/ 	.short	0x0006
        /*0022*/ 	.short	0x0040
        /*0024*/ 	.byte	0x00, 0xf0, 0x05, 0x00


	//----- nvinfo : EIATTR_KPARAM_INFO
	.align		4
.L_1680:
        /*0028*/ 	.byte	0x04, 0x17
        /*002a*/ 	.short	(.L_1682 - .L_1681)
.L_1681:
        /*002c*/ 	.word	0x00000000
        /*0030*/ 	.short	0x0005
        /*0032*/ 	.short	0x0038
        /*0034*/ 	.byte	0x00, 0xf5, 0x21, 0x00


	//----- nvinfo : EIATTR_KPARAM_INFO
	.align		4
.L_1682:
        /*0038*/ 	.byte	0x04, 0x17
        /*003a*/ 	.short	(.L_1684 - .L_1683)
.L_1683:
        /*003c*/ 	.word	0x00000000
        /*0040*/ 	.short	0x0004
        /*0042*/ 	.short	0x0030
        /*0044*/ 	.byte	0x00, 0xf0, 0x11, 0x00


	//----- nvinfo : EIATTR_KPARAM_INFO
	.align		4
.L_1684:
        /*0048*/ 	.byte	0x04, 0x17
        /*004a*/ 	.short	(.L_1686 - .L_1685)
.L_1685:
        /*004c*/ 	.word	0x00000000
        /*0050*/ 	.short	0x0003
        /*0052*/ 	.short	0x002c
        /*0054*/ 	.byte	0x00, 0xf0, 0x11, 0x00


	//----- nvinfo : EIATTR_KPARAM_INFO
	.align		4
.L_1686:
        /*0058*/ 	.byte	0x04, 0x17
        /*005a*/ 	.short	(.L_1688 - .L_1687)
.L_1687:
        /*005c*/ 	.word	0x00000000
        /*0060*/ 	.short	0x0002
        /*0062*/ 	.short	0x0028
        /*0064*/ 	.byte	0x00, 0xf0, 0x11, 0x00


	//----- nvinfo : EIATTR_KPARAM_INFO
	.align		4
.L_1688:
        /*0068*/ 	.byte	0x04, 0x17
        /*006a*/ 	.short	(.L_1690 - .L_1689)
.L_1689:
        /*006c*/ 	.word	0x00000000
        /*0070*/ 	.short	0x0001
        /*0072*/ 	.short	0x0020
        /*0074*/ 	.byte	0x00, 0xf0, 0x21, 0x00


	//----- nvinfo : EIATTR_KPARAM_INFO
	.align		4
.L_1690:
        /*0078*/ 	.byte	0x04, 0x17
        /*007a*/ 	.short	(.L_1692 - .L_1691)
.L_1691:
        /*007c*/ 	.word	0x00000000
        /*0080*/ 	.short	0x0000
        /*0082*/ 	.short	0x0000
        /*0084*/ 	.byte	0x00, 0xf0, 0x81, 0x00


	//----- nvinfo : EIATTR_SPARSE_MMA_MASK
	.align		4
.L_1692:
        /*0088*/ 	.byte	0x03, 0x50
        /*008a*/ 	.short	0x0000


	//----- nvinfo : EIATTR_MAXREG_COUNT
	.align		4
        /*008c*/ 	.byte	0x03, 0x1b
        /*008e*/ 	.short	0x00ff


	//----- nvinfo : EIATTR_MERCURY_ISA_VERSION
	.align		4
        /*0090*/ 	.byte	0x03, 0x5f
        /*0092*/ 	.short	0x0101


	//----- nvinfo : EIATTR_VRC_CTA_INIT_COUNT
	.align		4
        /*0094*/ 	.byte	0x02, 0x4a
	.zero		1
	.zero		1


	//----- nvinfo : EIATTR_EXIT_INSTR_OFFSETS
	.align		4
        /*0098*/ 	.byte	0x04, 0x1c
        /*009a*/ 	.short	(.L_1694 - .L_1693)


	//   ....[0]....
.L_1693:
        /*009c*/ 	.word	0x00000070


	//   ....[1]....
        /*00a0*/ 	.word	0x000018d0


	//----- nvinfo : EIATTR_MAX_THREADS
	.align		4
.L_1694:
        /*00a4*/ 	.byte	0x04, 0x05
        /*00a6*/ 	.short	(.L_1696 - .L_1695)
.L_1695:
        /*00a8*/ 	.word	0x00000100
        /*00ac*/ 	.word	0x00000001
        /*00b0*/ 	.word	0x00000001


	//----- nvinfo : EIATTR_CRS_STACK_SIZE
	.align		4
.L_1696:
        /*00b4*/ 	.byte	0x04, 0x1e
        /*00b6*/ 	.short	(.L_1698 - .L_1697)
.L_1697:
        /*00b8*/ 	.word	0x00000000


	//----- nvinfo : EIATTR_CBANK_PARAM_SIZE
	.align		4
.L_1698:
        /*00bc*/ 	.byte	0x03, 0x19
        /*00be*/ 	.short	0x0048


	//----- nvinfo : EIATTR_PARAM_CBANK
	.align		4
        /*00c0*/ 	.byte	0x04, 0x0a
        /*00c2*/ 	.short	(.L_1700 - .L_1699)
	.align		4
.L_1699:
        /*00c4*/ 	.word	index@(.nv.constant0._ZN6thrust24THRUST_300001_SM_1000_NS8cuda_cub4core6detail13_kernel_agentINS1_16__set_operations14PartitionAgentINS0_12zip_iteratorIN4cuda3std3__45tupleIJNS0_6detail15normal_iteratorINS0_10device_ptrIiEEEESG_SG_SG_EEEEENSD_INSE_INSB_IJiiiiEEEEEEEi7sortXYZEEJSI_SL_iiiPNSA_4pairIiiEESM_iEEEvDpT0_)
        /*00c8*/ 	.short	0x0380
        /*00ca*/ 	.short	0x0048


	//----- nvinfo : EIATTR_SW_WAR
	.align		4
.L_1700:
        /*00cc*/ 	.byte	0x04, 0x36
        /*00ce*/ 	.short	(.L_1702 - .L_1701)
.L_1701:
        /*00d0*/ 	.word	0x00000008
.L_1702:


//--------------------- .nv.info._ZN6thrust24THRUST_300001_SM_1000_NS8cuda_cub4core6detail20_kernel_agent_vshmemINS1_16__set_operations10SetOpAgentINS0_6detail15normal_iteratorINS0_10device_ptrIN4cuda3std3__45tupleIJiiiiEEEEEEESG_PSE_SH_SG_SH_l7sortXYZNS5_21serial_set_differenceENSC_17integral_constantIbLb0EEEEEJSG_SG_SH_SH_llSG_SH_SI_SJ_PNSC_4pairIllEEPmN3cub18CUB_300001_SM_100013ScanTileStateIlLb1EEEEEEvPcDpT0_ --------------------------
	.section	.nv.info._ZN6thrust24THRUST_300001_SM_1000_NS8cuda_cub4core6detail20_kernel_agent_vshmemINS1_16__set_operations10SetOpAgentINS0_6detail15normal_iteratorINS0_10device_ptrIN4cuda3std3__45tupleIJiiiiEEEEEEESG_PSE_SH_SG_SH_l7sortXYZNS5_21serial_set_differenceENSC_17integral_constantIbLb0EEEEEJSG_SG_SH_SH_llSG_SH_SI_SJ_PNSC_4pairIllEEPmN3cub18CUB_300001_SM_100013ScanTileStateIlLb1EEEEEEvPcDpT0_,"",@"SHT_CUDA_INFO"
	.sectionflags	@""
	.align	4


	//----- nvinfo : EIATTR_CUDA_API_VERSION
	.align		4
        /*0000*/ 	.byte	0x04, 0x37
        /*0002*/ 	.short	(.L_1704 - .L_1703)
.L_1703:
        /*0004*/ 	.word	0x00000082


	//----- nvinfo : EIATTR_KPARAM_INFO
	.align		4
.L_1704:
        /*0008*/ 	.byte	0x04, 0x17
        /*000a*/ 	.short	(.L_1706 - .L_1705)
.L_1705:
        /*000c*/ 	.word	0x00000000
        /*0010*/ 	.short	0x000d
        /*0012*/ 	.short	0x0060
        /*0014*/ 	.byte	0x00, 0xf0, 0x21, 0x00


	//----- nvinfo : EIATTR_KPARAM_INFO
	.align		4
.L_1706:
        /*0018*/ 	.byte	0x04, 0x17
        /*001a*/ 	.short	(.L_1708 - .L_1707)
.L_1707:
        /*001c*/ 	.word	0x00000000
        /*0020*/ 	.short	0x000c
        /*0022*/ 	.short	0x0058
        /*0024*/ 	.byte	0x00, 0xf5, 0x21, 0x00


	//----- nvinfo : EIATTR_KPARAM_INFO
	.align		4
.L_1708:
        /*0028*/ 	.byte	0x04, 0x17
        /*002a*/ 	.short	(.L_1710 - .L_1709)
.L_1709:
        /*002c*/ 	.word	0x00000000
        /*0030*/ 	.short	0x000b
        /*0032*/ 	.short	0x0050
        /*0034*/ 	.byte	0x00, 0xf5, 0x21, 0x00


	//----- nvinfo : EIATTR_KPARAM_INFO
	.align		4
.L_1710:
        /*0038*/ 	.byte	0x04, 0x17
        /*003a*/ 	.short	(.L_1712 - .L_1711)
.L_1711:
        /*003c*/ 	.word	0x00000000
        /*0040*/ 	.short	0x000a
        /*0042*/ 	.short	0x0049
        /*0044*/ 	.byte	0x00, 0xf0, 0x05, 0x00


	//----- nvinfo : EIATTR_KPARAM_INFO
	.align		4
.L_1712:
        /*0048*/ 	.byte	0x04, 0x17
        /*004a*/ 	.short	(.L_1714 - .L_1713)
.L_1713:
        /*004c*/ 	.word	0x00000000
        /*0050*/ 	.short	0x0009
        /*0052*/ 	.short	0x0048
        /*0054*/ 	.byte	0x00, 0xf0, 0x05, 0x00


	//----- nvinfo : EIATTR_KPARAM_INFO
	.align		4
.L_1714:
        /*0058*/ 	.byte	0x04, 0x17
        /*005a*/ 	.short	(.L_1716 - .L_1715)
.L_1715:
        /*005c*/ 	.word	0x00000000
        /*0060*/ 	.short	0x0008
        /*0062*/ 	.short	0x0040
        /*0064*/ 	.byte	0x00, 0xf5, 0x21, 0x00


	//----- nvinfo : EIATTR_KPARAM_INFO
	.align		4
.L_1716:
        /*0068*/ 	.byte	0x04, 0x17
        /*006a*/ 	.short	(.L_1718 - .L_1717)
.L_1717:
        /*006c*/ 	.word	0x00000000
        /*0070*/ 	.short	0x0007
        /*0072*/ 	.short	0x0038
        /*0074*/ 	.byte	0x00, 0xf0, 0x21, 0x00


	//----- nvinfo : EIATTR_KPARAM_INFO
	.align		4
.L_1718:
        /*0078*/ 	.byte	0x04, 0x17
        /*007a*/ 	.short	(.L_1720 - .L_1719)
.L_1719:
        /*007c*/ 	.word	0x00000000
        /*0080*/ 	.short	0x0006
        /*0082*/ 	.short	0x0030
        /*0084*/ 	.byte	0x00, 0xf0, 0x21, 0x00


	//----- nvinfo : EIATTR_KPARAM_INFO
	.align		4
.L_1720:
        /*0088*/ 	.byte	0x04, 0x17
        /*008a*/ 	.short	(.L_1722 - .L_1721)
.L_1721:
        /*008c*/ 	.word	0x00000000
        /*0090*/ 	.short	0x0005
        /*0092*/ 	.short	0x0028
        /*0094*/ 	.byte	0x00, 0xf0, 0x21, 0x00


	//----- nvinfo : EIATTR_KPARAM_INFO
	.align		4
.L_1722:
        /*0098*/ 	.byte	0x04, 0x17
        /*009a*/ 	.short	(.L_1724 - .L_1723)
.L_1723:
        /*009c*/ 	.word	0x00000000
        /*00a0*/ 	.short	0x0004
        /*00a2*/ 	.short	0x0020
        /*00a4*/ 	.byte	0x00, 0xf5, 0x21, 0x00


	//----- nvinfo : EIATTR_KPARAM_INFO
	.align		4
.L_1724:
        /*00a8*/ 	.byte	0x04, 0x17
        /*00aa*/ 	.short	(.L_1726 - .L_1725)
.L_1725:
        /*00ac*/ 	.word	0x00000000
        /*00b0*/ 	.short	0x0003
        /*00b2*/ 	.short	0x0018
        /*00b4*/ 	.byte	0x00, 0xf5, 0x21, 0x00


	//----- nvinfo : EIATTR_KPARAM_INFO
	.align		4
.L_1726:
        /*00b8*/ 	.byte	0x04, 0x17
        /*00ba*/ 	.short	(.L_1728 - .L_1727)
.L_1727:
        /*00bc*/ 	.word	0x00000000
        /*00c0*/ 	.short	0x0002
        /*00c2*/ 	.short	0x0010
        /*00c4*/ 	.byte	0x00, 0xf0, 0x21, 0x00


	//----- nvinfo : EIATTR_KPARAM_INFO
	.align		4
.L_1728:
        /*00c8*/ 	.byte	0x04, 0x17
        /*00ca*/ 	.short	(.L_1730 - .L_1729)
.L_1729:
        /*00cc*/ 	.word	0x00000000
        /*00d0*/ 	.short	0x0001
        /*00d2*/ 	.short	0x0008
        /*00d4*/ 	.byte	0x00, 0xf0, 0x21, 0x00


	//----- nvinfo : EIATTR_KPARAM_INFO
	.align		4
.L_1730:
        /*00d8*/ 	.byte	0x04, 0x17
        /*00da*/ 	.short	(.L_1732 - .L_1731)
.L_1731:
        /*00dc*/ 	.word	0x00000000
        /*00e0*/ 	.short	0x0000
        /*00e2*/ 	.short	0x0000
        /*00e4*/ 	.byte	0x00, 0xf5, 0x21, 0x00


	//----- nvinfo : EIATTR_SPARSE_MMA_MASK
	.align		4
.L_1732:
        /*00e8*/ 	.byte	0x03, 0x50
        /*00ea*/ 	.short	0x0000


	//----- nvinfo : EIATTR_MAXREG_COUNT
	.align		4
        /*00ec*/ 	.byte	0x03, 0x1b
        /*00ee*/ 	.short	0x0080


	//----- nvinfo : EIATTR_NUM_BARRIERS
	.align		4
        /*00f0*/ 	.byte	0x02, 0x4c
        /*00f2*/ 	.byte	0x01
	.zero		1


	//----- nvinfo : EIATTR_MERCURY_ISA_VERSION
	.align		4
        /*00f4*/ 	.byte	0x03, 0x5f
        /*00f6*/ 	.short	0x0101


	//----- nvinfo : EIATTR_COOP_GROUP_MASK_REGIDS
	.align		4
        /*00f8*/ 	.byte	0x04, 0x29
        /*00fa*/ 	.short	(.L_1734 - .L_1733)


	//   ....[0]....
.L_1733:
        /*00fc*/ 	.word	0xffffffff


	//   ....[1]....
        /*0100*/ 	.word	0xffffffff


	//   ....[2]....
        /*0104*/ 	.word	0xffffffff


	//   ....[3]....
        /*0108*/ 	.word	0xffffffff


	//   ....[4]....
        /*010c*/ 	.word	0xffffffff


	//   ....[5]....
        /*0110*/ 	.word	0xffffffff


	//   ....[6]....
        /*0114*/ 	.word	0xffffffff


	//   ....[7]....
        /*0118*/ 	.word	0xffffffff


	//   ....[8]....
        /*011c*/ 	.word	0xffffffff


	//   ....[9]....
        /*0120*/ 	.word	0xffffffff


	//   ....[10]....
        /*0124*/ 	.word	0xffffffff


	//   ....[11]....
        /*0128*/ 	.word	0xffffffff


	//   ....[12]....
        /*012c*/ 	.word	0xffffffff


	//   ....[13]....
        /*0130*/ 	.word	0xffffffff


	//   ....[14]....
        /*0134*/ 	.word	0xffffffff


	//   ....[15]....
        /*0138*/ 	.word	0xffffffff


	//   ....[16]....
        /*013c*/ 	.word	0xffffffff


	//   ....[17]....
        /*0140*/ 	.word	0xffffffff


	//   ....[18]....
        /*0144*/ 	.word	0xffffffff


	//   ....[19]....
        /*0148*/ 	.word	0xffffffff


	//   ....[20]....
        /*014c*/ 	.word	0xffffffff


	//   ....[21]....
        /*0150*/ 	.word	0xffffffff


	//   ....[22]....
        /*0154*/ 	.word	0xffffffff


	//   ....[23]....
        /*0158*/ 	.word	0xffffffff


	//   ....[24]....
        /*015c*/ 	.word	0xffffffff


	//   ....[25]....
        /*0160*/ 	.word	0xffffffff


	//   ....[26]....
        /*0164*/ 	.word	0xffffffff


	//   ....[27]....
        /*0168*/ 	.word	0xffffffff


	//   ....[28]....
        /*016c*/ 	.word	0xffffffff


	//   ....[29]....
        /*0170*/ 	.word	0xffffffff


	//   ....[30]....
        /*0174*/ 	.word	0xffffffff


	//   ....[31]....
        /*0178*/ 	.word	0xffffffff


	//   ....[32]....
        /*017c*/ 	.word	0xffffffff


	//   ....[33]....
        /*0180*/ 	.word	0xffffffff


	//   ....[34]....
        /*0184*/ 	.word	0xffffffff


	//   ....[35]....
        /*0188*/ 	.word	0xffffffff


	//   ....[36]....
        /*018c*/ 	.word	0xffffffff


	//   ....[37]....
        /*0190*/ 	.word	0xffffffff


	//   ....[38]....
        /*0194*/ 	.word	0xffffffff


	//   ....[39]....
        /*0198*/ 	.word	0xffffffff


	//   ....[40]....
        /*019c*/ 	.word	0xffffffff


	//   ....[41]....
        /*01a0*/ 	.word	0xffffffff


	//   ....[42]....
        /*01a4*/ 	.word	0xffffffff


	//   ....[43]....
        /*01a8*/ 	.word	0xffffffff


	//   ....[44]....
        /*01ac*/ 	.word	0xffffffff


	//   ....[45]....
        /*01b0*/ 	.word	0xffffffff


	//   ....[46]....
        /*01b4*/ 	.word	0xffffffff


	//   ....[47]....
        /*01b8*/ 	.word	0xffffffff


	//   ....[48]....
        /*01bc*/ 	.word	0xffffffff


	//   ....[49]....
        /*01c0*/ 	.word	0xffffffff


	//   ....[50]....
        /*01c4*/ 	.word	0xffffffff


	//   ....[51]....
        /*01c8*/ 	.word	0xffffffff


	//   ....[52]....
        /*01cc*/ 	.word	0xffffffff


	//   ....[53]....
        /*01d0*/ 	.word	0xffffffff


	//   ....[54]....
        /*01d4*/ 	.word	0xffffffff


	//   ....[55]....
        /*01d8*/ 	.word	0xffffffff


	//   ....[56]....
        /*01dc*/ 	.word	0xffffffff


	//   ....[57]....
        /*01e0*/ 	.word	0xffffffff


	//   ....[58]....
        /*01e4*/ 	.word	0xffffffff


	//   ....[59]....
        /*01e8*/ 	.word	0xffffffff


	//   ....[60]....
        /*01ec*/ 	.word	0xffffffff


	//   ....[61]....
        /*01f0*/ 	.word	0xffffffff


	//   ....[62]....
        /*01f4*/ 	.word	0xffffffff


	//   ....[63]....
        /*01f8*/ 	.word	0xffffffff


	//   ....[64]....
        /*01fc*/ 	.word	0xffffffff


	//   ....[65]....
        /*0200*/ 	.word	0xffffffff


	//   ....[66]....
        /*0204*/ 	.word	0xffffffff


	//   ....[67]....
        /*0208*/ 	.word	0xffffffff


	//   ....[68]....
        /*020c*/ 	.word	0xffffffff


	//   ....[69]....
        /*0210*/ 	.word	0xffffffff


	//   ....[70]....
        /*0214*/ 	.word	0xffffffff


	//   ....[71]....
        /*0218*/ 	.word	0xffffffff


	//   ....[72]....
        /*021c*/ 	.word	0xffffffff


	//   ....[73]....
        /*0220*/ 	.word	0xffffffff


	//   ....[74]....
        /*0224*/ 	.word	0xffffffff


	//   ....[75]....
        /*0228*/ 	.word	0xffffffff


	//   ....[76]....
        /*022c*/ 	.word	0xffffffff


	//   ....[77]....
        /*0230*/ 	.word	0xffffffff


	//   ....[78]....
        /*0234*/ 	.word	0xffffffff


	//   ....[79]....
        /*0238*/ 	.word	0xffffffff


	//   ....[80]....
        /*023c*/ 	.word	0xffffffff


	//   ....[81]....
        /*0240*/ 	.word	0xffffffff


	//   ....[82]....
        /*0244*/ 	.word	0xffffffff


	//   ....[83]....
        /*0248*/ 	.word	0xffffffff


	//   ....[84]....
        /*024c*/ 	.word	0xffffffff


	//   ....[85]....
        /*0250*/ 	.word	0xffffffff


	//   ....[86]....
        /*0254*/ 	.word	0xffffffff


	//   ....[87]....
        /*0258*/ 	.word	0xffffffff


	//   ....[88]....
        /*025c*/ 	.word	0xffffffff


	//   ....[89]....
        /*0260*/ 	.word	0xffffffff


	//   ....[90]....
        /*0264*/ 	.word	0xffffffff


	//   ....[91]....
        /*0268*/ 	.word	0xffffffff


	//   ....[92]....
        /*026c*/ 	.word	0x05000010


	//   ....[93]....
        /*0270*/ 	.word	0x05000010


	//   ....[94]....
        /*0274*/ 	.word	0x05000010


	//   ....[95]....
        /*0278*/ 	.word	0x05000010


	//   ....[96]....
        /*027c*/ 	.word	0x05000010


	//   ....[97]....
        /*0280*/ 	.word	0x05000010


	//   ....[98]....
        /*0284*/ 	.word	0x05000010


	//   ....[99]....
        /*0288*/ 	.word	0x05000010


	//   ....[100]....
        /*028c*/ 	.word	0x05000010


	//   ....[101]....
        /*0290*/ 	.word	0x05000010


	//   ....[102]....
        /*0294*/ 	.word	0x05000010


	//   ....[103]....
        /*0298*/ 	.word	0x05000010


	//   ....[104]....
        /*029c*/ 	.word	0x05000010


	//   ....[105]....
        /*02a0*/ 	.word	0x05000010


	//   ....[106]....
        /*02a4*/ 	.word	0x05000010


	//   ....[107]....
        /*02a8*/ 	.word	0x05000010


	//   ....[108]....
        /*02ac*/ 	.word	0x05000010


	//   ....[109]....
        /*02b0*/ 	.word	0x05000010


	//   ....[110]....
        /*02b4*/ 	.word	0x05000010


	//   ....[111]....
        /*02b8*/ 	.word	0x05000010


	//   ....[112]....
        /*02bc*/ 	.word	0x05000010


	//   ....[113]....
        /*02c0*/ 	.word	0x05000010


	//   ....[114]....
        /*02c4*/ 	.word	0x05000010


	//   ....[115]....
        /*02c8*/ 	.word	0x05000010


	//   ....[116]....
        /*02cc*/ 	.word	0x05000010


	//   ....[117]....
        /*02d0*/ 	.word	0x05000010


	//   ....[118]....
        /*02d4*/ 	.word	0x05000010


	//   ....[119]....
        /*02d8*/ 	.word	0x05000010


	//   ....[120]....
        /*02dc*/ 	.word	0x05000010


	//   ....[121]....
        /*02e0*/ 	.word	0x05000010


	//   ....[122]....
        /*02e4*/ 	.word	0x05000010


	//   ....[123]....
        /*02e8*/ 	.word	0x05000010


	//   ....[124]....
        /*02ec*/ 	.word	0x05000010


	//   ....[125]....
        /*02f0*/ 	.word	0x05000010


	//   ....[126]....
        /*02f4*/ 	.word	0x05000010


	//   ....[127]....
        /*02f8*/ 	.word	0x05000010


	//   ....[128]....
        /*02fc*/ 	.word	0x05000010


	//   ....[129]....
        /*0300*/ 	.word	0x05000010


	//   ....[130]....
        /*0304*/ 	.word	0x05000010


	//   ....[131]....
        /*0308*/ 	.word	0x05000010


	//   ....[132]....
        /*030c*/ 	.word	0x05000010


	//   ....[133]....
        /*0310*/ 	.word	0x05000010


	//   ....[134]....
        /*0314*/ 	.word	0x05000010


	//   ....[135]....
        /*0318*/ 	.word	0x05000010


	//   ....[136]....
        /*031c*/ 	.word	0x05000010


	//   ....[137]....
        /*0320*/ 	.word	0x05000010


	//   ....[138]....
        /*0324*/ 	.word	0x05000010


	//   ....[139]....
        /*0328*/ 	.word	0x05000010


	//   ....[140]....
        /*032c*/ 	.word	0x05000010


	//   ....[141]....
        /*0330*/ 	.word	0x05000010


	//   ....[142]....
        /*0334*/ 	.word	0x05000010


	//   ....[143]....
        /*0338*/ 	.word	0x05000010


	//   ....[144]....
        /*033c*/ 	.word	0x05000010


	//   ....[145]....
        /*0340*/ 	.word	0x05000010


	//   ....[146]....
        /*0344*/ 	.word	0x05000010


	//   ....[147]....
        /*0348*/ 	.word	0x05000010


	//----- nvinfo : EIATTR_COOP_GROUP_INSTR_OFFSETS
	.align		4
.L_1734:
        /*034c*/ 	.byte	0x04, 0x28
        /*034e*/ 	.short	(.L_1736 - .L_1735)


	//   ....[0]....
.L_1735:
        /*0350*/ 	.word	0x00002cb0


	//   ....[1]....
        /*0354*/ 	.word	0x00002d00


	//   ....[2]....
        /*0358*/ 	.word	0x00002d20


	//   ....[3]....
        /*035c*/ 	.word	0x00002d70


	//   ....[4]....
        /*0360*/ 	.word	0x00002d90


	//   ....[5]....
        /*0364*/ 	.word	0x00002dd0


	//   ....[6]....
        /*0368*/ 	.word	0x00002e00


	//   ....[7]....
        /*036c*/ 	.word	0x00002e40


	//   ....[8]....
        /*0370*/ 	.word	0x00002e80


	//   ....[9]....
        /*0374*/ 	.word	0x000033b0


	//   ....[10]....
        /*0378*/ 	.word	0x00003410


	//   ....[11]....
        /*037c*/ 	.word	0x00003420


	//   ....[12]....
        /*0380*/ 	.word	0x00003470


	//   ....[13]....
        /*0384*/ 	.word	0x00003490


	//   ....[14]....
        /*0388*/ 	.word	0x000034d0


	//   ....[15]....
        /*038c*/ 	.word	0x00003500


	//   ....[16]....
        /*0390*/ 	.word	0x00003540


	//   ....[17]....
        /*0394*/ 	.word	0x00003580


	//   ....[18]....
        /*0398*/ 	.word	0x00003bd0


	//   ....[19]....
        /*039c*/ 	.word	0x00003ca0


	//   ....[20]....
        /*03a0*/ 	.word	0x00003d10


	//   ....[21]....
        /*03a4*/ 	.word	0x00003db0


	//   ....[22]....
        /*03a8*/ 	.word	0x00003dd0


	//   ....[23]....
        /*03ac*/ 	.word	0x00003e20


	//   ....[24]....
        /*03b0*/ 	.word	0x00003e50


	//   ....[25]....
        /*03b4*/ 	.word	0x00003ea0


	//   ....[26]....
        /*03b8*/ 	.word	0x00003ed0


	//   ....[27]....
        /*03bc*/ 	.word	0x00003f10


	//   ....[28]....
        /*03c0*/ 	.word	0x00003f60


	//   ....[29]....
        /*03c4*/ 	.word	0x00003fe0


	//   ....[30]....
        /*03c8*/ 	.word	0x00004020


	//   ....[31]....
        /*03cc*/ 	.word	0x00004040


	//   ....[32]....
        /*03d0*/ 	.word	0x00004110


	//   ....[33]....
        /*03d4*/ 	.word	0x00004200


	//   ....[34]....
        /*03d8*/ 	.word	0x00004260


	//   ....[35]....
        /*03dc*/ 	.word	0x000042d0


	//   ....[36]....
        /*03e0*/ 	.word	0x000042f0


	//   ....[37]....
        /*03e4*/ 	.word	0x00004340


	//   ....[38]....
        /*03e8*/ 	.word	0x00004370


	//   ....[39]....
        /*03ec*/ 	.word	0x000043c0


	//   ....[40]....
        /*03f0*/ 	.word	0x000043f0


	//   ....[41]....
        /*03f4*/ 	.word	0x00004430


	//   ....[42]....
        /*03f8*/ 	.word	0x00004470


	//   ....[43]....
        /*03fc*/ 	.word	0x000044d0


	//   ....[44]....
        /*0400*/ 	.word	0x000044e0


	//   ....[45]....
        /*0404*/ 	.word	0x00004550


	//   ....[46]....
        /*0408*/ 	.word	0x00007cf0


	//   ....[47]....
        /*040c*/ 	.word	0x00007d50


	//   ....[48]....
        /*0410*/ 	.word	0x00007d60


	//   ....[49]....
        /*0414*/ 	.word	0x00007db0


	//   ....[50]....
        /*0418*/ 	.word	0x00007dd0


	//   ....[51]....
        /*041c*/ 	.word	0x00007e10


	//   ....[52]....
        /*0420*/ 	.word	0x00007e40


	//   ....[53]....
        /*0424*/ 	.word	0x00007e80


	//   ....[54]....
        /*0428*/ 	.word	0x00007ec0


	//   ....[55]....
        /*042c*/ 	.word	0x00008390


	//   ....[56]....
        /*0430*/ 	.word	0x000083f0


	//   ....[57]....
        /*0434*/ 	.word	0x00008400


	//   ....[58]....
        /*0438*/ 	.word	0x00008450


	//   ....[59]....
        /*043c*/ 	.word	0x00008470


	//   ....[60]....
        /*0440*/ 	.word	0x000084b0


	//   ....[61]....
        /*0444*/ 	.word	0x000084e0


	//   ....[62]....
        /*0448*/ 	.word	0x00008520


	//   ....[63]....
        /*044c*/ 	.word	0x00008560


	//   ....[64]....
        /*0450*/ 	.word	0x00008bb0


	//   ....[65]....
        /*0454*/ 	.word	0x00008c80


	//   ....[66]....
        /*0458*/ 	.word	0x00008cf0


	//   ....[67]....
        /*045c*/ 	.word	0x00008d90


	//   ....[68]....
        /*0460*/ 	.word	0x00008db0


	//   ....[69]....
        /*0464*/ 	.word	0x00008e00


	//   ....[70]....
        /*0468*/ 	.word	0x00008e30


	//   ....[71]....
        /*046c*/ 	.word	0x00008e80


	//   ....[72]....
        /*0470*/ 	.word	0x00008eb0


	//   ....[73]....
        /*0474*/ 	.word	0x00008ef0


	//   ....[74]....
        /*0478*/ 	.word	0x00008f40


	//   ....[75]....
        /*047c*/ 	.word	0x00008fd0


	//   ....[76]....
        /*0480*/ 	.word	0x00009000


	//   ....[77]....
        /*0484*/ 	.word	0x00009020


	//   ....[78]....
        /*0488*/ 	.word	0x000090f0


	//   ....[79]....
        /*048c*/ 	.word	0x000091e0


	//   ....[80]....
        /*0490*/ 	.word	0x00009240


	//   ....[81]....
        /*0494*/ 	.word	0x000092b0


	//   ....[82]....
        /*0498*/ 	.word	0x000092d0


	//   ....[83]....
        /*049c*/ 	.word	0x00009320


	//   ....[84]....
        /*04a0*/ 	.word	0x00009350


	//   ....[85]....
        /*04a4*/ 	.word	0x000093a0


	//   ....[86]....
        /*04a8*/ 	.word	0x000093d0


	//   ....[87]....
        /*04ac*/ 	.word	0x00009410


	//   ....[88]....
        /*04b0*/ 	.word	0x00009450


	//   ....[89]....
        /*04b4*/ 	.word	0x000094b0


	//   ....[90]....
        /*04b8*/ 	.word	0x000094c0


	//   ....[91]....
        /*04bc*/ 	.word	0x00009530


	//   ....[92]....
        /*04c0*/ 	.word	0x0000a040


	//   ....[93]....
        /*04c4*/ 	.word	0x0000a0c0


	//   ....[94]....
        /*04c8*/ 	.word	0x0000a190


	//   ....[95]....
        /*04cc*/ 	.word	0x0000a250


	//   ....[96]....
        /*04d0*/ 	.word	0x0000a2c0


	//   ....[97]....
        /*04d4*/ 	.word	0x0000a360


	//   ....[98]....
        /*04d8*/ 	.word	0x0000a3c0


	//   ....[99]....
        /*04dc*/ 	.word	0x0000a420


	//   ....[100]....
        /*04e0*/ 	.word	0x0000a4b0


	//   ....[101]....
        /*04e4*/ 	.word	0x0000a520


	//   ....[102]....
        /*04e8*/ 	.word	0x0000a5c0


	//   ....[103]....
        /*04ec*/ 	.word	0x0000a620


	//   ....[104]....
        /*04f0*/ 	.word	0x0000a6a0


	//   ....[105]....
        /*04f4*/ 	.word	0x0000a7c0


	//   ....[106]....
        /*04f8*/ 	.word	0x0000a840


	//   ....[107]....
        /*04fc*/ 	.word	0x0000a8c0


	//   ....[108]....
        /*0500*/ 	.word	0x0000a940


	//   ....[109]....
        /*0504*/ 	.word	0x0000aa00


	//   ....[110]....
        /*0508*/ 	.word	0x0000aa50


	//   ....[111]....
        /*050c*/ 	.word	0x0000ab20


	//   ....[112]....
        /*0510*/ 	.word	0x0000ab80


	//   ....[113]....
        /*0514*/ 	.word	0x0000abe0


	//   ....[114]....
        /*0518*/ 	.word	0x0000ac70


	//   ....[115]....
        /*051c*/ 	.word	0x0000ace0


	//   ....[116]....
        /*0520*/ 	.word	0x0000ad80


	//   ....[117]....
        /*0524*/ 	.word	0x0000ade0


	//   ....[118]....
        /*0528*/ 	.word	0x0000ae50


	//   ....[119]....
        /*052c*/ 	.word	0x0000aef0


	//   ....[120]....
        /*0530*/ 	.word	0x0000af60


	//   ....[121]....
        /*0534*/ 	.word	0x0000afe0


	//   ....[122]....
        /*0538*/ 	.word	0x0000b0b0


	//   ....[123]....
        /*053c*/ 	.word	0x0000b170


	//   ....[124]....
        /*0540*/ 	.word	0x0000b1e0


	//   ....[125]....
        /*0544*/ 	.word	0x0000b280


	//   ....[126]....
        /*0548*/ 	.word	0x0000b2e0


	//   ....[127]....
        /*054c*/ 	.word	0x0000b340


	//   ....[128]....
        /*0550*/ 	.word	0x0000b3d0


	//   ....[129]....
        /*0554*/ 	.word	0x0000b440


	//   ....[130]....
        /*0558*/ 	.word	0x0000b4e0


	//   ....[131]....
        /*055c*/ 	.word	0x0000b540


	//   ....[132]....
        /*0560*/ 	.word	0x0000b5c0


	//   ....[133]....
        /*0564*/ 	.word	0x0000b6e0


	//   ....[134]....
        /*0568*/ 	.word	0x0000b760


	//   ....[135]....
        /*056c*/ 	.word	0x0000b7e0


	//   ....[136]....
        /*0570*/ 	.word	0x0000b860


	//   ....[137]....
        /*0574*/ 	.word	0x0000b920


	//   ....[138]....
        /*0578*/ 	.word	0x0000b970


	//   ....[139]....
        /*057c*/ 	.word	0x0000ba40


	//   ....[140]....
        /*0580*/ 	.word	0x0000baa0


	//   ....[141]....
        /*0584*/ 	.word	0x0000bb00


	//   ....[142]....
        /*0588*/ 	.word	0x0000bb90


	//   ....[143]....
        /*058c*/ 	.word	0x0000bc00


	//   ....[144]....
        /*0590*/ 	.word	0x0000bca0


	//   ....[145]....
        /*0594*/ 	.word	0x0000bd00


	//   ....[146]....
        /*0598*/ 	.word	0x0000bd70


	//   ....[147]....
        /*059c*/ 	.word	0x0000be10


	//----- nvinfo : EIATTR_VRC_CTA_INIT_COUNT
	.align		4
.L_1736:
        /*05a0*/ 	.byte	0x02, 0x4a
	.zero		1
	.zero		1


	//----- nvinfo : EIATTR_EXIT_INSTR_OFFSETS
	.align		4
        /*05a4*/ 	.byte	0x04, 0x1c
        /*05a6*/ 	.short	(.L_1738 - .L_1737)


	//   ....[0]....
.L_1737:
        /*05a8*/ 	.word	0x00004980


	//   ....[1]....
        /*05ac*/ 	.word	0x00004c30


	//   ....[2]....
        /*05b0*/ 	.word	0x00004f80


	//   ....[3]....
        /*05b4*/ 	.word	0x00009fa0


	//   ....[4]....
        /*05b8*/ 	.word	0x00009ff0


	//----- nvinfo : EIATTR_MAX_THREADS
	.align		4
.L_1738:
        /*05bc*/ 	.byte	0x04, 0x05
        /*05be*/ 	.short	(.L_1740 - .L_1739)
.L_1739:
        /*05c0*/ 	.word	0x00000200
        /*05c4*/ 	.word	0x00000001
        /*05c8*/ 	.word	0x00000001


	//----- nvinfo : EIATTR_CRS_STACK_SIZE
	.align		4
.L_1740:
        /*05cc*/ 	.byte	0x04, 0x1e
        /*05ce*/ 	.short	(.L_1742 - .L_1741)
.L_1741:
        /*05d0*/ 	.word	0x00000000


	//----- nvinfo : EIATTR_CBANK_PARAM_SIZE
	.align		4
.L_1742:
        /*05d4*/ 	.byte	0x03, 0x19
        /*05d6*/ 	.short	0x0068


	//----- nvinfo : EIATTR_PARAM_CBANK
	.align		4
        /*05d8*/ 	.byte	0x04, 0x0a
        /*05da*/ 	.short	(.L_1744 - .L_1743)
	.align		4
.L_1743:
        /*05dc*/ 	.word	index@(.nv.constant0._ZN6thrust24THRUST_300001_SM_1000_NS8cuda_cub4core6detail20_kernel_agent_vshmemINS1_16__set_operations10SetOpAgentINS0_6detail15normal_iteratorINS0_10device_ptrIN4cuda3std3__45tupleIJiiiiEEEEEEESG_PSE_SH_SG_SH_l7sortXYZNS5_21serial_set_differenceENSC_17integral_constantIbLb0EEEEEJSG_SG_SH_SH_llSG_SH_SI_SJ_PNSC_4pairIllEEPmN3cub18CUB_300001_SM_100013ScanTileStateIlLb1EEEEEEvPcDpT0_)
        /*05e0*/ 	.short	0x0380
        /*05e2*/ 	.short	0x0068


	//----- nvinfo : EIATTR_SW_WAR
	.align		4
.L_1744:
        /*05e4*/ 	.byte	0x04, 0x36
        /*05e6*/ 	.short	(.L_1746 - .L_1745)
.L_1745:
        /*05e8*/ 	.word	0x00000008
.L_1746:


//--------------------- .nv.info._ZN6thrust24THRUST_300001_SM_1000_NS8cuda_cub4core6detail13_kernel_agentINS1_16__set_operations14PartitionAgentINS0_6detail15normal_iteratorINS0_10device_ptrIN4cuda3std3__45tupleIJiiiiEEEEEEESG_l7sortXYZEEJSG_SG_lllPNSC_4pairIllEESH_iEEEvDpT0_ --------------------------
	.section	.nv.info._ZN6thrust24THRUST_300001_SM_1000_NS8cuda_cub4core6detail13_kernel_agentINS1_16__set_operations14PartitionAgentINS0_6detail15normal_iteratorINS0_10device_ptrIN4cuda3std3__45tupleIJiiiiEEEEEEESG_l7sortXYZEEJSG_SG_lllPNSC_4pairIllEESH_iEEEvDpT0_,"",@"SHT_CUDA_INFO"
	.sectionflags	@""
	.align	4


	//----- nvinfo : EIATTR_CUDA_API_VERSION
	.align		4
        /*0000*/ 	.byte	0x04, 0x37
        /*0002*/ 	.short	(.L_1748 - .L_1747)
.L_1747:
        /*0004*/ 	.word	0x00000082


	//----- nvinfo : EIATTR_KPARAM_INFO
	.align		4
.L_1748:
        /*0008*/ 	.byte	0x04, 0x17
        /*000a*/ 	.short	(.L_1750 - .L_1749)
.L_1749:
        /*000c*/ 	.word	0x00000000
        /*0010*/ 	.short	0x0007
        /*0012*/ 	.short	0x0034
        /*0014*/ 	.byte	0x00, 0xf0, 0x11, 0x00


	//----- nvinfo : EIATTR_KPARAM_INFO
	.align		4
.L_1750:
        /*0018*/ 	.byte	0x04, 0x17
        /*001a*/ 	.short	(.L_1752 - .L_1751)
.L_1751:
        /*001c*/ 	.word	0x00000000
        /*0020*/ 	.short	0x0006
        /*0022*/ 	.short	0x0030
        /*0024*/ 	.byte	0x00, 0xf0, 0x05, 0x00


	//----- nvinfo : EIATTR_KPARAM_INFO
	.align		4
.L_1752:
        /*0028*/ 	.byte	0x04, 0x17
        /*002a*/ 	.short	(.L_1754 - .L_1753)
.L_1753:
        /*002c*/ 	.word	0x00000000
        /*0030*/ 	.short	0x0005
        /*0032*/ 	.short	0x0028
        /*0034*/ 	.byte	0x00, 0xf5, 0x21, 0x00


	//----- nvinfo : EIATTR_KPARAM_INFO
	.align		4
.L_1754:
        /*0038*/ 	.byte	0x04, 0x17
        /*003a*/ 	.short	(.L_1756 - .L_1755)
.L_1755:
        /*003c*/ 	.word	0x00000000
        /*0040*/ 	.short	0x0004
        /*0042*/ 	.short	0x0020
        /*0044*/ 	.byte	0x00, 0xf0, 0x21, 0x00


	//----- nvinfo : EIATTR_KPARAM_INFO
	.align		4
.L_1756:
        /*0048*/ 	.byte	0x04, 0x17
        /*004a*/ 	.short	(.L_1758 - .L_1757)
.L_1757:
        /*004c*/ 	.word	0x00000000
        /*0050*/ 	.short	0x0003
        /*0052*/ 	.short	0x0018
        /*0054*/ 	.byte	0x00, 0xf0, 0x21, 0x00


	//----- nvinfo : EIATTR_KPARAM_INFO
	.align		4
.L_1758:
        /*0058*/ 	.byte	0x04, 0x17
        /*005a*/ 	.short	(.L_1760 - .L_1759)
.L_1759:
        /*005c*/ 	.word	0x00000000
        /*0060*/ 	.short	0x0002
        /*0062*/ 	.short	0x0010
        /*0064*/ 	.byte	0x00, 0xf0, 0x21, 0x00


	//----- nvinfo : EIATTR_KPARAM_INFO
	.align		4
.L_1760:
        /*0068*/ 	.byte	0x04, 0x17
        /*006a*/ 	.short	(.L_1762 - .L_1761)
.L_1761:
        /*006c*/ 	.word	0x00000000
        /*0070*/ 	.short	0x0001
        /*0072*/ 	.short	0x0008
        /*0074*/ 	.byte	0x00, 0xf0, 0x21, 0x00


	//----- nvinfo : EIATTR_KPARAM_INFO
	.align		4
.L_1762:
        /*0078*/ 	.byte	0x04, 0x17
        /*007a*/ 	.short	(.L_1764 - .L_1763)
.L_1763:
        /*007c*/ 	.word	0x00000000
        /*0080*/ 	.short	0x0000
        /*0082*/ 	.short	0x0000
        /*0084*/ 	.byte	0x00, 0xf0, 0x21, 0x00


	//----- nvinfo : EIATTR_SPARSE_MMA_MASK
	.align		4
.L_1764:
        /*0088*/ 	.byte	0x03, 0x50
        /*008a*/ 	.short	0x0000


	//----- nvinfo : EIATTR_MAXREG_COUNT
	.align		4
        /*008c*/ 	.byte	0x03, 0x1b
        /*008e*/ 	.short	0x00ff


	//----- nvinfo : EIATTR_MERCURY_ISA_VERSION
	.align		4
        /*0090*/ 	.byte	0x03, 0x5f
        /*0092*/ 	.short	0x0101


	//----- nvinfo : EIATTR_VRC_CTA_INIT_COUNT
	.align		4
        /*0094*/ 	.byte	0x02, 0x4a
	.zero		1
	.zero		1


	//----- nvinfo : EIATTR_EXIT_INSTR_OFFSETS
	.align		4
        /*0098*/ 	.byte	0x04, 0x1c
        /*009a*/ 	.short	(.L_1766 - .L_1765)


	//   ....[0]....
.L_1765:
        /*009c*/ 	.word	0x00000080


	//   ....[1]....
        /*00a0*/ 	.word	0x00001ec0


	//----- nvinfo : EIATTR_MAX_THREADS
	.align		4
.L_1766:
        /*00a4*/ 	.byte	0x04, 0x05
        /*00a6*/ 	.short	(.L_1768 - .L_1767)
.L_1767:
        /*00a8*/ 	.word	0x00000100
        /*00ac*/ 	.word	0x00000001
        /*00b0*/ 	.word	0x00000001


	//----- nvinfo : EIATTR_CRS_STACK_SIZE
	.align		4
.L_1768:
        /*00b4*/ 	.byte	0x04, 0x1e
        /*00b6*/ 	.short	(.L_1770 - .L_1769)
.L_1769:
        /*00b8*/ 	.word	0x00000000


	//----- nvinfo : EIATTR_CBANK_PARAM_SIZE
	.align		4
.L_1770:
        /*00bc*/ 	.byte	0x03, 0x19
        /*00be*/ 	.short	0x0038


	//----- nvinfo : EIATTR_PARAM_CBANK
	.align		4
        /*00c0*/ 	.byte	0x04, 0x0a
        /*00c2*/ 	.short	(.L_1772 - .L_1771)
	.align		4
.L_1771:
        /*00c4*/ 	.word	index@(.nv.constant0._ZN6thrust24THRUST_300001_SM_1000_NS8cuda_cub4core6detail13_kernel_agentINS1_16__set_operations14PartitionAgentINS0_6detail15normal_iteratorINS0_10device_ptrIN4cuda3std3__45tupleIJiiiiEEEEEEESG_l7sortXYZEEJSG_SG_lllPNSC_4pairIllEESH_iEEEvDpT0_)
        /*00c8*/ 	.short	0x0380
        /*00ca*/ 	.short	0x0038


	//----- nvinfo : EIATTR_SW_WAR
	.align		4
.L_1772:
        /*00cc*/ 	.byte	0x04, 0x36
        /*00ce*/ 	.short	(.L_1774 - .L_1773)
.L_1773:
        /*00d0*/ 	.word	0x00000008
.L_1774:


//--------------------- .nv.info._ZN6thrust24THRUST_300001_SM_1000_NS8cuda_cub4core6detail13_kernel_agentINS1_16__set_operations9InitAgentIN3cub18CUB_300001_SM_100013ScanTileStateIlLb1EEElEEJSA_lEEEvDpT0_ --------------------------
	.section	.nv.info._ZN6thrust24THRUST_300001_SM_1000_NS8cuda_cub4core6detail13_kernel_agentINS1_16__set_operations9InitAgentIN3cub18CUB_300001_SM_100013ScanTileStateIlLb1EEElEEJSA_lEEEvDpT0_,"",@"SHT_CUDA_INFO"
	.sectionflags	@""
	.align	4


	//----- nvinfo : EIATTR_CUDA_API_VERSION
	.align		4
        /*0000*/ 	.byte	0x04, 0x37
        /*0002*/ 	.short	(.L_1776 - .L_1775)
.L_1775:
        /*0004*/ 	.word	0x00000082


	//----- nvinfo : EIATTR_KPARAM_INFO
	.align		4
.L_1776:
        /*0008*/ 	.byte	0x04, 0x17
        /*000a*/ 	.short	(.L_1778 - .L_1777)
.L_1777:
        /*000c*/ 	.word	0x00000000
        /*0010*/ 	.short	0x0001
        /*0012*/ 	.short	0x0008
        /*0014*/ 	.byte	0x00, 0xf0, 0x21, 0x00


	//----- nvinfo : EIATTR_KPARAM_INFO
	.align		4
.L_1778:
        /*0018*/ 	.byte	0x04, 0x17
        /*001a*/ 	.short	(.L_1780 - .L_1779)
.L_1779:
        /*001c*/ 	.word	0x00000000
        /*0020*/ 	.short	0x0000
        /*0022*/ 	.short	0x0000
        /*0024*/ 	.byte	0x00, 0xf0, 0x21, 0x00


	//----- nvinfo : EIATTR_SPARSE_MMA_MASK
	.align		4
.L_1780:
        /*0028*/ 	.byte	0x03, 0x50
        /*002a*/ 	.short	0x0000


	//----- nvinfo : EIATTR_MAXREG_COUNT
	.align		4
        /*002c*/ 	.byte	0x03, 0x1b
        /*002e*/ 	.short	0x00ff


	//----- nvinfo : EIATTR_MERCURY_ISA_VERSION
	.align		4
        /*0030*/ 	.byte	0x03, 0x5f
        /*0032*/ 	.short	0x0101


	//----- nvinfo : EIATTR_VRC_CTA_INIT_COUNT
	.align		4
        /*0034*/ 	.byte	0x02, 0x4a
	.zero		1
	.zero		1


	//----- nvinfo : EIATTR_EXIT_INSTR_OFFSETS
	.align		4
        /*0038*/ 	.byte	0x04, 0x1c
        /*003a*/ 	.short	(.L_1782 - .L_1781)


	//   ....[0]....
.L_1781:
        /*003c*/ 	.word	0x00000100


	//   ....[1]....
        /*0040*/ 	.word	0x00000140


	//----- nvinfo : EIATTR_MAX_THREADS
	.align		4
.L_1782:
        /*0044*/ 	.byte	0x04, 0x05
        /*0046*/ 	.short	(.L_1784 - .L_1783)
.L_1783:
        /*0048*/ 	.word	0x00000080
        /*004c*/ 	.word	0x00000001
        /*0050*/ 	.word	0x00000001


	//----- nvinfo : EIATTR_CBANK_PARAM_SIZE
	.align		4
.L_1784:
        /*0054*/ 	.byte	0x03, 0x19
        /*0056*/ 	.short	0x0010


	//----- nvinfo : EIATTR_PARAM_CBANK
	.align		4
        /*0058*/ 	.byte	0x04, 0x0a
        /*005a*/ 	.short	(.L_1786 - .L_1785)
	.align		4
.L_1785:
        /*005c*/ 	.word	index@(.nv.constant0._ZN6thrust24THRUST_300001_SM_1000_NS8cuda_cub4core6detail13_kernel_agentINS1_16__set_operations9InitAgentIN3cub18CUB_300001_SM_100013ScanTileStateIlLb1EEElEEJSA_lEEEvDpT0_)
        /*0060*/ 	.short	0x0380
        /*0062*/ 	.short	0x0010


	//----- nvinfo : EIATTR_SW_WAR
	.align		4
.L_1786:
        /*0064*/ 	.byte	0x04, 0x36
        /*0066*/ 	.short	(.L_1788 - .L_1787)
.L_1787:
        /*0068*/ 	.word	0x00000008
.L_1788:


//--------------------- .nv.info._ZN6thrust24THRUST_300001_SM_1000_NS8cuda_cub4core6detail20_kernel_agent_vshmemINS1_16__set_operations10SetOpAgentINS0_6detail15normal_iteratorINS0_10device_ptrIN4cuda3std3__45tupleIJiiiiEEEEEEESG_PSE_SH_SG_SH_i7sortXYZNS5_21serial_set_differenceENSC_17integral_constantIbLb0EEEEEJSG_SG_SH_SH_iiSG_SH_SI_SJ_PNSC_4pairIiiEEPmN3cub18CUB_300001_SM_100013ScanTileStateIiLb1EEEEEEvPcDpT0_ --------------------------
	.section	.nv.info._ZN6thrust24THRUST_300001_SM_1000_NS8cuda_cub4core6detail20_kernel_agent_vshmemINS1_16__set_operations10SetOpAgentINS0_6detail15normal_iteratorINS0_10device_ptrIN4cuda3std3__45tupleIJiiiiEEEEEEESG_PSE_SH_SG_SH_i7sortXYZNS5_21serial_set_differenceENSC_17integral_constantIbLb0EEEEEJSG_SG_SH_SH_iiSG_SH_SI_SJ_PNSC_4pairIiiEEPmN3cub18CUB_300001_SM_100013ScanTileStateIiLb1EEEEEEvPcDpT0_,"",@"SHT_CUDA_INFO"
	.sectionflags	@""
	.align	4


	//----- nvinfo : EIATTR_CUDA_API_VERSION
	.align		4
        /*0000*/ 	.byte	0x04, 0x37
        /*0002*/ 	.short	(.L_1790 - .L_1789)
.L_1789:
        /*0004*/ 	.word	0x00000082


	//----- nvinfo : EIATTR_KPARAM_INFO
	.align		4
.L_1790:
        /*0008*/ 	.byte	0x04, 0x17
        /*000a*/ 	.short	(.L_1792 - .L_1791)
.L_1791:
        /*000c*/ 	.word	0x00000000
        /*0010*/ 	.short	0x000d
        /*0012*/ 	.short	0x0058
        /*0014*/ 	.byte	0x00, 0xf0, 0x21, 0x00


	//----- nvinfo : EIATTR_KPARAM_INFO
	.align		4
.L_1792:
        /*0018*/ 	.byte	0x04, 0x17
        /*001a*/ 	.short	(.L_1794 - .L_1793)
.L_1793:
        /*001c*/ 	.word	0x00000000
        /*0020*/ 	.short	0x000c
        /*0022*/ 	.short	0x0050
        /*0024*/ 	.byte	0x00, 0xf5, 0x21, 0x00


	//----- nvinfo : EIATTR_KPARAM_INFO
	.align		4
.L_1794:
        /*0028*/ 	.byte	0x04, 0x17
        /*002a*/ 	.short	(.L_1796 - .L_1795)
.L_1795:
        /*002c*/ 	.word	0x00000000
        /*0030*/ 	.short	0x000b
        /*0032*/ 	.short	0x0048
        /*0034*/ 	.byte	0x00, 0xf5, 0x21, 0x00


	//----- nvinfo : EIATTR_KPARAM_INFO
	.align		4
.L_1796:
        /*0038*/ 	.byte	0x04, 0x17
        /*003a*/ 	.short	(.L_1798 - .L_1797)
.L_1797:
        /*003c*/ 	.word	0x00000000
        /*0040*/ 	.short	0x000a
        /*0042*/ 	.short	0x0041
        /*0044*/ 	.byte	0x00, 0xf0, 0x05, 0x00


	//----- nvinfo : EIATTR_KPARAM_INFO
	.align		4
.L_1798:
        /*0048*/ 	.byte	0x04, 0x17
        /*004a*/ 	.short	(.L_1800 - .L_1799)
.L_1799:
        /*004c*/ 	.word	0x00000000
        /*0050*/ 	.short	0x0009
        /*0052*/ 	.short	0x0040
        /*0054*/ 	.byte	0x00, 0xf0, 0x05, 0x00


	//----- nvinfo : EIATTR_KPARAM_INFO
	.align		4
.L_1800:
        /*0058*/ 	.byte	0x04, 0x17
        /*005a*/ 	.short	(.L_1802 - .L_1801)
.L_1801:
        /*005c*/ 	.word	0x00000000
        /*0060*/ 	.short	0x0008
        /*0062*/ 	.short	0x0038
        /*0064*/ 	.byte	0x00, 0xf5, 0x21, 0x00


	//----- nvinfo : EIATTR_KPARAM_INFO
	.align		4
.L_1802:
        /*0068*/ 	.byte	0x04, 0x17
        /*006a*/ 	.short	(.L_1804 - .L_1803)
.L_1803:
        /*006c*/ 	.word	0x00000000
        /*0070*/ 	.short	0x0007
        /*0072*/ 	.short	0x0030
        /*0074*/ 	.byte	0x00, 0xf0, 0x21, 0x00


	//----- nvinfo : EIATTR_KPARAM_INFO
	.align		4
.L_1804:
        /*0078*/ 	.byte	0x04, 0x17
        /*007a*/ 	.short	(.L_1806 - .L_1805)
.L_1805:
        /*007c*/ 	.word	0x00000000
        /*0080*/ 	.short	0x0006
        /*0082*/ 	.short	0x002c
        /*0084*/ 	.byte	0x00, 0xf0, 0x11, 0x00


	//----- nvinfo : EIATTR_KPARAM_INFO
	.align		4
.L_1806:
        /*0088*/ 	.byte	0x04, 0x17
        /*008a*/ 	.short	(.L_1808 - .L_1807)
.L_1807:
        /*008c*/ 	.word	0x00000000
        /*0090*/ 	.short	0x0005
        /*0092*/ 	.short	0x0028
        /*0094*/ 	.byte	0x00, 0xf0, 0x11, 0x00


	//----- nvinfo : EIATTR_KPARAM_INFO
	.align		4
.L_1808:
        /*0098*/ 	.byte	0x04, 0x17
        /*009a*/ 	.short	(.L_1810 - .L_1809)
.L_1809:
        /*009c*/ 	.word	0x00000000
        /*00a0*/ 	.short	0x0004
        /*00a2*/ 	.short	0x0020
        /*00a4*/ 	.byte	0x00, 0xf5, 0x21, 0x00


	//----- nvinfo : EIATTR_KPARAM_INFO
	.align		4
.L_1810:
        /*00a8*/ 	.byte	0x04, 0x17
        /*00aa*/ 	.short	(.L_1812 - .L_1811)
.L_1811:
        /*00ac*/ 	.word	0x00000000
        /*00b0*/ 	.short	0x0003
        /*00b2*/ 	.short	0x0018
        /*00b4*/ 	.byte	0x00, 0xf5, 0x21, 0x00


	//----- nvinfo : EIATTR_KPARAM_INFO
	.align		4
.L_1812:
        /*00b8*/ 	.byte	0x04, 0x17
        /*00ba*/ 	.short	(.L_1814 - .L_1813)
.L_1813:
        /*00bc*/ 	.word	0x00000000
        /*00c0*/ 	.short	0x0002
        /*00c2*/ 	.short	0x0010
        /*00c4*/ 	.byte	0x00, 0xf0, 0x21, 0x00


	//----- nvinfo : EIATTR_KPARAM_INFO
	.align		4
.L_1814:
        /*00c8*/ 	.byte	0x04, 0x17
        /*00ca*/ 	.short	(.L_1816 - .L_1815)
.L_1815:
        /*00cc*/ 	.word	0x00000000
        /*00d0*/ 	.short	0x0001
        /*00d2*/ 	.short	0x0008
        /*00d4*/ 	.byte	0x00, 0xf0, 0x21, 0x00


	//----- nvinfo : EIATTR_KPARAM_INFO
	.align		4
.L_1816:
        /*00d8*/ 	.byte	0x04, 0x17
        /*00da*/ 	.short	(.L_1818 - .L_1817)
.L_1817:
        /*00dc*/ 	.word	0x00000000
        /*00e0*/ 	.short	0x0000
        /*00e2*/ 	.short	0x0000
        /*00e4*/ 	.byte	0x00, 0xf5, 0x21, 0x00


	//----- nvinfo : EIATTR_SPARSE_MMA_MASK
	.align		4
.L_1818:
        /*00e8*/ 	.byte	0x03, 0x50
        /*00ea*/ 	.short	0x0000


	//----- nvinfo : EIATTR_MAXREG_COUNT
	.align		4
        /*00ec*/ 	.byte	0x03, 0x1b
        /*00ee*/ 	.short	0x0080


	//----- nvinfo : EIATTR_NUM_BARRIERS
	.align		4
        /*00f0*/ 	.byte	0x02, 0x4c
        /*00f2*/ 	.byte	0x01
	.zero		1


	//----- nvinfo : EIATTR_ANNOTATIONS
	.align		4
        /*00f4*/ 	.byte	0x04, 0x55
        /*00f6*/ 	.short	(.L_1820 - .L_1819)


	//   ....[0]....
.L_1819:
        /*00f8*/ 	.word	0x00000001
        /*00fc*/ 	.byte	0xf0, 0x1c, 0x00, 0x00, 0x01, 0x00, 0x00, 0x00, 0x10, 0x40, 0x00, 0x00, 0x01, 0x00, 0x00, 0x00
        /*010c*/ 	.byte	0x00, 0x66, 0x00, 0x00, 0x01, 0x00, 0x00, 0x00, 0xb0, 0x88, 0x00, 0x00


	//----- nvinfo : EIATTR_MERCURY_ISA_VERSION
	.align		4
.L_1820:
        /*0118*/ 	.byte	0x03, 0x5f
        /*011a*/ 	.short	0x0101


	//----- nvinfo : EIATTR_COOP_GROUP_MASK_REGIDS
	.align		4
        /*011c*/ 	.byte	0x04, 0x29
        /*011e*/ 	.short	(.L_1822 - .L_1821)


	//   ....[0]....
.L_1821:
        /*0120*/ 	.word	0xffffffff


	//   ....[1]....
        /*0124*/ 	.word	0xffffffff


	//   ....[2]....
        /*0128*/ 	.word	0xffffffff


	//   ....[3]....
        /*012c*/ 	.word	0xffffffff


	//   ....[4]....
        /*0130*/ 	.word	0xffffffff


	//   ....[5]....
        /*0134*/ 	.word	0xffffffff


	//   ....[6]....
        /*0138*/ 	.word	0xffffffff


	//   ....[7]....
        /*013c*/ 	.word	0xffffffff


	//   ....[8]....
        /*0140*/ 	.word	0xffffffff


	//   ....[9]....
        /*0144*/ 	.word	0xffffffff


	//   ....[10]....
        /*0148*/ 	.word	0xffffffff


	//   ....[11]....
        /*014c*/ 	.word	0xffffffff


	//   ....[12]....
        /*0150*/ 	.word	0xffffffff


	//   ....[13]....
        /*0154*/ 	.word	0xffffffff


	//   ....[14]....
        /*0158*/ 	.word	0xffffffff


	//   ....[15]....
        /*015c*/ 	.word	0xffffffff


	//   ....[16]....
        /*0160*/ 	.word	0xffffffff


	//   ....[17]....
        /*0164*/ 	.word	0xffffffff


	//   ....[18]....
        /*0168*/ 	.word	0xffffffff


	//   ....[19]....
        /*016c*/ 	.word	0xffffffff


	//   ....[20]....
        /*0170*/ 	.word	0xffffffff


	//   ....[21]....
        /*0174*/ 	.word	0xffffffff


	//   ....[22]....
        /*0178*/ 	.word	0xffffffff


	//   ....[23]....
        /*017c*/ 	.word	0xffffffff


	//   ....[24]....
        /*0180*/ 	.word	0xffffffff


	//   ....[25]....
        /*0184*/ 	.word	0xffffffff


	//   ....[26]....
        /*0188*/ 	.word	0xffffffff


	//   ....[27]....
        /*018c*/ 	.word	0xffffffff


	//   ....[28]....
        /*0190*/ 	.word	0xffffffff


	//   ....[29]....
        /*0194*/ 	.word	0xffffffff


	//   ....[30]....
        /*0198*/ 	.word	0xffffffff


	//   ....[31]....
        /*019c*/ 	.word	0xffffffff


	//   ....[32]....
        /*01a0*/ 	.word	0xffffffff


	//   ....[33]....
        /*01a4*/ 	.word	0xffffffff


	//   ....[34]....
        /*01a8*/ 	.word	0xffffffff


	//   ....[35]....
        /*01ac*/ 	.word	0xffffffff


	//   ....[36]....
        /*01b0*/ 	.word	0xffffffff


	//   ....[37]....
        /*01b4*/ 	.word	0xffffffff


	//   ....[38]....
        /*01b8*/ 	.word	0xffffffff


	//   ....[39]....
        /*01bc*/ 	.word	0xffffffff


	//   ....[40]....
        /*01c0*/ 	.word	0xffffffff


	//   ....[41]....
        /*01c4*/ 	.word	0xffffffff


	//   ....[42]....
        /*01c8*/ 	.word	0xffffffff


	//   ....[43]....
        /*01cc*/ 	.word	0xffffffff


	//   ....[44]....
        /*01d0*/ 	.word	0xffffffff


	//   ....[45]....
        /*01d4*/ 	.word	0xffffffff


	//   ....[46]....
        /*01d8*/ 	.word	0xffffffff


	//   ....[47]....
        /*01dc*/ 	.word	0xffffffff


	//   ....[48]....
        /*01e0*/ 	.word	0xffffffff


	//   ....[49]....
        /*01e4*/ 	.word	0xffffffff


	//   ....[50]....
        /*01e8*/ 	.word	0xffffffff


	//   ....[51]....
        /*01ec*/ 	.word	0xffffffff


	//   ....[52]....
        /*01f0*/ 	.word	0xffffffff


	//   ....[53]....
        /*01f4*/ 	.word	0xffffffff


	//   ....[54]....
        /*01f8*/ 	.word	0xffffffff


	//   ....[55]....
        /*01fc*/ 	.word	0xffffffff


	//   ....[56]....
        /*0200*/ 	.word	0x05000008


	//   ....[57]....
        /*0204*/ 	.word	0x05000008


	//   ....[58]....
        /*0208*/ 	.word	0x05000008


	//   ....[59]....
        /*020c*/ 	.word	0x05000008


	//   ....[60]....
        /*0210*/ 	.word	0x05000008


	//   ....[61]....
        /*0214*/ 	.word	0x05000008


	//   ....[62]....
        /*0218*/ 	.word	0x05000008


	//   ....[63]....
        /*021c*/ 	.word	0x05000008


	//   ....[64]....
        /*0220*/ 	.word	0x05000008


	//   ....[65]....
        /*0224*/ 	.word	0x05000008


	//   ....[66]....
        /*0228*/ 	.word	0x05000008


	//   ....[67]....
        /*022c*/ 	.word	0x05000008


	//   ....[68]....
        /*0230*/ 	.word	0x05000008


	//   ....[69]....
        /*0234*/ 	.word	0x05000008


	//   ....[70]....
        /*0238*/ 	.word	0x05000008


	//   ....[71]....
        /*023c*/ 	.word	0x05000008


	//   ....[72]....
        /*0240*/ 	.word	0x05000008


	//   ....[73]....
        /*0244*/ 	.word	0x05000008


	//   ....[74]....
        /*0248*/ 	.word	0x05000008


	//   ....[75]....
        /*024c*/ 	.word	0x05000008


	//   ....[76]....
        /*0250*/ 	.word	0x05000008


	//   ....[77]....
        /*0254*/ 	.word	0x05000008


	//   ....[78]....
        /*0258*/ 	.word	0x05000008


	//   ....[79]....
        /*025c*/ 	.word	0x05000008


	//   ....[80]....
        /*0260*/ 	.word	0x05000008


	//   ....[81]....
        /*0264*/ 	.word	0x05000008


	//   ....[82]....
        /*0268*/ 	.word	0x05000008


	//   ....[83]....
        /*026c*/ 	.word	0x05000008


	//   ....[84]....
        /*0270*/ 	.word	0x05000008


	//   ....[85]....
        /*0274*/ 	.word	0x05000008


	//   ....[86]....
        /*0278*/ 	.word	0x05000008


	//   ....[87]....
        /*027c*/ 	.word	0x05000008


	//   ....[88]....
        /*0280*/ 	.word	0x05000008


	//   ....[89]....
        /*0284*/ 	.word	0x05000008


	//   ....[90]....
        /*0288*/ 	.word	0x05000008


	//   ....[91]....
        /*028c*/ 	.word	0x05000008


	//----- nvinfo : EIATTR_COOP_GROUP_INSTR_OFFSETS
	.align		4
.L_1822:
        /*0290*/ 	.byte	0x04, 0x28
        /*0292*/ 	.short	(.L_1824 - .L_1823)


	//   ....[0]....
.L_1823:
        /*0294*/ 	.word	0x00002cb0


	//   ....[1]....
        /*0298*/ 	.word	0x00002cf0


	//   ....[2]....
        /*029c*/ 	.word	0x00002d30


	//   ....[3]....
        /*02a0*/ 	.word	0x00002d50


	//   ....[4]....
        /*02a4*/ 	.word	0x00002d70


	//   ....[5]....
        /*02a8*/ 	.word	0x00003170


	//   ....[6]....
        /*02ac*/ 	.word	0x000031b0


	//   ....[7]....
        /*02b0*/ 	.word	0x000031f0


	//   ....[8]....
        /*02b4*/ 	.word	0x00003210


	//   ....[9]....
        /*02b8*/ 	.word	0x00003230


	//   ....[10]....
        /*02bc*/ 	.word	0x00003760


	//   ....[11]....
        /*02c0*/ 	.word	0x00003830


	//   ....[12]....
        /*02c4*/ 	.word	0x00003890


	//   ....[13]....
        /*02c8*/ 	.word	0x00003930


	//   ....[14]....
        /*02cc*/ 	.word	0x00003990


	//   ....[15]....
        /*02d0*/ 	.word	0x000039e0


	//   ....[16]....
        /*02d4*/ 	.word	0x00003a40


	//   ....[17]....
        /*02d8*/ 	.word	0x00003a80


	//   ....[18]....
        /*02dc*/ 	.word	0x00003ab0


	//   ....[19]....
        /*02e0*/ 	.word	0x00003b80


	//   ....[20]....
        /*02e4*/ 	.word	0x00003c60


	//   ....[21]....
        /*02e8*/ 	.word	0x00003cc0


	//   ....[22]....
        /*02ec*/ 	.word	0x00003d30


	//   ....[23]....
        /*02f0*/ 	.word	0x00003d90


	//   ....[24]....
        /*02f4*/ 	.word	0x00003de0


	//   ....[25]....
        /*02f8*/ 	.word	0x00003e40


	//   ....[26]....
        /*02fc*/ 	.word	0x00003e80


	//   ....[27]....
        /*0300*/ 	.word	0x00003e90


	//   ....[28]....
        /*0304*/ 	.word	0x000075b0


	//   ....[29]....
        /*0308*/ 	.word	0x000075f0


	//   ....[30]....
        /*030c*/ 	.word	0x00007630


	//   ....[31]....
        /*0310*/ 	.word	0x00007650


	//   ....[32]....
        /*0314*/ 	.word	0x00007670


	//   ....[33]....
        /*0318*/ 	.word	0x00007a20


	//   ....[34]....
        /*031c*/ 	.word	0x00007a60


	//   ....[35]....
        /*0320*/ 	.word	0x00007aa0


	//   ....[36]....
        /*0324*/ 	.word	0x00007ac0


	//   ....[37]....
        /*0328*/ 	.word	0x00007ae0


	//   ....[38]....
        /*032c*/ 	.word	0x00008010


	//   ....[39]....
        /*0330*/ 	.word	0x000080e0


	//   ....[40]....
        /*0334*/ 	.word	0x00008140


	//   ....[41]....
        /*0338*/ 	.word	0x000081e0


	//   ....[42]....
        /*033c*/ 	.word	0x00008240


	//   ....[43]....
        /*0340*/ 	.word	0x00008290


	//   ....[44]....
        /*0344*/ 	.word	0x000082f0


	//   ....[45]....
        /*0348*/ 	.word	0x00008330


	//   ....[46]....
        /*034c*/ 	.word	0x00008360


	//   ....[47]....
        /*0350*/ 	.word	0x00008430


	//   ....[48]....
        /*0354*/ 	.word	0x00008510


	//   ....[49]....
        /*0358*/ 	.word	0x00008570


	//   ....[50]....
        /*035c*/ 	.word	0x000085e0


	//   ....[51]....
        /*0360*/ 	.word	0x00008640


	//   ....[52]....
        /*0364*/ 	.word	0x00008690


	//   ....[53]....
        /*0368*/ 	.word	0x000086f0


	//   ....[54]....
        /*036c*/ 	.word	0x00008730


	//   ....[55]....
        /*0370*/ 	.word	0x00008740


	//   ....[56]....
        /*0374*/ 	.word	0x000091b0


	//   ....[57]....
        /*0378*/ 	.word	0x00009230


	//   ....[58]....
        /*037c*/ 	.word	0x000092d0


	//   ....[59]....
        /*0380*/ 	.word	0x00009380


	//   ....[60]....
        /*0384*/ 	.word	0x00009420


	//   ....[61]....
        /*0388*/ 	.word	0x000094c0


	//   ....[62]....
        /*038c*/ 	.word	0x00009550


	//   ....[63]....
        /*0390*/ 	.word	0x000095c0


	//   ....[64]....
        /*0394*/ 	.word	0x000096c0


	//   ....[65]....
        /*0398*/ 	.word	0x00009730


	//   ....[66]....
        /*039c*/ 	.word	0x000097b0


	//   ....[67]....
        /*03a0*/ 	.word	0x00009830


	//   ....[68]....
        /*03a4*/ 	.word	0x00009900


	//   ....[69]....
        /*03a8*/ 	.word	0x00009990


	//   ....[70]....
        /*03ac*/ 	.word	0x00009a10


	//   ....[71]....
        /*03b0*/ 	.word	0x00009a90


	//   ....[72]....
        /*03b4*/ 	.word	0x00009af0


	//   ....[73]....
        /*03b8*/ 	.word	0x00009b60


	//   ....[74]....
        /*03bc*/ 	.word	0x00009bd0


	//   ....[75]....
        /*03c0*/ 	.word	0x00009c50


	//   ....[76]....
        /*03c4*/ 	.word	0x00009cf0


	//   ....[77]....
        /*03c8*/ 	.word	0x00009da0


	//   ....[78]....
        /*03cc*/ 	.word	0x00009e40


	//   ....[79]....
        /*03d0*/ 	.word	0x00009ee0


	//   ....[80]....
        /*03d4*/ 	.word	0x00009f70


	//   ....[81]....
        /*03d8*/ 	.word	0x00009fe0


	//   ....[82]....
        /*03dc*/ 	.word	0x0000a0e0


	//   ....[83]....
        /*03e0*/ 	.word	0x0000a150


	//   ....[84]....
        /*03e4*/ 	.word	0x0000a1d0


	//   ....[85]....
        /*03e8*/ 	.word	0x0000a250


	//   ....[86]....
        /*03ec*/ 	.word	0x0000a320


	//   ....[87]....
        /*03f0*/ 	.word	0x0000a3b0


	//   ....[88]....
        /*03f4*/ 	.word	0x0000a430


	//   ....[89]....
        /*03f8*/ 	.word	0x0000a4b0


	//   ....[90]....
        /*03fc*/ 	.word	0x0000a510


	//   ....[91]....
        /*0400*/ 	.word	0x0000a580


	//----- nvinfo : EIATTR_VRC_CTA_INIT_COUNT
	.align		4
.L_1824:
        /*0404*/ 	.byte	0x02, 0x4a
	.zero		1
	.zero		1


	//----- nvinfo : EIATTR_EXIT_INSTR_OFFSETS
	.align		4
        /*0408*/ 	.byte	0x04, 0x1c
        /*040a*/ 	.short	(.L_1826 - .L_1825)


	//   ....[0]....
.L_1825:
        /*040c*/ 	.word	0x00004280


	//   ....[1]....
        /*0410*/ 	.word	0x00004530


	//   ....[2]....
        /*0414*/ 	.word	0x00004830


	//   ....[3]....
        /*0418*/ 	.word	0x00009110


	//   ....[4]....
        /*041c*/ 	.word	0x00009160


	//----- nvinfo : EIATTR_MAX_THREADS
	.align		4
.L_1826:
        /*0420*/ 	.byte	0x04, 0x05
        /*0422*/ 	.short	(.L_1828 - .L_1827)
.L_1827:
        /*0424*/ 	.word	0x00000200
        /*0428*/ 	.word	0x00000001
        /*042c*/ 	.word	0x00000001


	//----- nvinfo : EIATTR_CRS_STACK_SIZE
	.align		4
.L_1828:
        /*0430*/ 	.byte	0x04, 0x1e
        /*0432*/ 	.short	(.L_1830 - .L_1829)
.L_1829:
        /*0434*/ 	.word	0x00000000


	//----- nvinfo : EIATTR_CBANK_PARAM_SIZE
	.align		4
.L_1830:
        /*0438*/ 	.byte	0x03, 0x19
        /*043a*/ 	.short	0x0060


	//----- nvinfo : EIATTR_PARAM_CBANK
	.align		4
        /*043c*/ 	.byte	0x04, 0x0a
        /*043e*/ 	.short	(.L_1832 - .L_1831)
	.align		4
.L_1831:
        /*0440*/ 	.word	index@(.nv.constant0._ZN6thrust24THRUST_300001_SM_1000_NS8cuda_cub4core6detail20_kernel_agent_vshmemINS1_16__set_operations10SetOpAgentINS0_6detail15normal_iteratorINS0_10device_ptrIN4cuda3std3__45tupleIJiiiiEEEEEEESG_PSE_SH_SG_SH_i7sortXYZNS5_21serial_set_differenceENSC_17integral_constantIbLb0EEEEEJSG_SG_SH_SH_iiSG_SH_SI_SJ_PNSC_4pairIiiEEPmN3cub18CUB_300001_SM_100013ScanTileStateIiLb1EEEEEEvPcDpT0_)
        /*0444*/ 	.short	0x0380
        /*0446*/ 	.short	0x0060


	//----- nvinfo : EIATTR_SW_WAR
	.align		4
.L_1832:
        /*0448*/ 	.byte	0x04, 0x36
        /*044a*/ 	.short	(.L_1834 - .L_1833)
.L_1833:
        /*044c*/ 	.word	0x00000008
.L_1834:


//--------------------- .nv.info._ZN6thrust24THRUST_300001_SM_1000_NS8cuda_cub4core6detail13_kernel_agentINS1_16__set_operations14PartitionAgentINS0_6detail15normal_iteratorINS0_10device_ptrIN4cuda3std3__45tupleIJiiiiEEEEEEESG_i7sortXYZEEJSG_SG_iiiPNSC_4pairIiiEESH_iEEEvDpT0_ --------------------------
	.section	.nv.info._ZN6thrust24THRUST_300001_SM_1000_NS8cuda_cub4core6detail13_kernel_agentINS1_16__set_operations14PartitionAgentINS0_6detail15normal_iteratorINS0_10device_ptrIN4cuda3std3__45tupleIJiiiiEEEEEEESG_i7sortXYZEEJSG_SG_iiiPNSC_4pairIiiEESH_iEEEvDpT0_,"",@"SHT_CUDA_INFO"
	.sectionflags	@""
	.align	4


	//----- nvinfo : EIATTR_CUDA_API_VERSION
	.align		4
        /*0000*/ 	.byte	0x04, 0x37
        /*0002*/ 	.short	(.L_1836 - .L_1835)
.L_1835:
        /*0004*/ 	.word	0x00000082


	//----- nvinfo : EIATTR_KPARAM_INFO
	.align		4
.L_1836:
        /*0008*/ 	.byte	0x04, 0x17
        /*000a*/ 	.short	(.L_1838 - .L_1837)
.L_1837:
        /*000c*/ 	.word	0x00000000
        /*0010*/ 	.short	0x0007
        /*0012*/ 	.short	0x002c
        /*0014*/ 	.byte	0x00, 0xf0, 0x11, 0x00


	//----- nvinfo : EIATTR_KPARAM_INFO
	.align		4
.L_1838:
        /*0018*/ 	.byte	0x04, 0x17
        /*001a*/ 	.short	(.L_1840 - .L_1839)
.L_1839:
        /*001c*/ 	.word	0x00000000
        /*0020*/ 	.short	0x0006
        /*0022*/ 	.short	0x0028
        /*0024*/ 	.byte	0x00, 0xf0, 0x05, 0x00


	//----- nvinfo : EIATTR_KPARAM_INFO
	.align		4
.L_1840:
        /*0028*/ 	.byte	0x04, 0x17
        /*002a*/ 	.short	(.L_1842 - .L_1841)
.L_1841:
        /*002c*/ 	.word	0x00000000
        /*0030*/ 	.short	0x0005
        /*0032*/ 	.short	0x0020
        /*0034*/ 	.byte	0x00, 0xf5, 0x21, 0x00


	//----- nvinfo : EIATTR_KPARAM_INFO
	.align		4
.L_1842:
        /*0038*/ 	.byte	0x04, 0x17
        /*003a*/ 	.short	(.L_1844 - .L_1843)
.L_1843:
        /*003c*/ 	.word	0x00000000
        /*0040*/ 	.short	0x0004
        /*0042*/ 	.short	0x0018
        /*0044*/ 	.byte	0x00, 0xf0, 0x11, 0x00


	//----- nvinfo : EIATTR_KPARAM_INFO
	.align		4
.L_1844:
        /*0048*/ 	.byte	0x04, 0x17
        /*004a*/ 	.short	(.L_1846 - .L_1845)
.L_1845:
        /*004c*/ 	.word	0x00000000
        /*0050*/ 	.short	0x0003
        /*0052*/ 	.short	0x0014
        /*0054*/ 	.byte	0x00, 0xf0, 0x11, 0x00


	//----- nvinfo : EIATTR_KPARAM_INFO
	.align		4
.L_1846:
        /*0058*/ 	.byte	0x04, 0x17
        /*005a*/ 	.short	(.L_1848 - .L_1847)
.L_1847:
        /*005c*/ 	.word	0x00000000
        /*0060*/ 	.short	0x0002
        /*0062*/ 	.short	0x0010
        /*0064*/ 	.byte	0x00, 0xf0, 0x11, 0x00


	//----- nvinfo : EIATTR_KPARAM_INFO
	.align		4
.L_1848:
        /*0068*/ 	.byte	0x04, 0x17
        /*006a*/ 	.short	(.L_1850 - .L_1849)
.L_1849:
        /*006c*/ 	.word	0x00000000
        /*0070*/ 	.short	0x0001
        /*0072*/ 	.short	0x0008
        /*0074*/ 	.byte	0x00, 0xf0, 0x21, 0x00


	//----- nvinfo : EIATTR_KPARAM_INFO
	.align		4
.L_1850:
        /*0078*/ 	.byte	0x04, 0x17
        /*007a*/ 	.short	(.L_1852 - .L_1851)
.L_1851:
        /*007c*/ 	.word	0x00000000
        /*0080*/ 	.short	0x0000
        /*0082*/ 	.short	0x0000
        /*0084*/ 	.byte	0x00, 0xf0, 0x21, 0x00


	//----- nvinfo : EIATTR_SPARSE_MMA_MASK
	.align		4
.L_1852:
        /*0088*/ 	.byte	0x03, 0x50
        /*008a*/ 	.short	0x0000


	//----- nvinfo : EIATTR_MAXREG_COUNT
	.align		4
        /*008c*/ 	.byte	0x03, 0x1b
        /*008e*/ 	.short	0x00ff


	//----- nvinfo : EIATTR_MERCURY_ISA_VERSION
	.align		4
        /*0090*/ 	.byte	0x03, 0x5f
        /*0092*/ 	.short	0x0101


	//----- nvinfo : EIATTR_VRC_CTA_INIT_COUNT
	.align		4
        /*0094*/ 	.byte	0x02, 0x4a
	.zero		1
	.zero		1


	//----- nvinfo : EIATTR_EXIT_INSTR_OFFSETS
	.align		4
        /*0098*/ 	.byte	0x04, 0x1c
        /*009a*/ 	.short	(.L_1854 - .L_1853)


	//   ....[0]....
.L_1853:
        /*009c*/ 	.word	0x00000070


	//   ....[1]....
        /*00a0*/ 	.word	0x00001700


	//----- nvinfo : EIATTR_MAX_THREADS
	.align		4
.L_1854:
        /*00a4*/ 	.byte	0x04, 0x05
        /*00a6*/ 	.short	(.L_1856 - .L_1855)
.L_1855:
        /*00a8*/ 	.word	0x00000100
        /*00ac*/ 	.word	0x00000001
        /*00b0*/ 	.word	0x00000001


	//----- nvinfo : EIATTR_CRS_STACK_SIZE
	.align		4
.L_1856:
        /*00b4*/ 	.byte	0x04, 0x1e
        /*00b6*/ 	.short	(.L_1858 - .L_1857)
.L_1857:
        /*00b8*/ 	.word	0x00000000


	//----- nvinfo : EIATTR_CBANK_PARAM_SIZE
	.align		4
.L_1858:
        /*00bc*/ 	.byte	0x03, 0x19
        /*00be*/ 	.short	0x0030


	//----- nvinfo : EIATTR_PARAM_CBANK
	.align		4
        /*00c0*/ 	.byte	0x04, 0x0a
        /*00c2*/ 	.short	(.L_1860 - .L_1859)
	.align		4
.L_1859:
        /*00c4*/ 	.word	index@(.nv.constant0._ZN6thrust24THRUST_300001_SM_1000_NS8cuda_cub4core6detail13_kernel_agentINS1_16__set_operations14PartitionAgentINS0_6detail15normal_iteratorINS0_10device_ptrIN4cuda3std3__45tupleIJiiiiEEEEEEESG_i7sortXYZEEJSG_SG_iiiPNSC_4pairIiiEESH_iEEEvDpT0_)
        /*00c8*/ 	.short	0x0380
        /*00ca*/ 	.short	0x0030


	//----- nvinfo : EIATTR_SW_WAR
	.align		4
.L_1860:
        /*00cc*/ 	.byte	0x04, 0x36
        /*00ce*/ 	.short	(.L_1862 - .L_1861)
.L_1861:
        /*00d0*/ 	.word	0x00000008
.L_1862:


//--------------------- .nv.info._ZN6thrust24THRUST_300001_SM_1000_NS8cuda_cub4core6detail13_kernel_agentINS1_16__set_operations9InitAgentIN3cub18CUB_300001_SM_100013ScanTileStateIiLb1EEEiEEJSA_iEEEvDpT0_ --------------------------
	.section	.nv.info._ZN6thrust24THRUST_300001_SM_1000_NS8cuda_cub4core6detail13_kernel_agentINS1_16__set_operations9InitAgentIN3cub18CUB_300001_SM_100013ScanTileStateIiLb1EEEiEEJSA_iEEEvDpT0_,"",@"SHT_CUDA_INFO"
	.sectionflags	@""
	.align	4


	//----- nvinfo : EIATTR_CUDA_API_VERSION
	.align		4
        /*0000*/ 	.byte	0x04, 0x37
        /*0002*/ 	.short	(.L_1864 - .L_1863)
.L_1863:
        /*0004*/ 	.word	0x00000082


	//----- nvinfo : EIATTR_KPARAM_INFO
	.align		4
.L_1864:
        /*0008*/ 	.byte	0x04, 0x17
        /*000a*/ 	.short	(.L_1866 - .L_1865)
.L_1865:
        /*000c*/ 	.word	0x00000000
        /*0010*/ 	.short	0x0001
        /*0012*/ 	.short	0x0008
        /*0014*/ 	.byte	0x00, 0xf0, 0x11, 0x00


	//----- nvinfo : EIATTR_KPARAM_INFO
	.align		4
.L_1866:
        /*0018*/ 	.byte	0x04, 0x17
        /*001a*/ 	.short	(.L_1868 - .L_1867)
.L_1867:
        /*001c*/ 	.word	0x00000000
        /*0020*/ 	.short	0x0000
        /*0022*/ 	.short	0x0000
        /*0024*/ 	.byte	0x00, 0xf0, 0x21, 0x00


	//----- nvinfo : EIATTR_SPARSE_MMA_MASK
	.align		4
.L_1868:
        /*0028*/ 	.byte	0x03, 0x50
        /*002a*/ 	.short	0x0000


	//----- nvinfo : EIATTR_MAXREG_COUNT
	.align		4
        /*002c*/ 	.byte	0x03, 0x1b
        /*002e*/ 	.short	0x00ff


	//----- nvinfo : EIATTR_MERCURY_ISA_VERSION
	.align		4
        /*0030*/ 	.byte	0x03, 0x5f
        /*0032*/ 	.short	0x0101


	//----- nvinfo : EIATTR_VRC_CTA_INIT_COUNT
	.align		4
        /*0034*/ 	.byte	0x02, 0x4a
	.zero		1
	.zero		1


	//----- nvinfo : EIATTR_EXIT_INSTR_OFFSETS
	.align		4
        /*0038*/ 	.byte	0x04, 0x1c
        /*003a*/ 	.short	(.L_1870 - .L_1869)


	//   ....[0]....
.L_1869:
        /*003c*/ 	.word	0x000000f0


	//   ....[1]....
        /*0040*/ 	.word	0x00000130


	//----- nvinfo : EIATTR_MAX_THREADS
	.align		4
.L_1870:
        /*0044*/ 	.byte	0x04, 0x05
        /*0046*/ 	.short	(.L_1872 - .L_1871)
.L_1871:
        /*0048*/ 	.word	0x00000080
        /*004c*/ 	.word	0x00000001
        /*0050*/ 	.word	0x00000001


	//----- nvinfo : EIATTR_CBANK_PARAM_SIZE
	.align		4
.L_1872:
        /*0054*/ 	.byte	0x03, 0x19
        /*0056*/ 	.short	0x000c


	//----- nvinfo : EIATTR_PARAM_CBANK
	.align		4
        /*0058*/ 	.byte	0x04, 0x0a
        /*005a*/ 	.short	(.L_1874 - .L_1873)
	.align		4
.L_1873:
        /*005c*/ 	.word	index@(.nv.constant0._ZN6thrust24THRUST_300001_SM_1000_NS8cuda_cub4core6detail13_kernel_agentINS1_16__set_operations9InitAgentIN3cub18CUB_300001_SM_100013ScanTileStateIiLb1EEEiEEJSA_iEEEvDpT0_)
        /*0060*/ 	.short	0x0380
        /*0062*/ 	.short	0x000c


	//----- nvinfo : EIATTR_SW_WAR
	.align		4
.L_1874:
        /*0064*/ 	.byte	0x04, 0x36
        /*0066*/ 	.short	(.L_1876 - .L_1875)
.L_1875:
        /*0068*/ 	.word	0x00000008
.L_1876:


//--------------------- .nv.info._ZN6thrust24THRUST_300001_SM_1000_NS8cuda_cub4core6detail13_kernel_agentINS1_8__unique11UniqueAgentINS0_6detail15normal_iteratorINS0_10device_ptrIN4cuda3std3__45tupleIJiiiiEEEEEEESG_NSC_8equal_toISE_EEiPiEEJSG_SG_SI_SJ_iN3cub18CUB_300001_SM_100013ScanTileStateIiLb1EEEmEEEvDpT0_ --------------------------
	.section	.nv.info._ZN6thrust24THRUST_300001_SM_1000_NS8cuda_cub4core6detail13_kernel_agentINS1_8__unique11UniqueAgentINS0_6detail15normal_iteratorINS0_10device_ptrIN4cuda3std3__45tupleIJiiiiEEEEEEESG_NSC_8equal_toISE_EEiPiEEJSG_SG_SI_SJ_iN3cub18CUB_300001_SM_100013ScanTileStateIiLb1EEEmEEEvDpT0_,"",@"SHT_CUDA_INFO"
	.sectionflags	@""
	.align	4


	//----- nvinfo : EIATTR_CUDA_API_VERSION
	.align		4
        /*0000*/ 	.byte	0x04, 0x37
        /*0002*/ 	.short	(.L_1878 - .L_1877)
.L_1877:
        /*0004*/ 	.word	0x00000082


	//----- nvinfo : EIATTR_KPARAM_INFO
	.align		4
.L_1878:
        /*0008*/ 	.byte	0x04, 0x17
        /*000a*/ 	.short	(.L_1880 - .L_1879)
.L_1879:
        /*000c*/ 	.word	0x00000000
        /*0010*/ 	.short	0x0006
        /*0012*/ 	.short	0x0030
        /*0014*/ 	.byte	0x00, 0xf0, 0x21, 0x00


	//----- nvinfo : EIATTR_KPARAM_INFO
	.align		4
.L_1880:
        /*0018*/ 	.byte	0x04, 0x17
        /*001a*/ 	.short	(.L_1882 - .L_1881)
.L_1881:
        /*001c*/ 	.word	0x00000000
        /*0020*/ 	.short	0x0005
        /*0022*/ 	.short	0x0028
        /*0024*/ 	.byte	0x00, 0xf0, 0x21, 0x00


	//----- nvinfo : EIATTR_KPARAM_INFO
	.align		4
.L_1882:
        /*0028*/ 	.byte	0x04, 0x17
        /*002a*/ 	.short	(.L_1884 - .L_1883)
.L_1883:
        /*002c*/ 	.word	0x00000000
        /*0030*/ 	.short	0x0004
        /*0032*/ 	.short	0x0020
        /*0034*/ 	.byte	0x00, 0xf0, 0x11, 0x00


	//----- nvinfo : EIATTR_KPARAM_INFO
	.align		4
.L_1884:
        /*0038*/ 	.byte	0x04, 0x17
        /*003a*/ 	.short	(.L_1886 - .L_1885)
.L_1885:
        /*003c*/ 	.word	0x00000000
        /*0040*/ 	.short	0x0003
        /*0042*/ 	.short	0x0018
        /*0044*/ 	.byte	0x00, 0xf5, 0x21, 0x00


	//----- nvinfo : EIATTR_KPARAM_INFO
	.align		4
.L_1886:
        /*0048*/ 	.byte	0x04, 0x17
        /*004a*/ 	.short	(.L_1888 - .L_1887)
.L_1887:
        /*004c*/ 	.word	0x00000000
        /*0050*/ 	.short	0x0002
        /*0052*/ 	.short	0x0010
        /*0054*/ 	.byte	0x00, 0xf0, 0x05, 0x00


	//----- nvinfo : EIATTR_KPARAM_INFO
	.align		4
.L_1888:
        /*0058*/ 	.byte	0x04, 0x17
        /*005a*/ 	.short	(.L_1890 - .L_1889)
.L_1889:
        /*005c*/ 	.word	0x00000000
        /*0060*/ 	.short	0x0001
        /*0062*/ 	.short	0x0008
        /*0064*/ 	.byte	0x00, 0xf0, 0x21, 0x00


	//----- nvinfo : EIATTR_KPARAM_INFO
	.align		4
.L_1890:
        /*0068*/ 	.byte	0x04, 0x17
        /*006a*/ 	.short	(.L_1892 - .L_1891)
.L_1891:
        /*006c*/ 	.word	0x00000000
        /*0070*/ 	.short	0x0000
        /*0072*/ 	.short	0x0000
        /*0074*/ 	.byte	0x00, 0xf0, 0x21, 0x00


	//----- nvinfo : EIATTR_SPARSE_MMA_MASK
	.align		4
.L_1892:
        /*0078*/ 	.byte	0x03, 0x50
        /*007a*/ 	.short	0x0000


	//----- nvinfo : EIATTR_MAXREG_COUNT
	.align		4
        /*007c*/ 	.byte	0x03, 0x1b
        /*007e*/ 	.short	0x00ff


	//----- nvinfo : EIATTR_NUM_BARRIERS
	.align		4
        /*0080*/ 	.byte	0x02, 0x4c
        /*0082*/ 	.byte	0x01
	.zero		1


	//----- nvinfo : EIATTR_MERCURY_ISA_VERSION
	.align		4
        /*0084*/ 	.byte	0x03, 0x5f
        /*0086*/ 	.short	0x0101


	//----- nvinfo : EIATTR_UNUSED_LOAD_BYTE_OFFSET
	.align		4
        /*0088*/ 	.byte	0x04, 0x44
        /*008a*/ 	.short	(.L_1894 - .L_1893)


	//   ....[0]....
.L_1893:
        /*008c*/ 	.word	0x000039b0
        /*0090*/ 	.word	0x0000fff0


	//----- nvinfo : EIATTR_COOP_GROUP_MASK_REGIDS
	.align		4
.L_1894:
        /*0094*/ 	.byte	0x04, 0x29
        /*0096*/ 	.short	(.L_1896 - .L_1895)


	//   ....[0]....
.L_1895:
        /*0098*/ 	.word	0xffffffff


	//   ....[1]....
        /*009c*/ 	.word	0xffffffff


	//   ....[2]....
        /*00a0*/ 	.word	0xffffffff


	//   ....[3]....
        /*00a4*/ 	.word	0xffffffff


	//   ....[4]....
        /*00a8*/ 	.word	0xffffffff


	//   ....[5]....
        /*00ac*/ 	.word	0xffffffff


	//   ....[6]....
        /*00b0*/ 	.word	0xffffffff


	//   ....[7]....
        /*00b4*/ 	.word	0xffffffff


	//   ....[8]....
        /*00b8*/ 	.word	0xffffffff


	//   ....[9]....
        /*00bc*/ 	.word	0xffffffff


	//   ....[10]....
        /*00c0*/ 	.word	0xffffffff


	//   ....[11]....
        /*00c4*/ 	.word	0xffffffff


	//   ....[12]....
        /*00c8*/ 	.word	0xffffffff


	//   ....[13]....
        /*00cc*/ 	.word	0xffffffff


	//   ....[14]....
        /*00d0*/ 	.word	0xffffffff


	//   ....[15]....
        /*00d4*/ 	.word	0xffffffff


	//   ....[16]....
        /*00d8*/ 	.word	0xffffffff


	//   ....[17]....
        /*00dc*/ 	.word	0xffffffff


	//   ....[18]....
        /*00e0*/ 	.word	0xffffffff


	//   ....[19]....
        /*00e4*/ 	.word	0xffffffff


	//   ....[20]....
        /*00e8*/ 	.word	0xffffffff


	//   ....[21]....
        /*00ec*/ 	.word	0xffffffff


	//   ....[22]....
        /*00f0*/ 	.word	0xffffffff


	//   ....[23]....
        /*00f4*/ 	.word	0xffffffff


	//   ....[24]....
        /*00f8*/ 	.word	0xffffffff


	//   ....[25]....
        /*00fc*/ 	.word	0xffffffff


	//   ....[26]....
        /*0100*/ 	.word	0xffffffff


	//   ....[27]....
        /*0104*/ 	.word	0xffffffff


	//   ....[28]....
        /*0108*/ 	.word	0xffffffff


	//   ....[29]....
        /*010c*/ 	.word	0xffffffff


	//   ....[30]....
        /*0110*/ 	.word	0xffffffff


	//   ....[31]....
        /*0114*/ 	.word	0xffffffff


	//   ....[32]....
        /*0118*/ 	.word	0xffffffff


	//   ....[33]....
        /*011c*/ 	.word	0xffffffff


	//   ....[34]....
        /*0120*/ 	.word	0xffffffff


	//   ....[35]....
        /*0124*/ 	.word	0xffffffff


	//   ....[36]....
        /*0128*/ 	.word	0xffffffff


	//   ....[37]....
        /*012c*/ 	.word	0xffffffff


	//   ....[38]....
        /*0130*/ 	.word	0xffffffff


	//   ....[39]....
        /*0134*/ 	.word	0xffffffff


	//   ....[40]....
        /*0138*/ 	.word	0xffffffff


	//   ....[41]....
        /*013c*/ 	.word	0xffffffff


	//   ....[42]....
        /*0140*/ 	.word	0xffffffff


	//   ....[43]....
        /*0144*/ 	.word	0xffffffff


	//   ....[44]....
        /*0148*/ 	.word	0xffffffff


	//   ....[45]....
        /*014c*/ 	.word	0xffffffff


	//   ....[46]....
        /*0150*/ 	.word	0xffffffff


	//   ....[47]....
        /*0154*/ 	.word	0xffffffff


	//   ....[48]....
        /*0158*/ 	.word	0xffffffff


	//   ....[49]....
        /*015c*/ 	.word	0xffffffff


	//   ....[50]....
        /*0160*/ 	.word	0xffffffff


	//   ....[51]....
        /*0164*/ 	.word	0xffffffff


	//   ....[52]....
        /*0168*/ 	.word	0xffffffff


	//   ....[53]....
        /*016c*/ 	.word	0xffffffff


	//   ....[54]....
        /*0170*/ 	.word	0xffffffff


	//   ....[55]....
        /*0174*/ 	.word	0xffffffff


	//   ....[56]....
        /*0178*/ 	.word	0xffffffff


	//   ....[57]....
        /*017c*/ 	.word	0xffffffff


	//   ....[58]....
        /*0180*/ 	.word	0xffffffff


	//   ....[59]....
        /*0184*/ 	.word	0xffffffff


	//   ....[60]....
        /*0188*/ 	.word	0x05000000


	//   ....[61]....
        /*018c*/ 	.word	0x05000000


	//   ....[62]....
        /*0190*/ 	.word	0x05000000


	//   ....[63]....
        /*0194*/ 	.word	0x05000000


	//   ....[64]....
        /*0198*/ 	.word	0x05000000


	//   ....[65]....
        /*019c*/ 	.word	0x05000000


	//   ....[66]....
        /*01a0*/ 	.word	0x05000000


	//   ....[67]....
        /*01a4*/ 	.word	0x05000000


	//   ....[68]....
        /*01a8*/ 	.word	0x05000000


	//   ....[69]....
        /*01ac*/ 	.word	0x05000000


	//   ....[70]....
        /*01b0*/ 	.word	0x05000000


	//   ....[71]....
        /*01b4*/ 	.word	0x05000000


	//   ....[72]....
        /*01b8*/ 	.word	0x05000000


	//   ....[73]....
        /*01bc*/ 	.word	0x05000000


	//   ....[74]....
        /*01c0*/ 	.word	0x05000000


	//   ....[75]....
        /*01c4*/ 	.word	0x05000000


	//   ....[76]....
        /*01c8*/ 	.word	0x05000000


	//   ....[77]....
        /*01cc*/ 	.word	0x05000000


	//   ....[78]....
        /*01d0*/ 	.word	0x05000000


	//   ....[79]....
        /*01d4*/ 	.word	0x05000000


	//   ....[80]....
        /*01d8*/ 	.word	0x05000000


	//   ....[81]....
        /*01dc*/ 	.word	0x05000000


	//   ....[82]....
        /*01e0*/ 	.word	0x05000000


	//   ....[83]....
        /*01e4*/ 	.word	0x05000000


	//   ....[84]....
        /*01e8*/ 	.word	0x05000000


	//   ....[85]....
        /*01ec*/ 	.word	0x05000000


	//   ....[86]....
        /*01f0*/ 	.word	0x05000000


	//   ....[87]....
        /*01f4*/ 	.word	0x05000000


	//   ....[88]....
        /*01f8*/ 	.word	0x05000000


	//   ....[89]....
        /*01fc*/ 	.word	0x05000000


	//   ....[90]....
        /*0200*/ 	.word	0x05000000


	//   ....[91]....
        /*0204*/ 	.word	0x05000000


	//   ....[92]....
        /*0208*/ 	.word	0x05000000


	//   ....[93]....
        /*020c*/ 	.word	0x05000000


	//   ....[94]....
        /*0210*/ 	.word	0x05000000


	//   ....[95]....
        /*0214*/ 	.word	0x05000000


	//----- nvinfo : EIATTR_COOP_GROUP_INSTR_OFFSETS
	.align		4
.L_1896:
        /*0218*/ 	.byte	0x04, 0x28
        /*021a*/ 	.short	(.L_1898 - .L_1897)


	//   ....[0]....
.L_1897:
        /*021c*/ 	.word	0x00000250


	//   ....[1]....
        /*0220*/ 	.word	0x00000420


	//   ....[2]....
        /*0224*/ 	.word	0x00000460


	//   ....[3]....
        /*0228*/ 	.word	0x00000480


	//   ....[4]....
        /*022c*/ 	.word	0x000004b0


	//   ....[5]....
        /*0230*/ 	.word	0x000004d0


	//   ....[6]....
        /*0234*/ 	.word	0x00000c90


	//   ....[7]....
        /*0238*/ 	.word	0x00000df0


	//   ....[8]....
        /*023c*/ 	.word	0x00000e10


	//   ....[9]....
        /*0240*/ 	.word	0x00000e30


	//   ....[10]....
        /*0244*/ 	.word	0x00000e50


	//   ....[11]....
        /*0248*/ 	.word	0x00000e70


	//   ....[12]....
        /*024c*/ 	.word	0x00001090


	//   ....[13]....
        /*0250*/ 	.word	0x00001150


	//   ....[14]....
        /*0254*/ 	.word	0x000011b0


	//   ....[15]....
        /*0258*/ 	.word	0x00001230


	//   ....[16]....
        /*025c*/ 	.word	0x000012b0


	//   ....[17]....
        /*0260*/ 	.word	0x00001300


	//   ....[18]....
        /*0264*/ 	.word	0x00001340


	//   ....[19]....
        /*0268*/ 	.word	0x00001380


	//   ....[20]....
        /*026c*/ 	.word	0x00001390


	//   ....[21]....
        /*0270*/ 	.word	0x00001480


	//   ....[22]....
        /*0274*/ 	.word	0x00001550


	//   ....[23]....
        /*0278*/ 	.word	0x000015a0


	//   ....[24]....
        /*027c*/ 	.word	0x00001610


	//   ....[25]....
        /*0280*/ 	.word	0x00001680


	//   ....[26]....
        /*0284*/ 	.word	0x000016c0


	//   ....[27]....
        /*0288*/ 	.word	0x00001700


	//   ....[28]....
        /*028c*/ 	.word	0x00001740


	//   ....[29]....
        /*0290*/ 	.word	0x00001750


	//   ....[30]....
        /*0294*/ 	.word	0x00002170


	//   ....[31]....
        /*0298*/ 	.word	0x00002350


	//   ....[32]....
        /*029c*/ 	.word	0x00002380


	//   ....[33]....
        /*02a0*/ 	.word	0x000023a0


	//   ....[34]....
        /*02a4*/ 	.word	0x000023c0


	//   ....[35]....
        /*02a8*/ 	.word	0x000023e0


	//   ....[36]....
        /*02ac*/ 	.word	0x00002c60


	//   ....[37]....
        /*02b0*/ 	.word	0x00002de0


	//   ....[38]....
        /*02b4*/ 	.word	0x00002e00


	//   ....[39]....
        /*02b8*/ 	.word	0x00002e20


	//   ....[40]....
        /*02bc*/ 	.word	0x00002e40


	//   ....[41]....
        /*02c0*/ 	.word	0x00002e70


	//   ....[42]....
        /*02c4*/ 	.word	0x000030e0


	//   ....[43]....
        /*02c8*/ 	.word	0x000031a0


	//   ....[44]....
        /*02cc*/ 	.word	0x00003200


	//   ....[45]....
        /*02d0*/ 	.word	0x00003280


	//   ....[46]....
        /*02d4*/ 	.word	0x000032e0


	//   ....[47]....
        /*02d8*/ 	.word	0x00003350


	//   ....[48]....
        /*02dc*/ 	.word	0x000033b0


	//   ....[49]....
        /*02e0*/ 	.word	0x00003410


	//   ....[50]....
        /*02e4*/ 	.word	0x00003420


	//   ....[51]....
        /*02e8*/ 	.word	0x000034e0


	//   ....[52]....
        /*02ec*/ 	.word	0x000035b0


	//   ....[53]....
        /*02f0*/ 	.word	0x00003610


	//   ....[54]....
        /*02f4*/ 	.word	0x00003690


	//   ....[55]....
        /*02f8*/ 	.word	0x000036f0


	//   ....[56]....
        /*02fc*/ 	.word	0x00003730


	//   ....[57]....
        /*0300*/ 	.word	0x00003790


	//   ....[58]....
        /*0304*/ 	.word	0x000037d0


	//   ....[59]....
        /*0308*/ 	.word	0x000037e0


	//   ....[60]....
        /*030c*/ 	.word	0x00003fb0


	//   ....[61]....
        /*0310*/ 	.word	0x00004030


	//   ....[62]....
        /*0314*/ 	.word	0x000040f0


	//   ....[63]....
        /*0318*/ 	.word	0x000041b0


	//   ....[64]....
        /*031c*/ 	.word	0x00004250


	//   ....[65]....
        /*0320*/ 	.word	0x000042d0


	//   ....[66]....
        /*0324*/ 	.word	0x00004350


	//   ....[67]....
        /*0328*/ 	.word	0x000043e0


	//   ....[68]....
        /*032c*/ 	.word	0x00004410


	//   ....[69]....
        /*0330*/ 	.word	0x000044e0


	//   ....[70]....
        /*0334*/ 	.word	0x00004560


	//   ....[71]....
        /*0338*/ 	.word	0x000045e0


	//   ....[72]....
        /*033c*/ 	.word	0x000046a0


	//   ....[73]....
        /*0340*/ 	.word	0x00004720


	//   ....[74]....
        /*0344*/ 	.word	0x00004790


	//   ....[75]....
        /*0348*/ 	.word	0x00004800


	//   ....[76]....
        /*034c*/ 	.word	0x00004860


	//   ....[77]....
        /*0350*/ 	.word	0x000048e0


	//   ....[78]....
        /*0354*/ 	.word	0x00004950


	//   ....[79]....
        /*0358*/ 	.word	0x000049d0


	//   ....[80]....
        /*035c*/ 	.word	0x00004a70


	//   ....[81]....
        /*0360*/ 	.word	0x00004b40


	//   ....[82]....
        /*0364*/ 	.word	0x00004bf0


	//   ....[83]....
        /*0368*/ 	.word	0x00004c90


	//   ....[84]....
        /*036c*/ 	.word	0x00004d10


	//   ....[85]....
        /*0370*/ 	.word	0x00004da0


	//   ....[86]....
        /*0374*/ 	.word	0x00004dd0


	//   ....[87]....
        /*0378*/ 	.word	0x00004ea0


	//   ....[88]....
        /*037c*/ 	.word	0x00004f20


	//   ....[89]....
        /*0380*/ 	.word	0x00004fa0


	//   ....[90]....
        /*0384*/ 	.word	0x00005080


	//   ....[91]....
        /*0388*/ 	.word	0x00005110


	//   ....[92]....
        /*038c*/ 	.word	0x000051a0


	//   ....[93]....
        /*0390*/ 	.word	0x00005230


	//   ....[94]....
        /*0394*/ 	.word	0x000052a0


	//   ....[95]....
        /*0398*/ 	.word	0x00005320


	//----- nvinfo : EIATTR_VRC_CTA_INIT_COUNT
	.align		4
.L_1898:
        /*039c*/ 	.byte	0x02, 0x4a
	.zero		1
	.zero		1


	//----- nvinfo : EIATTR_EXIT_INSTR_OFFSETS
	.align		4
        /*03a0*/ 	.byte	0x04, 0x1c
        /*03a2*/ 	.short	(.L_1900 - .L_1899)


	//   ....[0]....
.L_1899:
        /*03a4*/ 	.word	0x00000a80


	//   ....[1]....
        /*03a8*/ 	.word	0x00001e50


	//   ....[2]....
        /*03ac*/ 	.word	0x00003f30


	//   ....[3]....
        /*03b0*/ 	.word	0x00003f60


	//----- nvinfo : EIATTR_MAX_THREADS
	.align		4
.L_1900:
        /*03b4*/ 	.byte	0x04, 0x05
        /*03b6*/ 	.short	(.L_1902 - .L_1901)
.L_1901:
        /*03b8*/ 	.word	0x00000040
        /*03bc*/ 	.word	0x00000001
        /*03c0*/ 	.word	0x00000001


	//----- nvinfo : EIATTR_CRS_STACK_SIZE
	.align		4
.L_1902:
        /*03c4*/ 	.byte	0x04, 0x1e
        /*03c6*/ 	.short	(.L_1904 - .L_1903)
.L_1903:
        /*03c8*/ 	.word	0x00000000


	//----- nvinfo : EIATTR_CBANK_PARAM_SIZE
	.align		4
.L_1904:
        /*03cc*/ 	.byte	0x03, 0x19
        /*03ce*/ 	.short	0x0038


	//----- nvinfo : EIATTR_PARAM_CBANK
	.align		4
        /*03d0*/ 	.byte	0x04, 0x0a
        /*03d2*/ 	.short	(.L_1906 - .L_1905)
	.align		4
.L_1905:
        /*03d4*/ 	.word	index@(.nv.constant0._ZN6thrust24THRUST_300001_SM_1000_NS8cuda_cub4core6detail13_kernel_agentINS1_8__unique11UniqueAgentINS0_6detail15normal_iteratorINS0_10device_ptrIN4cuda3std3__45tupleIJiiiiEEEEEEESG_NSC_8equal_toISE_EEiPiEEJSG_SG_SI_SJ_iN3cub18CUB_300001_SM_100013ScanTileStateIiLb1EEEmEEEvDpT0_)
        /*03d8*/ 	.short	0x0380
        /*03da*/ 	.short	0x0038


	//----- nvinfo : EIATTR_SW_WAR
	.align		4
.L_1906:
        /*03dc*/ 	.byte	0x04, 0x36
        /*03de*/ 	.short	(.L_1908 - .L_1907)
.L_1907:
        /*03e0*/ 	.word	0x00000008
.L_1908:


//--------------------- .nv.info._ZN6thrust24THRUST_300001_SM_1000_NS8cuda_cub4core6detail13_kernel_agentINS1_8__unique9InitAgentIN3cub18CUB_300001_SM_100013ScanTileStateIiLb1EEEPiiEEJSA_mSB_EEEvDpT0_ --------------------------
	.section	.nv.info._ZN6thrust24THRUST_300001_SM_1000_NS8cuda_cub4core6detail13_kernel_agentINS1_8__unique9InitAgentIN3cub18CUB_300001_SM_100013ScanTileStateIiLb1EEEPiiEEJSA_mSB_EEEvDpT0_,"",@"SHT_CUDA_INFO"
	.sectionflags	@""
	.align	4


	//----- nvinfo : EIATTR_CUDA_API_VERSION
	.align		4
        /*0000*/ 	.byte	0x04, 0x37
        /*0002*/ 	.short	(.L_1910 - .L_1909)
.L_1909:
        /*0004*/ 	.word	0x00000082


	//----- nvinfo : EIATTR_KPARAM_INFO
	.align		4
.L_1910:
        /*0008*/ 	.byte	0x04, 0x17
        /*000a*/ 	.short	(.L_1912 - .L_1911)
.L_1911:
        /*000c*/ 	.word	0x00000000
        /*0010*/ 	.short	0x0002
        /*0012*/ 	.short	0x0010
        /*0014*/ 	.byte	0x00, 0xf5, 0x21, 0x00


	//----- nvinfo : EIATTR_KPARAM_INFO
	.align		4
.L_1912:
        /*0018*/ 	.byte	0x04, 0x17
        /*001a*/ 	.short	(.L_1914 - .L_1913)
.L_1913:
        /*001c*/ 	.word	0x00000000
        /*0020*/ 	.short	0x0001
        /*0022*/ 	.short	0x0008
        /*0024*/ 	.byte	0x00, 0xf0, 0x21, 0x00


	//----- nvinfo : EIATTR_KPARAM_INFO
	.align		4
.L_1914:
        /*0028*/ 	.byte	0x04, 0x17
        /*002a*/ 	.short	(.L_1916 - .L_1915)
.L_1915:
        /*002c*/ 	.word	0x00000000
        /*0030*/ 	.short	0x0000
        /*0032*/ 	.short	0x0000
        /*0034*/ 	.byte	0x00, 0xf0, 0x21, 0x00


	//----- nvinfo : EIATTR_SPARSE_MMA_MASK
	.align		4
.L_1916:
        /*0038*/ 	.byte	0x03, 0x50
        /*003a*/ 	.short	0x0000


	//----- nvinfo : EIATTR_MAXREG_COUNT
	.align		4
        /*003c*/ 	.byte	0x03, 0x1b
        /*003e*/ 	.short	0x00ff


	//----- nvinfo : EIATTR_MERCURY_ISA_VERSION
	.align		4
        /*0040*/ 	.byte	0x03, 0x5f
        /*0042*/ 	.short	0x0101


	//----- nvinfo : EIATTR_VRC_CTA_INIT_COUNT
	.align		4
        /*0044*/ 	.byte	0x02, 0x4a
	.zero		1
	.zero		1


	//----- nvinfo : EIATTR_EXIT_INSTR_OFFSETS
	.align		4
        /*0048*/ 	.byte	0x04, 0x1c
        /*004a*/ 	.short	(.L_1918 - .L_1917)


	//   ....[0]....
.L_1917:
        /*004c*/ 	.word	0x00000130


	//   ....[1]....
        /*0050*/ 	.word	0x00000160


	//----- nvinfo : EIATTR_MAX_THREADS
	.align		4
.L_1918:
        /*0054*/ 	.byte	0x04, 0x05
        /*0056*/ 	.short	(.L_1920 - .L_1919)
.L_1919:
        /*0058*/ 	.word	0x00000080
        /*005c*/ 	.word	0x00000001
        /*0060*/ 	.word	0x00000001


	//----- nvinfo : EIATTR_CBANK_PARAM_SIZE
	.align		4
.L_1920:
        /*0064*/ 	.byte	0x03, 0x19
        /*0066*/ 	.short	0x0018


	//----- nvinfo : EIATTR_PARAM_CBANK
	.align		4
        /*0068*/ 	.byte	0x04, 0x0a
        /*006a*/ 	.short	(.L_1922 - .L_1921)
	.align		4
.L_1921:
        /*006c*/ 	.word	index@(.nv.constant0._ZN6thrust24THRUST_300001_SM_1000_NS8cuda_cub4core6detail13_kernel_agentINS1_8__unique9InitAgentIN3cub18CUB_300001_SM_100013ScanTileStateIiLb1EEEPiiEEJSA_mSB_EEEvDpT0_)
        /*0070*/ 	.short	0x0380
        /*0072*/ 	.short	0x0018


	//----- nvinfo : EIATTR_SW_WAR
	.align		4
.L_1922:
        /*0074*/ 	.byte	0x04, 0x36
        /*0076*/ 	.short	(.L_1924 - .L_1923)
.L_1923:
        /*0078*/ 	.word	0x00000008
.L_1924:


//--------------------- .nv.callgraph             --------------------------
	.section	.nv.callgraph,"",@"SHT_CUDA_CALLGRAPH"
	.align	4
	.sectionentsize	8
	.align		4
        /*0000*/ 	.word	0x00000000
	.align		4
        /*0004*/ 	.word	0xffffffff
	.align		4
        /*0008*/ 	.word	0x00000000
	.align		4
        /*000c*/ 	.word	0xfffffffe
	.align		4
        /*0010*/ 	.word	0x00000000
	.align		4
        /*0014*/ 	.word	0xfffffffd
	.align		4
        /*0018*/ 	.word	0x00000000
	.align		4
        /*001c*/ 	.word	0xfffffffc


//--------------------- .nv.constant4             --------------------------
	.section	.nv.constant4,"a",@progbits
	.align	8
	.align		8
.nv.constant4:
        /*0000*/ 	.dword	_ZN34_INTERNAL_203e0dff_4_k_cu_b7ad2d754cuda3std3__45__cpo5beginE
	.align		8
        /*0008*/ 	.dword	_ZN34_INTERNAL_203e0dff_4_k_cu_b7ad2d754cuda3std3__45__cpo3endE
	.align		8
        /*0010*/ 	.dword	_ZN34_INTERNAL_203e0dff_4_k_cu_b7ad2d754cuda3std3__45__cpo6cbeginE
	.align		8
        /*0018*/ 	.dword	_ZN34_INTERNAL_203e0dff_4_k_cu_b7ad2d754cuda3std3__45__cpo4cendE
	.align		8
        /*0020*/ 	.dword	_ZN34_INTERNAL_203e0dff_4_k_cu_b7ad2d754cuda3std3__45__cpo6rbeginE
	.align		8
        /*0028*/ 	.dword	_ZN34_INTERNAL_203e0dff_4_k_cu_b7ad2d754cuda3std3__45__cpo4rendE
	.align		8
        /*0030*/ 	.dword	_ZN34_INTERNAL_203e0dff_4_k_cu_b7ad2d754cuda3std3__45__cpo7crbeginE
	.align		8
        /*0038*/ 	.dword	_ZN34_INTERNAL_203e0dff_4_k_cu_b7ad2d754cuda3std3__45__cpo5crendE
	.align		8
        /*0040*/ 	.dword	_ZN34_INTERNAL_203e0dff_4_k_cu_b7ad2d754cuda3std3__436_GLOBAL__N__203e0dff_4_k_cu_b7ad2d756ignoreE
	.align		8
        /*0048*/ 	.dword	_ZN34_INTERNAL_203e0dff_4_k_cu_b7ad2d754cuda3std3__419piecewise_constructE
	.align		8
        /*0050*/ 	.dword	_ZN34_INTERNAL_203e0dff_4_k_cu_b7ad2d754cuda3std3__48in_placeE
	.align		8
        /*0058*/ 	.dword	_ZN34_INTERNAL_203e0dff_4_k_cu_b7ad2d754cuda3std3__420unreachable_sentinelE
	.align		8
        /*0060*/ 	.dword	_ZN34_INTERNAL_203e0dff_4_k_cu_b7ad2d754cuda3std3__47nulloptE
	.align		8
        /*0068*/ 	.dword	_ZN34_INTERNAL_203e0dff_4_k_cu_b7ad2d754cuda3std3__48unexpectE
	.align		8
        /*0070*/ 	.dword	_ZN34_INTERNAL_203e0dff_4_k_cu_b7ad2d754cuda3std6ranges3__45__cpo4swapE
	.align		8
        /*0078*/ 	.dword	_ZN34_INTERNAL_203e0dff_4_k_cu_b7ad2d754cuda3std6ranges3__45__cpo9iter_moveE
	.align		8
        /*0080*/ 	.dword	_ZN34_INTERNAL_203e0dff_4_k_cu_b7ad2d754cuda3std6ranges3__45__cpo5beginE
	.align		8
        /*0088*/ 	.dword	_ZN34_INTERNAL_203e0dff_4_k_cu_b7ad2d754cuda3std6ranges3__45__cpo3endE
	.align		8
        /*0090*/ 	.dword	_ZN34_INTERNAL_203e0dff_4_k_cu_b7ad2d754cuda3std6ranges3__45__cpo6cbeginE
	.align		8
        /*0098*/ 	.dword	_ZN34_INTERNAL_203e0dff_4_k_cu_b7ad2d754cuda3std6ranges3__45__cpo4cendE
	.align		8
        /*00a0*/ 	.dword	_ZN34_INTERNAL_203e0dff_4_k_cu_b7ad2d754cuda3std6ranges3__45__cpo7advanceE
	.align		8
        /*00a8*/ 	.dword	_ZN34_INTERNAL_203e0dff_4_k_cu_b7ad2d754cuda3std6ranges3__45__cpo9iter_swapE
	.align		8
        /*00b0*/ 	.dword	_ZN34_INTERNAL_203e0dff_4_k_cu_b7ad2d754cuda3std6ranges3__45__cpo4nextE
	.align		8
        /*00b8*/ 	.dword	_ZN34_INTERNAL_203e0dff_4_k_cu_b7ad2d754cuda3std6ranges3__45__cpo4prevE
	.align		8
        /*00c0*/ 	.dword	_ZN34_INTERNAL_203e0dff_4_k_cu_b7ad2d754cuda3std6ranges3__45__cpo4dataE
	.align		8
        /*00c8*/ 	.dword	_ZN34_INTERNAL_203e0dff_4_k_cu_b7ad2d754cuda3std6ranges3__45__cpo5cdataE
	.align		8
        /*00d0*/ 	.dword	_ZN34_INTERNAL_203e0dff_4_k_cu_b7ad2d754cuda3std6ranges3__45__cpo4sizeE
	.align		8
        /*00d8*/ 	.dword	_ZN34_INTERNAL_203e0dff_4_k_cu_b7ad2d754cuda3std6ranges3__45__cpo5ssizeE
	.align		8
        /*00e0*/ 	.dword	_ZN34_INTERNAL_203e0dff_4_k_cu_b7ad2d754cuda3std6ranges3__45__cpo8distanceE
	.align		8
        /*00e8*/ 	.dword	_ZN34_INTERNAL_203e0dff_4_k_cu_b7ad2d756thrust24THRUST_300001_SM_1000_NS8cuda_cub3parE
	.align		8
        /*00f0*/ 	.dword	_ZN34_INTERNAL_203e0dff_4_k_cu_b7ad2d756thrust24THRUST_300001_SM_1000_NS8cuda_cub10par_nosyncE
	.align		8
        /*00f8*/ 	.dword	_ZN34_INTERNAL_203e0dff_4_k_cu_b7ad2d756thrust24THRUST_300001_SM_1000_NS6system6detail10sequential3seqE
	.align		8
        /*0100*/ 	.dword	_ZN34_INTERNAL_203e0dff_4_k_cu_b7ad2d756thrust24THRUST_300001_SM_1000_NS6system3cpp3parE
	.align		8
        /*0108*/ 	.dword	_ZN34_INTERNAL_203e0dff_4_k_cu_b7ad2d756thrust24THRUST_300001_SM_1000_NS12placeholders2_1E
	.align		8
        /*0110*/ 	.dword	_ZN34_INTERNAL_203e0dff_4_k_cu_b7ad2d756thrust24THRUST_300001_SM_1000_NS12placeholders2_2E
	.align		8
        /*0118*/ 	.dword	_ZN34_INTERNAL_203e0dff_4_k_cu_b7ad2d756thrust24THRUST_300001_SM_1000_NS12placeholders2_3E
	.align		8
        /*0120*/ 	.dword	_ZN34_INTERNAL_203e0dff_4_k_cu_b7ad2d756thrust24THRUST_300001_SM_1000_NS12placeholders2_4E
	.align		8
        /*0128*/ 	.dword	_ZN34_INTERNAL_203e0dff_4_k_cu_b7ad2d756thrust24THRUST_300001_SM_1000_NS12placeholders2_5E
	.align		8
        /*0130*/ 	.dword	_ZN34_INTERNAL_203e0dff_4_k_cu_b7ad2d756thrust24THRUST_300001_SM_1000_NS12placeholders2_6E
	.align		8
        /*0138*/ 	.dword	_ZN34_INTERNAL_203e0dff_4_k_cu_b7ad2d756thrust24THRUST_300001_SM_1000_NS12placeholders2_7E
	.align		8
        /*0140*/ 	.dword	_ZN34_INTERNAL_203e0dff_4_k_cu_b7ad2d756thrust24THRUST_300001_SM_1000_NS12placeholders2_8E
	.align		8
        /*0148*/ 	.dword	_ZN34_INTERNAL_203e0dff_4_k_cu_b7ad2d756thrust24THRUST_300001_SM_1000_NS12placeholders2_9E
	.align		8
        /*0150*/ 	.dword	_ZN34_INTERNAL_203e0dff_4_k_cu_b7ad2d756thrust24THRUST_300001_SM_1000_NS12placeholders3_10E
	.align		8
        /*0158*/ 	.dword	_ZN34_INTERNAL_203e0dff_4_k_cu_b7ad2d756thrust24THRUST_300001_SM_1000_NS3seqE
	.align		8
        /*0160*/ 	.dword	_ZN34_INTERNAL_203e0dff_4_k_cu_b7ad2d756thrust24THRUST_300001_SM_1000_NS6deviceE


//--------------------- .text._ZN3cub18CUB_300001_SM_10006detail10merge_sort26DeviceMergeSortMergeKernelINS2_10policy_hubIN6thrust24THRUST_300001_SM_1000_NS12zip_iteratorIN4cuda3std3__45tupleIJNS6_6detail15normal_iteratorINS6_10device_ptrIiEEEESG_SG_SG_EEEEEE9Policy600ESI_PNS0_8NullTypeESI_SM_m7sortXYZNSB_IJiiiiEEESL_EEvbT2_T3_T4_PT6_PT7_T5_PSR_SR_NS1_7vsmem_tE --------------------------
	.section	.text._ZN3cub18CUB_300001_SM_10006detail10merge_sort26DeviceMergeSortMergeKernelINS2_10policy_hubIN6thrust24THRUST_300001_SM_1000_NS12zip_iteratorIN4cuda3std3__45tupleIJNS6_6detail15normal_iteratorINS6_10device_ptrIiEEEESG_SG_SG_EEEEEE9Policy600ESI_PNS0_8NullTypeESI_SM_m7sortXYZNSB_IJiiiiEEESL_EEvbT2_T3_T4_PT6_PT7_T5_PSR_SR_NS1_7vsmem_tE,"ax",@progbits
	.align	128
        .global         _ZN3cub18CUB_300001_SM_10006detail10merge_sort26DeviceMergeSortMergeKernelINS2_10policy_hubIN6thrust24THRUST_300001_SM_1000_NS12zip_iteratorIN4cuda3std3__45tupleIJNS6_6detail15normal_iteratorINS6_10device_ptrIiEEEESG_SG_SG_EEEEEE9Policy600ESI_PNS0_8NullTypeESI_SM_m7sortXYZNSB_IJiiiiEEESL_EEvbT2_T3_T4_PT6_PT7_T5_PSR_SR_NS1_7vsmem_tE
        .type           _ZN3cub18CUB_300001_SM_10006detail10merge_sort26DeviceMergeSortMergeKernelINS2_10policy_hubIN6thrust24THRUST_300001_SM_1000_NS12zip_iteratorIN4cuda3std3__45tupleIJNS6_6detail15normal_iteratorINS6_10device_ptrIiEEEESG_SG_SG_EEEEEE9Policy600ESI_PNS0_8NullTypeESI_SM_m7sortXYZNSB_IJiiiiEEESL_EEvbT2_T3_T4_PT6_PT7_T5_PSR_SR_NS1_7vsmem_tE,@function
        .size           _ZN3cub18CUB_300001_SM_10006detail10merge_sort26DeviceMergeSortMergeKernelINS2_10policy_hubIN6thrust24THRUST_300001_SM_1000_NS12zip_iteratorIN4cuda3std3__45tupleIJNS6_6detail15normal_iteratorINS6_10device_ptrIiEEEESG_SG_SG_EEEEEE9Policy600ESI_PNS0_8NullTypeESI_SM_m7sortXYZNSB_IJiiiiEEESL_EEvbT2_T3_T4_PT6_PT7_T5_PSR_SR_NS1_7vsmem_tE,(.L_x_4815 - _ZN3cub18CUB_300001_SM_10006detail10merge_sort26DeviceMergeSortMergeKernelINS2_10policy_hubIN6thrust24THRUST_300001_SM_1000_NS12zip_iteratorIN4cuda3std3__45tupleIJNS6_6detail15normal_iteratorINS6_10device_ptrIiEEEESG_SG_SG_EEEEEE9Policy600ESI_PNS0_8NullTypeESI_SM_m7sortXYZNSB_IJiiiiEEESL_EEvbT2_T3_T4_PT6_PT7_T5_PSR_SR_NS1_7vsmem_tE)
        .other          _ZN3cub18CUB_300001_SM_10006detail10merge_sort26DeviceMergeSortMergeKernelINS2_10policy_hubIN6thrust24THRUST_300001_SM_1000_NS12zip_iteratorIN4cuda3std3__45tupleIJNS6_6detail15normal_iteratorINS6_10device_ptrIiEEEESG_SG_SG_EEEEEE9Policy600ESI_PNS0_8NullTypeESI_SM_m7sortXYZNSB_IJiiiiEEESL_EEvbT2_T3_T4_PT6_PT7_T5_PSR_SR_NS1_7vsmem_tE,@"STO_CUDA_ENTRY STV_DEFAULT"
_ZN3cub18CUB_300001_SM_10006detail10merge_sort26DeviceMergeSortMergeKernelINS2_10policy_hubIN6thrust24THRUST_300001_SM_1000_NS12zip_iteratorIN4cuda3std3__45tupleIJNS6_6detail15normal_iteratorINS6_10device_ptrIiEEEESG_SG_SG_EEEEEE9Policy600ESI_PNS0_8NullTypeESI_SM_m7sortXYZNSB_IJiiiiEEESL_EEvbT2_T3_T4_PT6_PT7_T5_PSR_SR_NS1_7vsmem_tE:
.text._ZN3cub18CUB_300001_SM_10006detail10merge_sort26DeviceMergeSortMergeKernelINS2_10policy_hubIN6thrust24THRUST_300001_SM_1000_NS12zip_iteratorIN4cuda3std3__45tupleIJNS6_6detail15normal_iteratorINS6_10device_ptrIiEEEESG_SG_SG_EEEEEE9Policy600ESI_PNS0_8NullTypeESI_SM_m7sortXYZNSB_IJiiiiEEESL_EEvbT2_T3_T4_PT6_PT7_T5_PSR_SR_NS1_7vsmem_tE:
[----:B------:R-:W-:Y:S01]  /*0000*/  LDC R1, c[0x0][0x37c] ;  /* 0x0000df00ff017b82 */ /* 0x000fe20000000800 */
[----:B------:R-:W0:Y:S01]  /*0010*/  S2R R2, SR_CTAID.X ;  /* 0x0000000000027919 */ /* 0x000e220000002500 */
[----:B------:R-:W1:Y:S06]  /*0020*/  LDCU UR4, c[0x0][0x370] ;  /* 0x00006e00ff0477ac */ /* 0x000e6c0008000800 */
[----:B------:R-:W2:Y:S01]  /*0030*/  LDC.64 R4, c[0x0][0x3d8] ;  /* 0x0000f600ff047b82 */ /* 0x000ea20000000a00 */
[----:B------:R-:W3:Y:S01]  /*0040*/  S2R R3, SR_TID.X ;  /* 0x0000000000037919 */ /* 0x000ee20000002100 */
[----:B------:R-:W4:Y:S01]  /*0050*/  LDCU.64 UR6, c[0x0][0x358] ;  /* 0x00006b00ff0677ac */ /* 0x000f220008000a00 */
[----:B-1----:R-:W-:-:S06]  /*0060*/  UIADD3 UR4, UPT, UPT, UR4, -0x1, URZ ;  /* 0xffffffff04047890 */ /* 0x002fcc000fffe0ff */
[----:B0-----:R-:W-:-:S13]  /*0070*/  ISETP.GE.U32.AND P0, PT, R2, UR4, PT ;  /* 0x0000000402007c0c */ /* 0x001fda000bf06070 */
[----:B---34-:R-:W-:Y:S05]  /*0080*/  @P0 BRA `(.L_x_0) ;  /* 0x0000001c00b80947 */ /* 0x018fea0003800000 */
[----:B------:R-:W0:Y:S01]  /*0090*/  LDC.64 R10, c[0x0][0x3d0] ;  /* 0x0000f400ff0a7b82 */ /* 0x000e220000000a00 */
[----:B--2---:R-:W-:-:S07]  /*00a0*/  IADD3 R21, P3, PT, RZ, -R4, RZ ;  /* 0x80000004ff157210 */ /* 0x004fce0007f7e0ff */
[----:B------:R-:W1:Y:S01]  /*00b0*/  LDC.64 R8, c[0x0][0x3b0] ;  /* 0x0000ec00ff087b82 */ /* 0x000e620000000a00 */
[----:B------:R-:W-:Y:S01]  /*00c0*/  IMAD.WIDE.U32 R16, R4, 0x200, RZ ;  /* 0x0000020004107825 */ /* 0x000fe200078e00ff */
[----:B------:R-:W2:Y:S01]  /*00d0*/  LDCU.U8 UR4, c[0x0][0x380] ;  /* 0x00007000ff0477ac */ /* 0x000ea20008000000 */
[----:B0-----:R-:W-:-:S04]  /*00e0*/  LEA R10, P0, R2, R10, 0x3 ;  /* 0x0000000a020a7211 */ /* 0x001fc800078018ff */
[----:B------:R-:W-:-:S05]  /*00f0*/  LEA.HI.X R11, R2, R11, RZ, 0x3, P0 ;  /* 0x0000000b020b7211 */ /* 0x000fca00000f1cff */
[----:B------:R-:W3:Y:S04]  /*0100*/  LDG.E.64 R12, desc[UR6][R10.64+0x8] ;  /* 0x000008060a0c7981 */ /* 0x000ee8000c1e1b00 */
[----:B------:R0:W4:Y:S01]  /*0110*/  LDG.E.64 R24, desc[UR6][R10.64] ;  /* 0x000000060a187981 */ /* 0x000122000c1e1b00 */
[-C--:B------:R-:W-:Y:S01]  /*0120*/  LOP3.LUT R15, R21, R2.reuse, RZ, 0xc0, !PT ;  /* 0x00000002150f7212 */ /* 0x080fe200078ec0ff */
[----:B------:R-:W-:Y:S01]  /*0130*/  IMAD.SHL.U32 R19, R5, 0x200, RZ ;  /* 0x0000020005137824 */ /* 0x000fe200078e00ff */
[----:B------:R-:W-:Y:S01]  /*0140*/  LOP3.LUT R6, R21, R2, RZ, 0xfc, !PT ;  /* 0x0000000215067212 */ /* 0x000fe200078efcff */
[----:B------:R-:W-:Y:S01]  /*0150*/  IMAD.MOV.U32 R21, RZ, RZ, 0x3ff ;  /* 0x000003ffff157424 */ /* 0x000fe200078e00ff */
[C---:B------:R-:W-:Y:S01]  /*0160*/  SHF.L.U64.HI R4, R15.reuse, 0xa, RZ ;  /* 0x0000000a0f047819 */ /* 0x040fe200000102ff */
[----:B------:R-:W-:Y:S01]  /*0170*/  IMAD.SHL.U32 R7, R15, 0x400, RZ ;  /* 0x000004000f077824 */ /* 0x000fe200078e00ff */
[----:B------:R-:W-:Y:S01]  /*0180*/  ISETP.NE.U32.AND P1, PT, R6, -0x1, PT ;  /* 0xffffffff0600780c */ /* 0x000fe20003f25070 */
[----:B------:R-:W-:Y:S01]  /*0190*/  IMAD.IADD R17, R17, 0x1, R19 ;  /* 0x0000000111117824 */ /* 0x000fe200078e0213 */
[----:B------:R-:W-:Y:S01]  /*01a0*/  LOP3.LUT R16, R16, 0xfffffc00, RZ, 0xc0, !PT ;  /* 0xfffffc0010107812 */ /* 0x000fe200078ec0ff */
[----:B------:R-:W-:Y:S01]  /*01b0*/  IMAD.X R5, RZ, RZ, ~R5, P3 ;  /* 0x000000ffff057224 */ /* 0x000fe200018e0e05 */
[----:B0-----:R-:W-:Y:S01]  /*01c0*/  IADD3 R10, P2, PT, R2, -R15, RZ ;  /* 0x8000000f020a7210 */ /* 0x001fe20007f5e0ff */
[----:B--2---:R-:W-:Y:S01]  /*01d0*/  UPRMT UR4, UR4, 0x8880, URZ ;  /* 0x0000888004047896 */ /* 0x004fe200080000ff */
[----:B-1----:R-:W-:Y:S01]  /*01e0*/  IADD3 R11, P4, PT, -R7, R8, RZ ;  /* 0x00000008070b7210 */ /* 0x002fe20007f9e1ff */
[----:B------:R-:W-:Y:S01]  /*01f0*/  BSSY.RECONVERGENT B0, `(.L_x_1) ;  /* 0x00000ea000007945 */ /* 0x000fe20003800200 */
[----:B------:R-:W-:Y:S01]  /*0200*/  ISETP.NE.AND.EX P1, PT, R5, -0x1, PT, P1 ;  /* 0xffffffff0500780c */ /* 0x000fe20003f25310 */
[----:B------:R-:W-:Y:S01]  /*0210*/  UISETP.NE.AND UP0, UPT, UR4, URZ, UPT ;  /* 0x000000ff0400728c */ /* 0x000fe2000bf05270 */
[----:B------:R-:W-:Y:S01]  /*0220*/  ACQBULK ;  /* 0x000000000000782e */ /* 0x000fe20000000000 */
[----:B------:R-:W-:Y:S01]  /*0230*/  IMAD.X R14, R9, 0x1, ~R4, P4 ;  /* 0x00000001090e7824 */ /* 0x000fe200020e0e04 */
[----:B---3--:R-:W-:-:S05]  /*0240*/  IADD3 R0, P0, PT, R12, -R7, RZ ;  /* 0x800000070c007210 */ /* 0x008fca0007f1e0ff */
[----:B------:R-:W-:Y:S01]  /*0250*/  IMAD.X R6, R13, 0x1, ~R4, P0 ;  /* 0x000000010d067824 */ /* 0x000fe200000e0e04 */
[----:B------:R-:W-:Y:S01]  /*0260*/  ISETP.NE.U32.AND P0, PT, R10, -0x1, PT ;  /* 0xffffffff0a00780c */ /* 0x000fe20003f05070 */
[----:B------:R-:W-:Y:S01]  /*0270*/  IMAD.X R13, RZ, RZ, -0x1, P2 ;  /* 0xffffffffff0d7424 */ /* 0x000fe200010e06ff */
[----:B------:R-:W-:-:S04]  /*0280*/  ISETP.GT.U32.AND P2, PT, R11, R16, PT ;  /* 0x000000100b00720c */ /* 0x000fc80003f44070 */
[----:B------:R-:W-:Y:S02]  /*0290*/  ISETP.NE.AND.EX P0, PT, R13, -0x1, PT, P0 ;  /* 0xffffffff0d00780c */ /* 0x000fe40003f05300 */
[C---:B------:R-:W-:Y:S01]  /*02a0*/  SHF.L.U64.HI R12, R10.reuse, 0xa, R13 ;  /* 0x0000000a0a0c7819 */ /* 0x040fe2000001020d */
[----:B------:R-:W-:Y:S01]  /*02b0*/  IMAD.SHL.U32 R10, R10, 0x400, RZ ;  /* 0x000004000a0a7824 */ /* 0x000fe200078e00ff */
[----:B----4-:R-:W-:Y:S02]  /*02c0*/  IADD3 R13, P3, PT, R24, -R7, RZ ;  /* 0x80000007180d7210 */ /* 0x010fe40007f7e0ff */
[----:B------:R-:W-:Y:S02]  /*02d0*/  SEL R21, R21, 0x400, !P0 ;  /* 0x0000040015157807 */ /* 0x000fe40004000000 */
[----:B------:R-:W-:Y:S01]  /*02e0*/  ISETP.GT.U32.AND.EX P0, PT, R14, R17, PT, P2 ;  /* 0x000000110e00720c */ /* 0x000fe20003f04120 */
[----:B------:R-:W-:Y:S01]  /*02f0*/  IMAD.X R9, R25, 0x1, ~R4, P3 ;  /* 0x0000000119097824 */ /* 0x000fe200018e0e04 */
[----:B------:R-:W-:-:S02]  /*0300*/  IADD3 R8, P2, PT, -R13, R10, RZ ;  /* 0x0000000a0d087210 */ /* 0x000fc40007f5e1ff */
[----:B------:R-:W-:Y:S02]  /*0310*/  IADD3 R21, P3, P4, -R0, R21, R10 ;  /* 0x0000001500157210 */ /* 0x000fe40007c7e10a */
[-C--:B------:R-:W-:Y:S01]  /*0320*/  SEL R5, R11, R16.reuse, P0 ;  /* 0x000000100b057207 */ /* 0x080fe20000000000 */
[----:B------:R-:W-:Y:S01]  /*0330*/  IMAD.X R9, R12, 0x1, ~R9, P2 ;  /* 0x000000010c097824 */ /* 0x000fe200010e0e09 */
[----:B------:R-:W-:Y:S02]  /*0340*/  IADD3.X R6, PT, PT, ~R6, RZ, R12, P3, P4 ;  /* 0x000000ff06067210 */ /* 0x000fe40001fe850c */
[----:B------:R-:W-:Y:S02]  /*0350*/  SEL R12, R14, R17, P0 ;  /* 0x000000110e0c7207 */ /* 0x000fe40000000000 */
[----:B------:R-:W-:Y:S02]  /*0360*/  IADD3 R10, P0, PT, R5, -R16, RZ ;  /* 0x80000010050a7210 */ /* 0x000fe40007f1e0ff */
[----:B------:R-:W-:-:S02]  /*0370*/  SEL R21, R16, R21, !P1 ;  /* 0x0000001510157207 */ /* 0x000fc40004800000 */
[----:B------:R-:W-:Y:S01]  /*0380*/  ISETP.LT.U32.AND P2, PT, R16, R11, PT ;  /* 0x0000000b1000720c */ /* 0x000fe20003f41070 */
[----:B------:R-:W-:Y:S01]  /*0390*/  IMAD.X R12, R12, 0x1, ~R17, P0 ;  /* 0x000000010c0c7824 */ /* 0x000fe200000e0e11 */
[----:B------:R-:W-:Y:S02]  /*03a0*/  SEL R5, R17, R6, !P1 ;  /* 0x0000000611057207 */ /* 0x000fe40004800000 */
[-C--:B------:R-:W-:Y:S02]  /*03b0*/  ISETP.LT.U32.AND P3, PT, R8, R10.reuse, PT ;  /* 0x0000000a0800720c */ /* 0x080fe40003f61070 */
[----:B------:R-:W-:Y:S02]  /*03c0*/  ISETP.LT.U32.AND P0, PT, R21, R10, PT ;  /* 0x0000000a1500720c */ /* 0x000fe40003f01070 */
[----:B------:R-:W-:Y:S02]  /*03d0*/  ISETP.LT.U32.AND.EX P2, PT, R17, R14, PT, P2 ;  /* 0x0000000e1100720c */ /* 0x000fe40003f41120 */
[----:B------:R-:W-:-:S02]  /*03e0*/  ISETP.LT.U32.AND.EX P3, PT, R9, R12, PT, P3 ;  /* 0x0000000c0900720c */ /* 0x000fc40003f61130 */
[----:B------:R-:W-:Y:S02]  /*03f0*/  ISETP.LT.U32.AND.EX P0, PT, R5, R12, PT, P0 ;  /* 0x0000000c0500720c */ /* 0x000fe40003f01100 */
[----:B------:R-:W-:Y:S02]  /*0400*/  @!P1 SEL R0, R16, R11, P2 ;  /* 0x0000000b10009207 */ /* 0x000fe40001000000 */
[-C--:B------:R-:W-:Y:S02]  /*0410*/  SEL R6, R8, R10.reuse, P3 ;  /* 0x0000000a08067207 */ /* 0x080fe40001800000 */
[----:B------:R-:W-:Y:S01]  /*0420*/  SEL R21, R21, R10, P0 ;  /* 0x0000000a15157207 */ /* 0x000fe20000000000 */
[----:B------:R-:W-:Y:S01]  /*0430*/  IMAD.IADD R0, R0, 0x1, -R13 ;  /* 0x0000000100007824 */ /* 0x000fe200078e0a0d */
[----:B------:R-:W-:-:S03]  /*0440*/  SEL R5, R9, R12, P3 ;  /* 0x0000000c09057207 */ /* 0x000fc60001800000 */
[----:B------:R-:W-:Y:S01]  /*0450*/  IMAD.IADD R21, R21, 0x1, -R6 ;  /* 0x0000000115157824 */ /* 0x000fe200078e0a06 */
[----:B------:R-:W-:Y:S06]  /*0460*/  BRA.U !UP0, `(.L_x_2) ;  /* 0x00000009083c7547 */ /* 0x000fec000b800000 */
[----:B------:R-:W-:Y:S01]  /*0470*/  ISETP.GE.AND P0, PT, R3, R0, PT ;  /* 0x000000000300720c */ /* 0x000fe20003f06270 */
[----:B------:R-:W-:Y:S01]  /*0480*/  BSSY.RECONVERGENT B1, `(.L_x_3) ;  /* 0x000003c000017945 */ /* 0x000fe20003800200 */
[----:B------:R-:W-:-:S04]  /*0490*/  IADD3 R16, P1, P2, R6, R7, R16 ;  /* 0x0000000706107210 */ /* 0x000fc80007a3e010 */
[----:B------:R-:W-:-:S07]  /*04a0*/  IADD3.X R17, PT, PT, R5, R4, R17, P1, P2 ;  /* 0x0000000405117210 */ /* 0x000fce0000fe4411 */
[----:B------:R-:W-:Y:S05]  /*04b0*/  @P0 BRA `(.L_x_4) ;  /* 0x0000000000700947 */ /* 0x000fea0003800000 */
[----:B------:R-:W0:Y:S01]  /*04c0*/  LDCU.64 UR4, c[0x0][0x388] ;  /* 0x00007100ff0477ac */ /* 0x000e220008000a00 */
[----:B------:R-:W-:Y:S01]  /*04d0*/  IADD3 R5, P0, PT, R24, R3, RZ ;  /* 0x0000000318057210 */ /* 0x000fe20007f1e0ff */
[----:B------:R-:W1:Y:S04]  /*04e0*/  LDCU.128 UR8, c[0x0][0x390] ;  /* 0x00007200ff0877ac */ /* 0x000e680008000c00 */
[----:B------:R-:W-:Y:S01]  /*04f0*/  IMAD.X R4, RZ, RZ, R25, P0 ;  /* 0x000000ffff047224 */ /* 0x000fe200000e0619 */
[----:B------:R-:W2:Y:S01]  /*0500*/  LDCU.64 UR12, c[0x0][0x3a0] ;  /* 0x00007400ff0c77ac */ /* 0x000ea20008000a00 */
[----:B------:R-:W-:-:S03]  /*0510*/  IMAD.SHL.U32 R8, R5, 0x4, RZ ;  /* 0x0000000405087824 */ /* 0x000fc600078e00ff */
[----:B------:R-:W-:Y:S01]  /*0520*/  SHF.L.U64.HI R5, R5, 0x2, R4 ;  /* 0x0000000205057819 */ /* 0x000fe20000010204 */
[----:B0-----:R-:W-:Y:S02]  /*0530*/  IMAD.U32 R30, RZ, RZ, UR4 ;  /* 0x00000004ff1e7e24 */ /* 0x001fe4000f8e00ff */
[----:B------:R-:W-:Y:S02]  /*0540*/  IMAD.U32 R34, RZ, RZ, UR5 ;  /* 0x00000005ff227e24 */ /* 0x000fe4000f8e00ff */
[----:B-1----:R-:W-:Y:S01]  /*0550*/  IMAD.U32 R20, RZ, RZ, UR8 ;  /* 0x00000008ff147e24 */ /* 0x002fe2000f8e00ff */
[C---:B------:R-:W-:Y:S01]  /*0560*/  IADD3 R14, P0, PT, R8.reuse, R30, RZ ;  /* 0x0000001e080e7210 */ /* 0x040fe20007f1e0ff */
[----:B------:R-:W-:Y:S02]  /*0570*/  IMAD.U32 R23, RZ, RZ, UR10 ;  /* 0x0000000aff177e24 */ /* 0x000fe4000f8e00ff */
[----:B--2---:R-:W-:Y:S01]  /*0580*/  IMAD.U32 R35, RZ, RZ, UR12 ;  /* 0x0000000cff237e24 */ /* 0x004fe2000f8e00ff */
[C---:B------:R-:W-:Y:S01]  /*0590*/  IADD3 R10, P1, PT, R8.reuse, R20, RZ ;  /* 0x00000014080a7210 */ /* 0x040fe20007f3e0ff */
[----:B------:R-:W-:Y:S01]  /*05a0*/  IMAD.X R15, R5, 0x1, R34, P0 ;  /* 0x00000001050f7824 */ /* 0x000fe200000e0622 */
[C---:B------:R-:W-:Y:S01]  /*05b0*/  IADD3 R12, P2, PT, R8.reuse, R23, RZ ;  /* 0x00000017080c7210 */ /* 0x040fe20007f5e0ff */
[----:B------:R-:W-:Y:S01]  /*05c0*/  IMAD.U32 R22, RZ, RZ, UR9 ;  /* 0x00000009ff167e24 */ /* 0x000fe2000f8e00ff */
[----:B------:R-:W-:Y:S01]  /*05d0*/  IADD3 R8, P0, PT, R8, R35, RZ ;  /* 0x0000002308087210 */ /* 0x000fe20007f1e0ff */
[----:B------:R-:W-:Y:S01]  /*05e0*/  IMAD.U32 R31, RZ, RZ, UR11 ;  /* 0x0000000bff1f7e24 */ /* 0x000fe2000f8e00ff */
[----:B------:R0:W5:Y:S01]  /*05f0*/  LDG.E R4, desc[UR6][R14.64] ;  /* 0x000000060e047981 */ /* 0x000162000c1e1900 */
[----:B------:R-:W-:-:S02]  /*0600*/  IMAD.U32 R36, RZ, RZ, UR13 ;  /* 0x0000000dff247e24 */ /* 0x000fc4000f8e00ff */
[C---:B------:R-:W-:Y:S02]  /*0610*/  IMAD.X R11, R5.reuse, 0x1, R22, P1 ;  /* 0x00000001050b7824 */ /* 0x040fe400008e0616 */
[C---:B------:R-:W-:Y:S02]  /*0620*/  IMAD.X R13, R5.reuse, 0x1, R31, P2 ;  /* 0x00000001050d7824 */ /* 0x040fe400010e061f */
[----:B------:R-:W-:Y:S02]  /*0630*/  IMAD.X R9, R5, 0x1, R36, P0 ;  /* 0x0000000105097824 */ /* 0x000fe400000e0624 */
[----:B------:R0:W5:Y:S04]  /*0640*/  LDG.E R5, desc[UR6][R10.64] ;  /* 0x000000060a057981 */ /* 0x000168000c1e1900 */
[----:B------:R0:W5:Y:S04]  /*0650*/  LDG.E R6, desc[UR6][R12.64] ;  /* 0x000000060c067981 */ /* 0x000168000c1e1900 */
[----:B------:R0:W5:Y:S01]  /*0660*/  LDG.E R7, desc[UR6][R8.64] ;  /* 0x0000000608077981 */ /* 0x000162000c1e1900 */
[----:B------:R-:W-:Y:S05]  /*0670*/  BRA `(.L_x_5) ;  /* 0x0000000000707947 */ /* 0x000fea0003800000 */
.L_x_4:
[----:B------:R-:W0:Y:S01]  /*0680*/  LDCU.64 UR4, c[0x0][0x388] ;  /* 0x00007100ff0477ac */ /* 0x000e220008000a00 */
[----:B------:R-:W-:Y:S01]  /*0690*/  IMAD.IADD R4, R3, 0x1, -R0 ;  /* 0x0000000103047824 */ /* 0x000fe200078e0a00 */
[----:B------:R-:W1:Y:S04]  /*06a0*/  LDCU.128 UR8, c[0x0][0x390] ;  /* 0x00007200ff0877ac */ /* 0x000e680008000c00 */
[C---:B------:R-:W-:Y:S01]  /*06b0*/  IADD3 R5, P0, PT, R4.reuse, R16, RZ ;  /* 0x0000001004057210 */ /* 0x040fe20007f1e0ff */
[----:B------:R-:W2:Y:S03]  /*06c0*/  LDCU.64 UR12, c[0x0][0x3a0] ;  /* 0x00007400ff0c77ac */ /* 0x000ea60008000a00 */
[----:B------:R-:W-:Y:S01]  /*06d0*/  LEA.HI.X.SX32 R4, R4, R17, 0x1, P0 ;  /* 0x0000001104047211 */ /* 0x000fe200000f0eff */
        /* <DEDUP_REMOVED lines=21> */
[----:B------:R1:W5:Y:S02]  /*0830*/  LDG.E R7, desc[UR6][R8.64] ;  /* 0x0000000608077981 */ /* 0x000364000c1e1900 */
.L_x_5:
[----:B------:R-:W-:Y:S05]  /*0840*/  BSYNC.RECONVERGENT B1 ;  /* 0x0000000000017941 */ /* 0x000fea0003800200 */
.L_x_3:
[--C-:B01----:R-:W-:Y:S01]  /*0850*/  IADD3 R11, P0, P1, R16, R3, -R0.reuse ;  /* 0x00000003100b7210 */ /* 0x103fe2000791e800 */
[----:B------:R-:W-:Y:S01]  /*0860*/  VIADD R9, R3, 0x100 ;  /* 0x0000010003097836 */ /* 0x000fe20000000000 */
[----:B------:R-:W-:-:S03]  /*0870*/  SHF.R.S32.HI R8, RZ, 0x1f, R0 ;  /* 0x0000001fff087819 */ /* 0x000fc60000011400 */
[----:B------:R-:W-:Y:S01]  /*0880*/  IMAD.SHL.U32 R26, R11, 0x4, RZ ;  /* 0x000000040b1a7824 */ /* 0x000fe200078e00ff */
[----:B------:R-:W-:Y:S02]  /*0890*/  IADD3.X R8, PT, PT, R17, RZ, ~R8, P0, P1 ;  /* 0x000000ff11087210 */ /* 0x000fe400007e2c08 */
[----:B------:R-:W-:Y:S02]  /*08a0*/  ISETP.GE.AND P0, PT, R9, R0, PT ;  /* 0x000000000900720c */ /* 0x000fe40003f06270 */
[----:B------:R-:W-:Y:S02]  /*08b0*/  SHF.L.U64.HI R11, R11, 0x2, R8 ;  /* 0x000000020b0b7819 */ /* 0x000fe40000010208 */
[----:B------:R-:W-:-:S05]  /*08c0*/  IADD3 R16, P1, PT, R26, R30, RZ ;  /* 0x0000001e1a107210 */ /* 0x000fca0007f3e0ff */
[----:B------:R-:W-:Y:S01]  /*08d0*/  IMAD.X R17, R11, 0x1, R34, P1 ;  /* 0x000000010b117824 */ /* 0x000fe200008e0622 */
[----:B------:R-:W-:-:S04]  /*08e0*/  IADD3 R28, P1, PT, R26, R20, RZ ;  /* 0x000000141a1c7210 */ /* 0x000fc80007f3e0ff */
[----:B------:R-:W5:Y:S01]  /*08f0*/  @P0 LDG.E R8, desc[UR6][R16.64+0x400] ;  /* 0x0004000610080981 */ /* 0x000f62000c1e1900 */
[----:B------:R-:W-:Y:S01]  /*0900*/  IMAD.X R29, R11, 0x1, R22, P1 ;  /* 0x000000010b1d7824 */ /* 0x000fe200008e0616 */
[----:B------:R-:W-:-:S04]  /*0910*/  IADD3 R32, P1, PT, R26, R23, RZ ;  /* 0x000000171a207210 */ /* 0x000fc80007f3e0ff */
[----:B------:R-:W5:Y:S01]  /*0920*/  @P0 LDG.E R9, desc[UR6][R28.64+0x400] ;  /* 0x000400061c090981 */ /* 0x000f62000c1e1900 */
[----:B------:R-:W-:Y:S01]  /*0930*/  IMAD.X R33, R11, 0x1, R31, P1 ;  /* 0x000000010b217824 */ /* 0x000fe200008e061f */
[----:B------:R-:W-:-:S04]  /*0940*/  @!P0 IADD3 R13, P1, PT, R24, R3, RZ ;  /* 0x00000003180d8210 */ /* 0x000fc80007f3e0ff */
[----:B------:R-:W5:Y:S01]  /*0950*/  @P0 LDG.E R10, desc[UR6][R32.64+0x400] ;  /* 0x00040006200a0981 */ /* 0x000f62000c1e1900 */
[----:B------:R-:W-:Y:S02]  /*0960*/  @!P0 IMAD.X R12, RZ, RZ, R25, P1 ;  /* 0x000000ffff0c8224 */ /* 0x000fe400008e0619 */
[----:B------:R-:W-:-:S03]  /*0970*/  @!P0 IMAD.SHL.U32 R37, R13, 0x4, RZ ;  /* 0x000000040d258824 */ /* 0x000fc600078e00ff */
[----:B------:R-:W-:Y:S02]  /*0980*/  @!P0 SHF.L.U64.HI R13, R13, 0x2, R12 ;  /* 0x000000020d0d8819 */ /* 0x000fe4000001020c */
[----:B------:R-:W-:-:S05]  /*0990*/  @!P0 IADD3 R14, P1, PT, R37, R30, RZ ;  /* 0x0000001e250e8210 */ /* 0x000fca0007f3e0ff */
[----:B------:R-:W-:Y:S01]  /*09a0*/  @!P0 IMAD.X R15, R13, 0x1, R34, P1 ;  /* 0x000000010d0f8824 */ /* 0x000fe200008e0622 */
[----:B------:R-:W-:-:S05]  /*09b0*/  @!P0 IADD3 R18, P1, PT, R37, R20, RZ ;  /* 0x0000001425128210 */ /* 0x000fca0007f3e0ff */
[----:B------:R-:W-:Y:S01]  /*09c0*/  @!P0 IMAD.X R19, R13, 0x1, R22, P1 ;  /* 0x000000010d138824 */ /* 0x000fe200008e0616 */
[----:B------:R-:W-:-:S05]  /*09d0*/  IADD3 R26, P1, PT, R26, R35, RZ ;  /* 0x000000231a1a7210 */ /* 0x000fca0007f3e0ff */
[----:B------:R-:W-:-:S05]  /*09e0*/  IMAD.X R27, R11, 0x1, R36, P1 ;  /* 0x000000010b1b7824 */ /* 0x000fca00008e0624 */
[----:B------:R-:W5:Y:S01]  /*09f0*/  @P0 LDG.E R11, desc[UR6][R26.64+0x400] ;  /* 0x000400061a0b0981 */ /* 0x000f62000c1e1900 */
[----:B------:R-:W-:-:S05]  /*0a00*/  VIADD R12, R3, 0x200 ;  /* 0x00000200030c7836 */ /* 0x000fca0000000000 */
[----:B------:R-:W-:-:S13]  /*0a10*/  ISETP.GE.AND P1, PT, R12, R0, PT ;  /* 0x000000000c00720c */ /* 0x000fda0003f26270 */
[----:B------:R-:W5:Y:S04]  /*0a20*/  @P1 LDG.E R12, desc[UR6][R16.64+0x800] ;  /* 0x00080006100c1981 */ /* 0x000f68000c1e1900 */
[----:B------:R0:W5:Y:S04]  /*0a30*/  @!P0 LDG.E R8, desc[UR6][R14.64+0x400] ;  /* 0x000400060e088981 */ /* 0x000168000c1e1900 */
[----:B------:R1:W5:Y:S01]  /*0a40*/  @!P0 LDG.E R9, desc[UR6][R18.64+0x400] ;  /* 0x0004000612098981 */ /* 0x000362000c1e1900 */
[----:B0-----:R-:W-:-:S05]  /*0a50*/  @!P0 IADD3 R14, P2, PT, R37, R23, RZ ;  /* 0x00000017250e8210 */ /* 0x001fca0007f5e0ff */
[----:B------:R-:W-:Y:S01]  /*0a60*/  @!P0 IMAD.X R15, R13, 0x1, R31, P2 ;  /* 0x000000010d0f8824 */ /* 0x000fe200010e061f */
[----:B-1----:R-:W-:-:S04]  /*0a70*/  @!P0 IADD3 R18, P2, PT, R37, R35, RZ ;  /* 0x0000002325128210 */ /* 0x002fc80007f5e0ff */
[----:B------:R-:W5:Y:S01]  /*0a80*/  @!P0 LDG.E R10, desc[UR6][R14.64+0x400] ;  /* 0x000400060e0a8981 */ /* 0x000f62000c1e1900 */
[----:B------:R-:W-:-:S05]  /*0a90*/  @!P0 IMAD.X R19, R13, 0x1, R36, P2 ;  /* 0x000000010d138824 */ /* 0x000fca00010e0624 */
[----:B------:R0:W5:Y:S01]  /*0aa0*/  @!P0 LDG.E R11, desc[UR6][R18.64+0x400] ;  /* 0x00040006120b8981 */ /* 0x000162000c1e1900 */
[----:B------:R-:W-:-:S05]  /*0ab0*/  @!P1 IADD3 R37, P0, PT, R24, R3, RZ ;  /* 0x0000000318259210 */ /* 0x000fca0007f1e0ff */
[----:B------:R-:W-:Y:S02]  /*0ac0*/  @!P1 IMAD.X R13, RZ, RZ, R25, P0 ;  /* 0x000000ffff0d9224 */ /* 0x000fe400000e0619 */
[----:B0-----:R-:W-:-:S03]  /*0ad0*/  @!P1 IMAD.SHL.U32 R19, R37, 0x4, RZ ;  /* 0x0000000425139824 */ /* 0x001fc600078e00ff */
[----:B------:R-:W-:Y:S01]  /*0ae0*/  @!P1 SHF.L.U64.HI R37, R37, 0x2, R13 ;  /* 0x0000000225259819 */ /* 0x000fe2000001020d */
[----:B------:R-:W-:Y:S01]  /*0af0*/  VIADD R13, R3, 0x300 ;  /* 0x00000300030d7836 */ /* 0x000fe20000000000 */
[----:B------:R-:W-:-:S05]  /*0b00*/  @!P1 IADD3 R14, P0, PT, R19, R30, RZ ;  /* 0x0000001e130e9210 */ /* 0x000fca0007f1e0ff */
[----:B------:R-:W-:Y:S01]  /*0b10*/  @!P1 IMAD.X R15, R37, 0x1, R34, P0 ;  /* 0x00000001250f9824 */ /* 0x000fe200000e0622 */
[----:B------:R-:W-:Y:S02]  /*0b20*/  ISETP.GE.AND P0, PT, R13, R0, PT ;  /* 0x000000000d00720c */ /* 0x000fe40003f06270 */
[----:B------:R-:W5:Y:S04]  /*0b30*/  @P1 LDG.E R13, desc[UR6][R28.64+0x800] ;  /* 0x000800061c0d1981 */ /* 0x000f68000c1e1900 */
[----:B------:R0:W5:Y:S07]  /*0b40*/  @!P1 LDG.E R12, desc[UR6][R14.64+0x800] ;  /* 0x000800060e0c9981 */ /* 0x00016e000c1e1900 */
[----:B------:R-:W5:Y:S01]  /*0b50*/  @P0 LDG.E R16, desc[UR6][R16.64+0xc00] ;  /* 0x000c000610100981 */ /* 0x000f62000c1e1900 */
[----:B0-----:R-:W-:-:S03]  /*0b60*/  @!P1 IADD3 R14, P2, PT, R19, R20, RZ ;  /* 0x00000014130e9210 */ /* 0x001fc60007f5e0ff */
[----:B------:R-:W5:Y:S02]  /*0b70*/  @P0 LDG.E R18, desc[UR6][R32.64+0xc00] ;  /* 0x000c000620120981 */ /* 0x000f64000c1e1900 */
[----:B------:R-:W-:Y:S02]  /*0b80*/  @!P1 IMAD.X R15, R37, 0x1, R22, P2 ;  /* 0x00000001250f9824 */ /* 0x000fe400010e0616 */
[----:B------:R0:W5:Y:S04]  /*0b90*/  @P0 LDG.E R17, desc[UR6][R28.64+0xc00] ;  /* 0x000c00061c110981 */ /* 0x000168000c1e1900 */
[----:B------:R-:W5:Y:S04]  /*0ba0*/  @!P1 LDG.E R13, desc[UR6][R14.64+0x800] ;  /* 0x000800060e0d9981 */ /* 0x000f68000c1e1900 */
[----:B------:R-:W5:Y:S04]  /*0bb0*/  @P1 LDG.E R14, desc[UR6][R32.64+0x800] ;  /* 0x00080006200e1981 */ /* 0x000f68000c1e1900 */
[----:B------:R-:W5:Y:S01]  /*0bc0*/  @P1 LDG.E R15, desc[UR6][R26.64+0x800] ;  /* 0x000800061a0f1981 */ /* 0x000f62000c1e1900 */
[----:B0-----:R-:W-:-:S05]  /*0bd0*/  @!P1 IADD3 R28, P2, PT, R19, R23, RZ ;  /* 0x00000017131c9210 */ /* 0x001fca0007f5e0ff */
[----:B------:R-:W-:-:S05]  /*0be0*/  @!P1 IMAD.X R29, R37, 0x1, R31, P2 ;  /* 0x00000001251d9824 */ /* 0x000fca00010e061f */
[----:B------:R0:W5:Y:S02]  /*0bf0*/  @!P1 LDG.E R14, desc[UR6][R28.64+0x800] ;  /* 0x000800061c0e9981 */ /* 0x000164000c1e1900 */
[----:B0-----:R-:W-:Y:S02]  /*0c00*/  @!P1 IADD3 R28, P2, PT, R19, R35, RZ ;  /* 0x00000023131c9210 */ /* 0x001fe40007f5e0ff */
[----:B------:R0:W5:Y:S03]  /*0c10*/  @P0 LDG.E R19, desc[UR6][R26.64+0xc00] ;  /* 0x000c00061a130981 */ /* 0x000166000c1e1900 */
[----:B------:R-:W-:-:S05]  /*0c20*/  @!P1 IMAD.X R29, R37, 0x1, R36, P2 ;  /* 0x00000001251d9824 */ /* 0x000fca00010e0624 */
[----:B------:R0:W5:Y:S01]  /*0c30*/  @!P1 LDG.E R15, desc[UR6][R28.64+0x800] ;  /* 0x000800061c0f9981 */ /* 0x000162000c1e1900 */
[----:B------:R-:W-:Y:S05]  /*0c40*/  @P0 BRA `(.L_x_6) ;  /* 0x0000000400100947 */ /* 0x000fea0003800000 */
[----:B-----5:R-:W-:-:S05]  /*0c50*/  IADD3 R16, P0, PT, R24, R3, RZ ;  /* 0x0000000318107210 */ /* 0x020fca0007f1e0ff */
[----:B0-----:R-:W-:Y:S02]  /*0c60*/  IMAD.SHL.U32 R28, R16, 0x4, RZ ;  /* 0x00000004101c7824 */ /* 0x001fe400078e00ff */
[----:B------:R-:W-:-:S03]  /*0c70*/  IMAD.X R25, RZ, RZ, R25, P0 ;  /* 0x000000ffff197224 */ /* 0x000fc600000e0619 */
[C---:B------:R-:W-:Y:S02]  /*0c80*/  IADD3 R26, P0, PT, R28.reuse, R30, RZ ;  /* 0x0000001e1c1a7210 */ /* 0x040fe40007f1e0ff */
[C---:B------:R-:W-:Y:S02]  /*0c90*/  IADD3 R24, P1, PT, R28.reuse, R20, RZ ;  /* 0x000000141c187210 */ /* 0x040fe40007f3e0ff */
[----:B------:R-:W-:Y:S02]  /*0ca0*/  IADD3 R30, P2, PT, R28, R23, RZ ;  /* 0x000000171c1e7210 */ /* 0x000fe40007f5e0ff */
[----:B------:R-:W-:Y:S02]  /*0cb0*/  SHF.L.U64.HI R17, R16, 0x2, R25 ;  /* 0x0000000210117819 */ /* 0x000fe40000010219 */
[----:B------:R-:W-:-:S03]  /*0cc0*/  IADD3 R28, P3, PT, R28, R35, RZ ;  /* 0x000000231c1c7210 */ /* 0x000fc60007f7e0ff */
[C---:B------:R-:W-:Y:S02]  /*0cd0*/  IMAD.X R27, R17.reuse, 0x1, R34, P0 ;  /* 0x00000001111b7824 */ /* 0x040fe400000e0622 */
[C---:B------:R-:W-:Y:S02]  /*0ce0*/  IMAD.X R25, R17.reuse, 0x1, R22, P1 ;  /* 0x0000000111197824 */ /* 0x040fe400008e0616 */
[C---:B------:R-:W-:Y:S01]  /*0cf0*/  IMAD.X R31, R17.reuse, 0x1, R31, P2 ;  /* 0x00000001111f7824 */ /* 0x040fe200010e061f */
[----:B------:R1:W5:Y:S01]  /*0d00*/  LDG.E R16, desc[UR6][R26.64+0xc00] ;  /* 0x000c00061a107981 */ /* 0x000362000c1e1900 */
[----:B------:R-:W-:-:S03]  /*0d10*/  IMAD.X R29, R17, 0x1, R36, P3 ;  /* 0x00000001111d7824 */ /* 0x000fc600018e0624 */
[----:B------:R1:W5:Y:S04]  /*0d20*/  LDG.E R17, desc[UR6][R24.64+0xc00] ;  /* 0x000c000618117981 */ /* 0x000368000c1e1900 */
[----:B------:R1:W5:Y:S04]  /*0d30*/  LDG.E R18, desc[UR6][R30.64+0xc00] ;  /* 0x000c00061e127981 */ /* 0x000368000c1e1900 */
[----:B------:R1:W5:Y:S01]  /*0d40*/  LDG.E R19, desc[UR6][R28.64+0xc00] ;  /* 0x000c00061c137981 */ /* 0x000362000c1e1900 */
[----:B------:R-:W-:Y:S05]  /*0d50*/  BRA `(.L_x_6) ;  /* 0x0000000000cc7947 */ /* 0x000fea0003800000 */
.L_x_2:
[----:B------:R-:W0:Y:S01]  /*0d60*/  LDCU.64 UR4, c[0x0][0x3b8] ;  /* 0x00007700ff0477ac */ /* 0x000e220008000a00 */
[----:B------:R-:W-:Y:S01]  /*0d70*/  IADD3 R6, P0, P1, R6, R7, R16 ;  /* 0x0000000706067210 */ /* 0x000fe2000791e010 */
[C---:B------:R-:W-:Y:S01]  /*0d80*/  IMAD.IADD R9, R3.reuse, 0x1, -R0 ;  /* 0x0000000103097824 */ /* 0x040fe200078e0a00 */
[----:B------:R-:W-:Y:S01]  /*0d90*/  IADD3 R7, P2, PT, R24, R3, RZ ;  /* 0x0000000318077210 */ /* 0x000fe20007f5e0ff */
[----:B------:R-:W-:Y:S01]  /*0da0*/  VIADD R11, R3, 0x100 ;  /* 0x00000100030b7836 */ /* 0x000fe20000000000 */
[----:B------:R-:W-:Y:S01]  /*0db0*/  IADD3.X R4, PT, PT, R5, R4, R17, P0, P1 ;  /* 0x0000000405047210 */ /* 0x000fe200007e2411 */
[----:B------:R-:W-:Y:S01]  /*0dc0*/  VIADD R5, R3, 0x200 ;  /* 0x0000020003057836 */ /* 0x000fe20000000000 */
[----:B------:R-:W-:Y:S01]  /*0dd0*/  IADD3 R6, P3, PT, R9, R6, RZ ;  /* 0x0000000609067210 */ /* 0x000fe20007f7e0ff */
[----:B------:R-:W-:Y:S01]  /*0de0*/  IMAD.X R8, RZ, RZ, R25, P2 ;  /* 0x000000ffff087224 */ /* 0x000fe200010e0619 */
[----:B------:R-:W-:Y:S02]  /*0df0*/  ISETP.GE.AND P1, PT, R11, R0, PT ;  /* 0x000000000b00720c */ /* 0x000fe40003f26270 */
[----:B------:R-:W-:-:S02]  /*0e00*/  LEA.HI.X.SX32 R9, R9, R4, 0x1, P3 ;  /* 0x0000000409097211 */ /* 0x000fc400018f0eff */
[-C--:B------:R-:W-:Y:S02]  /*0e10*/  ISETP.GE.AND P0, PT, R3, R0.reuse, PT ;  /* 0x000000000300720c */ /* 0x080fe40003f06270 */
[C---:B0-----:R-:W-:Y:S02]  /*0e20*/  LEA R22, P2, R7.reuse, UR4, 0x4 ;  /* 0x0000000407167c11 */ /* 0x041fe4000f8420ff */
[C---:B------:R-:W-:Y:S02]  /*0e30*/  LEA R24, P3, R6.reuse, UR4, 0x4 ;  /* 0x0000000406187c11 */ /* 0x040fe4000f8620ff */
[----:B------:R-:W-:Y:S01]  /*0e40*/  LEA.HI.X R23, R7, UR5, R8, 0x4, P2 ;  /* 0x0000000507177c11 */ /* 0x000fe200090f2408 */
[----:B------:R-:W-:Y:S01]  /*0e50*/  VIADD R7, R3, 0x300 ;  /* 0x0000030003077836 */ /* 0x000fe20000000000 */
[----:B------:R-:W-:Y:S02]  /*0e60*/  LEA.HI.X R25, R6, UR5, R9, 0x4, P3 ;  /* 0x0000000506197c11 */ /* 0x000fe400098f2409 */
[----:B------:R-:W-:-:S03]  /*0e70*/  ISETP.GE.AND P2, PT, R5, R0, PT ;  /* 0x000000000500720c */ /* 0x000fc60003f46270 */
[----:B------:R2:W5:Y:S01]  /*0e80*/  @!P0 LDG.E R4, desc[UR6][R22.64] ;  /* 0x0000000616048981 */ /* 0x000562000c1e1900 */
[----:B------:R-:W-:-:S03]  /*0e90*/  ISETP.GE.AND P3, PT, R7, R0, PT ;  /* 0x000000000700720c */ /* 0x000fc60003f66270 */
[----:B------:R2:W5:Y:S04]  /*0ea0*/  @!P0 LDG.E R5, desc[UR6][R22.64+0x4] ;  /* 0x0000040616058981 */ /* 0x000568000c1e1900 */
[----:B------:R2:W5:Y:S04]  /*0eb0*/  @!P0 LDG.E R6, desc[UR6][R22.64+0x8] ;  /* 0x0000080616068981 */ /* 0x000568000c1e1900 */
[----:B------:R2:W5:Y:S04]  /*0ec0*/  @!P0 LDG.E R7, desc[UR6][R22.64+0xc] ;  /* 0x00000c0616078981 */ /* 0x000568000c1e1900 */
[----:B------:R2:W5:Y:S04]  /*0ed0*/  @P1 LDG.E R8, desc[UR6][R24.64+0x1000] ;  /* 0x0010000618081981 */ /* 0x000568000c1e1900 */
        /* <DEDUP_REMOVED lines=15> */
[----:B------:R2:W5:Y:S04]  /*0fd0*/  @!P1 LDG.E R8, desc[UR6][R22.64+0x1000] ;  /* 0x0010000616089981 */ /* 0x000568000c1e1900 */
        /* <DEDUP_REMOVED lines=10> */
[----:B------:R2:W5:Y:S02]  /*1080*/  @!P3 LDG.E R19, desc[UR6][R22.64+0x300c] ;  /* 0x00300c061613b981 */ /* 0x000564000c1e1900 */
.L_x_6:
[----:B------:R-:W-:Y:S05]  /*1090*/  BSYNC.RECONVERGENT B0 ;  /* 0x0000000000007941 */ /* 0x000fea0003800200 */
.L_x_1:
[----:B--2---:R-:W2:Y:S01]  /*10a0*/  S2R R23, SR_CgaCtaId ;  /* 0x0000000000177919 */ /* 0x004ea20000008800 */
[----:B-1----:R-:W-:-:S04]  /*10b0*/  MOV R24, 0x400 ;  /* 0x0000040000187802 */ /* 0x002fc80000000f00 */
[----:B--2---:R-:W-:-:S05]  /*10c0*/  LEA R24, R23, R24, 0x18 ;  /* 0x0000001817187211 */ /* 0x004fca00078ec0ff */
[----:B------:R-:W-:-:S05]  /*10d0*/  IMAD R20, R3, 0x10, R24 ;  /* 0x0000001003147824 */ /* 0x000fca00078e0218 */
[----:B-----5:R-:W-:Y:S04]  /*10e0*/  STS.128 [R20], R4 ;  /* 0x0000000414007388 */ /* 0x020fe80000000c00 */
[----:B------:R-:W-:Y:S04]  /*10f0*/  STS.128 [R20+0x1000], R8 ;  /* 0x0010000814007388 */ /* 0x000fe80000000c00 */
[----:B------:R1:W-:Y:S04]  /*1100*/  STS.128 [R20+0x2000], R12 ;  /* 0x0020000c14007388 */ /* 0x0003e80000000c00 */
[----:B------:R2:W-:Y:S01]  /*1110*/  STS.128 [R20+0x3000], R16 ;  /* 0x0030001014007388 */ /* 0x0005e20000000c00 */
[----:B------:R-:W-:Y:S01]  /*1120*/  BAR.SYNC.DEFER_BLOCKING 0x0 ;  /* 0x0000000000007b1d */ /* 0x000fe20000010000 */
[----:B0-----:R-:W-:-:S07]  /*1130*/  IMAD.IADD R26, R21, 0x1, R0 ;  /* 0x00000001151a7824 */ /* 0x001fce00078e0200 */
[----:B------:R-:W-:Y:S01]  /*1140*/  PREEXIT ;  /* 0x000000000000782d */ /* 0x000fe20000000000 */
[----:B------:R-:W-:Y:S01]  /*1150*/  IMAD.SHL.U32 R25, R3, 0x4, RZ ;  /* 0x0000000403197824 */ /* 0x000fe200078e00ff */
[----:B------:R-:W-:Y:S01]  /*1160*/  BSSY.RECONVERGENT B0, `(.L_x_7) ;  /* 0x0000020000007945 */ /* 0x000fe20003800200 */
[----:B-1----:R-:W-:-:S03]  /*1170*/  IMAD R13, R0, 0x10, R24 ;  /* 0x00000010000d7824 */ /* 0x002fc600078e0218 */
[----:B------:R-:W-:-:S04]  /*1180*/  VIMNMX R12, PT, PT, R26, R25, PT ;  /* 0x000000191a0c7248 */ /* 0x000fc80003fe0100 */
[C---:B------:R-:W-:Y:S01]  /*1190*/  ISETP.GE.AND P0, PT, R12.reuse, R21, PT ;  /* 0x000000150c00720c */ /* 0x040fe20003f06270 */
[C---:B------:R-:W-:Y:S01]  /*11a0*/  IMAD.IADD R21, R12.reuse, 0x1, -R21 ;  /* 0x000000010c157824 */ /* 0x040fe200078e0a15 */
[----:B------:R-:W-:-:S04]  /*11b0*/  VIMNMX R4, PT, PT, R12, R0, PT ;  /* 0x000000000c047248 */ /* 0x000fc80003fe0100 */
[----:B------:R-:W-:-:S04]  /*11c0*/  SEL R21, R21, RZ, P0 ;  /* 0x000000ff15157207 */ /* 0x000fc80000000000 */
[----:B------:R-:W-:-:S13]  /*11d0*/  ISETP.GE.AND P0, PT, R21, R4, PT ;  /* 0x000000041500720c */ /* 0x000fda0003f06270 */
[----:B--2---:R-:W-:Y:S05]  /*11e0*/  @P0 BRA `(.L_x_8) ;  /* 0x00000000005c0947 */ /* 0x004fea0003800000 */
[----:B------:R-:W-:-:S07]  /*11f0*/  IMAD.MOV.U32 R14, RZ, RZ, R4 ;  /* 0x000000ffff0e7224 */ /* 0x000fce00078e0004 */
.L_x_12:
[----:B------:R-:W-:Y:S01]  /*1200*/  IMAD.IADD R4, R14, 0x1, -R21 ;  /* 0x000000010e047824 */ /* 0x000fe200078e0a15 */
[----:B------:R-:W-:Y:S04]  /*1210*/  BSSY.RECONVERGENT B1, `(.L_x_9) ;  /* 0x0000010000017945 */ /* 0x000fe80003800200 */
[----:B------:R-:W-:-:S04]  /*1220*/  LEA.HI R4, R4, R4, RZ, 0x1 ;  /* 0x0000000404047211 */ /* 0x000fc800078f08ff */
[----:B------:R-:W-:-:S04]  /*1230*/  LEA.HI.SX32 R15, R4, R21, 0x1f ;  /* 0x00000015040f7211 */ /* 0x000fc800078ffaff */
[----:B------:R-:W-:Y:S01]  /*1240*/  LOP3.LUT R5, RZ, R15, RZ, 0x33, !PT ;  /* 0x0000000fff057212 */ /* 0x000fe200078e33ff */
[----:B------:R-:W-:-:S04]  /*1250*/  IMAD R4, R15, 0x10, R24 ;  /* 0x000000100f047824 */ /* 0x000fc800078e0218 */
[----:B------:R-:W-:-:S04]  /*1260*/  IMAD.IADD R6, R12, 0x1, R5 ;  /* 0x000000010c067824 */ /* 0x000fc800078e0205 */
[----:B------:R-:W-:Y:S02]  /*1270*/  IMAD R8, R6, 0x10, R13 ;  /* 0x0000001006087824 */ /* 0x000fe400078e020d */
[----:B------:R-:W-:Y:S04]  /*1280*/  LDS.128 R4, [R4] ;  /* 0x0000000004047984 */ /* 0x000fe80000000c00 */
[----:B------:R-:W0:Y:S02]  /*1290*/  LDS.128 R8, [R8] ;  /* 0x0000000008087984 */ /* 0x000e240000000c00 */
[----:B0-----:R-:W-:-:S13]  /*12a0*/  ISETP.NE.AND P0, PT, R9, R5, PT ;  /* 0x000000050900720c */ /* 0x001fda0003f05270 */
[----:B------:R-:W-:Y:S05]  /*12b0*/  @P0 BRA `(.L_x_10) ;  /* 0x0000000000100947 */ /* 0x000fea0003800000 */
[----:B------:R-:W-:-:S13]  /*12c0*/  ISETP.NE.AND P1, PT, R10, R6, PT ;  /* 0x000000060a00720c */ /* 0x000fda0003f25270 */
[----:B------:R-:W-:Y:S02]  /*12d0*/  @!P1 ISETP.LT.AND P0, PT, R11, R7, PT ;  /* 0x000000070b00920c */ /* 0x000fe40003f01270 */
[----:B------:R-:W-:Y:S01]  /*12e0*/  @P1 ISETP.LT.AND P0, PT, R10, R6, PT ;  /* 0x000000060a00120c */ /* 0x000fe20003f01270 */
[----:B------:R-:W-:-:S12]  /*12f0*/  BRA `(.L_x_11) ;  /* 0x0000000000047947 */ /* 0x000fd80003800000 */
.L_x_10:
[----:B------:R-:W-:-:S13]  /*1300*/  ISETP.LT.AND P0, PT, R9, R5, PT ;  /* 0x000000050900720c */ /* 0x000fda0003f01270 */
.L_x_11:
[----:B------:R-:W-:Y:S05]  /*1310*/  BSYNC.RECONVERGENT B1 ;  /* 0x0000000000017941 */ /* 0x000fea0003800200 */
.L_x_9:
[C---:B------:R-:W-:Y:S01]  /*1320*/  @!P0 VIADD R21, R15.reuse, 0x1 ;  /* 0x000000010f158836 */ /* 0x040fe20000000000 */
[----:B------:R-:W-:-:S04]  /*1330*/  SEL R14, R15, R14, P0 ;  /* 0x0000000e0f0e7207 */ /* 0x000fc80000000000 */
[----:B------:R-:W-:-:S13]  /*1340*/  ISETP.GE.AND P0, PT, R21, R14, PT ;  /* 0x0000000e1500720c */ /* 0x000fda0003f06270 */
[----:B------:R-:W-:Y:S05]  /*1350*/  @!P0 BRA `(.L_x_12) ;  /* 0xfffffffc00a88947 */ /* 0x000fea000383ffff */
.L_x_8:
[----:B------:R-:W-:Y:S05]  /*1360*/  BSYNC.RECONVERGENT B0 ;  /* 0x0000000000007941 */ /* 0x000fea0003800200 */
.L_x_7:
[----:B------:R-:W-:Y:S01]  /*1370*/  IMAD.IADD R12, R12, 0x1, -R21 ;  /* 0x000000010c0c7824 */ /* 0x000fe200078e0a15 */
[----:B------:R-:W-:Y:S01]  /*1380*/  BSSY.RECONVERGENT B0, `(.L_x_13) ;  /* 0x0000013000007945 */ /* 0x000fe20003800200 */
[----:B------:R-:W-:Y:S01]  /*1390*/  IMAD R18, R21, 0x10, R24 ;  /* 0x0000001015127824 */ /* 0x000fe200078e0218 */
[----:B------:R-:W-:Y:S01]  /*13a0*/  PLOP3.LUT P0, PT, PT, PT, PT, 0x8, 0x80 ;  /* 0x000000000080781c */ /* 0x000fe20003f0e170 */
[C---:B------:R-:W-:Y:S02]  /*13b0*/  IMAD R16, R12.reuse, 0x10, R13 ;  /* 0x000000100c107824 */ /* 0x040fe400078e020d */
[----:B------:R-:W-:Y:S01]  /*13c0*/  IMAD.IADD R19, R12, 0x1, R0 ;  /* 0x000000010c137824 */ /* 0x000fe200078e0200 */
[----:B------:R0:W1:Y:S04]  /*13d0*/  LDS.128 R4, [R18] ;  /* 0x0000000012047984 */ /* 0x0000680000000c00 */
[----:B------:R0:W2:Y:S01]  /*13e0*/  LDS.128 R8, [R16] ;  /* 0x0000000010087984 */ /* 0x0000a20000000c00 */
[----:B------:R-:W-:-:S13]  /*13f0*/  ISETP.GE.AND P1, PT, R19, R26, PT ;  /* 0x0000001a1300720c */ /* 0x000fda0003f26270 */
[----:B0-----:R-:W-:Y:S05]  /*1400*/  @P1 BRA `(.L_x_14) ;  /* 0x0000000000281947 */ /* 0x001fea0003800000 */
[----:B------:R-:W-:Y:S02]  /*1410*/  ISETP.GE.AND P1, PT, R21, R0, PT ;  /* 0x000000001500720c */ /* 0x000fe40003f26270 */
[----:B------:R-:W-:-:S11]  /*1420*/  PLOP3.LUT P0, PT, PT, PT, PT, 0x80, 0x8 ;  /* 0x000000000008781c */ /* 0x000fd60003f0f070 */
[----:B------:R-:W-:Y:S05]  /*1430*/  @P1 BRA `(.L_x_14) ;  /* 0x00000000001c1947 */ /* 0x000fea0003800000 */
[----:B-12---:R-:W-:-:S13]  /*1440*/  ISETP.NE.AND P0, PT, R9, R5, PT ;  /* 0x000000050900720c */ /* 0x006fda0003f05270 */
[----:B------:R-:W-:Y:S05]  /*1450*/  @P0 BRA `(.L_x_15) ;  /* 0x0000000000100947 */ /* 0x000fea0003800000 */
[----:B------:R-:W-:-:S13]  /*1460*/  ISETP.NE.AND P1, PT, R10, R6, PT ;  /* 0x000000060a00720c */ /* 0x000fda0003f25270 */
[----:B------:R-:W-:Y:S02]  /*1470*/  @!P1 ISETP.LT.AND P0, PT, R11, R7, PT ;  /* 0x000000070b00920c */ /* 0x000fe40003f01270 */
[----:B------:R-:W-:Y:S01]  /*1480*/  @P1 ISETP.LT.AND P0, PT, R10, R6, PT ;  /* 0x000000060a00120c */ /* 0x000fe20003f01270 */
[----:B------:R-:W-:-:S12]  /*1490*/  BRA `(.L_x_14) ;  /* 0x0000000000047947 */ /* 0x000fd80003800000 */
.L_x_15:
[----:B------:R-:W-:-:S13]  /*14a0*/  ISETP.LT.AND P0, PT, R9, R5, PT ;  /* 0x000000050900720c */ /* 0x000fda0003f01270 */
.L_x_14:
[----:B------:R-:W-:Y:S05]  /*14b0*/  BSYNC.RECONVERGENT B0 ;  /* 0x0000000000007941 */ /* 0x000fea0003800200 */
.L_x_13:
[----:B-12---:R-:W-:Y:S01]  /*14c0*/  SEL R12, R8, R4, P0 ;  /* 0x00000004080c7207 */ /* 0x006fe20000000000 */
[----:B------:R-:W-:Y:S01]  /*14d0*/  VIADD R17, R19, 0x1 ;  /* 0x0000000113117836 */ /* 0x000fe20000000000 */
[----:B------:R-:W-:Y:S01]  /*14e0*/  SEL R13, R9, R5, P0 ;  /* 0x00000005090d7207 */ /* 0x000fe20000000000 */
[----:B------:R-:W-:Y:S01]  /*14f0*/  @!P0 IMAD.MOV R17, RZ, RZ, R19 ;  /* 0x000000ffff118224 */ /* 0x000fe200078e0213 */
[----:B------:R-:W-:Y:S01]  /*1500*/  SEL R14, R10, R6, P0 ;  /* 0x000000060a0e7207 */ /* 0x000fe20000000000 */
[----:B------:R-:W-:Y:S01]  /*1510*/  BSSY.RECONVERGENT B0, `(.L_x_16) ;  /* 0x0000012000007945 */ /* 0x000fe20003800200 */
[----:B------:R-:W-:Y:S01]  /*1520*/  SEL R15, R11, R7, P0 ;  /* 0x000000070b0f7207 */ /* 0x000fe20000000000 */
[----:B------:R-:W-:Y:S01]  /*1530*/  VIADD R19, R21, 0x1 ;  /* 0x0000000115137836 */ /* 0x000fe20000000000 */
[----:B------:R0:W1:Y:S01]  /*1540*/  @P0 LDS.128 R8, [R16+0x10] ;  /* 0x0000100010080984 */ /* 0x0000620000000c00 */
[----:B------:R-:W-:Y:S01]  /*1550*/  ISETP.GE.AND P2, PT, R17, R26, PT ;  /* 0x0000001a1100720c */ /* 0x000fe20003f46270 */
[----:B------:R-:W-:Y:S01]  /*1560*/  @P0 IMAD.MOV R19, RZ, RZ, R21 ;  /* 0x000000ffff130224 */ /* 0x000fe200078e0215 */
[----:B------:R-:W-:Y:S01]  /*1570*/  PLOP3.LUT P1, PT, PT, PT, PT, 0x8, 0x80 ;  /* 0x000000000080781c */ /* 0x000fe20003f2e170 */
[----:B------:R0:W2:Y:S10]  /*1580*/  @!P0 LDS.128 R4, [R18+0x10] ;  /* 0x0000100012048984 */ /* 0x0000b40000000c00 */
[----:B0-----:R-:W-:Y:S05]  /*1590*/  @P2 BRA `(.L_x_17) ;  /* 0x0000000000242947 */ /* 0x001fea0003800000 */
[----:B------:R-:W-:Y:S02]  /*15a0*/  ISETP.GE.AND P0, PT, R19, R0, PT ;  /* 0x000000001300720c */ /* 0x000fe40003f06270 */
[----:B------:R-:W-:-:S11]  /*15b0*/  PLOP3.LUT P1, PT, PT, PT, PT, 0x80, 0x8 ;  /* 0x000000000008781c */ /* 0x000fd60003f2f070 */
[----:B------:R-:W-:Y:S05]  /*15c0*/  @P0 BRA `(.L_x_17) ;  /* 0x0000000000180947 */ /* 0x000fea0003800000 */
[----:B-12---:R-:W-:-:S13]  /*15d0*/  ISETP.NE.AND P0, PT, R9, R5, PT ;  /* 0x000000050900720c */ /* 0x006fda0003f05270 */
[----:B------:R-:W-:Y:S01]  /*15e0*/  @P0 ISETP.LT.AND P1, PT, R9, R5, PT ;  /* 0x000000050900020c */ /* 0x000fe20003f21270 */
[----:B------:R-:W-:-:S12]  /*15f0*/  @P0 BRA `(.L_x_17) ;  /* 0x00000000000c0947 */ /* 0x000fd80003800000 */
[----:B------:R-:W-:-:S13]  /*1600*/  ISETP.NE.AND P0, PT, R10, R6, PT ;  /* 0x000000060a00720c */ /* 0x000fda0003f05270 */
[----:B------:R-:W-:Y:S02]  /*1610*/  @P0 ISETP.LT.AND P1, PT, R10, R6, PT ;  /* 0x000000060a00020c */ /* 0x000fe40003f21270 */
[----:B------:R-:W-:-:S13]  /*1620*/  @!P0 ISETP.LT.AND P1, PT, R11, R7, PT ;  /* 0x000000070b00820c */ /* 0x000fda0003f21270 */
.L_x_17:
[----:B------:R-:W-:Y:S05]  /*1630*/  BSYNC.RECONVERGENT B0 ;  /* 0x0000000000007941 */ /* 0x000fea0003800200 */
.L_x_16:
[----:B------:R-:W-:Y:S01]  /*1640*/  VIADD R23, R19, 0x1 ;  /* 0x0000000113177836 */ /* 0x000fe20000000000 */
[----:B-12---:R-:W-:Y:S01]  /*1650*/  SEL R16, R8, R4, P1 ;  /* 0x0000000408107207 */ /* 0x006fe20000800000 */
[----:B------:R-:W-:Y:S01]  /*1660*/  VIADD R21, R17, 0x1 ;  /* 0x0000000111157836 */ /* 0x000fe20000000000 */
[----:B------:R-:W-:Y:S01]  /*1670*/  SEL R18, R10, R6, P1 ;  /* 0x000000060a127207 */ /* 0x000fe20000800000 */
[----:B------:R-:W-:Y:S01]  /*1680*/  @P1 IMAD.MOV R23, RZ, RZ, R19 ;  /* 0x000000ffff171224 */ /* 0x000fe200078e0213 */
[----:B------:R-:W-:Y:S01]  /*1690*/  SEL R19, R11, R7, P1 ;  /* 0x000000070b137207 */ /* 0x000fe20000800000 */
[----:B------:R-:W-:Y:S01]  /*16a0*/  @!P1 IMAD.MOV R21, RZ, RZ, R17 ;  /* 0x000000ffff159224 */ /* 0x000fe200078e0211 */
[----:B------:R-:W-:Y:S01]  /*16b0*/  SEL R17, R9, R5, P1 ;  /* 0x0000000509117207 */ /* 0x000fe20000800000 */
[--C-:B------:R-:W-:Y:S01]  /*16c0*/  @!P1 IMAD R20, R23, 0x10, R24.reuse ;  /* 0x0000001017149824 */ /* 0x100fe200078e0218 */
[----:B------:R-:W-:Y:S01]  /*16d0*/  BSSY.RECONVERGENT B0, `(.L_x_18) ;  /* 0x0000010000007945 */ /* 0x000fe20003800200 */
[----:B------:R-:W-:Y:S01]  /*16e0*/  @P1 IMAD R22, R21, 0x10, R24 ;  /* 0x0000001015161824 */ /* 0x000fe200078e0218 */
[----:B------:R-:W-:-:S02]  /*16f0*/  PLOP3.LUT P0, PT, PT, PT, PT, 0x8, 0x80 ;  /* 0x000000000080781c */ /* 0x000fc40003f0e170 */
[----:B------:R0:W1:Y:S04]  /*1700*/  @!P1 LDS.128 R4, [R20] ;  /* 0x0000000014049984 */ /* 0x0000680000000c00 */
[----:B------:R0:W2:Y:S01]  /*1710*/  @P1 LDS.128 R8, [R22] ;  /* 0x0000000016081984 */ /* 0x0000a20000000c00 */
[----:B------:R-:W-:-:S13]  /*1720*/  ISETP.GE.AND P1, PT, R21, R26, PT ;  /* 0x0000001a1500720c */ /* 0x000fda0003f26270 */
        /* <DEDUP_REMOVED lines=10> */
.L_x_19:
[----:B------:R-:W-:Y:S05]  /*17d0*/  BSYNC.RECONVERGENT B0 ;  /* 0x0000000000007941 */ /* 0x000fea0003800200 */
.L_x_18:
[----:B------:R-:W-:Y:S01]  /*17e0*/  VIADD R27, R21, 0x1 ;  /* 0x00000001151b7836 */ /* 0x000fe20000000000 */
[----:B------:R-:W-:Y:S01]  /*17f0*/  BSSY.RECONVERGENT B0, `(.L_x_20) ;  /* 0x0000018000007945 */ /* 0x000fe20003800200 */
[----:B------:R-:W-:Y:S01]  /*1800*/  @!P0 IMAD.MOV R27, RZ, RZ, R21 ;  /* 0x000000ffff1b8224 */ /* 0x000fe200078e0215 */
[----:B-12---:R-:W-:Y:S01]  /*1810*/  SEL R20, R8, R4, P0 ;  /* 0x0000000408147207 */ /* 0x006fe20000000000 */
[----:B------:R-:W-:Y:S01]  /*1820*/  VIADD R29, R23, 0x1 ;  /* 0x00000001171d7836 */ /* 0x000fe20000000000 */
[----:B------:R-:W-:Y:S01]  /*1830*/  SEL R21, R9, R5, P0 ;  /* 0x0000000509157207 */ /* 0x000fe20000000000 */
[----:B------:R-:W-:Y:S01]  /*1840*/  @P0 IMAD.MOV R29, RZ, RZ, R23 ;  /* 0x000000ffff1d0224 */ /* 0x000fe200078e0217 */
[C---:B------:R-:W-:Y:S01]  /*1850*/  ISETP.GE.AND P1, PT, R27.reuse, R26, PT ;  /* 0x0000001a1b00720c */ /* 0x040fe20003f26270 */
[--C-:B------:R-:W-:Y:S01]  /*1860*/  @P0 IMAD R30, R27, 0x10, R24.reuse ;  /* 0x000000101b1e0824 */ /* 0x100fe200078e0218 */
[----:B------:R-:W-:Y:S01]  /*1870*/  SEL R22, R10, R6, P0 ;  /* 0x000000060a167207 */ /* 0x000fe20000000000 */
[----:B------:R-:W-:Y:S01]  /*1880*/  @!P0 IMAD R28, R29, 0x10, R24 ;  /* 0x000000101d1c8824 */ /* 0x000fe200078e0218 */
[----:B------:R-:W-:-:S02]  /*1890*/  SEL R23, R11, R7, P0 ;  /* 0x000000070b177207 */ /* 0x000fc40000000000 */
[----:B------:R0:W1:Y:S04]  /*18a0*/  @P0 LDS.128 R8, [R30] ;  /* 0x000000001e080984 */ /* 0x0000680000000c00 */
[----:B------:R0:W2:Y:S01]  /*18b0*/  @!P0 LDS.128 R4, [R28] ;  /* 0x000000001c048984 */ /* 0x0000a20000000c00 */
[----:B------:R-:W-:Y:S02]  /*18c0*/  PLOP3.LUT P0, PT, PT, PT, PT, 0x8, 0x80 ;  /* 0x000000000080781c */ /* 0x000fe40003f0e170 */
[----:B------:R-:W-:Y:S11]  /*18d0*/  @P1 BRA `(.L_x_21) ;  /* 0x0000000000241947 */ /* 0x000ff60003800000 */
        /* <DEDUP_REMOVED lines=9> */
.L_x_21:
[----:B------:R-:W-:Y:S05]  /*1970*/  BSYNC.RECONVERGENT B0 ;  /* 0x0000000000007941 */ /* 0x000fea0003800200 */
.L_x_20:
[----:B------:R-:W3:Y:S01]  /*1980*/  LDCU.U8 UR4, c[0x0][0x380] ;  /* 0x00007000ff0477ac */ /* 0x000ee20008000000 */
[----:B-12---:R-:W-:Y:S02]  /*1990*/  SEL R4, R8, R4, P0 ;  /* 0x0000000408047207 */ /* 0x006fe40000000000 */
[----:B------:R-:W-:Y:S02]  /*19a0*/  SEL R5, R9, R5, P0 ;  /* 0x0000000509057207 */ /* 0x000fe40000000000 */
[----:B------:R-:W-:Y:S02]  /*19b0*/  SEL R6, R10, R6, P0 ;  /* 0x000000060a067207 */ /* 0x000fe40000000000 */
[----:B------:R-:W-:Y:S01]  /*19c0*/  SEL R7, R11, R7, P0 ;  /* 0x000000070b077207 */ /* 0x000fe20000000000 */
[----:B---3--:R-:W-:-:S04]  /*19d0*/  UPRMT UR4, UR4, 0x8880, URZ ;  /* 0x0000888004047896 */ /* 0x008fc800080000ff */
[----:B------:R-:W-:Y:S01]  /*19e0*/  UISETP.NE.AND UP0, UPT, UR4, URZ, UPT ;  /* 0x000000ff0400728c */ /* 0x000fe2000bf05270 */
[----:B------:R-:W-:Y:S08]  /*19f0*/  BAR.SYNC.DEFER_BLOCKING 0x0 ;  /* 0x0000000000007b1d */ /* 0x000ff00000010000 */
[----:B------:R-:W-:Y:S05]  /*1a00*/  BRA.U !UP0, `(.L_x_22) ;  /* 0x0000000108947547 */ /* 0x000fea000b800000 */
[----:B------:R-:W1:Y:S01]  /*1a10*/  S2R R37, SR_LANEID ;  /* 0x0000000000257919 */ /* 0x000e620000000000 */
[----:B------:R-:W-:Y:S01]  /*1a20*/  LOP3.LUT R0, R25, 0xf80, RZ, 0xc0, !PT ;  /* 0x00000f8019007812 */ /* 0x000fe200078ec0ff */
[----:B------:R-:W2:Y:S04]  /*1a30*/  LDCU.64 UR4, c[0x0][0x3b8] ;  /* 0x00007700ff0477ac */ /* 0x000ea80008000a00 */
[----:B-1----:R-:W-:-:S04]  /*1a40*/  IMAD R9, R37, 0x4, R0 ;  /* 0x0000000425097824 */ /* 0x002fc800078e0200 */
[----:B------:R-:W-:-:S04]  /*1a50*/  IMAD R36, R9, 0x10, R24 ;  /* 0x0000001009247824 */ /* 0x000fc800078e0218 */
[----:B------:R-:W-:Y:S01]  /*1a60*/  IMAD R37, R37, -0x30, R36 ;  /* 0xffffffd025257824 */ /* 0x000fe200078e0224 */
[----:B------:R1:W-:Y:S04]  /*1a70*/  STS.128 [R36], R12 ;  /* 0x0000000c24007388 */ /* 0x0003e80000000c00 */
[----:B------:R-:W-:Y:S04]  /*1a80*/  STS.128 [R36+0x10], R16 ;  /* 0x0000101024007388 */ /* 0x000fe80000000c00 */
[----:B------:R-:W-:Y:S04]  /*1a90*/  STS.128 [R36+0x20], R20 ;  /* 0x0000201424007388 */ /* 0x000fe80000000c00 */
[----:B------:R2:W-:Y:S01]  /*1aa0*/  STS.128 [R36+0x30], R4 ;  /* 0x0000300424007388 */ /* 0x0005e20000000c00 */
[----:B------:R-:W-:-:S03]  /*1ab0*/  NOP ;  /* 0x0000000000007918 */ /* 0x000fc60000000000 */
[----:B------:R-:W3:Y:S01]  /*1ac0*/  LDS.128 R32, [R37] ;  /* 0x0000000025207984 */ /* 0x000ee20000000c00 */
[----:B-1----:R-:W-:Y:S01]  /*1ad0*/  LOP3.LUT R12, R0, 0x1f, R3, 0xf8, !PT ;  /* 0x0000001f000c7812 */ /* 0x002fe200078ef803 */
[----:B------:R-:W-:Y:S02]  /*1ae0*/  IMAD.MOV.U32 R13, RZ, RZ, RZ ;  /* 0x000000ffff0d7224 */ /* 0x000fe400078e00ff */
[----:B0-----:R-:W0:Y:S02]  /*1af0*/  LDS.128 R28, [R37+0x200] ;  /* 0x00020000251c7984 */ /* 0x001e240000000c00 */
[----:B------:R-:W-:Y:S02]  /*1b00*/  IMAD.WIDE.U32 R2, R2, 0x400, R12 ;  /* 0x0000040002027825 */ /* 0x000fe400078e000c */
[----:B------:R-:W1:Y:S01]  /*1b10*/  LDS.128 R24, [R37+0x400] ;  /* 0x0004000025187984 */ /* 0x000e620000000c00 */
[----:B--2---:R-:W-:-:S03]  /*1b20*/  LEA R4, P0, R2, UR4, 0x4 ;  /* 0x0000000402047c11 */ /* 0x004fc6000f8020ff */
[----:B------:R-:W2:Y:S01]  /*1b30*/  LDS.128 R8, [R37+0x600] ;  /* 0x0006000025087984 */ /* 0x000ea20000000c00 */
[----:B------:R-:W-:-:S05]  /*1b40*/  LEA.HI.X R5, R2, UR5, R3, 0x4, P0 ;  /* 0x0000000502057c11 */ /* 0x000fca00080f2403 */
[----:B---3--:R-:W-:Y:S04]  /*1b50*/  STG.E desc[UR6][R4.64], R32 ;  /* 0x0000002004007986 */ /* 0x008fe8000c101906 */
[----:B------:R-:W-:Y:S04]  /*1b60*/  STG.E desc[UR6][R4.64+0x4], R33 ;  /* 0x0000042104007986 */ /* 0x000fe8000c101906 */
[----:B------:R-:W-:Y:S04]  /*1b70*/  STG.E desc[UR6][R4.64+0x8], R34 ;  /* 0x0000082204007986 */ /* 0x000fe8000c101906 */
[----:B------:R-:W-:Y:S04]  /*1b80*/  STG.E desc[UR6][R4.64+0xc], R35 ;  /* 0x00000c2304007986 */ /* 0x000fe8000c101906 */
[----:B0-----:R-:W-:Y:S04]  /*1b90*/  STG.E desc[UR6][R4.64+0x200], R28 ;  /* 0x0002001c04007986 */ /* 0x001fe8000c101906 */
[----:B------:R-:W-:Y:S04]  /*1ba0*/  STG.E desc[UR6][R4.64+0x204], R29 ;  /* 0x0002041d04007986 */ /* 0x000fe8000c101906 */
[----:B------:R-:W-:Y:S04]  /*1bb0*/  STG.E desc[UR6][R4.64+0x208], R30 ;  /* 0x0002081e04007986 */ /* 0x000fe8000c101906 */
[----:B------:R-:W-:Y:S04]  /*1bc0*/  STG.E desc[UR6][R4.64+0x20c], R31 ;  /* 0x00020c1f04007986 */ /* 0x000fe8000c101906 */
[----:B-1----:R-:W-:Y:S04]  /*1bd0*/  STG.E desc[UR6][R4.64+0x400], R24 ;  /* 0x0004001804007986 */ /* 0x002fe8000c101906 */
[----:B------:R-:W-:Y:S04]  /*1be0*/  STG.E desc[UR6][R4.64+0x404], R25 ;  /* 0x0004041904007986 */ /* 0x000fe8000c101906 */
[----:B------:R-:W-:Y:S04]  /*1bf0*/  STG.E desc[UR6][R4.64+0x408], R26 ;  /* 0x0004081a04007986 */ /* 0x000fe8000c101906 */
[----:B------:R-:W-:Y:S04]  /*1c00*/  STG.E desc[UR6][R4.64+0x40c], R27 ;  /* 0x00040c1b04007986 */ /* 0x000fe8000c101906 */
[----:B--2---:R-:W-:Y:S04]  /*1c10*/  STG.E desc[UR6][R4.64+0x600], R8 ;  /* 0x0006000804007986 */ /* 0x004fe8000c101906 */
[----:B------:R-:W-:Y:S04]  /*1c20*/  STG.E desc[UR6][R4.64+0x604], R9 ;  /* 0x0006040904007986 */ /* 0x000fe8000c101906 */
[----:B------:R-:W-:Y:S04]  /*1c30*/  STG.E desc[UR6][R4.64+0x608], R10 ;  /* 0x0006080a04007986 */ /* 0x000fe8000c101906 */
[----:B------:R-:W-:Y:S01]  /*1c40*/  STG.E desc[UR6][R4.64+0x60c], R11 ;  /* 0x00060c0b04007986 */ /* 0x000fe2000c101906 */
[----:B------:R-:W-:Y:S05]  /*1c50*/  EXIT ;  /* 0x000000000000794d */ /* 0x000fea0003800000 */
.L_x_22:
[----:B------:R-:W1:Y:S01]  /*1c60*/  S2R R0, SR_LANEID ;  /* 0x0000000000007919 */ /* 0x000e620000000000 */
[----:B------:R-:W-:Y:S01]  /*1c70*/  LOP3.LUT R25, R25, 0xf80, RZ, 0xc0, !PT ;  /* 0x00000f8019197812 */ /* 0x000fe200078ec0ff */
[----:B------:R-:W-:Y:S01]  /*1c80*/  IMAD.MOV.U32 R27, RZ, RZ, RZ ;  /* 0x000000ffff1b7224 */ /* 0x000fe200078e00ff */
[----:B------:R-:W-:Y:S01]  /*1c90*/  LOP3.LUT R26, R3, 0x1f, RZ, 0xc0, !PT ;  /* 0x0000001f031a7812 */ /* 0x000fe200078ec0ff */
[----:B------:R-:W2:Y:S04]  /*1ca0*/  LDCU.64 UR4, c[0x0][0x388] ;  /* 0x00007100ff0477ac */ /* 0x000ea80008000a00 */
[----:B------:R-:W-:Y:S01]  /*1cb0*/  IMAD.WIDE.U32 R2, R2, 0x400, R26 ;  /* 0x0000040002027825 */ /* 0x000fe200078e001a */
[----:B------:R-:W3:Y:S01]  /*1cc0*/  LDCU.128 UR8, c[0x0][0x390] ;  /* 0x00007200ff0877ac */ /* 0x000ee20008000c00 */
[----:B------:R-:W4:Y:S02]  /*1cd0*/  LDCU.64 UR12, c[0x0][0x3a0] ;  /* 0x00007400ff0c77ac */ /* 0x000f240008000a00 */
[----:B-1----:R-:W-:-:S04]  /*1ce0*/  IMAD R9, R0, 0x4, R25 ;  /* 0x0000000400097824 */ /* 0x002fc800078e0219 */
[----:B------:R-:W-:-:S04]  /*1cf0*/  IMAD R37, R9, 0x10, R24 ;  /* 0x0000001009257824 */ /* 0x000fc800078e0218 */
[----:B------:R-:W-:Y:S01]  /*1d00*/  IMAD R24, R0, -0x30, R37 ;  /* 0xffffffd000187824 */ /* 0x000fe200078e0225 */
[----:B------:R-:W-:Y:S01]  /*1d10*/  STS.128 [R37], R12 ;  /* 0x0000000c25007388 */ /* 0x000fe20000000c00 */
[----:B------:R-:W-:-:S03]  /*1d20*/  IADD3 R0, P0, PT, R25, R2, RZ ;  /* 0x0000000219007210 */ /* 0x000fc60007f1e0ff */
[----:B------:R1:W-:Y:S02]  /*1d30*/  STS.128 [R37+0x10], R16 ;  /* 0x0000101025007388 */ /* 0x0003e40000000c00 */
[----:B------:R-:W-:Y:S02]  /*1d40*/  IMAD.X R3, RZ, RZ, R3, P0 ;  /* 0x000000ffff037224 */ /* 0x000fe400000e0603 */
[----:B------:R-:W-:Y:S04]  /*1d50*/  STS.128 [R37+0x20], R20 ;  /* 0x0000201425007388 */ /* 0x000fe80000000c00 */
[----:B------:R-:W-:Y:S01]  /*1d60*/  STS.128 [R37+0x30], R4 ;  /* 0x0000300425007388 */ /* 0x000fe20000000c00 */
[----:B------:R-:W-:-:S03]  /*1d70*/  NOP ;  /* 0x0000000000007918 */ /* 0x000fc60000000000 */
[----:B------:R-:W5:Y:S01]  /*1d80*/  LDS.128 R8, [R24] ;  /* 0x0000000018087984 */ /* 0x000f620000000c00 */
[C---:B-1----:R-:W-:Y:S01]  /*1d90*/  IMAD.SHL.U32 R16, R0.reuse, 0x4, RZ ;  /* 0x0000000400107824 */ /* 0x042fe200078e00ff */
[----:B------:R-:W-:Y:S02]  /*1da0*/  SHF.L.U64.HI R0, R0, 0x2, R3 ;  /* 0x0000000200007819 */ /* 0x000fe40000010203 */
[----:B------:R-:W1:Y:S02]  /*1db0*/  LDS.128 R32, [R24+0x200] ;  /* 0x0002000018207984 */ /* 0x000e640000000c00 */
[C---:B--2---:R-:W-:Y:S02]  /*1dc0*/  IADD3 R2, P0, PT, R16.reuse, UR4, RZ ;  /* 0x0000000410027c10 */ /* 0x044fe4000ff1e0ff */
[----:B0-----:R-:W0:Y:S01]  /*1dd0*/  LDS.128 R28, [R24+0x400] ;  /* 0x00040000181c7984 */ /* 0x001e220000000c00 */
[----:B---3--:R-:W-:Y:S02]  /*1de0*/  IADD3 R14, P1, PT, R16, UR10, RZ ;  /* 0x0000000a100e7c10 */ /* 0x008fe4000ff3e0ff */
[----:B------:R-:W-:Y:S01]  /*1df0*/  IADD3.X R3, PT, PT, R0, UR5, RZ, P0, !PT ;  /* 0x0000000500037c10 */ /* 0x000fe200087fe4ff */
[----:B------:R-:W2:Y:S01]  /*1e00*/  LDS.128 R4, [R24+0x600] ;  /* 0x0006000018047984 */ /* 0x000ea20000000c00 */
[----:B------:R-:W-:-:S02]  /*1e10*/  IADD3 R12, P0, PT, R16, UR8, RZ ;  /* 0x00000008100c7c10 */ /* 0x000fc4000ff1e0ff */
[----:B----4-:R-:W-:Y:S02]  /*1e20*/  IADD3 R16, P2, PT, R16, UR12, RZ ;  /* 0x0000000c10107c10 */ /* 0x010fe4000ff5e0ff */
[C---:B------:R-:W-:Y:S02]  /*1e30*/  IADD3.X R13, PT, PT, R0.reuse, UR9, RZ, P0, !PT ;  /* 0x00000009000d7c10 */ /* 0x040fe400087fe4ff */
[C---:B------:R-:W-:Y:S02]  /*1e40*/  IADD3.X R15, PT, PT, R0.reuse, UR11, RZ, P1, !PT ;  /* 0x0000000b000f7c10 */ /* 0x040fe40008ffe4ff */
[----:B------:R-:W-:Y:S01]  /*1e50*/  IADD3.X R17, PT, PT, R0, UR13, RZ, P2, !PT ;  /* 0x0000000d00117c10 */ /* 0x000fe200097fe4ff */
[----:B-----5:R-:W-:Y:S04]  /*1e60*/  STG.E desc[UR6][R2.64], R8 ;  /* 0x0000000802007986 */ /* 0x020fe8000c101906 */
[----:B------:R-:W-:Y:S04]  /*1e70*/  STG.E desc[UR6][R12.64], R9 ;  /* 0x000000090c007986 */ /* 0x000fe8000c101906 */
[----:B------:R-:W-:Y:S04]  /*1e80*/  STG.E desc[UR6][R14.64], R10 ;  /* 0x0000000a0e007986 */ /* 0x000fe8000c101906 */
[----:B------:R-:W-:Y:S04]  /*1e90*/  STG.E desc[UR6][R16.64], R11 ;  /* 0x0000000b10007986 */ /* 0x000fe8000c101906 */
[----:B-1----:R-:W-:Y:S04]  /*1ea0*/  STG.E desc[UR6][R2.64+0x80], R32 ;  /* 0x0000802002007986 */ /* 0x002fe8000c101906 */
[----:B------:R-:W-:Y:S04]  /*1eb0*/  STG.E desc[UR6][R12.64+0x80], R33 ;  /* 0x000080210c007986 */ /* 0x000fe8000c101906 */
[----:B------:R-:W-:Y:S04]  /*1ec0*/  STG.E desc[UR6][R14.64+0x80], R34 ;  /* 0x000080220e007986 */ /* 0x000fe8000c101906 */
[----:B------:R-:W-:Y:S04]  /*1ed0*/  STG.E desc[UR6][R16.64+0x80], R35 ;  /* 0x0000802310007986 */ /* 0x000fe8000c101906 */
[----:B0-----:R-:W-:Y:S04]  /*1ee0*/  STG.E desc[UR6][R2.64+0x100], R28 ;  /* 0x0001001c02007986 */ /* 0x001fe8000c101906 */
        /* <DEDUP_REMOVED lines=8> */
.L_x_0:
[----:B------:R-:W0:Y:S01]  /*1f70*/  LDC.64 R12, c[0x0][0x3d0] ;  /* 0x0000f400ff0c7b82 */ /* 0x000e220000000a00 */
[----:B--2---:R-:W-:Y:S01]  /*1f80*/  IADD3 R15, P2, PT, RZ, -R4, RZ ;  /* 0x80000004ff0f7210 */ /* 0x004fe20007f5e0ff */
[----:B------:R-:W1:Y:S06]  /*1f90*/  LDCU.U8 UR4, c[0x0][0x380] ;  /* 0x00007000ff0477ac */ /* 0x000e6c0008000000 */
[----:B------:R-:W2:Y:S01]  /*1fa0*/  LDC.64 R10, c[0x0][0x3b0] ;  /* 0x0000ec00ff0a7b82 */ /* 0x000ea20000000a00 */
[----:B0-----:R-:W-:-:S04]  /*1fb0*/  LEA R12, P0, R2, R12, 0x3 ;  /* 0x0000000c020c7211 */ /* 0x001fc800078018ff */
[----:B------:R-:W-:-:S05]  /*1fc0*/  LEA.HI.X R13, R2, R13, RZ, 0x3, P0 ;  /* 0x0000000d020d7211 */ /* 0x000fca00000f1cff */
[----:B------:R-:W3:Y:S04]  /*1fd0*/  LDG.E.64 R8, desc[UR6][R12.64+0x8] ;  /* 0x000008060c087981 */ /* 0x000ee8000c1e1b00 */
[----:B------:R2:W4:Y:S01]  /*1fe0*/  LDG.E.64 R20, desc[UR6][R12.64] ;  /* 0x000000060c147981 */ /* 0x000522000c1e1b00 */
[CC--:B------:R-:W-:Y:S01]  /*1ff0*/  LOP3.LUT R17, R15.reuse, R2.reuse, RZ, 0xc0, !PT ;  /* 0x000000020f117212 */ /* 0x0c0fe200078ec0ff */
[----:B------:R-:W-:Y:S01]  /*2000*/  IMAD.X R6, RZ, RZ, ~R5, P2 ;  /* 0x000000ffff067224 */ /* 0x000fe200010e0e05 */
[----:B------:R-:W-:Y:S01]  /*2010*/  LOP3.LUT R15, R15, R2, RZ, 0xfc, !PT ;  /* 0x000000020f0f7212 */ /* 0x000fe200078efcff */
[----:B-1----:R-:W-:Y:S01]  /*2020*/  UPRMT UR4, UR4, 0x8880, URZ ;  /* 0x0000888004047896 */ /* 0x002fe200080000ff */
[C---:B------:R-:W-:Y:S01]  /*2030*/  SHF.L.U64.HI R24, R17.reuse, 0xa, RZ ;  /* 0x0000000a11187819 */ /* 0x040fe200000102ff */
[----:B------:R-:W-:Y:S01]  /*2040*/  IMAD.SHL.U32 R7, R17, 0x400, RZ ;  /* 0x0000040011077824 */ /* 0x000fe200078e00ff */
[----:B------:R-:W-:Y:S01]  /*2050*/  IADD3 R17, P3, PT, R2, -R17, RZ ;  /* 0x8000001102117210 */ /* 0x000fe20007f7e0ff */
[----:B------:R-:W-:Y:S01]  /*2060*/  UISETP.NE.AND UP0, UPT, UR4, URZ, UPT ;  /* 0x000000ff0400728c */ /* 0x000fe2000bf05270 */
[----:B------:R-:W-:Y:S01]  /*2070*/  ISETP.NE.U32.AND P1, PT, R15, -0x1, PT ;  /* 0xffffffff0f00780c */ /* 0x000fe20003f25070 */
[----:B------:R-:W-:Y:S01]  /*2080*/  BSSY.RECONVERGENT B0, `(.L_x_23) ;  /* 0x000013c000007945 */ /* 0x000fe20003800200 */
[----:B--2---:R-:W-:Y:S01]  /*2090*/  IADD3 R13, P2, PT, -R7, R10, RZ ;  /* 0x0000000a070d7210 */ /* 0x004fe20007f5e1ff */
[----:B------:R-:W-:Y:S01]  /*20a0*/  IMAD.X R12, RZ, RZ, -0x1, P3 ;  /* 0xffffffffff0c7424 */ /* 0x000fe200018e06ff */
[----:B------:R-:W-:Y:S01]  /*20b0*/  ISETP.NE.AND.EX P1, PT, R6, -0x1, PT, P1 ;  /* 0xffffffff0600780c */ /* 0x000fe20003f25310 */
[----:B------:R-:W-:-:S02]  /*20c0*/  ACQBULK ;  /* 0x000000000000782e */ /* 0x000fc40000000000 */
[----:B------:R-:W-:Y:S01]  /*20d0*/  IMAD.X R14, R11, 0x1, ~R24, P2 ;  /* 0x000000010b0e7824 */ /* 0x000fe200010e0e18 */
[-C--:B---3--:R-:W-:Y:S02]  /*20e0*/  IADD3 R0, P0, PT, R8, -R7.reuse, RZ ;  /* 0x8000000708007210 */ /* 0x088fe40007f1e0ff */
[----:B----4-:R-:W-:-:S03]  /*20f0*/  IADD3 R11, P3, PT, R20, -R7, RZ ;  /* 0x80000007140b7210 */ /* 0x010fc60007f7e0ff */
[----:B------:R-:W-:Y:S01]  /*2100*/  IMAD.X R8, R9, 0x1, ~R24, P0 ;  /* 0x0000000109087824 */ /* 0x000fe200000e0e18 */
[C---:B------:R-:W-:Y:S01]  /*2110*/  SHF.L.U64.HI R9, R4.reuse, 0x9, R5 ;  /* 0x0000000904097819 */ /* 0x040fe20000010205 */
[----:B------:R-:W-:Y:S01]  /*2120*/  IMAD.SHL.U32 R4, R4, 0x200, RZ ;  /* 0x0000020004047824 */ /* 0x000fe200078e00ff */
[----:B------:R-:W-:Y:S01]  /*2130*/  ISETP.NE.U32.AND P0, PT, R17, -0x1, PT ;  /* 0xffffffff1100780c */ /* 0x000fe20003f05070 */
[----:B------:R-:W-:-:S03]  /*2140*/  IMAD.MOV.U32 R5, RZ, RZ, 0x3ff ;  /* 0x000003ffff057424 */ /* 0x000fc600078e00ff */
[----:B------:R-:W-:Y:S02]  /*2150*/  LOP3.LUT R10, R4, 0xfffffc00, RZ, 0xc0, !PT ;  /* 0xfffffc00040a7812 */ /* 0x000fe400078ec0ff */
[----:B------:R-:W-:Y:S02]  /*2160*/  ISETP.NE.AND.EX P2, PT, R12, -0x1, PT, P0 ;  /* 0xffffffff0c00780c */ /* 0x000fe40003f45300 */
[C---:B------:R-:W-:Y:S01]  /*2170*/  SHF.L.U64.HI R4, R17.reuse, 0xa, R12 ;  /* 0x0000000a11047819 */ /* 0x040fe2000001020c */
[----:B------:R-:W-:Y:S01]  /*2180*/  IMAD.SHL.U32 R17, R17, 0x400, RZ ;  /* 0x0000040011117824 */ /* 0x000fe200078e00ff */
[----:B------:R-:W-:Y:S02]  /*2190*/  ISETP.GT.U32.AND P0, PT, R13, R10, PT ;  /* 0x0000000a0d00720c */ /* 0x000fe40003f04070 */
[----:B------:R-:W-:Y:S01]  /*21a0*/  SEL R23, R5, 0x400, !P2 ;  /* 0x0000040005177807 */ /* 0x000fe20005000000 */
[----:B------:R-:W-:Y:S01]  /*21b0*/  IMAD.X R5, R21, 0x1, ~R24, P3 ;  /* 0x0000000115057824 */ /* 0x000fe200018e0e18 */
[----:B------:R-:W-:-:S02]  /*21c0*/  ISETP.GT.U32.AND.EX P0, PT, R14, R9, PT, P0 ;  /* 0x000000090e00720c */ /* 0x000fc40003f04100 */
[----:B------:R-:W-:Y:S02]  /*21d0*/  IADD3 R22, P2, PT, -R11, R17, RZ ;  /* 0x000000110b167210 */ /* 0x000fe40007f5e1ff */
[----:B------:R-:W-:Y:S02]  /*21e0*/  IADD3 R23, P3, P4, -R0, R23, R17 ;  /* 0x0000001700177210 */ /* 0x000fe40007c7e111 */
[-C--:B------:R-:W-:Y:S01]  /*21f0*/  SEL R6, R13, R10.reuse, P0 ;  /* 0x0000000a0d067207 */ /* 0x080fe20000000000 */
[----:B------:R-:W-:Y:S01]  /*2200*/  IMAD.X R5, R4, 0x1, ~R5, P2 ;  /* 0x0000000104057824 */ /* 0x000fe200010e0e05 */
[----:B------:R-:W-:Y:S02]  /*2210*/  IADD3.X R4, PT, PT, ~R8, RZ, R4, P3, P4 ;  /* 0x000000ff08047210 */ /* 0x000fe40001fe8504 */
[----:B------:R-:W-:Y:S02]  /*2220*/  SEL R8, R14, R9, P0 ;  /* 0x000000090e087207 */ /* 0x000fe40000000000 */
[----:B------:R-:W-:-:S02]  /*2230*/  IADD3 R6, P0, PT, R6, -R10, RZ ;  /* 0x8000000a06067210 */ /* 0x000fc40007f1e0ff */
[C---:B------:R-:W-:Y:S02]  /*2240*/  SEL R23, R10.reuse, R23, !P1 ;  /* 0x000000170a177207 */ /* 0x040fe40004800000 */
[----:B------:R-:W-:Y:S01]  /*2250*/  ISETP.LT.U32.AND P2, PT, R10, R13, PT ;  /* 0x0000000d0a00720c */ /* 0x000fe20003f41070 */
[----:B------:R-:W-:Y:S01]  /*2260*/  IMAD.X R8, R8, 0x1, ~R9, P0 ;  /* 0x0000000108087824 */ /* 0x000fe200000e0e09 */
[----:B------:R-:W-:Y:S02]  /*2270*/  SEL R4, R9, R4, !P1 ;  /* 0x0000000409047207 */ /* 0x000fe40004800000 */
[-C--:B------:R-:W-:Y:S02]  /*2280*/  ISETP.LT.U32.AND P3, PT, R22, R6.reuse, PT ;  /* 0x000000061600720c */ /* 0x080fe40003f61070 */
[----:B------:R-:W-:Y:S02]  /*2290*/  ISETP.LT.U32.AND P0, PT, R23, R6, PT ;  /* 0x000000061700720c */ /* 0x000fe40003f01070 */
[----:B------:R-:W-:-:S02]  /*22a0*/  ISETP.LT.U32.AND.EX P2, PT, R9, R14, PT, P2 ;  /* 0x0000000e0900720c */ /* 0x000fc40003f41120 */
[-C--:B------:R-:W-:Y:S02]  /*22b0*/  ISETP.LT.U32.AND.EX P3, PT, R5, R8.reuse, PT, P3 ;  /* 0x000000080500720c */ /* 0x080fe40003f61130 */
        /* <DEDUP_REMOVED lines=8> */
[----:B------:R-:W-:Y:S01]  /*2340*/  IMAD.IADD R26, R23, 0x1, R0 ;  /* 0x00000001171a7824 */ /* 0x000fe200078e0200 */
[----:B------:R-:W-:Y:S01]  /*2350*/  IADD3 R22, P1, P2, R22, R7, R10 ;  /* 0x0000000716167210 */ /* 0x000fe20007a3e00a */
[----:B------:R-:W-:Y:S01]  /*2360*/  BSSY.RECONVERGENT B1, `(.L_x_25) ;  /* 0x0000030000017945 */ /* 0x000fe20003800200 */
[----:B------:R-:W-:Y:S02]  /*2370*/  CS2R R6, SRZ ;  /* 0x0000000000067805 */ /* 0x000fe4000001ff00 */
[----:B------:R-:W-:Y:S02]  /*2380*/  ISETP.GE.AND P0, PT, R3, R26, PT ;  /* 0x0000001a0300720c */ /* 0x000fe40003f06270 */
[----:B------:R-:W-:Y:S02]  /*2390*/  IADD3.X R24, PT, PT, R4, R24, R9, P1, P2 ;  /* 0x0000001804187210 */ /* 0x000fe40000fe4409 */
[----:B------:R-:W-:-:S09]  /*23a0*/  CS2R R4, SRZ ;  /* 0x0000000000047805 */ /* 0x000fd2000001ff00 */
[----:B------:R-:W-:Y:S05]  /*23b0*/  @P0 BRA `(.L_x_26) ;  /* 0x0000000000a80947 */ /* 0x000fea0003800000 */
[----:B------:R-:W-:-:S13]  /*23c0*/  ISETP.GE.AND P0, PT, R3, R0, PT ;  /* 0x000000000300720c */ /* 0x000fda0003f06270 */
[----:B------:R-:W-:Y:S05]  /*23d0*/  @P0 BRA `(.L_x_27) ;  /* 0x0000000000500947 */ /* 0x000fea0003800000 */
[----:B------:R-:W0:Y:S01]  /*23e0*/  LDCU.64 UR4, c[0x0][0x388] ;  /* 0x00007100ff0477ac */ /* 0x000e220008000a00 */
[----:B------:R-:W-:Y:S01]  /*23f0*/  IADD3 R4, P0, PT, R20, R3, RZ ;  /* 0x0000000314047210 */ /* 0x000fe20007f1e0ff */
[----:B------:R-:W1:Y:S04]  /*2400*/  LDCU.128 UR8, c[0x0][0x390] ;  /* 0x00007200ff0877ac */ /* 0x000e680008000c00 */
[----:B------:R-:W-:Y:S01]  /*2410*/  IMAD.X R5, RZ, RZ, R21, P0 ;  /* 0x000000ffff057224 */ /* 0x000fe200000e0615 */
[----:B------:R-:W2:Y:S01]  /*2420*/  LDCU.64 UR12, c[0x0][0x3a0] ;  /* 0x00007400ff0c77ac */ /* 0x000ea20008000a00 */
[----:B------:R-:W-:-:S03]  /*2430*/  IMAD.SHL.U32 R14, R4, 0x4, RZ ;  /* 0x00000004040e7824 */ /* 0x000fc600078e00ff */
[----:B------:R-:W-:Y:S02]  /*2440*/  SHF.L.U64.HI R4, R4, 0x2, R5 ;  /* 0x0000000204047819 */ /* 0x000fe40000010205 */
[----:B0-----:R-:W-:-:S04]  /*2450*/  IADD3 R8, P0, PT, R14, UR4, RZ ;  /* 0x000000040e087c10 */ /* 0x001fc8000ff1e0ff */
[----:B------:R-:W-:Y:S02]  /*2460*/  IADD3.X R9, PT, PT, R4, UR5, RZ, P0, !PT ;  /* 0x0000000504097c10 */ /* 0x000fe400087fe4ff */
[C---:B-1----:R-:W-:Y:S02]  /*2470*/  IADD3 R10, P1, PT, R14.reuse, UR8, RZ ;  /* 0x000000080e0a7c10 */ /* 0x042fe4000ff3e0ff */
[C---:B------:R-:W-:Y:S02]  /*2480*/  IADD3 R12, P0, PT, R14.reuse, UR10, RZ ;  /* 0x0000000a0e0c7c10 */ /* 0x040fe4000ff1e0ff */
[----:B--2---:R-:W-:Y:S02]  /*2490*/  IADD3 R14, P2, PT, R14, UR12, RZ ;  /* 0x0000000c0e0e7c10 */ /* 0x004fe4000ff5e0ff */
[C---:B------:R-:W-:Y:S02]  /*24a0*/  IADD3.X R11, PT, PT, R4.reuse, UR9, RZ, P1, !PT ;  /* 0x00000009040b7c10 */ /* 0x040fe40008ffe4ff */
[----:B------:R-:W-:-:S02]  /*24b0*/  IADD3.X R13, PT, PT, R4, UR11, RZ, P0, !PT ;  /* 0x0000000b040d7c10 */ /* 0x000fc400087fe4ff */
[----:B------:R-:W-:Y:S01]  /*24c0*/  IADD3.X R15, PT, PT, R4, UR13, RZ, P2, !PT ;  /* 0x0000000d040f7c10 */ /* 0x000fe200097fe4ff */
[----:B------:R1:W5:Y:S04]  /*24d0*/  LDG.E R5, desc[UR6][R10.64] ;  /* 0x000000060a057981 */ /* 0x000368000c1e1900 */
[----:B------:R1:W5:Y:S04]  /*24e0*/  LDG.E R4, desc[UR6][R8.64] ;  /* 0x0000000608047981 */ /* 0x000368000c1e1900 */
[----:B------:R1:W5:Y:S04]  /*24f0*/  LDG.E R6, desc[UR6][R12.64] ;  /* 0x000000060c067981 */ /* 0x000368000c1e1900 */
[----:B------:R1:W5:Y:S01]  /*2500*/  LDG.E R7, desc[UR6][R14.64] ;  /* 0x000000060e077981 */ /* 0x000362000c1e1900 */
[----:B------:R-:W-:Y:S05]  /*2510*/  BRA `(.L_x_26) ;  /* 0x0000000000507947 */ /* 0x000fea0003800000 */
.L_x_27:
[----:B------:R-:W0:Y:S01]  /*2520*/  LDCU.64 UR4, c[0x0][0x388] ;  /* 0x00007100ff0477ac */ /* 0x000e220008000a00 */
[----:B------:R-:W-:Y:S01]  /*2530*/  IMAD.IADD R5, R3, 0x1, -R0 ;  /* 0x0000000103057824 */ /* 0x000fe200078e0a00 */
[----:B------:R-:W1:Y:S04]  /*2540*/  LDCU.128 UR8, c[0x0][0x390] ;  /* 0x00007200ff0877ac */ /* 0x000e680008000c00 */
[C---:B------:R-:W-:Y:S01]  /*2550*/  IADD3 R4, P0, PT, R5.reuse, R22, RZ ;  /* 0x0000001605047210 */ /* 0x040fe20007f1e0ff */
[----:B------:R-:W2:Y:S03]  /*2560*/  LDCU.64 UR12, c[0x0][0x3a0] ;  /* 0x00007400ff0c77ac */ /* 0x000ea60008000a00 */
[----:B------:R-:W-:Y:S01]  /*2570*/  LEA.HI.X.SX32 R5, R5, R24, 0x1, P0 ;  /* 0x0000001805057211 */ /* 0x000fe200000f0eff */
        /* <DEDUP_REMOVED lines=13> */
[----:B------:R0:W5:Y:S02]  /*2650*/  LDG.E R7, desc[UR6][R14.64] ;  /* 0x000000060e077981 */ /* 0x000164000c1e1900 */
.L_x_26:
[----:B------:R-:W-:Y:S05]  /*2660*/  BSYNC.RECONVERGENT B1 ;  /* 0x0000000000017941 */ /* 0x000fea0003800200 */
.L_x_25:
[----:B01----:R-:W-:Y:S01]  /*2670*/  VIADD R13, R3, 0x100 ;  /* 0x00000100030d7836 */ /* 0x003fe20000000000 */
[----:B------:R-:W-:Y:S01]  /*2680*/  BSSY.RECONVERGENT B1, `(.L_x_28) ;  /* 0x000002f000017945 */ /* 0x000fe20003800200 */
[----:B------:R-:W-:Y:S02]  /*2690*/  CS2R R10, SRZ ;  /* 0x00000000000a7805 */ /* 0x000fe4000001ff00 */
[----:B------:R-:W-:Y:S02]  /*26a0*/  CS2R R8, SRZ ;  /* 0x0000000000087805 */ /* 0x000fe4000001ff00 */
[----:B------:R-:W-:-:S13]  /*26b0*/  ISETP.GE.AND P0, PT, R13, R26, PT ;  /* 0x0000001a0d00720c */ /* 0x000fda0003f06270 */
[----:B------:R-:W-:Y:S05]  /*26c0*/  @P0 BRA `(.L_x_29) ;  /* 0x0000000000a80947 */ /* 0x000fea0003800000 */
[----:B------:R-:W-:-:S13]  /*26d0*/  ISETP.GE.AND P0, PT, R13, R0, PT ;  /* 0x000000000d00720c */ /* 0x000fda0003f06270 */
[----:B------:R-:W-:Y:S05]  /*26e0*/  @!P0 BRA `(.L_x_30) ;  /* 0x0000000000548947 */ /* 0x000fea0003800000 */
[----:B------:R-:W0:Y:S01]  /*26f0*/  LDCU.64 UR4, c[0x0][0x388] ;  /* 0x00007100ff0477ac */ /* 0x000e220008000a00 */
[--C-:B------:R-:W-:Y:S02]  /*2700*/  IADD3 R8, P0, P1, R22, R3, -R0.reuse ;  /* 0x0000000316087210 */ /* 0x100fe4000791e800 */
[----:B------:R-:W-:Y:S01]  /*2710*/  SHF.R.S32.HI R9, RZ, 0x1f, R0 ;  /* 0x0000001fff097819 */ /* 0x000fe20000011400 */
[----:B------:R-:W1:Y:S02]  /*2720*/  LDCU.128 UR8, c[0x0][0x390] ;  /* 0x00007200ff0877ac */ /* 0x000e640008000c00 */
[----:B------:R-:W-:Y:S01]  /*2730*/  IMAD.SHL.U32 R18, R8, 0x4, RZ ;  /* 0x0000000408127824 */ /* 0x000fe200078e00ff */
[----:B------:R-:W-:Y:S01]  /*2740*/  IADD3.X R9, PT, PT, R24, RZ, ~R9, P0, P1 ;  /* 0x000000ff18097210 */ /* 0x000fe200007e2c09 */
[----:B------:R-:W2:Y:S03]  /*2750*/  LDCU.64 UR12, c[0x0][0x3a0] ;  /* 0x00007400ff0c77ac */ /* 0x000ea60008000a00 */
[----:B------:R-:W-:-:S02]  /*2760*/  SHF.L.U64.HI R8, R8, 0x2, R9 ;  /* 0x0000000208087819 */ /* 0x000fc40000010209 */
        /* <DEDUP_REMOVED lines=13> */
.L_x_30:
        /* <DEDUP_REMOVED lines=8> */
[C---:B------:R-:W-:Y:S02]  /*28c0*/  IADD3.X R13, PT, PT, R9.reuse, UR5, RZ, P0, !PT ;  /* 0x00000005090d7c10 */ /* 0x040fe400087fe4ff */
[C---:B-1----:R-:W-:Y:S02]  /*28d0*/  IADD3 R14, P1, PT, R18.reuse, UR8, RZ ;  /* 0x00000008120e7c10 */ /* 0x042fe4000ff3e0ff */
[C---:B------:R-:W-:Y:S01]  /*28e0*/  IADD3 R16, P0, PT, R18.reuse, UR10, RZ ;  /* 0x0000000a12107c10 */ /* 0x040fe2000ff1e0ff */
[----:B------:R1:W5:Y:S01]  /*28f0*/  LDG.E R8, desc[UR6][R12.64+0x400] ;  /* 0x000400060c087981 */ /* 0x000362000c1e1900 */
[----:B--2---:R-:W-:Y:S02]  /*2900*/  IADD3 R18, P2, PT, R18, UR12, RZ ;  /* 0x0000000c12127c10 */ /* 0x004fe4000ff5e0ff */
[C---:B------:R-:W-:Y:S02]  /*2910*/  IADD3.X R15, PT, PT, R9.reuse, UR9, RZ, P1, !PT ;  /* 0x00000009090f7c10 */ /* 0x040fe40008ffe4ff */
[----:B------:R-:W-:-:S02]  /*2920*/  IADD3.X R17, PT, PT, R9, UR11, RZ, P0, !PT ;  /* 0x0000000b09117c10 */ /* 0x000fc400087fe4ff */
[----:B------:R-:W-:Y:S02]  /*2930*/  IADD3.X R19, PT, PT, R9, UR13, RZ, P2, !PT ;  /* 0x0000000d09137c10 */ /* 0x000fe400097fe4ff */
[----:B------:R1:W5:Y:S04]  /*2940*/  LDG.E R9, desc[UR6][R14.64+0x400] ;  /* 0x000400060e097981 */ /* 0x000368000c1e1900 */
[----:B------:R1:W5:Y:S04]  /*2950*/  LDG.E R10, desc[UR6][R16.64+0x400] ;  /* 0x00040006100a7981 */ /* 0x000368000c1e1900 */
[----:B------:R1:W5:Y:S02]  /*2960*/  LDG.E R11, desc[UR6][R18.64+0x400] ;  /* 0x00040006120b7981 */ /* 0x000364000c1e1900 */
.L_x_29:
[----:B------:R-:W-:Y:S05]  /*2970*/  BSYNC.RECONVERGENT B1 ;  /* 0x0000000000017941 */ /* 0x000fea0003800200 */
.L_x_28:
        /* <DEDUP_REMOVED lines=27> */
[----:B------:R1:W5:Y:S01]  /*2b30*/  LDG.E R15, desc[UR6][R16.64+0x800] ;  /* 0x00080006100f7981 */ /* 0x000362000c1e1900 */
[----:B------:R-:W-:Y:S05]  /*2b40*/  BRA `(.L_x_32) ;  /* 0x00000000004c7947 */ /* 0x000fea0003800000 */
.L_x_33:
        /* <DEDUP_REMOVED lines=19> */
.L_x_32:
[----:B------:R-:W-:Y:S05]  /*2c80*/  BSYNC.RECONVERGENT B1 ;  /* 0x0000000000017941 */ /* 0x000fea0003800200 */
.L_x_31:
[----:B------:R-:W-:Y:S01]  /*2c90*/  VIADD R25, R3, 0x300 ;  /* 0x0000030003197836 */ /* 0x000fe20000000000 */
[----:B01----:R-:W-:Y:S02]  /*2ca0*/  CS2R R18, SRZ ;  /* 0x0000000000127805 */ /* 0x003fe4000001ff00 */
        /* <DEDUP_REMOVED lines=26> */
.L_x_35:
        /* <DEDUP_REMOVED lines=20> */
.L_x_24:
[----:B------:R-:W0:Y:S01]  /*2f90*/  LDCU.64 UR4, c[0x0][0x3b8] ;  /* 0x00007700ff0477ac */ /* 0x000e220008000a00 */
[----:B------:R-:W-:Y:S01]  /*2fa0*/  IADD3 R5, P2, PT, R20, R3, RZ ;  /* 0x0000000314057210 */ /* 0x000fe20007f5e0ff */
[----:B------:R-:W-:Y:S01]  /*2fb0*/  IMAD.IADD R26, R23, 0x1, R0 ;  /* 0x00000001171a7824 */ /* 0x000fe200078e0200 */
[----:B------:R-:W-:Y:S01]  /*2fc0*/  IADD3 R7, P0, P1, R22, R7, R10 ;  /* 0x0000000716077210 */ /* 0x000fe2000791e00a */
[C---:B------:R-:W-:Y:S01]  /*2fd0*/  IMAD.IADD R8, R3.reuse, 0x1, -R0 ;  /* 0x0000000103087824 */ /* 0x040fe200078e0a00 */
[----:B------:R-:W-:Y:S01]  /*2fe0*/  BSSY.RECONVERGENT B1, `(.L_x_36) ;  /* 0x000001e000017945 */ /* 0x000fe20003800200 */
[----:B------:R-:W-:Y:S01]  /*2ff0*/  IMAD.X R6, RZ, RZ, R21, P2 ;  /* 0x000000ffff067224 */ /* 0x000fe200010e0615 */
[C---:B------:R-:W-:Y:S01]  /*3000*/  ISETP.GE.AND P2, PT, R3.reuse, R26, PT ;  /* 0x0000001a0300720c */ /* 0x040fe20003f46270 */
[C---:B------:R-:W-:Y:S01]  /*3010*/  VIADD R13, R3.reuse, 0x100 ;  /* 0x00000100030d7836 */ /* 0x040fe20000000000 */
[----:B------:R-:W-:Y:S01]  /*3020*/  IADD3.X R4, PT, PT, R4, R24, R9, P0, P1 ;  /* 0x0000001804047210 */ /* 0x000fe200007e2409 */
[C---:B------:R-:W-:Y:S01]  /*3030*/  VIADD R17, R3.reuse, 0x200 ;  /* 0x0000020003117836 */ /* 0x040fe20000000000 */
[----:B------:R-:W-:Y:S01]  /*3040*/  IADD3 R7, P1, PT, R8, R7, RZ ;  /* 0x0000000708077210 */ /* 0x000fe20007f3e0ff */
[----:B------:R-:W-:Y:S01]  /*3050*/  VIADD R27, R3, 0x300 ;  /* 0x00000300031b7836 */ /* 0x000fe20000000000 */
[----:B------:R-:W-:-:S02]  /*3060*/  ISETP.GE.AND P3, PT, R13, R26, PT ;  /* 0x0000001a0d00720c */ /* 0x000fc40003f66270 */
[----:B------:R-:W-:Y:S02]  /*3070*/  CS2R R10, SRZ ;  /* 0x00000000000a7805 */ /* 0x000fe4000001ff00 */
[----:B------:R-:W-:Y:S02]  /*3080*/  LEA.HI.X.SX32 R4, R8, R4, 0x1, P1 ;  /* 0x0000000408047211 */ /* 0x000fe400008f0eff */
[----:B------:R-:W-:Y:S02]  /*3090*/  CS2R R8, SRZ ;  /* 0x0000000000087805 */ /* 0x000fe4000001ff00 */
[----:B0-----:R-:W-:Y:S02]  /*30a0*/  LEA R20, P0, R5, UR4, 0x4 ;  /* 0x0000000405147c11 */ /* 0x001fe4000f8020ff */
[----:B------:R-:W-:Y:S02]  /*30b0*/  LEA R24, P1, R7, UR4, 0x4 ;  /* 0x0000000407187c11 */ /* 0x000fe4000f8220ff */
[----:B------:R-:W-:-:S02]  /*30c0*/  LEA.HI.X R21, R5, UR5, R6, 0x4, P0 ;  /* 0x0000000505157c11 */ /* 0x000fc400080f2406 */
[----:B------:R-:W-:Y:S02]  /*30d0*/  LEA.HI.X R25, R7, UR5, R4, 0x4, P1 ;  /* 0x0000000507197c11 */ /* 0x000fe400088f2404 */
[----:B------:R-:W-:Y:S02]  /*30e0*/  CS2R R6, SRZ ;  /* 0x0000000000067805 */ /* 0x000fe4000001ff00 */
[----:B------:R-:W-:Y:S02]  /*30f0*/  CS2R R4, SRZ ;  /* 0x0000000000047805 */ /* 0x000fe4000001ff00 */
[-C--:B------:R-:W-:Y:S02]  /*3100*/  ISETP.GE.AND P0, PT, R17, R26.reuse, PT ;  /* 0x0000001a1100720c */ /* 0x080fe40003f06270 */
[----:B------:R-:W-:Y:S01]  /*3110*/  ISETP.GE.AND P1, PT, R27, R26, PT ;  /* 0x0000001a1b00720c */ /* 0x000fe20003f26270 */
[----:B------:R-:W-:-:S12]  /*3120*/  @P2 BRA `(.L_x_37) ;  /* 0x0000000000242947 */ /* 0x000fd80003800000 */
[----:B------:R-:W-:-:S13]  /*3130*/  ISETP.GE.AND P2, PT, R3, R0, PT ;  /* 0x000000000300720c */ /* 0x000fda0003f46270 */
[----:B------:R0:W5:Y:S04]  /*3140*/  @!P2 LDG.E R4, desc[UR6][R20.64] ;  /* 0x000000061404a981 */ /* 0x000168000c1e1900 */
[----:B------:R0:W5:Y:S04]  /*3150*/  @!P2 LDG.E R5, desc[UR6][R20.64+0x4] ;  /* 0x000004061405a981 */ /* 0x000168000c1e1900 */
[----:B------:R0:W5:Y:S04]  /*3160*/  @!P2 LDG.E R6, desc[UR6][R20.64+0x8] ;  /* 0x000008061406a981 */ /* 0x000168000c1e1900 */
[----:B------:R0:W5:Y:S04]  /*3170*/  @!P2 LDG.E R7, desc[UR6][R20.64+0xc] ;  /* 0x00000c061407a981 */ /* 0x000168000c1e1900 */
[----:B------:R0:W5:Y:S04]  /*3180*/  @P2 LDG.E R4, desc[UR6][R24.64] ;  /* 0x0000000618042981 */ /* 0x000168000c1e1900 */
[----:B------:R0:W5:Y:S04]  /*3190*/  @P2 LDG.E R5, desc[UR6][R24.64+0x4] ;  /* 0x0000040618052981 */ /* 0x000168000c1e1900 */
[----:B------:R0:W5:Y:S04]  /*31a0*/  @P2 LDG.E R6, desc[UR6][R24.64+0x8] ;  /* 0x0000080618062981 */ /* 0x000168000c1e1900 */
[----:B------:R0:W5:Y:S02]  /*31b0*/  @P2 LDG.E R7, desc[UR6][R24.64+0xc] ;  /* 0x00000c0618072981 */ /* 0x000164000c1e1900 */
.L_x_37:
[----:B------:R-:W-:Y:S05]  /*31c0*/  BSYNC.RECONVERGENT B1 ;  /* 0x0000000000017941 */ /* 0x000fea0003800200 */
.L_x_36:
[----:B------:R-:W-:Y:S04]  /*31d0*/  BSSY.RECONVERGENT B1, `(.L_x_38) ;  /* 0x000000b000017945 */ /* 0x000fe80003800200 */
[----:B------:R-:W-:Y:S05]  /*31e0*/  @P3 BRA `(.L_x_39) ;  /* 0x0000000000243947 */ /* 0x000fea0003800000 */
[----:B------:R-:W-:-:S13]  /*31f0*/  ISETP.GE.AND P2, PT, R13, R0, PT ;  /* 0x000000000d00720c */ /* 0x000fda0003f46270 */
[----:B------:R1:W5:Y:S04]  /*3200*/  @P2 LDG.E R8, desc[UR6][R24.64+0x1000] ;  /* 0x0010000618082981 */ /* 0x000368000c1e1900 */
[----:B------:R1:W5:Y:S04]  /*3210*/  @P2 LDG.E R9, desc[UR6][R24.64+0x1004] ;  /* 0x0010040618092981 */ /* 0x000368000c1e1900 */
[----:B------:R1:W5:Y:S04]  /*3220*/  @P2 LDG.E R10, desc[UR6][R24.64+0x1008] ;  /* 0x00100806180a2981 */ /* 0x000368000c1e1900 */
[----:B------:R1:W5:Y:S04]  /*3230*/  @P2 LDG.E R11, desc[UR6][R24.64+0x100c] ;  /* 0x00100c06180b2981 */ /* 0x000368000c1e1900 */
[----:B------:R1:W5:Y:S04]  /*3240*/  @!P2 LDG.E R8, desc[UR6][R20.64+0x1000] ;  /* 0x001000061408a981 */ /* 0x000368000c1e1900 */
[----:B------:R1:W5:Y:S04]  /*3250*/  @!P2 LDG.E R9, desc[UR6][R20.64+0x1004] ;  /* 0x001004061409a981 */ /* 0x000368000c1e1900 */
[----:B------:R1:W5:Y:S04]  /*3260*/  @!P2 LDG.E R10, desc[UR6][R20.64+0x1008] ;  /* 0x00100806140aa981 */ /* 0x000368000c1e1900 */
[----:B------:R1:W5:Y:S02]  /*3270*/  @!P2 LDG.E R11, desc[UR6][R20.64+0x100c] ;  /* 0x00100c06140ba981 */ /* 0x000364000c1e1900 */
.L_x_39:
[----:B------:R-:W-:Y:S05]  /*3280*/  BSYNC.RECONVERGENT B1 ;  /* 0x0000000000017941 */ /* 0x000fea0003800200 */
.L_x_38:
[----:B------:R-:W-:Y:S01]  /*3290*/  BSSY.RECONVERGENT B1, `(.L_x_40) ;  /* 0x000000e000017945 */ /* 0x000fe20003800200 */
[----:B------:R-:W-:Y:S02]  /*32a0*/  CS2R R14, SRZ ;  /* 0x00000000000e7805 */ /* 0x000fe4000001ff00 */
[----:B------:R-:W-:Y:S01]  /*32b0*/  CS2R R12, SRZ ;  /* 0x00000000000c7805 */ /* 0x000fe2000001ff00 */
[----:B------:R-:W-:Y:S01]  /*32c0*/  IMAD.MOV.U32 R19, RZ, RZ, RZ ;  /* 0x000000ffff137224 */ /* 0x000fe200078e00ff */
[----:B------:R-:W-:Y:S06]  /*32d0*/  @P0 BRA `(.L_x_41) ;  /* 0x0000000000240947 */ /* 0x000fec0003800000 */
        /* <DEDUP_REMOVED lines=9> */
.L_x_41:
[----:B------:R-:W-:Y:S05]  /*3370*/  BSYNC.RECONVERGENT B1 ;  /* 0x0000000000017941 */ /* 0x000fea0003800200 */
.L_x_40:
[----:B------:R-:W-:Y:S01]  /*3380*/  IMAD.MOV.U32 R18, RZ, RZ, RZ ;  /* 0x000000ffff127224 */ /* 0x000fe200078e00ff */
[----:B------:R-:W-:Y:S01]  /*3390*/  CS2R R16, SRZ ;  /* 0x0000000000107805 */ /* 0x000fe2000001ff00 */
        /* <DEDUP_REMOVED lines=10> */
.L_x_34:
[----:B------:R-:W-:Y:S05]  /*3440*/  BSYNC.RECONVERGENT B0 ;  /* 0x0000000000007941 */ /* 0x000fea0003800200 */
.L_x_23:
[----:B0123--:R-:W0:Y:S01]  /*3450*/  S2R R21, SR_CgaCtaId ;  /* 0x0000000000157919 */ /* 0x00fe220000008800 */
[----:B------:R-:W-:-:S04]  /*3460*/  MOV R24, 0x400 ;  /* 0x0000040000187802 */ /* 0x000fc80000000f00 */
[----:B0-----:R-:W-:-:S05]  /*3470*/  LEA R24, R21, R24, 0x18 ;  /* 0x0000001815187211 */ /* 0x001fca00078ec0ff */
[----:B------:R-:W-:-:S05]  /*3480*/  IMAD R20, R3, 0x10, R24 ;  /* 0x0000001003147824 */ /* 0x000fca00078e0218 */
[----:B-----5:R-:W-:Y:S04]  /*3490*/  STS.128 [R20], R4 ;  /* 0x0000000414007388 */ /* 0x020fe80000000c00 */
[----:B------:R-:W-:Y:S04]  /*34a0*/  STS.128 [R20+0x1000], R8 ;  /* 0x0010000814007388 */ /* 0x000fe80000000c00 */
[----:B------:R0:W-:Y:S04]  /*34b0*/  STS.128 [R20+0x2000], R12 ;  /* 0x0020000c14007388 */ /* 0x0001e80000000c00 */
[----:B------:R1:W-:Y:S01]  /*34c0*/  STS.128 [R20+0x3000], R16 ;  /* 0x0030001014007388 */ /* 0x0003e20000000c00 */
[----:B------:R-:W-:Y:S01]  /*34d0*/  BAR.SYNC.DEFER_BLOCKING 0x0 ;  /* 0x0000000000007b1d */ /* 0x000fe20000010000 */
[----:B------:R-:W-:-:S07]  /*34e0*/  IMAD.SHL.U32 R25, R3, 0x4, RZ ;  /* 0x0000000403197824 */ /* 0x000fce00078e00ff */
[----:B------:R-:W-:Y:S01]  /*34f0*/  PREEXIT ;  /* 0x000000000000782d */ /* 0x000fe20000000000 */
[----:B------:R-:W-:Y:S01]  /*3500*/  BSSY.RECONVERGENT B0, `(.L_x_42) ;  /* 0x0000020000007945 */ /* 0x000fe20003800200 */
[----:B0-----:R-:W-:Y:S01]  /*3510*/  IMAD R13, R0, 0x10, R24 ;  /* 0x00000010000d7824 */ /* 0x001fe200078e0218 */
[----:B------:R-:W-:-:S04]  /*3520*/  VIMNMX R12, PT, PT, R25, R26, PT ;  /* 0x0000001a190c7248 */ /* 0x000fc80003fe0100 */
[C---:B------:R-:W-:Y:S01]  /*3530*/  ISETP.GE.AND P0, PT, R12.reuse, R23, PT ;  /* 0x000000170c00720c */ /* 0x040fe20003f06270 */
[C---:B------:R-:W-:Y:S01]  /*3540*/  IMAD.IADD R23, R12.reuse, 0x1, -R23 ;  /* 0x000000010c177824 */ /* 0x040fe200078e0a17 */
[----:B------:R-:W-:-:S04]  /*3550*/  VIMNMX R4, PT, PT, R12, R0, PT ;  /* 0x000000000c047248 */ /* 0x000fc80003fe0100 */
[----:B------:R-:W-:-:S04]  /*3560*/  SEL R23, R23, RZ, P0 ;  /* 0x000000ff17177207 */ /* 0x000fc80000000000 */
[----:B------:R-:W-:-:S13]  /*3570*/  ISETP.GE.AND P0, PT, R23, R4, PT ;  /* 0x000000041700720c */ /* 0x000fda0003f06270 */
[----:B-1----:R-:W-:Y:S05]  /*3580*/  @P0 BRA `(.L_x_43) ;  /* 0x00000000005c0947 */ /* 0x002fea0003800000 */
[----:B------:R-:W-:-:S07]  /*3590*/  IMAD.MOV.U32 R14, RZ, RZ, R4 ;  /* 0x000000ffff0e7224 */ /* 0x000fce00078e0004 */
.L_x_47:
        /* <DEDUP_REMOVED lines=16> */
.L_x_45:
[----:B------:R-:W-:-:S13]  /*36a0*/  ISETP.LT.AND P0, PT, R9, R5, PT ;  /* 0x000000050900720c */ /* 0x000fda0003f01270 */
.L_x_46:
[----:B------:R-:W-:Y:S05]  /*36b0*/  BSYNC.RECONVERGENT B1 ;  /* 0x0000000000017941 */ /* 0x000fea0003800200 */
.L_x_44:
[C---:B------:R-:W-:Y:S01]  /*36c0*/  @!P0 VIADD R23, R15.reuse, 0x1 ;  /* 0x000000010f178836 */ /* 0x040fe20000000000 */
[----:B------:R-:W-:-:S04]  /*36d0*/  SEL R14, R15, R14, P0 ;  /* 0x0000000e0f0e7207 */ /* 0x000fc80000000000 */
[----:B------:R-:W-:-:S13]  /*36e0*/  ISETP.GE.AND P0, PT, R23, R14, PT ;  /* 0x0000000e1700720c */ /* 0x000fda0003f06270 */
[----:B------:R-:W-:Y:S05]  /*36f0*/  @!P0 BRA `(.L_x_47) ;  /* 0xfffffffc00a88947 */ /* 0x000fea000383ffff */
.L_x_43:
[----:B------:R-:W-:Y:S05]  /*3700*/  BSYNC.RECONVERGENT B0 ;  /* 0x0000000000007941 */ /* 0x000fea0003800200 */
.L_x_42:
        /* <DEDUP_REMOVED lines=19> */
.L_x_50:
[----:B------:R-:W-:-:S13]  /*3840*/  ISETP.LT.AND P0, PT, R9, R5, PT ;  /* 0x000000050900720c */ /* 0x000fda0003f01270 */
.L_x_49:
[----:B------:R-:W-:Y:S05]  /*3850*/  BSYNC.RECONVERGENT B0 ;  /* 0x0000000000007941 */ /* 0x000fea0003800200 */
.L_x_48:
        /* <DEDUP_REMOVED lines=23> */
.L_x_52:
[----:B------:R-:W-:Y:S05]  /*39d0*/  BSYNC.RECONVERGENT B0 ;  /* 0x0000000000007941 */ /* 0x000fea0003800200 */
.L_x_51:
        /* <DEDUP_REMOVED lines=25> */
.L_x_54:
[----:B------:R-:W-:Y:S05]  /*3b70*/  BSYNC.RECONVERGENT B0 ;  /* 0x0000000000007941 */ /* 0x000fea0003800200 */
.L_x_53:
        /* <DEDUP_REMOVED lines=25> */
.L_x_56:
[----:B------:R-:W-:Y:S05]  /*3d10*/  BSYNC.RECONVERGENT B0 ;  /* 0x0000000000007941 */ /* 0x000fea0003800200 */
.L_x_55:
        /* <DEDUP_REMOVED lines=10> */
[----:B------:R-:W2:Y:S01]  /*3dc0*/  S2UR UR5, SR_CgaCtaId ;  /* 0x00000000000579c3 */ /* 0x000ea20000008800 */
[----:B------:R-:W-:Y:S01]  /*3dd0*/  LOP3.LUT R25, R25, 0xf80, RZ, 0xc0, !PT ;  /* 0x00000f8019197812 */ /* 0x000fe200078ec0ff */
[----:B------:R-:W-:Y:S01]  /*3de0*/  UMOV UR4, 0x400 ;  /* 0x0000040000047882 */ /* 0x000fe20000000000 */
[----:B------:R-:W-:Y:S01]  /*3df0*/  ISETP.NE.AND P0, PT, R3, RZ, PT ;  /* 0x000000ff0300720c */ /* 0x000fe20003f05270 */
[----:B--2---:R-:W-:Y:S02]  /*3e00*/  ULEA UR4, UR5, UR4, 0x18 ;  /* 0x0000000405047291 */ /* 0x004fe4000f8ec0ff */
[----:B-1----:R-:W-:-:S04]  /*3e10*/  IMAD R9, R0, 0x4, R25 ;  /* 0x0000000400097824 */ /* 0x002fc800078e0219 */
[----:B------:R-:W-:-:S04]  /*3e20*/  IMAD R27, R9, 0x10, R24 ;  /* 0x00000010091b7824 */ /* 0x000fc800078e0218 */
[----:B------:R-:W-:Y:S01]  /*3e30*/  IMAD R24, R0, -0x30, R27 ;  /* 0xffffffd000187824 */ /* 0x000fe200078e021b */
[----:B------:R-:W-:Y:S04]  /*3e40*/  STS.128 [R27], R12 ;  /* 0x0000000c1b007388 */ /* 0x000fe80000000c00 */
[----:B------:R-:W-:Y:S04]  /*3e50*/  STS.128 [R27+0x10], R16 ;  /* 0x000010101b007388 */ /* 0x000fe80000000c00 */
[----:B------:R-:W-:Y:S04]  /*3e60*/  STS.128 [R27+0x20], R20 ;  /* 0x000020141b007388 */ /* 0x000fe80000000c00 */
[----:B------:R1:W-:Y:S01]  /*3e70*/  STS.128 [R27+0x30], R4 ;  /* 0x000030041b007388 */ /* 0x0003e20000000c00 */
[----:B------:R-:W-:-:S03]  /*3e80*/  NOP ;  /* 0x0000000000007918 */ /* 0x000fc60000000000 */
[----:B------:R-:W-:Y:S04]  /*3e90*/  LDS.128 R32, [R24] ;  /* 0x0000000018207984 */ /* 0x000fe80000000c00 */
[----:B0-----:R-:W-:Y:S04]  /*3ea0*/  LDS.128 R28, [R24+0x200] ;  /* 0x00020000181c7984 */ /* 0x001fe80000000c00 */
[----:B------:R-:W-:Y:S01]  /*3eb0*/  LDS.128 R12, [R24+0x400] ;  /* 0x00040000180c7984 */ /* 0x000fe20000000c00 */
[----:B-1----:R-:W-:Y:S01]  /*3ec0*/  LOP3.LUT R4, R3, 0x1f, RZ, 0xc0, !PT ;  /* 0x0000001f03047812 */ /* 0x002fe200078ec0ff */
[----:B------:R-:W-:-:S02]  /*3ed0*/  IMAD.MOV.U32 R5, RZ, RZ, RZ ;  /* 0x000000ffff057224 */ /* 0x000fc400078e00ff */
[----:B------:R-:W-:Y:S02]  /*3ee0*/  LDS.128 R8, [R24+0x600] ;  /* 0x0006000018087984 */ /* 0x000fe40000000c00 */
[----:B------:R-:W-:Y:S02]  /*3ef0*/  IMAD.IADD R4, R25, 0x1, R4 ;  /* 0x0000000119047824 */ /* 0x000fe400078e0204 */
[----:B------:R-:W-:Y:S02]  /*3f00*/  @!P0 STS [UR4+0x4000], R26 ;  /* 0x0040001aff008988 */ /* 0x000fe40008000804 */
[----:B------:R-:W-:Y:S01]  /*3f10*/  IMAD.WIDE.U32 R2, R2, 0x400, R4 ;  /* 0x0000040002027825 */ /* 0x000fe200078e0004 */
[----:B------:R-:W-:Y:S03]  /*3f20*/  BAR.SYNC.DEFER_BLOCKING 0x0 ;  /* 0x0000000000007b1d */ /* 0x000fe60000010000 */
[----:B------:R-:W-:-:S03]  /*3f30*/  VIADD R0, R4, 0x20 ;  /* 0x0000002004007836 */ /* 0x000fc60000000000 */
[----:B------:R-:W0:Y:S01]  /*3f40*/  LDS R17, [UR4+0x4000] ;  /* 0x00400004ff117984 */ /* 0x000e220008000800 */
[----:B------:R-:W1:Y:S02]  /*3f50*/  LDCU.64 UR4, c[0x0][0x3b8] ;  /* 0x00007700ff0477ac */ /* 0x000e640008000a00 */
[----:B-1----:R-:W-:-:S04]  /*3f60*/  LEA R6, P2, R2, UR4, 0x4 ;  /* 0x0000000402067c11 */ /* 0x002fc8000f8420ff */
[----:B------:R-:W-:Y:S02]  /*3f70*/  LEA.HI.X R7, R2, UR5, R3, 0x4, P2 ;  /* 0x0000000502077c11 */ /* 0x000fe400090f2403 */
[-C--:B0-----:R-:W-:Y:S02]  /*3f80*/  ISETP.GE.AND P0, PT, R4, R17.reuse, PT ;  /* 0x000000110400720c */ /* 0x081fe40003f06270 */
[----:B------:R-:W-:Y:S01]  /*3f90*/  ISETP.GE.AND P1, PT, R0, R17, PT ;  /* 0x000000110000720c */ /* 0x000fe20003f26270 */
[C---:B------:R-:W-:Y:S02]  /*3fa0*/  VIADD R0, R4.reuse, 0x40 ;  /* 0x0000004004007836 */ /* 0x040fe40000000000 */
[----:B------:R-:W-:-:S03]  /*3fb0*/  VIADD R4, R4, 0x60 ;  /* 0x0000006004047836 */ /* 0x000fc60000000000 */
[----:B------:R-:W-:-:S05]  /*3fc0*/  ISETP.GE.AND P2, PT, R0, R17, PT ;  /* 0x000000110000720c */ /* 0x000fca0003f46270 */
[----:B------:R0:W-:Y:S04]  /*3fd0*/  @!P0 STG.E desc[UR6][R6.64], R32 ;  /* 0x0000002006008986 */ /* 0x0001e8000c101906 */
[----:B------:R0:W-:Y:S04]  /*3fe0*/  @!P0 STG.E desc[UR6][R6.64+0x4], R33 ;  /* 0x0000042106008986 */ /* 0x0001e8000c101906 */
[----:B------:R0:W-:Y:S04]  /*3ff0*/  @!P0 STG.E desc[UR6][R6.64+0x8], R34 ;  /* 0x0000082206008986 */ /* 0x0001e8000c101906 */
[----:B------:R0:W-:Y:S01]  /*4000*/  @!P0 STG.E desc[UR6][R6.64+0xc], R35 ;  /* 0x00000c2306008986 */ /* 0x0001e2000c101906 */
[----:B------:R-:W-:-:S03]  /*4010*/  ISETP.GE.AND P0, PT, R4, R17, PT ;  /* 0x000000110400720c */ /* 0x000fc60003f06270 */
[----:B------:R0:W-:Y:S04]  /*4020*/  @!P1 STG.E desc[UR6][R6.64+0x200], R28 ;  /* 0x0002001c06009986 */ /* 0x0001e8000c101906 */
[----:B------:R0:W-:Y:S04]  /*4030*/  @!P1 STG.E desc[UR6][R6.64+0x204], R29 ;  /* 0x0002041d06009986 */ /* 0x0001e8000c101906 */
[----:B------:R0:W-:Y:S04]  /*4040*/  @!P1 STG.E desc[UR6][R6.64+0x208], R30 ;  /* 0x0002081e06009986 */ /* 0x0001e8000c101906 */
[----:B------:R0:W-:Y:S04]  /*4050*/  @!P1 STG.E desc[UR6][R6.64+0x20c], R31 ;  /* 0x00020c1f06009986 */ /* 0x0001e8000c101906 */
[----:B------:R0:W-:Y:S04]  /*4060*/  @!P2 STG.E desc[UR6][R6.64+0x400], R12 ;  /* 0x0004000c0600a986 */ /* 0x0001e8000c101906 */
[----:B------:R0:W-:Y:S04]  /*4070*/  @!P2 STG.E desc[UR6][R6.64+0x404], R13 ;  /* 0x0004040d0600a986 */ /* 0x0001e8000c101906 */
[----:B------:R0:W-:Y:S04]  /*4080*/  @!P2 STG.E desc[UR6][R6.64+0x408], R14 ;  /* 0x0004080e0600a986 */ /* 0x0001e8000c101906 */
[----:B------:R0:W-:Y:S01]  /*4090*/  @!P2 STG.E desc[UR6][R6.64+0x40c], R15 ;  /* 0x00040c0f0600a986 */ /* 0x0001e2000c101906 */
[----:B------:R-:W-:Y:S05]  /*40a0*/  @P0 EXIT ;  /* 0x000000000000094d */ /* 0x000fea0003800000 */
[----:B------:R-:W-:Y:S04]  /*40b0*/  STG.E desc[UR6][R6.64+0x600], R8 ;  /* 0x0006000806007986 */ /* 0x000fe8000c101906 */
[----:B------:R-:W-:Y:S04]  /*40c0*/  STG.E desc[UR6][R6.64+0x604], R9 ;  /* 0x0006040906007986 */ /* 0x000fe8000c101906 */
[----:B------:R-:W-:Y:S04]  /*40d0*/  STG.E desc[UR6][R6.64+0x608], R10 ;  /* 0x0006080a06007986 */ /* 0x000fe8000c101906 */
[----:B------:R-:W-:Y:S01]  /*40e0*/  STG.E desc[UR6][R6.64+0x60c], R11 ;  /* 0x00060c0b06007986 */ /* 0x000fe2000c101906 */
[----:B------:R-:W-:Y:S05]  /*40f0*/  EXIT ;  /* 0x000000000000794d */ /* 0x000fea0003800000 */
.L_x_57:
[----:B------:R-:W1:Y:S01]  /*4100*/  S2R R0, SR_LANEID ;  /* 0x0000000000007919 */ /* 0x000e620000000000 */
[----:B------:R-:W2:Y:S01]  /*4110*/  S2UR UR5, SR_CgaCtaId ;  /* 0x00000000000579c3 */ /* 0x000ea20000008800 */
[----:B------:R-:W-:Y:S01]  /*4120*/  LOP3.LUT R25, R25, 0xf80, RZ, 0xc0, !PT ;  /* 0x00000f8019197812 */ /* 0x000fe200078ec0ff */
[----:B------:R-:W-:Y:S01]  /*4130*/  UMOV UR4, 0x400 ;  /* 0x0000040000047882 */ /* 0x000fe20000000000 */
[----:B------:R-:W-:Y:S01]  /*4140*/  ISETP.NE.AND P0, PT, R3, RZ, PT ;  /* 0x000000ff0300720c */ /* 0x000fe20003f05270 */
[----:B------:R-:W3:Y:S01]  /*4150*/  LDCU.128 UR8, c[0x0][0x390] ;  /* 0x00007200ff0877ac */ /* 0x000ee20008000c00 */
[----:B------:R-:W4:Y:S01]  /*4160*/  LDCU.64 UR12, c[0x0][0x3a0] ;  /* 0x00007400ff0c77ac */ /* 0x000f220008000a00 */
[----:B--2---:R-:W-:Y:S01]  /*4170*/  ULEA UR4, UR5, UR4, 0x18 ;  /* 0x0000000405047291 */ /* 0x004fe2000f8ec0ff */
        /* <DEDUP_REMOVED lines=14> */
[----:B------:R-:W-:Y:S02]  /*4260*/  IMAD.WIDE.U32 R2, R2, 0x400, R4 ;  /* 0x0000040002027825 */ /* 0x000fe400078e0004 */
[----:B------:R-:W-:Y:S01]  /*4270*/  @!P0 STS [UR4+0x4000], R26 ;  /* 0x0040001aff008988 */ /* 0x000fe20008000804 */
[----:B------:R-:W-:Y:S01]  /*4280*/  BAR.SYNC.DEFER_BLOCKING 0x0 ;  /* 0x0000000000007b1d */ /* 0x000fe20000010000 */
[C---:B------:R-:W-:Y:S01]  /*4290*/  IADD3 R2, P0, PT, R25.reuse, R2, RZ ;  /* 0x0000000219027210 */ /* 0x040fe20007f1e0ff */
[----:B------:R-:W-:-:S04]  /*42a0*/  IMAD.IADD R25, R25, 0x1, R4 ;  /* 0x0000000119197824 */ /* 0x000fc800078e0204 */
[----:B------:R-:W-:Y:S02]  /*42b0*/  IMAD.X R3, RZ, RZ, R3, P0 ;  /* 0x000000ffff037224 */ /* 0x000fe400000e0603 */
[C---:B------:R-:W-:Y:S02]  /*42c0*/  IMAD.SHL.U32 R16, R2.reuse, 0x4, RZ ;  /* 0x0000000402107824 */ /* 0x040fe400078e00ff */
[C---:B------:R-:W-:Y:S01]  /*42d0*/  VIADD R19, R25.reuse, 0x20 ;  /* 0x0000002019137836 */ /* 0x040fe20000000000 */
[----:B------:R-:W-:Y:S01]  /*42e0*/  SHF.L.U64.HI R17, R2, 0x2, R3 ;  /* 0x0000000202117819 */ /* 0x000fe20000010203 */
[----:B------:R-:W-:Y:S01]  /*42f0*/  VIADD R21, R25, 0x40 ;  /* 0x0000004019157836 */ /* 0x000fe20000000000 */
[C---:B---3--:R-:W-:Y:S02]  /*4300*/  IADD3 R2, P2, PT, R16.reuse, UR8, RZ ;  /* 0x0000000810027c10 */ /* 0x048fe4000ff5e0ff */
[----:B------:R-:W-:Y:S02]  /*4310*/  IADD3 R4, P3, PT, R16, UR10, RZ ;  /* 0x0000000a10047c10 */ /* 0x000fe4000ff7e0ff */
[----:B------:R-:W-:-:S02]  /*4320*/  IADD3.X R3, PT, PT, R17, UR9, RZ, P2, !PT ;  /* 0x0000000911037c10 */ /* 0x000fc400097fe4ff */
[C---:B------:R-:W-:Y:S01]  /*4330*/  IADD3.X R5, PT, PT, R17.reuse, UR11, RZ, P3, !PT ;  /* 0x0000000b11057c10 */ /* 0x040fe20009ffe4ff */
[----:B------:R-:W0:Y:S01]  /*4340*/  LDS R0, [UR4+0x4000] ;  /* 0x00400004ff007984 */ /* 0x000e220008000800 */
[----:B------:R-:W1:Y:S02]  /*4350*/  LDCU.64 UR4, c[0x0][0x388] ;  /* 0x00007100ff0477ac */ /* 0x000e640008000a00 */
[C---:B-1----:R-:W-:Y:S02]  /*4360*/  IADD3 R6, P1, PT, R16.reuse, UR4, RZ ;  /* 0x0000000410067c10 */ /* 0x042fe4000ff3e0ff */
[----:B----4-:R-:W-:Y:S02]  /*4370*/  IADD3 R16, P4, PT, R16, UR12, RZ ;  /* 0x0000000c10107c10 */ /* 0x010fe4000ff9e0ff */
[C---:B------:R-:W-:Y:S02]  /*4380*/  IADD3.X R7, PT, PT, R17.reuse, UR5, RZ, P1, !PT ;  /* 0x0000000511077c10 */ /* 0x040fe40008ffe4ff */
[----:B------:R-:W-:-:S02]  /*4390*/  IADD3.X R17, PT, PT, R17, UR13, RZ, P4, !PT ;  /* 0x0000000d11117c10 */ /* 0x000fc4000a7fe4ff */
[CC--:B0-----:R-:W-:Y:S01]  /*43a0*/  ISETP.GE.AND P0, PT, R25.reuse, R0.reuse, PT ;  /* 0x000000001900720c */ /* 0x0c1fe20003f06270 */
[----:B------:R-:W-:Y:S01]  /*43b0*/  VIADD R25, R25, 0x60 ;  /* 0x0000006019197836 */ /* 0x000fe20000000000 */
[-C--:B------:R-:W-:Y:S02]  /*43c0*/  ISETP.GE.AND P1, PT, R19, R0.reuse, PT ;  /* 0x000000001300720c */ /* 0x080fe40003f26270 */
[-C--:B------:R-:W-:Y:S02]  /*43d0*/  ISETP.GE.AND P2, PT, R21, R0.reuse, PT ;  /* 0x000000001500720c */ /* 0x080fe40003f46270 */
[----:B------:R-:W-:-:S07]  /*43e0*/  ISETP.GE.AND P3, PT, R25, R0, PT ;  /* 0x000000001900720c */ /* 0x000fce0003f66270 */
[----:B------:R0:W-:Y:S04]  /*43f0*/  @!P0 STG.E desc[UR6][R6.64], R32 ;  /* 0x0000002006008986 */ /* 0x0001e8000c101906 */
        /* <DEDUP_REMOVED lines=17> */
.L_x_58:
[----:B------:R-:W-:-:S00]  /*4510*/  BRA `(.L_x_58) ;  /* 0xfffffffc00fc7947 */ /* 0x000fc0000383ffff */
[----:B------:R-:W-:-:S00]  /*4520*/  NOP ;  /* 0x0000000000007918 */ /* 0x000fc00000000000 */
        /* <DEDUP_REMOVED lines=13> */
.L_x_4815:


//--------------------- .text._ZN3cub18CUB_300001_SM_10006detail10merge_sort30DeviceMergeSortPartitionKernelIN6thrust24THRUST_300001_SM_1000_NS12zip_iteratorIN4cuda3std3__45tupleIJNS5_6detail15normal_iteratorINS5_10device_ptrIiEEEESF_SF_SF_EEEEEm7sortXYZNSA_IJiiiiEEEEEvbT_PT2_T0_SN_PSN_T1_SN_i --------------------------
	.section	.text._ZN3cub18CUB_300001_SM_10006detail10merge_sort30DeviceMergeSortPartitionKernelIN6thrust24THRUST_300001_SM_1000_NS12zip_iteratorIN4cuda3std3__45tupleIJNS5_6detail15normal_iteratorINS5_10device_ptrIiEEEESF_SF_SF_EEEEEm7sortXYZNSA_IJiiiiEEEEEvbT_PT2_T0_SN_PSN_T1_SN_i,"ax",@progbits
	.align	128
        .global         _ZN3cub18CUB_300001_SM_10006detail10merge_sort30DeviceMergeSortPartitionKernelIN6thrust24THRUST_300001_SM_1000_NS12zip_iteratorIN4cuda3std3__45tupleIJNS5_6detail15normal_iteratorINS5_10device_ptrIiEEEESF_SF_SF_EEEEEm7sortXYZNSA_IJiiiiEEEEEvbT_PT2_T0_SN_PSN_T1_SN_i
        .type           _ZN3cub18CUB_300001_SM_10006detail10merge_sort30DeviceMergeSortPartitionKernelIN6thrust24THRUST_300001_SM_1000_NS12zip_iteratorIN4cuda3std3__45tupleIJNS5_6detail15normal_iteratorINS5_10device_ptrIiEEEESF_SF_SF_EEEEEm7sortXYZNSA_IJiiiiEEEEEvbT_PT2_T0_SN_PSN_T1_SN_i,@function
        .size           _ZN3cub18CUB_300001_SM_10006detail10merge_sort30DeviceMergeSortPartitionKernelIN6thrust24THRUST_300001_SM_1000_NS12zip_iteratorIN4cuda3std3__45tupleIJNS5_6detail15normal_iteratorINS5_10device_ptrIiEEEESF_SF_SF_EEEEEm7sortXYZNSA_IJiiiiEEEEEvbT_PT2_T0_SN_PSN_T1_SN_i,(.L_x_4816 - _ZN3cub18CUB_300001_SM_10006detail10merge_sort30DeviceMergeSortPartitionKernelIN6thrust24THRUST_300001_SM_1000_NS12zip_iteratorIN4cuda3std3__45tupleIJNS5_6detail15normal_iteratorINS5_10device_ptrIiEEEESF_SF_SF_EEEEEm7sortXYZNSA_IJiiiiEEEEEvbT_PT2_T0_SN_PSN_T1_SN_i)
        .other          _ZN3cub18CUB_300001_SM_10006detail10merge_sort30DeviceMergeSortPartitionKernelIN6thrust24THRUST_300001_SM_1000_NS12zip_iteratorIN4cuda3std3__45tupleIJNS5_6detail15normal_iteratorINS5_10device_ptrIiEEEESF_SF_SF_EEEEEm7sortXYZNSA_IJiiiiEEEEEvbT_PT2_T0_SN_PSN_T1_SN_i,@"STO_CUDA_ENTRY STV_DEFAULT"
_ZN3cub18CUB_300001_SM_10006detail10merge_sort30DeviceMergeSortPartitionKernelIN6thrust24THRUST_300001_SM_1000_NS12zip_iteratorIN4cuda3std3__45tupleIJNS5_6detail15normal_iteratorINS5_10device_ptrIiEEEESF_SF_SF_EEEEEm7sortXYZNSA_IJiiiiEEEEEvbT_PT2_T0_SN_PSN_T1_SN_i:
.text._ZN3cub18CUB_300001_SM_10006detail10merge_sort30DeviceMergeSortPartitionKernelIN6thrust24THRUST_300001_SM_1000_NS12zip_iteratorIN4cuda3std3__45tupleIJNS5_6detail15normal_iteratorINS5_10device_ptrIiEEEESF_SF_SF_EEEEEm7sortXYZNSA_IJiiiiEEEEEvbT_PT2_T0_SN_PSN_T1_SN_i:
[----:B------:R-:W-:Y:S01]  /*0000*/  LDC R1, c[0x0][0x37c] ;  /* 0x0000df00ff017b82 */ /* 0x000fe20000000800 */
[----:B------:R-:W0:Y:S01]  /*0010*/  S2R R0, SR_CTAID.X ;  /* 0x0000000000007919 */ /* 0x000e220000002500 */
[----:B------:R-:W0:Y:S01]  /*0020*/  LDCU UR4, c[0x0][0x360] ;  /* 0x00006c00ff0477ac */ /* 0x000e220008000800 */
[----:B------:R-:W0:Y:S01]  /*0030*/  S2R R3, SR_TID.X ;  /* 0x0000000000037919 */ /* 0x000e220000002100 */
[----:B------:R-:W1:Y:S01]  /*0040*/  LDCU.64 UR10, c[0x0][0x3b8] ;  /* 0x00007700ff0a77ac */ /* 0x000e620008000a00 */
[----:B0-----:R-:W-:-:S05]  /*0050*/  IMAD R0, R0, UR4, R3 ;  /* 0x0000000400007c24 */ /* 0x001fca000f8e0203 */
[----:B-1----:R-:W-:-:S04]  /*0060*/  ISETP.GE.U32.AND P0, PT, R0, UR10, PT ;  /* 0x0000000a00007c0c */ /* 0x002fc8000bf06070 */
[----:B------:R-:W-:-:S13]  /*0070*/  ISETP.GE.U32.AND.EX P0, PT, RZ, UR11, PT, P0 ;  /* 0x0000000bff007c0c */ /* 0x000fda000bf06100 */
[----:B------:R-:W-:Y:S05]  /*0080*/  @P0 EXIT ;  /* 0x000000000000094d */ /* 0x000fea0003800000 */
[----:B------:R-:W0:Y:S01]  /*0090*/  LDCU.64 UR6, c[0x0][0x3d0] ;  /* 0x00007a00ff0677ac */ /* 0x000e220008000a00 */
[----:B------:R-:W1:Y:S01]  /*00a0*/  LDC R4, c[0x0][0x3d8] ;  /* 0x0000f600ff047b82 */ /* 0x000e620000000800 */
[----:B------:R-:W-:Y:S01]  /*00b0*/  ACQBULK ;  /* 0x000000000000782e */ /* 0x000fe20000000000 */
[----:B------:R-:W2:Y:S01]  /*00c0*/  LDCU.64 UR8, c[0x0][0x358] ;  /* 0x00006b00ff0877ac */ /* 0x000ea20008000a00 */
[----:B0-----:R-:W-:Y:S02]  /*00d0*/  UIADD3 UR4, UPT, UPT, -UR6, URZ, URZ ;  /* 0x000000ff06047290 */ /* 0x001fe4000fffe1ff */
[----:B------:R-:W-:-:S04]  /*00e0*/  USHF.R.U32.HI UR5, URZ, 0x1, UR7 ;  /* 0x00000001ff057899 */ /* 0x000fc80008011607 */
[----:B------:R-:W-:Y:S01]  /*00f0*/  LOP3.LUT R3, R0, UR4, RZ, 0xc0, !PT ;  /* 0x0000000400037c12 */ /* 0x000fe2000f8ec0ff */
[----:B------:R-:W-:Y:S01]  /*0100*/  USHF.R.U64 UR4, UR6, 0x1, UR7 ;  /* 0x0000000106047899 */ /* 0x000fe20008001207 */
[----:B-1----:R-:W-:Y:S01]  /*0110*/  SHF.R.S32.HI R5, RZ, 0x1f, R4 ;  /* 0x0000001fff057819 */ /* 0x002fe20000011404 */
[----:B------:R-:W-:Y:S02]  /*0120*/  IMAD R2, R4, UR5, RZ ;  /* 0x0000000504027c24 */ /* 0x000fe4000f8e02ff */
[----:B------:R-:W-:-:S04]  /*0130*/  IMAD.WIDE.U32 R10, R3, R4, RZ ;  /* 0x00000004030a7225 */ /* 0x000fc800078e00ff */
[----:B------:R-:W-:-:S04]  /*0140*/  IMAD.WIDE.U32 R8, R4, UR4, RZ ;  /* 0x0000000404087c25 */ /* 0x000fc8000f8e00ff */
[C---:B------:R-:W-:Y:S01]  /*0150*/  IMAD R7, R5.reuse, UR4, R2 ;  /* 0x0000000405077c24 */ /* 0x040fe2000f8e0202 */
[----:B------:R-:W-:Y:S01]  /*0160*/  IADD3 R2, P2, PT, R0, 0x1, RZ ;  /* 0x0000000100027810 */ /* 0x000fe20007f5e0ff */
[----:B------:R-:W-:Y:S01]  /*0170*/  IMAD R11, R5, R3, R11 ;  /* 0x00000003050b7224 */ /* 0x000fe200078e020b */
[----:B------:R-:W-:Y:S01]  /*0180*/  LOP3.LUT R3, RZ, R10, RZ, 0x33, !PT ;  /* 0x0000000aff037212 */ /* 0x000fe200078e33ff */
[----:B------:R-:W-:Y:S01]  /*0190*/  IMAD.IADD R9, R9, 0x1, R7 ;  /* 0x0000000109097824 */ /* 0x000fe200078e0207 */
[----:B------:R-:W0:Y:S01]  /*01a0*/  LDCU.64 UR4, c[0x0][0x3b0] ;  /* 0x00007600ff0477ac */ /* 0x000e220008000a00 */
[----:B------:R-:W-:Y:S01]  /*01b0*/  ISETP.NE.U32.AND P0, PT, R2, UR10, PT ;  /* 0x0000000a02007c0c */ /* 0x000fe2000bf05070 */
[----:B------:R-:W-:Y:S01]  /*01c0*/  IMAD.X R2, RZ, RZ, RZ, P2 ;  /* 0x000000ffff027224 */ /* 0x000fe200010e06ff */
[----:B------:R-:W-:Y:S02]  /*01d0*/  ISETP.LT.U32.AND P1, PT, R8, R3, PT ;  /* 0x000000030800720c */ /* 0x000fe40003f21070 */
[----:B------:R-:W-:-:S02]  /*01e0*/  LOP3.LUT R6, RZ, R11, RZ, 0x33, !PT ;  /* 0x0000000bff067212 */ /* 0x000fc400078e33ff */
[----:B------:R-:W-:Y:S02]  /*01f0*/  ISETP.NE.AND.EX P0, PT, R2, UR11, PT, P0 ;  /* 0x0000000b02007c0c */ /* 0x000fe4000bf05300 */
[----:B------:R-:W-:-:S04]  /*0200*/  ISETP.LT.U32.AND.EX P1, PT, R9, R6, PT, P1 ;  /* 0x000000060900720c */ /* 0x000fc80003f21110 */
[----:B------:R-:W-:Y:S02]  /*0210*/  SEL R3, R8, R3, P1 ;  /* 0x0000000308037207 */ /* 0x000fe40000800000 */
[----:B------:R-:W-:Y:S02]  /*0220*/  SEL R6, R9, R6, P1 ;  /* 0x0000000609067207 */ /* 0x000fe40000800000 */
[----:B------:R-:W-:-:S05]  /*0230*/  IADD3 R2, P1, PT, R3, R10, RZ ;  /* 0x0000000a03027210 */ /* 0x000fca0007f3e0ff */
[----:B------:R-:W-:Y:S01]  /*0240*/  IMAD.X R3, R6, 0x1, R11, P1 ;  /* 0x0000000106037824 */ /* 0x000fe200008e060b */
[----:B0-----:R-:W-:Y:S01]  /*0250*/  ISETP.LT.U32.AND P1, PT, R2, UR4, PT ;  /* 0x0000000402007c0c */ /* 0x001fe2000bf21070 */
[----:B------:R-:W0:Y:S03]  /*0260*/  @!P0 LDC.64 R6, c[0x0][0x3c0] ;  /* 0x0000f000ff068b82 */ /* 0x000e260000000a00 */
[----:B------:R-:W-:-:S04]  /*0270*/  ISETP.LT.U32.AND.EX P1, PT, R3, UR5, PT, P1 ;  /* 0x0000000503007c0c */ /* 0x000fc8000bf21110 */
[----:B------:R-:W-:Y:S02]  /*0280*/  SEL R2, R2, UR4, P1 ;  /* 0x0000000402027c07 */ /* 0x000fe40008800000 */
[----:B------:R-:W-:Y:S02]  /*0290*/  SEL R3, R3, UR5, P1 ;  /* 0x0000000503037c07 */ /* 0x000fe40008800000 */
[----:B------:R-:W-:Y:S02]  /*02a0*/  LOP3.LUT R15, RZ, R2, RZ, 0x33, !PT ;  /* 0x00000002ff0f7212 */ /* 0x000fe400078e33ff */
[----:B------:R-:W-:Y:S02]  /*02b0*/  LOP3.LUT R17, RZ, R3, RZ, 0x33, !PT ;  /* 0x00000003ff117212 */ /* 0x000fe400078e33ff */
[----:B------:R-:W-:-:S04]  /*02c0*/  ISETP.LT.U32.AND P1, PT, R8, R15, PT ;  /* 0x0000000f0800720c */ /* 0x000fc80003f21070 */
[----:B------:R-:W-:-:S04]  /*02d0*/  ISETP.LT.U32.AND.EX P1, PT, R9, R17, PT, P1 ;  /* 0x000000110900720c */ /* 0x000fc80003f21110 */
[----:B------:R-:W-:Y:S02]  /*02e0*/  SEL R15, R8, R15, P1 ;  /* 0x0000000f080f7207 */ /* 0x000fe40000800000 */
[----:B------:R-:W-:Y:S02]  /*02f0*/  SEL R17, R9, R17, P1 ;  /* 0x0000001109117207 */ /* 0x000fe40000800000 */
[----:B------:R-:W-:Y:S02]  /*0300*/  IADD3 R15, P3, PT, R15, R2, RZ ;  /* 0x000000020f0f7210 */ /* 0x000fe40007f7e0ff */
[----:B0-----:R-:W-:Y:S02]  /*0310*/  @!P0 LEA R6, P2, R0, R6, 0x3 ;  /* 0x0000000600068211 */ /* 0x001fe400078418ff */
[----:B------:R-:W-:Y:S01]  /*0320*/  ISETP.LT.U32.AND P1, PT, R10, UR4, PT ;  /* 0x000000040a007c0c */ /* 0x000fe2000bf21070 */
[----:B------:R-:W-:Y:S01]  /*0330*/  IMAD.X R17, R17, 0x1, R3, P3 ;  /* 0x0000000111117824 */ /* 0x000fe200018e0603 */
[----:B------:R-:W-:-:S02]  /*0340*/  @!P0 LEA.HI.X R7, R0, R7, RZ, 0x3, P2 ;  /* 0x0000000700078211 */ /* 0x000fc400010f1cff */
[----:B------:R-:W-:Y:S02]  /*0350*/  ISETP.LT.U32.AND P2, PT, R15, UR4, PT ;  /* 0x000000040f007c0c */ /* 0x000fe4000bf41070 */
[----:B------:R-:W-:Y:S01]  /*0360*/  ISETP.LT.U32.AND.EX P1, PT, R11, UR5, PT, P1 ;  /* 0x000000050b007c0c */ /* 0x000fe2000bf21110 */
[----:B--2---:R0:W-:Y:S01]  /*0370*/  @!P0 STG.E.64 desc[UR8][R6.64], R2 ;  /* 0x0000000206008986 */ /* 0x0041e2000c101b08 */
[----:B------:R-:W-:Y:S02]  /*0380*/  ISETP.LT.U32.AND.EX P2, PT, R17, UR5, PT, P2 ;  /* 0x0000000511007c0c */ /* 0x000fe4000bf41120 */
[----:B------:R-:W-:Y:S02]  /*0390*/  SEL R10, R10, UR4, P1 ;  /* 0x000000040a0a7c07 */ /* 0x000fe40008800000 */
[----:B------:R-:W-:Y:S02]  /*03a0*/  SEL R11, R11, UR5, P1 ;  /* 0x000000050b0b7c07 */ /* 0x000fe40008800000 */
[----:B------:R-:W-:-:S02]  /*03b0*/  SEL R15, R15, UR4, P2 ;  /* 0x000000040f0f7c07 */ /* 0x000fc40009000000 */
[----:B------:R-:W-:Y:S01]  /*03c0*/  SEL R17, R17, UR5, P2 ;  /* 0x0000000511117c07 */ /* 0x000fe20009000000 */
[----:B------:R-:W-:Y:S06]  /*03d0*/  @!P0 EXIT ;  /* 0x000000000000894d */ /* 0x000fec0003800000 */
[----:B------:R-:W1:Y:S01]  /*03e0*/  LDCU.U8 UR5, c[0x0][0x380] ;  /* 0x00007000ff0577ac */ /* 0x000e620008000000 */
[----:B------:R-:W-:Y:S01]  /*03f0*/  IADD3 R13, P0, PT, R15, -R10, RZ ;  /* 0x8000000a0f0d7210 */ /* 0x000fe20007f1e0ff */
[----:B------:R-:W-:Y:S01]  /*0400*/  BSSY.RECONVERGENT B0, `(.L_x_59) ;  /* 0x0000097000007945 */ /* 0x000fe20003800200 */
[----:B------:R-:W-:-:S06]  /*0410*/  UIADD3 UR4, UPT, UPT, UR6, -0x1, URZ ;  /* 0xffffffff06047890 */ /* 0x000fcc000fffe0ff */
[----:B------:R-:W-:-:S05]  /*0420*/  LOP3.LUT R9, R0, UR4, RZ, 0xc0, !PT ;  /* 0x0000000400097c12 */ /* 0x000fca000f8ec0ff */
[----:B0-----:R-:W-:Y:S01]  /*0430*/  IMAD.WIDE.U32 R6, R9, R4, RZ ;  /* 0x0000000409067225 */ /* 0x001fe200078e00ff */
[----:B-1----:R-:W-:-:S03]  /*0440*/  UPRMT UR4, UR5, 0x8880, URZ ;  /* 0x0000888005047896 */ /* 0x002fc600080000ff */
[----:B------:R-:W-:Y:S01]  /*0450*/  IMAD.X R4, R17, 0x1, ~R11, P0 ;  /* 0x0000000111047824 */ /* 0x000fe200000e0e0b */
[----:B------:R-:W-:Y:S01]  /*0460*/  ISETP.LT.U32.AND P0, PT, R6, R13, PT ;  /* 0x0000000d0600720c */ /* 0x000fe20003f01070 */
[----:B------:R-:W-:Y:S01]  /*0470*/  IMAD R5, R5, R9, R7 ;  /* 0x0000000905057224 */ /* 0x000fe200078e0207 */
[----:B------:R-:W-:-:S04]  /*0480*/  UISETP.NE.AND UP0, UPT, UR4, URZ, UPT ;  /* 0x000000ff0400728c */ /* 0x000fc8000bf05270 */
[----:B------:R-:W-:-:S04]  /*0490*/  ISETP.LT.U32.AND.EX P0, PT, R5, R4, PT, P0 ;  /* 0x000000040500720c */ /* 0x000fc80003f01100 */
[----:B------:R-:W-:Y:S02]  /*04a0*/  SEL R7, R6, R13, P0 ;  /* 0x0000000d06077207 */ /* 0x000fe40000000000 */
[----:B------:R-:W-:Y:S01]  /*04b0*/  SEL R9, R5, R4, P0 ;  /* 0x0000000405097207 */ /* 0x000fe20000000000 */
[----:B------:R-:W-:Y:S06]  /*04c0*/  BRA.U !UP0, `(.L_x_60) ;  /* 0x0000000508307547 */ /* 0x000fec000b800000 */
[----:B------:R-:W-:Y:S01]  /*04d0*/  IADD3 R4, P0, PT, R15, -R2, RZ ;  /* 0x800000020f047210 */ /* 0x000fe20007f1e0ff */
[----:B------:R-:W0:Y:S01]  /*04e0*/  LDCU.64 UR10, c[0x0][0x3a0] ;  /* 0x00007400ff0a77ac */ /* 0x000e220008000a00 */
[----:B------:R-:W-:Y:S01]  /*04f0*/  IADD3 R20, P2, PT, R2, -R10, RZ ;  /* 0x8000000a02147210 */ /* 0x000fe20007f5e0ff */
[----:B------:R-:W-:Y:S02]  /*0500*/  BSSY.RECONVERGENT B1, `(.L_x_61) ;  /* 0x0000047000017945 */ /* 0x000fe40003800200 */
[----:B------:R-:W-:Y:S01]  /*0510*/  IMAD.X R6, R17, 0x1, ~R3, P0 ;  /* 0x0000000111067824 */ /* 0x000fe200000e0e03 */
[----:B------:R-:W-:Y:S01]  /*0520*/  ISETP.GT.U32.AND P0, PT, R7, R4, PT ;  /* 0x000000040700720c */ /* 0x000fe20003f04070 */
[----:B------:R-:W-:Y:S01]  /*0530*/  IMAD.X R8, R3, 0x1, ~R11, P2 ;  /* 0x0000000103087824 */ /* 0x000fe200010e0e0b */
[----:B------:R-:W-:Y:S01]  /*0540*/  ISETP.LT.U32.AND P1, PT, R20, R7, PT ;  /* 0x000000071400720c */ /* 0x000fe20003f21070 */
[----:B------:R-:W1:Y:S01]  /*0550*/  LDCU.128 UR4, c[0x0][0x390] ;  /* 0x00007200ff0477ac */ /* 0x000e620008000c00 */
[----:B------:R-:W-:-:S02]  /*0560*/  ISETP.GT.U32.AND.EX P0, PT, R9, R6, PT, P0 ;  /* 0x000000060900720c */ /* 0x000fc40003f04100 */
[----:B------:R-:W-:Y:S02]  /*0570*/  ISETP.LT.U32.AND.EX P1, PT, R8, R9, PT, P1 ;  /* 0x000000090800720c */ /* 0x000fe40003f21110 */
[----:B------:R-:W-:Y:S02]  /*0580*/  SEL R13, R7, R4, P0 ;  /* 0x00000004070d7207 */ /* 0x000fe40000000000 */
[----:B------:R-:W-:Y:S02]  /*0590*/  SEL R12, R9, R6, P0 ;  /* 0x00000006090c7207 */ /* 0x000fe40000000000 */
[----:B------:R-:W-:Y:S02]  /*05a0*/  IADD3 R13, P0, PT, R13, -R4, RZ ;  /* 0x800000040d0d7210 */ /* 0x000fe40007f1e0ff */
[----:B------:R-:W-:Y:S02]  /*05b0*/  SEL R20, R20, R7, P1 ;  /* 0x0000000714147207 */ /* 0x000fe40000800000 */
[----:B------:R-:W-:Y:S01]  /*05c0*/  SEL R19, R8, R9, P1 ;  /* 0x0000000908137207 */ /* 0x000fe20000800000 */
[----:B------:R-:W-:Y:S01]  /*05d0*/  IMAD.X R12, R12, 0x1, ~R6, P0 ;  /* 0x000000010c0c7824 */ /* 0x000fe200000e0e06 */
[----:B------:R-:W-:-:S04]  /*05e0*/  ISETP.GE.U32.AND P0, PT, R13, R20, PT ;  /* 0x000000140d00720c */ /* 0x000fc80003f06070 */
[----:B------:R-:W-:-:S13]  /*05f0*/  ISETP.GE.U32.AND.EX P0, PT, R12, R19, PT, P0 ;  /* 0x000000130c00720c */ /* 0x000fda0003f06100 */
[----:B01----:R-:W-:Y:S05]  /*0600*/  @P0 BRA `(.L_x_62) ;  /* 0x0000000000d80947 */ /* 0x003fea0003800000 */
[----:B------:R-:W-:-:S05]  /*0610*/  IADD3 R18, P0, PT, R7, R2, RZ ;  /* 0x0000000207127210 */ /* 0x000fca0007f1e0ff */
[----:B------:R-:W-:-:S08]  /*0620*/  IMAD.X R21, R9, 0x1, R3, P0 ;  /* 0x0000000109157824 */ /* 0x000fd000000e0603 */
.L_x_66:
[----:B------:R-:W-:-:S05]  /*0630*/  IADD3 R2, P0, PT, -R13, R20, RZ ;  /* 0x000000140d027210 */ /* 0x000fca0007f1e1ff */
[----:B------:R-:W-:-:S05]  /*0640*/  IMAD.X R3, R19, 0x1, ~R12, P0 ;  /* 0x0000000113037824 */ /* 0x000fca00000e0e0c */
[--C-:B------:R-:W-:Y:S02]  /*0650*/  SHF.R.U64 R2, R2, 0x1, R3.reuse ;  /* 0x0000000102027819 */ /* 0x100fe40000001203 */
[----:B------:R-:W-:Y:S02]  /*0660*/  SHF.R.U32.HI R3, RZ, 0x1, R3 ;  /* 0x00000001ff037819 */ /* 0x000fe40000011603 */
[----:B------:R-:W-:-:S04]  /*0670*/  IADD3 R23, P0, PT, R13, R2, RZ ;  /* 0x000000020d177210 */ /* 0x000fc80007f1e0ff */
[----:B------:R-:W-:Y:S01]  /*0680*/  LOP3.LUT R9, RZ, R23, RZ, 0x33, !PT ;  /* 0x00000017ff097212 */ /* 0x000fe200078e33ff */
[----:B------:R-:W-:Y:S01]  /*0690*/  IMAD.X R22, R12, 0x1, R3, P0 ;  /* 0x000000010c167824 */ /* 0x000fe200000e0603 */
[----:B------:R-:W-:Y:S02]  /*06a0*/  IADD3 R5, P0, PT, R23, R10, RZ ;  /* 0x0000000a17057210 */ /* 0x000fe40007f1e0ff */
[----:B------:R-:W-:Y:S02]  /*06b0*/  IADD3 R9, P1, PT, R9, R18, RZ ;  /* 0x0000001209097210 */ /* 0x000fe40007f3e0ff */
[----:B------:R-:W-:Y:S01]  /*06c0*/  LOP3.LUT R2, RZ, R22, RZ, 0x33, !PT ;  /* 0x00000016ff027212 */ /* 0x000fe200078e33ff */
[----:B------:R-:W-:Y:S02]  /*06d0*/  IMAD.X R6, R22, 0x1, R11, P0 ;  /* 0x0000000116067824 */ /* 0x000fe400000e060b */
[----:B------:R-:W-:Y:S02]  /*06e0*/  IMAD.SHL.U32 R8, R9, 0x4, RZ ;  /* 0x0000000409087824 */ /* 0x000fe400078e00ff */
[----:B------:R-:W-:-:S02]  /*06f0*/  IMAD.X R2, R2, 0x1, R21, P1 ;  /* 0x0000000102027824 */ /* 0x000fc400008e0615 */
[----:B------:R-:W-:Y:S01]  /*0700*/  IMAD.SHL.U32 R4, R5, 0x4, RZ ;  /* 0x0000000405047824 */ /* 0x000fe200078e00ff */
[----:B------:R-:W-:Y:S02]  /*0710*/  IADD3 R16, P1, PT, R8, UR4, RZ ;  /* 0x0000000408107c10 */ /* 0x000fe4000ff3e0ff */
[----:B------:R-:W-:Y:S02]  /*0720*/  SHF.L.U64.HI R9, R9, 0x2, R2 ;  /* 0x0000000209097819 */ /* 0x000fe40000010202 */
[----:B------:R-:W-:Y:S02]  /*0730*/  SHF.L.U64.HI R5, R5, 0x2, R6 ;  /* 0x0000000205057819 */ /* 0x000fe40000010206 */
[----:B------:R-:W-:Y:S02]  /*0740*/  IADD3 R14, P0, PT, R4, UR4, RZ ;  /* 0x00000004040e7c10 */ /* 0x000fe4000ff1e0ff */
[----:B------:R-:W-:Y:S02]  /*0750*/  IADD3.X R17, PT, PT, R9, UR5, RZ, P1, !PT ;  /* 0x0000000509117c10 */ /* 0x000fe40008ffe4ff */
[----:B------:R-:W-:-:S04]  /*0760*/  IADD3.X R15, PT, PT, R5, UR5, RZ, P0, !PT ;  /* 0x00000005050f7c10 */ /* 0x000fc800087fe4ff */
[----:B------:R-:W2:Y:S04]  /*0770*/  LDG.E R17, desc[UR8][R16.64] ;  /* 0x0000000810117981 */ /* 0x000ea8000c1e1900 */
[----:B------:R-:W2:Y:S01]  /*0780*/  LDG.E R14, desc[UR8][R14.64] ;  /* 0x000000080e0e7981 */ /* 0x000ea2000c1e1900 */
[----:B------:R-:W-:-:S04]  /*0790*/  IADD3 R2, P3, PT, R4, UR6, RZ ;  /* 0x0000000604027c10 */ /* 0x000fc8000ff7e0ff */
[----:B------:R-:W-:Y:S02]  /*07a0*/  IADD3.X R3, PT, PT, R5, UR7, RZ, P3, !PT ;  /* 0x0000000705037c10 */ /* 0x000fe40009ffe4ff */
[----:B------:R-:W-:Y:S01]  /*07b0*/  IADD3 R6, P1, PT, R8, UR6, RZ ;  /* 0x0000000608067c10 */ /* 0x000fe2000ff3e0ff */
[----:B------:R-:W-:Y:S01]  /*07c0*/  BSSY.RECONVERGENT B2, `(.L_x_63) ;  /* 0x0000011000027945 */ /* 0x000fe20003800200 */
[----:B------:R-:W-:Y:S02]  /*07d0*/  IADD3 R4, P0, PT, R4, UR10, RZ ;  /* 0x0000000a04047c10 */ /* 0x000fe4000ff1e0ff */
[----:B------:R-:W-:Y:S02]  /*07e0*/  IADD3 R8, P2, PT, R8, UR10, RZ ;  /* 0x0000000a08087c10 */ /* 0x000fe4000ff5e0ff */
[----:B------:R-:W-:Y:S02]  /*07f0*/  IADD3.X R7, PT, PT, R9, UR7, RZ, P1, !PT ;  /* 0x0000000709077c10 */ /* 0x000fe40008ffe4ff */
[----:B------:R-:W-:-:S02]  /*0800*/  IADD3.X R5, PT, PT, R5, UR11, RZ, P0, !PT ;  /* 0x0000000b05057c10 */ /* 0x000fc400087fe4ff */
[----:B------:R-:W-:Y:S02]  /*0810*/  IADD3.X R9, PT, PT, R9, UR11, RZ, P2, !PT ;  /* 0x0000000b09097c10 */ /* 0x000fe400097fe4ff */
[----:B--2---:R-:W-:-:S13]  /*0820*/  ISETP.NE.AND P3, PT, R17, R14, PT ;  /* 0x0000000e1100720c */ /* 0x004fda0003f65270 */
[----:B------:R-:W-:Y:S05]  /*0830*/  @P3 BRA `(.L_x_64) ;  /* 0x0000000000203947 */ /* 0x000fea0003800000 */
[----:B------:R-:W2:Y:S04]  /*0840*/  LDG.E R2, desc[UR8][R2.64] ;  /* 0x0000000802027981 */ /* 0x000ea8000c1e1900 */
[----:B------:R-:W2:Y:S04]  /*0850*/  LDG.E R7, desc[UR8][R6.64] ;  /* 0x0000000806077981 */ /* 0x000ea8000c1e1900 */
[----:B------:R-:W3:Y:S04]  /*0860*/  LDG.E R4, desc[UR8][R4.64] ;  /* 0x0000000804047981 */ /* 0x000ee8000c1e1900 */
[----:B------:R-:W3:Y:S01]  /*0870*/  LDG.E R9, desc[UR8][R8.64] ;  /* 0x0000000808097981 */ /* 0x000ee2000c1e1900 */
[----:B--2---:R-:W-:-:S13]  /*0880*/  ISETP.NE.AND P1, PT, R7, R2, PT ;  /* 0x000000020700720c */ /* 0x004fda0003f25270 */
[----:B---3--:R-:W-:Y:S02]  /*0890*/  @!P1 ISETP.LT.AND P0, PT, R9, R4, PT ;  /* 0x000000040900920c */ /* 0x008fe40003f01270 */
[----:B------:R-:W-:Y:S01]  /*08a0*/  @P1 ISETP.LT.AND P0, PT, R7, R2, PT ;  /* 0x000000020700120c */ /* 0x000fe20003f01270 */
[----:B------:R-:W-:-:S12]  /*08b0*/  BRA `(.L_x_65) ;  /* 0x0000000000047947 */ /* 0x000fd80003800000 */
.L_x_64:
[----:B------:R-:W-:-:S13]  /*08c0*/  ISETP.LT.AND P0, PT, R17, R14, PT ;  /* 0x0000000e1100720c */ /* 0x000fda0003f01270 */
.L_x_65:
[----:B------:R-:W-:Y:S05]  /*08d0*/  BSYNC.RECONVERGENT B2 ;  /* 0x0000000000027941 */ /* 0x000fea0003800200 */
.L_x_63:
[C---:B------:R-:W-:Y:S02]  /*08e0*/  IADD3 R2, P1, PT, R23.reuse, 0x1, RZ ;  /* 0x0000000117027810 */ /* 0x040fe40007f3e0ff */
[----:B------:R-:W-:Y:S02]  /*08f0*/  SEL R20, R23, R20, P0 ;  /* 0x0000001417147207 */ /* 0x000fe40000000000 */
[----:B------:R-:W-:Y:S01]  /*0900*/  SEL R13, R13, R2, P0 ;  /* 0x000000020d0d7207 */ /* 0x000fe20000000000 */
[----:B------:R-:W-:Y:S01]  /*0910*/  IMAD.X R3, RZ, RZ, R22, P1 ;  /* 0x000000ffff037224 */ /* 0x000fe200008e0616 */
[----:B------:R-:W-:-:S04]  /*0920*/  SEL R19, R22, R19, P0 ;  /* 0x0000001316137207 */ /* 0x000fc80000000000 */
[----:B------:R-:W-:Y:S02]  /*0930*/  SEL R12, R12, R3, P0 ;  /* 0x000000030c0c7207 */ /* 0x000fe40000000000 */
[----:B------:R-:W-:-:S04]  /*0940*/  ISETP.GE.U32.AND P0, PT, R13, R20, PT ;  /* 0x000000140d00720c */ /* 0x000fc80003f06070 */
[----:B------:R-:W-:-:S13]  /*0950*/  ISETP.GE.U32.AND.EX P0, PT, R12, R19, PT, P0 ;  /* 0x000000130c00720c */ /* 0x000fda0003f06100 */
[----:B------:R-:W-:Y:S05]  /*0960*/  @!P0 BRA `(.L_x_66) ;  /* 0xfffffffc00308947 */ /* 0x000fea000383ffff */
.L_x_62:
[----:B------:R-:W-:Y:S05]  /*0970*/  BSYNC.RECONVERGENT B1 ;  /* 0x0000000000017941 */ /* 0x000fea0003800200 */
.L_x_61:
[----:B------:R-:W-:Y:S05]  /*0980*/  BRA `(.L_x_67) ;  /* 0x0000000000f87947 */ /* 0x000fea0003800000 */
.L_x_60:
[----:B------:R-:W-:Y:S01]  /*0990*/  IADD3 R8, P0, PT, R15, -R2, RZ ;  /* 0x800000020f087210 */ /* 0x000fe20007f1e0ff */
[----:B------:R-:W0:Y:S01]  /*09a0*/  LDCU.64 UR4, c[0x0][0x3a8] ;  /* 0x00007500ff0477ac */ /* 0x000e220008000a00 */
[----:B------:R-:W-:-:S03]  /*09b0*/  IADD3 R4, P2, PT, R2, -R10, RZ ;  /* 0x8000000a02047210 */ /* 0x000fc60007f5e0ff */
[----:B------:R-:W-:Y:S01]  /*09c0*/  IMAD.X R12, R17, 0x1, ~R3, P0 ;  /* 0x00000001110c7824 */ /* 0x000fe200000e0e03 */
[----:B------:R-:W-:Y:S01]  /*09d0*/  ISETP.GT.U32.AND P0, PT, R7, R8, PT ;  /* 0x000000080700720c */ /* 0x000fe20003f04070 */
[----:B------:R-:W-:Y:S01]  /*09e0*/  IMAD.X R6, R3, 0x1, ~R11, P2 ;  /* 0x0000000103067824 */ /* 0x000fe200010e0e0b */
[----:B------:R-:W-:Y:S02]  /*09f0*/  ISETP.LT.U32.AND P1, PT, R4, R7, PT ;  /* 0x000000070400720c */ /* 0x000fe40003f21070 */
[----:B------:R-:W-:Y:S02]  /*0a00*/  ISETP.GT.U32.AND.EX P0, PT, R9, R12, PT, P0 ;  /* 0x0000000c0900720c */ /* 0x000fe40003f04100 */
[----:B------:R-:W-:Y:S02]  /*0a10*/  ISETP.LT.U32.AND.EX P1, PT, R6, R9, PT, P1 ;  /* 0x000000090600720c */ /* 0x000fe40003f21110 */
[----:B------:R-:W-:Y:S02]  /*0a20*/  SEL R13, R7, R8, P0 ;  /* 0x00000008070d7207 */ /* 0x000fe40000000000 */
[----:B------:R-:W-:-:S02]  /*0a30*/  SEL R5, R9, R12, P0 ;  /* 0x0000000c09057207 */ /* 0x000fc40000000000 */
[----:B------:R-:W-:Y:S02]  /*0a40*/  IADD3 R13, P0, PT, R13, -R8, RZ ;  /* 0x800000080d0d7210 */ /* 0x000fe40007f1e0ff */
[----:B------:R-:W-:-:S03]  /*0a50*/  SEL R4, R4, R7, P1 ;  /* 0x0000000704047207 */ /* 0x000fc60000800000 */
[----:B------:R-:W-:Y:S01]  /*0a60*/  IMAD.X R12, R5, 0x1, ~R12, P0 ;  /* 0x00000001050c7824 */ /* 0x000fe200000e0e0c */
[----:B------:R-:W-:Y:S02]  /*0a70*/  SEL R5, R6, R9, P1 ;  /* 0x0000000906057207 */ /* 0x000fe40000800000 */
[----:B------:R-:W-:-:S04]  /*0a80*/  ISETP.GE.U32.AND P0, PT, R13, R4, PT ;  /* 0x000000040d00720c */ /* 0x000fc80003f06070 */
[----:B------:R-:W-:-:S13]  /*0a90*/  ISETP.GE.U32.AND.EX P0, PT, R12, R5, PT, P0 ;  /* 0x000000050c00720c */ /* 0x000fda0003f06100 */
[----:B0-----:R-:W-:Y:S05]  /*0aa0*/  @P0 BRA `(.L_x_67) ;  /* 0x0000000000b00947 */ /* 0x001fea0003800000 */
[----:B------:R-:W-:Y:S01]  /*0ab0*/  IADD3 R8, P0, PT, R7, R2, RZ ;  /* 0x0000000207087210 */ /* 0x000fe20007f1e0ff */
[----:B------:R-:W-:Y:S02]  /*0ac0*/  IMAD.MOV.U32 R6, RZ, RZ, R4 ;  /* 0x000000ffff067224 */ /* 0x000fe400078e0004 */
[----:B------:R-:W-:Y:S02]  /*0ad0*/  IMAD.MOV.U32 R7, RZ, RZ, R5 ;  /* 0x000000ffff077224 */ /* 0x000fe400078e0005 */
[----:B------:R-:W-:-:S08]  /*0ae0*/  IMAD.X R9, R9, 0x1, R3, P0 ;  /* 0x0000000109097824 */ /* 0x000fd000000e0603 */
.L_x_71:
        /* <DEDUP_REMOVED lines=10> */
[----:B------:R-:W-:Y:S01]  /*0b90*/  IMAD.X R16, R18, 0x1, R11, P0 ;  /* 0x0000000112107824 */ /* 0x000fe200000e060b */
[----:B------:R-:W-:-:S03]  /*0ba0*/  LEA R2, P0, R3, UR4, 0x4 ;  /* 0x0000000403027c11 */ /* 0x000fc6000f8020ff */
[----:B------:R-:W-:Y:S01]  /*0bb0*/  IMAD.X R14, R14, 0x1, R9, P1 ;  /* 0x000000010e0e7824 */ /* 0x000fe200008e0609 */
[----:B------:R-:W-:Y:S02]  /*0bc0*/  LEA R4, P1, R5, UR4, 0x4 ;  /* 0x0000000405047c11 */ /* 0x000fe4000f8220ff */
[----:B------:R-:W-:Y:S02]  /*0bd0*/  LEA.HI.X R3, R3, UR5, R16, 0x4, P0 ;  /* 0x0000000503037c11 */ /* 0x000fe400080f2410 */
[----:B------:R-:W-:-:S03]  /*0be0*/  LEA.HI.X R5, R5, UR5, R14, 0x4, P1 ;  /* 0x0000000505057c11 */ /* 0x000fc600088f240e */
[----:B------:R-:W2:Y:S04]  /*0bf0*/  LDG.E R14, desc[UR8][R2.64+0x4] ;  /* 0x00000408020e7981 */ /* 0x000ea8000c1e1900 */
[----:B------:R-:W2:Y:S01]  /*0c00*/  LDG.E R17, desc[UR8][R4.64+0x4] ;  /* 0x0000040804117981 */ /* 0x000ea2000c1e1900 */
[----:B------:R-:W-:Y:S01]  /*0c10*/  BSSY.RECONVERGENT B1, `(.L_x_68) ;  /* 0x000000c000017945 */ /* 0x000fe20003800200 */
        /* <DEDUP_REMOVED lines=10> */
.L_x_69:
[----:B------:R-:W-:-:S13]  /*0cc0*/  ISETP.LT.AND P0, PT, R17, R14, PT ;  /* 0x0000000e1100720c */ /* 0x000fda0003f01270 */
.L_x_70:
[----:B------:R-:W-:Y:S05]  /*0cd0*/  BSYNC.RECONVERGENT B1 ;  /* 0x0000000000017941 */ /* 0x000fea0003800200 */
.L_x_68:
        /* <DEDUP_REMOVED lines=9> */
.L_x_67:
[----:B------:R-:W-:Y:S05]  /*0d70*/  BSYNC.RECONVERGENT B0 ;  /* 0x0000000000007941 */ /* 0x000fea0003800200 */
.L_x_59:
[----:B------:R-:W0:Y:S01]  /*0d80*/  LDCU.64 UR12, c[0x0][0x3c0] ;  /* 0x00007800ff0c77ac */ /* 0x000e220008000a00 */
[----:B------:R-:W-:-:S05]  /*0d90*/  IADD3 R10, P0, PT, R10, R13, RZ ;  /* 0x0000000d0a0a7210 */ /* 0x000fca0007f1e0ff */
[----:B------:R-:W-:Y:S01]  /*0da0*/  IMAD.X R11, R11, 0x1, R12, P0 ;  /* 0x000000010b0b7824 */ /* 0x000fe200000e060c */
[----:B0-----:R-:W-:-:S04]  /*0db0*/  LEA R2, P1, R0, UR12, 0x3 ;  /* 0x0000000c00027c11 */ /* 0x001fc8000f8218ff */
[----:B------:R-:W-:-:S05]  /*0dc0*/  LEA.HI.X R3, R0, UR13, RZ, 0x3, P1 ;  /* 0x0000000d00037c11 */ /* 0x000fca00088f1cff */
[----:B------:R-:W-:Y:S01]  /*0dd0*/  STG.E.64 desc[UR8][R2.64], R10 ;  /* 0x0000000a02007986 */ /* 0x000fe2000c101b08 */
[----:B------:R-:W-:Y:S05]  /*0de0*/  EXIT ;  /* 0x000000000000794d */ /* 0x000fea0003800000 */
.L_x_72:
        /* <DEDUP_REMOVED lines=9> */
.L_x_4816:


//--------------------- .text._ZN3cub18CUB_300001_SM_10006detail10merge_sort30DeviceMergeSortBlockSortKernelINS2_10policy_hubIN6thrust24THRUST_300001_SM_1000_NS12zip_iteratorIN4cuda3std3__45tupleIJNS6_6detail15normal_iteratorINS6_10device_ptrIiEEEESG_SG_SG_EEEEEE9Policy600ESI_PNS0_8NullTypeESI_SM_m7sortXYZNSB_IJiiiiEEESL_EEvbT0_T1_T2_T3_T4_PT6_PT7_T5_NS1_7vsmem_tE --------------------------
	.section	.text._ZN3cub18CUB_300001_SM_10006detail10merge_sort30DeviceMergeSortBlockSortKernelINS2_10policy_hubIN6thrust24THRUST_300001_SM_1000_NS12zip_iteratorIN4cuda3std3__45tupleIJNS6_6detail15normal_iteratorINS6_10device_ptrIiEEEESG_SG_SG_EEEEEE9Policy600ESI_PNS0_8NullTypeESI_SM_m7sortXYZNSB_IJiiiiEEESL_EEvbT0_T1_T2_T3_T4_PT6_PT7_T5_NS1_7vsmem_tE,"ax",@progbits
	.align	128
        .global         _ZN3cub18CUB_300001_SM_10006detail10merge_sort30DeviceMergeSortBlockSortKernelINS2_10policy_hubIN6thrust24THRUST_300001_SM_1000_NS12zip_iteratorIN4cuda3std3__45tupleIJNS6_6detail15normal_iteratorINS6_10device_ptrIiEEEESG_SG_SG_EEEEEE9Policy600ESI_PNS0_8NullTypeESI_SM_m7sortXYZNSB_IJiiiiEEESL_EEvbT0_T1_T2_T3_T4_PT6_PT7_T5_NS1_7vsmem_tE
        .type           _ZN3cub18CUB_300001_SM_10006detail10merge_sort30DeviceMergeSortBlockSortKernelINS2_10policy_hubIN6thrust24THRUST_300001_SM_1000_NS12zip_iteratorIN4cuda3std3__45tupleIJNS6_6detail15normal_iteratorINS6_10device_ptrIiEEEESG_SG_SG_EEEEEE9Policy600ESI_PNS0_8NullTypeESI_SM_m7sortXYZNSB_IJiiiiEEESL_EEvbT0_T1_T2_T3_T4_PT6_PT7_T5_NS1_7vsmem_tE,@function
        .size           _ZN3cub18CUB_300001_SM_10006detail10merge_sort30DeviceMergeSortBlockSortKernelINS2_10policy_hubIN6thrust24THRUST_300001_SM_1000_NS12zip_iteratorIN4cuda3std3__45tupleIJNS6_6detail15normal_iteratorINS6_10device_ptrIiEEEESG_SG_SG_EEEEEE9Policy600ESI_PNS0_8NullTypeESI_SM_m7sortXYZNSB_IJiiiiEEESL_EEvbT0_T1_T2_T3_T4_PT6_PT7_T5_NS1_7vsmem_tE,(.L_x_4817 - _ZN3cub18CUB_300001_SM_10006detail10merge_sort30DeviceMergeSortBlockSortKernelINS2_10policy_hubIN6thrust24THRUST_300001_SM_1000_NS12zip_iteratorIN4cuda3std3__45tupleIJNS6_6detail15normal_iteratorINS6_10device_ptrIiEEEESG_SG_SG_EEEEEE9Policy600ESI_PNS0_8NullTypeESI_SM_m7sortXYZNSB_IJiiiiEEESL_EEvbT0_T1_T2_T3_T4_PT6_PT7_T5_NS1_7vsmem_tE)
        .other          _ZN3cub18CUB_300001_SM_10006detail10merge_sort30DeviceMergeSortBlockSortKernelINS2_10policy_hubIN6thrust24THRUST_300001_SM_1000_NS12zip_iteratorIN4cuda3std3__45tupleIJNS6_6detail15normal_iteratorINS6_10device_ptrIiEEEESG_SG_SG_EEEEEE9Policy600ESI_PNS0_8NullTypeESI_SM_m7sortXYZNSB_IJiiiiEEESL_EEvbT0_T1_T2_T3_T4_PT6_PT7_T5_NS1_7vsmem_tE,@"STO_CUDA_ENTRY STV_DEFAULT"
_ZN3cub18CUB_300001_SM_10006detail10merge_sort30DeviceMergeSortBlockSortKernelINS2_10policy_hubIN6thrust24THRUST_300001_SM_1000_NS12zip_iteratorIN4cuda3std3__45tupleIJNS6_6detail15normal_iteratorINS6_10device_ptrIiEEEESG_SG_SG_EEEEEE9Policy600ESI_PNS0_8NullTypeESI_SM_m7sortXYZNSB_IJiiiiEEESL_EEvbT0_T1_T2_T3_T4_PT6_PT7_T5_NS1_7vsmem_tE:
.text._ZN3cub18CUB_300001_SM_10006detail10merge_sort30DeviceMergeSortBlockSortKernelINS2_10policy_hubIN6thrust24THRUST_300001_SM_1000_NS12zip_iteratorIN4cuda3std3__45tupleIJNS6_6detail15normal_iteratorINS6_10device_ptrIiEEEESG_SG_SG_EEEEEE9Policy600ESI_PNS0_8NullTypeESI_SM_m7sortXYZNSB_IJiiiiEEESL_EEvbT0_T1_T2_T3_T4_PT6_PT7_T5_NS1_7vsmem_tE:
[----:B------:R-:W-:Y:S01]  /*0000*/  LDC R1, c[0x0][0x37c] ;  /* 0x0000df00ff017b82 */ /* 0x000fe20000000800 */
[----:B------:R-:W0:Y:S01]  /*0010*/  S2R R24, SR_CTAID.X ;  /* 0x0000000000187919 */ /* 0x000e220000002500 */
[----:B------:R-:W1:Y:S01]  /*0020*/  LDCU UR4, c[0x0][0x370] ;  /* 0x00006e00ff0477ac */ /* 0x000e620008000800 */
[----:B------:R-:W2:Y:S01]  /*0030*/  LDCU.64 UR8, c[0x0][0x358] ;  /* 0x00006b00ff0877ac */ /* 0x000ea20008000a00 */
[----:B-1----:R-:W-:-:S04]  /*0040*/  UIADD3 UR4, UP0, UPT, UR4, -0x1, URZ ;  /* 0xffffffff04047890 */ /* 0x002fc8000ff1e0ff */
[----:B------:R-:W-:-:S06]  /*0050*/  UIADD3.X UR5, UPT, UPT, URZ, -0x1, URZ, UP0, !UPT ;  /* 0xffffffffff057890 */ /* 0x000fcc00087fe4ff */
[----:B------:R-:W-:Y:S01]  /*0060*/  IMAD.U32 R0, RZ, RZ, UR5 ;  /* 0x00000005ff007e24 */ /* 0x000fe2000f8e00ff */
[C---:B0-----:R-:W-:Y:S01]  /*0070*/  ISETP.LT.U32.AND P0, PT, R24.reuse, UR4, PT ;  /* 0x0000000418007c0c */ /* 0x041fe2000bf01070 */
[----:B------:R-:W-:-:S03]  /*0080*/  IMAD.WIDE.U32 R4, R24, 0x400, RZ ;  /* 0x0000040018047825 */ /* 0x000fc600078e00ff */
[----:B------:R-:W-:-:S13]  /*0090*/  ISETP.GT.U32.AND.EX P0, PT, R0, RZ, PT, P0 ;  /* 0x000000ff0000720c */ /* 0x000fda0003f04100 */
[----:B--2---:R-:W-:Y:S05]  /*00a0*/  @!P0 BRA `(.L_x_73) ;  /* 0x00000020005c8947 */ /* 0x004fea0003800000 */
[----:B------:R-:W0:Y:S01]  /*00b0*/  S2R R2, SR_TID.X ;  /* 0x0000000000027919 */ /* 0x000e220000002100 */
[----:B------:R-:W1:Y:S01]  /*00c0*/  LDCU.64 UR4, c[0x0][0x388] ;  /* 0x00007100ff0477ac */ /* 0x000e620008000a00 */
[----:B------:R-:W-:Y:S01]  /*00d0*/  ACQBULK ;  /* 0x000000000000782e */ /* 0x000fe20000000000 */
[----:B------:R-:W2:Y:S01]  /*00e0*/  LDCU.128 UR12, c[0x0][0x390] ;  /* 0x00007200ff0c77ac */ /* 0x000ea20008000c00 */
[----:B------:R-:W3:Y:S01]  /*00f0*/  LDCU.64 UR6, c[0x0][0x3a0] ;  /* 0x00007400ff0677ac */ /* 0x000ee20008000a00 */
[----:B0-----:R-:W-:-:S05]  /*0100*/  IMAD.SHL.U32 R0, R2, 0x4, RZ ;  /* 0x0000000402007824 */ /* 0x001fca00078e00ff */
[----:B------:R-:W-:-:S04]  /*0110*/  LOP3.LUT R13, R0, 0xf80, RZ, 0xc0, !PT ;  /* 0x00000f80000d7812 */ /* 0x000fc800078ec0ff */
[----:B------:R-:W-:-:S04]  /*0120*/  LOP3.LUT R3, R13, 0x1f, R2, 0xf8, !PT ;  /* 0x0000001f0d037812 */ /* 0x000fc800078ef802 */
[----:B------:R-:W-:-:S05]  /*0130*/  IADD3 R3, P0, PT, R4, R3, RZ ;  /* 0x0000000304037210 */ /* 0x000fca0007f1e0ff */
[----:B------:R-:W-:Y:S02]  /*0140*/  IMAD.SHL.U32 R10, R3, 0x4, RZ ;  /* 0x00000004030a7824 */ /* 0x000fe400078e00ff */
[----:B------:R-:W-:-:S03]  /*0150*/  IMAD.X R0, RZ, RZ, R5, P0 ;  /* 0x000000ffff007224 */ /* 0x000fc600000e0605 */
[C---:B-1----:R-:W-:Y:S02]  /*0160*/  IADD3 R4, P0, PT, R10.reuse, UR4, RZ ;  /* 0x000000040a047c10 */ /* 0x042fe4000ff1e0ff */
[----:B------:R-:W-:Y:S02]  /*0170*/  SHF.L.U64.HI R11, R3, 0x2, R0 ;  /* 0x00000002030b7819 */ /* 0x000fe40000010200 */
[C---:B--2---:R-:W-:Y:S02]  /*0180*/  IADD3 R6, P1, PT, R10.reuse, UR12, RZ ;  /* 0x0000000c0a067c10 */ /* 0x044fe4000ff3e0ff */
[C---:B------:R-:W-:Y:S02]  /*0190*/  IADD3 R8, P2, PT, R10.reuse, UR14, RZ ;  /* 0x0000000e0a087c10 */ /* 0x040fe4000ff5e0ff */
[----:B---3--:R-:W-:Y:S02]  /*01a0*/  IADD3 R10, P3, PT, R10, UR6, RZ ;  /* 0x000000060a0a7c10 */ /* 0x008fe4000ff7e0ff */
[----:B------:R-:W-:-:S02]  /*01b0*/  IADD3.X R5, PT, PT, R11, UR5, RZ, P0, !PT ;  /* 0x000000050b057c10 */ /* 0x000fc400087fe4ff */
[C---:B------:R-:W-:Y:S02]  /*01c0*/  IADD3.X R7, PT, PT, R11.reuse, UR13, RZ, P1, !PT ;  /* 0x0000000d0b077c10 */ /* 0x040fe40008ffe4ff */
[C---:B------:R-:W-:Y:S01]  /*01d0*/  IADD3.X R9, PT, PT, R11.reuse, UR15, RZ, P2, !PT ;  /* 0x0000000f0b097c10 */ /* 0x040fe200097fe4ff */
[----:B------:R-:W2:Y:S01]  /*01e0*/  LDG.E R20, desc[UR8][R4.64] ;  /* 0x0000000804147981 */ /* 0x000ea2000c1e1900 */
[----:B------:R-:W-:-:S03]  /*01f0*/  IADD3.X R11, PT, PT, R11, UR7, RZ, P3, !PT ;  /* 0x000000070b0b7c10 */ /* 0x000fc60009ffe4ff */
[----:B------:R-:W3:Y:S04]  /*0200*/  LDG.E R28, desc[UR8][R4.64+0x80] ;  /* 0x00008008041c7981 */ /* 0x000ee8000c1e1900 */
[----:B------:R-:W4:Y:S04]  /*0210*/  LDG.E R32, desc[UR8][R4.64+0x100] ;  /* 0x0001000804207981 */ /* 0x000f28000c1e1900 */
[----:B------:R-:W5:Y:S04]  /*0220*/  LDG.E R36, desc[UR8][R4.64+0x180] ;  /* 0x0001800804247981 */ /* 0x000f68000c1e1900 */
[----:B------:R-:W2:Y:S04]  /*0230*/  LDG.E R21, desc[UR8][R6.64] ;  /* 0x0000000806157981 */ /* 0x000ea8000c1e1900 */
        /* <DEDUP_REMOVED lines=10> */
[----:B------:R-:W5:Y:S01]  /*02e0*/  LDG.E R39, desc[UR8][R10.64+0x180] ;  /* 0x000180080a277981 */ /* 0x000f62000c1e1900 */
[----:B------:R-:W0:Y:S01]  /*02f0*/  S2R R26, SR_LANEID ;  /* 0x00000000001a7919 */ /* 0x000e220000000000 */
[----:B------:R-:W1:Y:S01]  /*0300*/  S2UR UR5, SR_CgaCtaId ;  /* 0x00000000000579c3 */ /* 0x000e620000008800 */
[----:B------:R-:W-:-:S02]  /*0310*/  UMOV UR4, 0x400 ;  /* 0x0000040000047882 */ /* 0x000fc40000000000 */
[----:B-1----:R-:W-:Y:S01]  /*0320*/  ULEA UR4, UR5, UR4, 0x18 ;  /* 0x0000000405047291 */ /* 0x002fe2000f8ec0ff */
[----:B0-----:R-:W-:-:S05]  /*0330*/  IMAD.IADD R25, R13, 0x1, R26 ;  /* 0x000000010d197824 */ /* 0x001fca00078e021a */
[----:B------:R-:W-:-:S05]  /*0340*/  LEA R25, R25, UR4, 0x4 ;  /* 0x0000000419197c11 */ /* 0x000fca000f8e20ff */
[----:B------:R-:W-:Y:S01]  /*0350*/  IMAD R26, R26, 0x30, R25 ;  /* 0x000000301a1a7824 */ /* 0x000fe200078e0219 */
[----:B--2---:R-:W-:Y:S04]  /*0360*/  STS.128 [R25], R20 ;  /* 0x0000001419007388 */ /* 0x004fe80000000c00 */
[----:B---3--:R-:W-:Y:S04]  /*0370*/  STS.128 [R25+0x200], R28 ;  /* 0x0002001c19007388 */ /* 0x008fe80000000c00 */
[----:B----4-:R-:W-:Y:S04]  /*0380*/  STS.128 [R25+0x400], R32 ;  /* 0x0004002019007388 */ /* 0x010fe80000000c00 */
[----:B-----5:R-:W-:Y:S01]  /*0390*/  STS.128 [R25+0x600], R36 ;  /* 0x0006002419007388 */ /* 0x020fe20000000c00 */
[----:B------:R-:W-:-:S03]  /*03a0*/  NOP ;  /* 0x0000000000007918 */ /* 0x000fc60000000000 */
[----:B------:R-:W-:Y:S04]  /*03b0*/  LDS.128 R4, [R26] ;  /* 0x000000001a047984 */ /* 0x000fe80000000c00 */
[----:B------:R-:W0:Y:S04]  /*03c0*/  LDS.128 R8, [R26+0x10] ;  /* 0x000010001a087984 */ /* 0x000e280000000c00 */
[----:B------:R1:W2:Y:S04]  /*03d0*/  LDS.128 R12, [R26+0x20] ;  /* 0x000020001a0c7984 */ /* 0x0002a80000000c00 */
[----:B------:R1:W3:Y:S01]  /*03e0*/  LDS.128 R16, [R26+0x30] ;  /* 0x000030001a107984 */ /* 0x0002e20000000c00 */
[----:B------:R-:W-:Y:S01]  /*03f0*/  BAR.SYNC.DEFER_BLOCKING 0x0 ;  /* 0x0000000000007b1d */ /* 0x000fe20000010000 */
[----:B0-----:R-:W-:-:S07]  /*0400*/  ISETP.NE.AND P0, PT, R9, R5, PT ;  /* 0x000000050900720c */ /* 0x001fce0003f05270 */
[----:B------:R-:W-:Y:S01]  /*0410*/  PREEXIT ;  /* 0x000000000000782d */ /* 0x000fe20000000000 */
[----:B------:R-:W-:Y:S05]  /*0420*/  BSSY.RECONVERGENT B0, `(.L_x_74) ;  /* 0x0000023000007945 */ /* 0x000fea0003800200 */
[----:B-123--:R-:W-:Y:S05]  /*0430*/  @P0 BRA `(.L_x_75) ;  /* 0x0000000000480947 */ /* 0x00efea0003800000 */
[----:B------:R-:W-:-:S13]  /*0440*/  ISETP.NE.AND P0, PT, R10, R6, PT ;  /* 0x000000060a00720c */ /* 0x000fda0003f05270 */
[----:B------:R-:W-:Y:S05]  /*0450*/  @P0 BRA `(.L_x_76) ;  /* 0x0000000000200947 */ /* 0x000fea0003800000 */
[----:B------:R-:W-:Y:S02]  /*0460*/  ISETP.GE.AND P0, PT, R11, R7, PT ;  /* 0x000000070b00720c */ /* 0x000fe40003f06270 */
[----:B------:R-:W-:-:S11]  /*0470*/  MOV R22, R8 ;  /* 0x0000000800167202 */ /* 0x000fd60000000f00 */
[----:B------:R-:W-:Y:S05]  /*0480*/  @!P0 BRA `(.L_x_77) ;  /* 0x0000000000508947 */ /* 0x000fea0003800000 */
[----:B------:R-:W-:Y:S02]  /*0490*/  IMAD.MOV.U32 R30, RZ, RZ, R11 ;  /* 0x000000ffff1e7224 */ /* 0x000fe400078e000b */
[----:B------:R-:W-:Y:S02]  /*04a0*/  IMAD.MOV.U32 R8, RZ, RZ, R22 ;  /* 0x000000ffff087224 */ /* 0x000fe400078e0016 */
[----:B------:R-:W-:Y:S02]  /*04b0*/  IMAD.MOV.U32 R21, RZ, RZ, R6 ;  /* 0x000000ffff157224 */ /* 0x000fe400078e0006 */
[----:B------:R-:W-:Y:S01]  /*04c0*/  IMAD.MOV.U32 R20, RZ, RZ, R5 ;  /* 0x000000ffff147224 */ /* 0x000fe200078e0005 */
[----:B------:R-:W-:Y:S06]  /*04d0*/  BRA `(.L_x_78) ;  /* 0x00000000005c7947 */ /* 0x000fec0003800000 */
.L_x_76:
[----:B------:R-:W-:Y:S01]  /*04e0*/  ISETP.GE.AND P0, PT, R10, R6, PT ;  /* 0x000000060a00720c */ /* 0x000fe20003f06270 */
[----:B------:R-:W-:Y:S01]  /*04f0*/  IMAD.MOV.U32 R22, RZ, RZ, R8 ;  /* 0x000000ffff167224 */ /* 0x000fe200078e0008 */
[----:B------:R-:W-:Y:S01]  /*0500*/  MOV R21, R10 ;  /* 0x0000000a00157202 */ /* 0x000fe20000000f00 */
[----:B------:R-:W-:Y:S02]  /*0510*/  IMAD.MOV.U32 R20, RZ, RZ, R5 ;  /* 0x000000ffff147224 */ /* 0x000fe400078e0005 */
[----:B------:R-:W-:Y:S02]  /*0520*/  IMAD.MOV.U32 R30, RZ, RZ, R11 ;  /* 0x000000ffff1e7224 */ /* 0x000fe400078e000b */
[----:B------:R-:W-:-:S06]  /*0530*/  IMAD.MOV.U32 R8, RZ, RZ, R22 ;  /* 0x000000ffff087224 */ /* 0x000fcc00078e0016 */
[----:B------:R-:W-:Y:S05]  /*0540*/  @P0 BRA `(.L_x_78) ;  /* 0x0000000000400947 */ /* 0x000fea0003800000 */
[----:B------:R-:W-:Y:S05]  /*0550*/  BRA `(.L_x_77) ;  /* 0x00000000001c7947 */ /* 0x000fea0003800000 */
.L_x_75:
[----:B------:R-:W-:Y:S01]  /*0560*/  ISETP.GE.AND P0, PT, R9, R5, PT ;  /* 0x000000050900720c */ /* 0x000fe20003f06270 */
[----:B------:R-:W-:Y:S01]  /*0570*/  IMAD.MOV.U32 R22, RZ, RZ, R8 ;  /* 0x000000ffff167224 */ /* 0x000fe200078e0008 */
[----:B------:R-:W-:Y:S01]  /*0580*/  MOV R20, R9 ;  /* 0x0000000900147202 */ /* 0x000fe20000000f00 */
[----:B------:R-:W-:Y:S02]  /*0590*/  IMAD.MOV.U32 R21, RZ, RZ, R10 ;  /* 0x000000ffff157224 */ /* 0x000fe400078e000a */
[----:B------:R-:W-:Y:S02]  /*05a0*/  IMAD.MOV.U32 R30, RZ, RZ, R11 ;  /* 0x000000ffff1e7224 */ /* 0x000fe400078e000b */
[----:B------:R-:W-:-:S06]  /*05b0*/  IMAD.MOV.U32 R8, RZ, RZ, R22 ;  /* 0x000000ffff087224 */ /* 0x000fcc00078e0016 */
[----:B------:R-:W-:Y:S05]  /*05c0*/  @P0 BRA `(.L_x_78) ;  /* 0x0000000000200947 */ /* 0x000fea0003800000 */
.L_x_77:
[----:B------:R-:W-:Y:S01]  /*05d0*/  IMAD.MOV.U32 R30, RZ, RZ, R7 ;  /* 0x000000ffff1e7224 */ /* 0x000fe200078e0007 */
[----:B------:R-:W-:Y:S01]  /*05e0*/  MOV R8, R4 ;  /* 0x0000000400087202 */ /* 0x000fe20000000f00 */
[----:B------:R-:W-:Y:S02]  /*05f0*/  IMAD.MOV.U32 R21, RZ, RZ, R6 ;  /* 0x000000ffff157224 */ /* 0x000fe400078e0006 */
[----:B------:R-:W-:Y:S02]  /*0600*/  IMAD.MOV.U32 R20, RZ, RZ, R5 ;  /* 0x000000ffff147224 */ /* 0x000fe400078e0005 */
[----:B------:R-:W-:Y:S02]  /*0610*/  IMAD.MOV.U32 R6, RZ, RZ, R10 ;  /* 0x000000ffff067224 */ /* 0x000fe400078e000a */
[----:B------:R-:W-:Y:S02]  /*0620*/  IMAD.MOV.U32 R5, RZ, RZ, R9 ;  /* 0x000000ffff057224 */ /* 0x000fe400078e0009 */
[----:B------:R-:W-:-:S02]  /*0630*/  IMAD.MOV.U32 R7, RZ, RZ, R11 ;  /* 0x000000ffff077224 */ /* 0x000fc400078e000b */
[----:B------:R-:W-:-:S07]  /*0640*/  IMAD.MOV.U32 R4, RZ, RZ, R22 ;  /* 0x000000ffff047224 */ /* 0x000fce00078e0016 */
.L_x_78:
[----:B------:R-:W-:Y:S05]  /*0650*/  BSYNC.RECONVERGENT B0 ;  /* 0x0000000000007941 */ /* 0x000fea0003800200 */
.L_x_74:
[----:B------:R-:W-:Y:S01]  /*0660*/  ISETP.NE.AND P0, PT, R17, R13, PT ;  /* 0x0000000d1100720c */ /* 0x000fe20003f05270 */
[----:B------:R-:W-:-:S12]  /*0670*/  BSSY.RECONVERGENT B0, `(.L_x_79) ;  /* 0x0000026000007945 */ /* 0x000fd80003800200 */
[----:B------:R-:W-:Y:S05]  /*0680*/  @!P0 BRA `(.L_x_80) ;  /* 0x0000000000248947 */ /* 0x000fea0003800000 */
[----:B------:R-:W-:Y:S01]  /*0690*/  ISETP.GE.AND P0, PT, R17, R13, PT ;  /* 0x0000000d1100720c */ /* 0x000fe20003f06270 */
[----:B------:R-:W-:Y:S01]  /*06a0*/  IMAD.MOV.U32 R9, RZ, RZ, R19 ;  /* 0x000000ffff097224 */ /* 0x000fe200078e0013 */
[----:B------:R-:W-:-:S11]  /*06b0*/  MOV R10, R16 ;  /* 0x00000010000a7202 */ /* 0x000fd60000000f00 */
[----:B------:R-:W-:Y:S05]  /*06c0*/  @!P0 BRA `(.L_x_81) ;  /* 0x0000000000608947 */ /* 0x000fea0003800000 */
[----:B------:R-:W-:Y:S02]  /*06d0*/  IMAD.MOV.U32 R28, RZ, RZ, R18 ;  /* 0x000000ffff1c7224 */ /* 0x000fe400078e0012 */
[----:B------:R-:W-:Y:S02]  /*06e0*/  IMAD.MOV.U32 R26, RZ, RZ, R17 ;  /* 0x000000ffff1a7224 */ /* 0x000fe400078e0011 */
[----:B------:R-:W-:Y:S02]  /*06f0*/  IMAD.MOV.U32 R19, RZ, RZ, R9 ;  /* 0x000000ffff137224 */ /* 0x000fe400078e0009 */
[----:B------:R-:W-:Y:S01]  /*0700*/  IMAD.MOV.U32 R16, RZ, RZ, R10 ;  /* 0x000000ffff107224 */ /* 0x000fe200078e000a */
[----:B------:R-:W-:Y:S06]  /*0710*/  BRA `(.L_x_82) ;  /* 0x00000000006c7947 */ /* 0x000fec0003800000 */
.L_x_80:
[----:B------:R-:W-:-:S13]  /*0720*/  ISETP.NE.AND P0, PT, R18, R14, PT ;  /* 0x0000000e1200720c */ /* 0x000fda0003f05270 */
        /* <DEDUP_REMOVED lines=10> */
.L_x_83:
[----:B------:R-:W-:Y:S01]  /*07d0*/  ISETP.GE.AND P0, PT, R19, R15, PT ;  /* 0x0000000f1300720c */ /* 0x000fe20003f06270 */
[----:B------:R-:W-:Y:S01]  /*07e0*/  IMAD.MOV.U32 R9, RZ, RZ, R19 ;  /* 0x000000ffff097224 */ /* 0x000fe200078e0013 */
[----:B------:R-:W-:Y:S01]  /*07f0*/  MOV R10, R16 ;  /* 0x00000010000a7202 */ /* 0x000fe20000000f00 */
[----:B------:R-:W-:Y:S02]  /*0800*/  IMAD.MOV.U32 R28, RZ, RZ, R14 ;  /* 0x000000ffff1c7224 */ /* 0x000fe400078e000e */
[----:B------:R-:W-:Y:S02]  /*0810*/  IMAD.MOV.U32 R26, RZ, RZ, R13 ;  /* 0x000000ffff1a7224 */ /* 0x000fe400078e000d */
[----:B------:R-:W-:Y:S02]  /*0820*/  IMAD.MOV.U32 R19, RZ, RZ, R9 ;  /* 0x000000ffff137224 */ /* 0x000fe400078e0009 */
[----:B------:R-:W-:-:S04]  /*0830*/  IMAD.MOV.U32 R16, RZ, RZ, R10 ;  /* 0x000000ffff107224 */ /* 0x000fc800078e000a */
[----:B------:R-:W-:Y:S05]  /*0840*/  @P0 BRA `(.L_x_82) ;  /* 0x0000000000200947 */ /* 0x000fea0003800000 */
.L_x_81:
[----:B------:R-:W-:Y:S01]  /*0850*/  IMAD.MOV.U32 R19, RZ, RZ, R15 ;  /* 0x000000ffff137224 */ /* 0x000fe200078e000f */
[----:B------:R-:W-:Y:S01]  /*0860*/  MOV R28, R14 ;  /* 0x0000000e001c7202 */ /* 0x000fe20000000f00 */
[----:B------:R-:W-:Y:S02]  /*0870*/  IMAD.MOV.U32 R26, RZ, RZ, R13 ;  /* 0x000000ffff1a7224 */ /* 0x000fe400078e000d */
[----:B------:R-:W-:Y:S01]  /*0880*/  IMAD.MOV.U32 R16, RZ, RZ, R12 ;  /* 0x000000ffff107224 */ /* 0x000fe200078e000c */
[----:B------:R-:W-:Y:S01]  /*0890*/  MOV R12, R10 ;  /* 0x0000000a000c7202 */ /* 0x000fe20000000f00 */
[----:B------:R-:W-:Y:S02]  /*08a0*/  IMAD.MOV.U32 R14, RZ, RZ, R18 ;  /* 0x000000ffff0e7224 */ /* 0x000fe400078e0012 */
[----:B------:R-:W-:Y:S02]  /*08b0*/  IMAD.MOV.U32 R13, RZ, RZ, R17 ;  /* 0x000000ffff0d7224 */ /* 0x000fe400078e0011 */
[----:B------:R-:W-:-:S07]  /*08c0*/  IMAD.MOV.U32 R15, RZ, RZ, R9 ;  /* 0x000000ffff0f7224 */ /* 0x000fce00078e0009 */
.L_x_82:
[----:B------:R-:W-:Y:S05]  /*08d0*/  BSYNC.RECONVERGENT B0 ;  /* 0x0000000000007941 */ /* 0x000fea0003800200 */
.L_x_79:
[----:B------:R-:W-:Y:S01]  /*08e0*/  ISETP.NE.AND P0, PT, R13, R20, PT ;  /* 0x000000140d00720c */ /* 0x000fe20003f05270 */
[----:B------:R-:W-:-:S12]  /*08f0*/  BSSY.RECONVERGENT B0, `(.L_x_84) ;  /* 0x0000026000007945 */ /* 0x000fd80003800200 */
[----:B------:R-:W-:Y:S05]  /*0900*/  @!P0 BRA `(.L_x_85) ;  /* 0x0000000000248947 */ /* 0x000fea0003800000 */
[----:B------:R-:W-:Y:S01]  /*0910*/  ISETP.GE.AND P0, PT, R13, R20, PT ;  /* 0x000000140d00720c */ /* 0x000fe20003f06270 */
[----:B------:R-:W-:Y:S02]  /*0920*/  IMAD.MOV.U32 R9, RZ, RZ, R15 ;  /* 0x000000ffff097224 */ /* 0x000fe400078e000f */
[----:B------:R-:W-:-:S10]  /*0930*/  IMAD.MOV.U32 R10, RZ, RZ, R12 ;  /* 0x000000ffff0a7224 */ /* 0x000fd400078e000c */
[----:B------:R-:W-:Y:S05]  /*0940*/  @!P0 BRA `(.L_x_86) ;  /* 0x0000000000608947 */ /* 0x000fea0003800000 */
[----:B------:R-:W-:Y:S01]  /*0950*/  IMAD.MOV.U32 R23, RZ, RZ, R14 ;  /* 0x000000ffff177224 */ /* 0x000fe200078e000e */
[----:B------:R-:W-:Y:S01]  /*0960*/  MOV R12, R10 ;  /* 0x0000000a000c7202 */ /* 0x000fe20000000f00 */
[----:B------:R-:W-:Y:S02]  /*0970*/  IMAD.MOV.U32 R15, RZ, RZ, R13 ;  /* 0x000000ffff0f7224 */ /* 0x000fe400078e000d */
[----:B------:R-:W-:Y:S01]  /*0980*/  IMAD.MOV.U32 R22, RZ, RZ, R9 ;  /* 0x000000ffff167224 */ /* 0x000fe200078e0009 */
[----:B------:R-:W-:Y:S06]  /*0990*/  BRA `(.L_x_87) ;  /* 0x00000000006c7947 */ /* 0x000fec0003800000 */
.L_x_85:
[----:B------:R-:W-:-:S13]  /*09a0*/  ISETP.NE.AND P0, PT, R14, R21, PT ;  /* 0x000000150e00720c */ /* 0x000fda0003f05270 */
        /* <DEDUP_REMOVED lines=10> */
.L_x_88:
[----:B------:R-:W-:Y:S01]  /*0a50*/  ISETP.GE.AND P0, PT, R15, R30, PT ;  /* 0x0000001e0f00720c */ /* 0x000fe20003f06270 */
[----:B------:R-:W-:Y:S02]  /*0a60*/  IMAD.MOV.U32 R10, RZ, RZ, R12 ;  /* 0x000000ffff0a7224 */ /* 0x000fe400078e000c */
[----:B------:R-:W-:Y:S02]  /*0a70*/  IMAD.MOV.U32 R9, RZ, RZ, R15 ;  /* 0x000000ffff097224 */ /* 0x000fe400078e000f */
[----:B------:R-:W-:Y:S01]  /*0a80*/  IMAD.MOV.U32 R23, RZ, RZ, R21 ;  /* 0x000000ffff177224 */ /* 0x000fe200078e0015 */
[----:B------:R-:W-:Y:S01]  /*0a90*/  MOV R12, R10 ;  /* 0x0000000a000c7202 */ /* 0x000fe20000000f00 */
[----:B------:R-:W-:Y:S02]  /*0aa0*/  IMAD.MOV.U32 R15, RZ, RZ, R20 ;  /* 0x000000ffff0f7224 */ /* 0x000fe400078e0014 */
[----:B------:R-:W-:-:S04]  /*0ab0*/  IMAD.MOV.U32 R22, RZ, RZ, R9 ;  /* 0x000000ffff167224 */ /* 0x000fc800078e0009 */
[----:B------:R-:W-:Y:S05]  /*0ac0*/  @P0 BRA `(.L_x_87) ;  /* 0x0000000000200947 */ /* 0x000fea0003800000 */
.L_x_86:
        /* <DEDUP_REMOVED lines=8> */
.L_x_87:
[----:B------:R-:W-:Y:S05]  /*0b50*/  BSYNC.RECONVERGENT B0 ;  /* 0x0000000000007941 */ /* 0x000fea0003800200 */
.L_x_84:
[----:B------:R-:W-:Y:S01]  /*0b60*/  ISETP.NE.AND P0, PT, R20, R5, PT ;  /* 0x000000051400720c */ /* 0x000fe20003f05270 */
[----:B------:R-:W-:-:S12]  /*0b70*/  BSSY.RECONVERGENT B0, `(.L_x_89) ;  /* 0x0000023000007945 */ /* 0x000fd80003800200 */
[----:B------:R-:W-:Y:S05]  /*0b80*/  @!P0 BRA `(.L_x_90) ;  /* 0x0000000000208947 */ /* 0x000fea0003800000 */
[----:B------:R-:W-:Y:S01]  /*0b90*/  ISETP.GE.AND P0, PT, R20, R5, PT ;  /* 0x000000051400720c */ /* 0x000fe20003f06270 */
[----:B------:R-:W-:-:S12]  /*0ba0*/  IMAD.MOV.U32 R13, RZ, RZ, R8 ;  /* 0x000000ffff0d7224 */ /* 0x000fd800078e0008 */
[----:B------:R-:W-:Y:S05]  /*0bb0*/  @!P0 BRA `(.L_x_91) ;  /* 0x0000000000588947 */ /* 0x000fea0003800000 */
[----:B------:R-:W-:Y:S01]  /*0bc0*/  IMAD.MOV.U32 R11, RZ, RZ, R30 ;  /* 0x000000ffff0b7224 */ /* 0x000fe200078e001e */
[----:B------:R-:W-:Y:S01]  /*0bd0*/  MOV R9, R20 ;  /* 0x0000001400097202 */ /* 0x000fe20000000f00 */
[----:B------:R-:W-:Y:S02]  /*0be0*/  IMAD.MOV.U32 R10, RZ, RZ, R21 ;  /* 0x000000ffff0a7224 */ /* 0x000fe400078e0015 */
[----:B------:R-:W-:Y:S01]  /*0bf0*/  IMAD.MOV.U32 R8, RZ, RZ, R13 ;  /* 0x000000ffff087224 */ /* 0x000fe200078e000d */
[----:B------:R-:W-:Y:S06]  /*0c00*/  BRA `(.L_x_92) ;  /* 0x0000000000647947 */ /* 0x000fec0003800000 */
.L_x_90:
[----:B------:R-:W-:-:S13]  /*0c10*/  ISETP.NE.AND P0, PT, R21, R6, PT ;  /* 0x000000061500720c */ /* 0x000fda0003f05270 */
        /* <DEDUP_REMOVED lines=9> */
.L_x_93:
[----:B------:R-:W-:Y:S01]  /*0cb0*/  ISETP.GE.AND P0, PT, R30, R7, PT ;  /* 0x000000071e00720c */ /* 0x000fe20003f06270 */
[----:B------:R-:W-:Y:S02]  /*0cc0*/  IMAD.MOV.U32 R13, RZ, RZ, R8 ;  /* 0x000000ffff0d7224 */ /* 0x000fe400078e0008 */
[----:B------:R-:W-:Y:S02]  /*0cd0*/  IMAD.MOV.U32 R10, RZ, RZ, R6 ;  /* 0x000000ffff0a7224 */ /* 0x000fe400078e0006 */
[----:B------:R-:W-:Y:S02]  /*0ce0*/  IMAD.MOV.U32 R9, RZ, RZ, R5 ;  /* 0x000000ffff097224 */ /* 0x000fe400078e0005 */
[----:B------:R-:W-:Y:S02]  /*0cf0*/  IMAD.MOV.U32 R11, RZ, RZ, R30 ;  /* 0x000000ffff0b7224 */ /* 0x000fe400078e001e */
[----:B------:R-:W-:-:S04]  /*0d00*/  IMAD.MOV.U32 R8, RZ, RZ, R13 ;  /* 0x000000ffff087224 */ /* 0x000fc800078e000d */
[----:B------:R-:W-:Y:S05]  /*0d10*/  @P0 BRA `(.L_x_92) ;  /* 0x0000000000200947 */ /* 0x000fea0003800000 */
.L_x_91:
[----:B------:R-:W-:Y:S01]  /*0d20*/  MOV R11, R7 ;  /* 0x00000007000b7202 */ /* 0x000fe20000000f00 */
[----:B------:R-:W-:Y:S02]  /*0d30*/  IMAD.MOV.U32 R10, RZ, RZ, R6 ;  /* 0x000000ffff0a7224 */ /* 0x000fe400078e0006 */
[----:B------:R-:W-:Y:S01]  /*0d40*/  IMAD.MOV.U32 R9, RZ, RZ, R5 ;  /* 0x000000ffff097224 */ /* 0x000fe200078e0005 */
[----:B------:R-:W-:Y:S01]  /*0d50*/  MOV R5, R20 ;  /* 0x0000001400057202 */ /* 0x000fe20000000f00 */
[----:B------:R-:W-:Y:S02]  /*0d60*/  IMAD.MOV.U32 R8, RZ, RZ, R4 ;  /* 0x000000ffff087224 */ /* 0x000fe400078e0004 */
[----:B------:R-:W-:Y:S02]  /*0d70*/  IMAD.MOV.U32 R7, RZ, RZ, R30 ;  /* 0x000000ffff077224 */ /* 0x000fe400078e001e */
[----:B------:R-:W-:Y:S02]  /*0d80*/  IMAD.MOV.U32 R6, RZ, RZ, R21 ;  /* 0x000000ffff067224 */ /* 0x000fe400078e0015 */
[----:B------:R-:W-:-:S07]  /*0d90*/  IMAD.MOV.U32 R4, RZ, RZ, R13 ;  /* 0x000000ffff047224 */ /* 0x000fce00078e000d */
.L_x_92:
[----:B------:R-:W-:Y:S05]  /*0da0*/  BSYNC.RECONVERGENT B0 ;  /* 0x0000000000007941 */ /* 0x000fea0003800200 */
.L_x_89:
        /* <DEDUP_REMOVED lines=10> */
[----:B------:R-:W-:Y:S02]  /*0e50*/  IMAD.MOV.U32 R18, RZ, RZ, R28 ;  /* 0x000000ffff127224 */ /* 0x000fe400078e001c */
[----:B------:R-:W-:Y:S02]  /*0e60*/  IMAD.MOV.U32 R17, RZ, RZ, R26 ;  /* 0x000000ffff117224 */ /* 0x000fe400078e001a */
[----:B------:R-:W-:Y:S01]  /*0e70*/  IMAD.MOV.U32 R16, RZ, RZ, R14 ;  /* 0x000000ffff107224 */ /* 0x000fe200078e000e */
[----:B------:R-:W-:Y:S06]  /*0e80*/  BRA `(.L_x_97) ;  /* 0x00000000007c7947 */ /* 0x000fec0003800000 */
.L_x_95:
[----:B------:R-:W-:-:S13]  /*0e90*/  ISETP.NE.AND P0, PT, R28, R23, PT ;  /* 0x000000171c00720c */ /* 0x000fda0003f05270 */
[----:B------:R-:W-:Y:S05]  /*0ea0*/  @!P0 BRA `(.L_x_98) ;  /* 0x00000000002c8947 */ /* 0x000fea0003800000 */
[----:B------:R-:W-:Y:S01]  /*0eb0*/  ISETP.GE.AND P0, PT, R28, R23, PT ;  /* 0x000000171c00720c */ /* 0x000fe20003f06270 */
[----:B------:R-:W-:Y:S02]  /*0ec0*/  IMAD.MOV.U32 R13, RZ, RZ, R19 ;  /* 0x000000ffff0d7224 */ /* 0x000fe400078e0013 */
[----:B------:R-:W-:-:S10]  /*0ed0*/  IMAD.MOV.U32 R14, RZ, RZ, R16 ;  /* 0x000000ffff0e7224 */ /* 0x000fd400078e0010 */
[----:B------:R-:W-:Y:S05]  /*0ee0*/  @!P0 BRA `(.L_x_96) ;  /* 0x0000000000448947 */ /* 0x000fea0003800000 */
[----:B------:R-:W-:Y:S01]  /*0ef0*/  MOV R21, R23 ;  /* 0x0000001700157202 */ /* 0x000fe20000000f00 */
[----:B------:R-:W-:Y:S02]  /*0f00*/  IMAD.MOV.U32 R20, RZ, RZ, R26 ;  /* 0x000000ffff147224 */ /* 0x000fe400078e001a */
[----:B------:R-:W-:Y:S02]  /*0f10*/  IMAD.MOV.U32 R19, RZ, RZ, R13 ;  /* 0x000000ffff137224 */ /* 0x000fe400078e000d */
[----:B------:R-:W-:Y:S02]  /*0f20*/  IMAD.MOV.U32 R18, RZ, RZ, R28 ;  /* 0x000000ffff127224 */ /* 0x000fe400078e001c */
[----:B------:R-:W-:Y:S02]  /*0f30*/  IMAD.MOV.U32 R16, RZ, RZ, R14 ;  /* 0x000000ffff107224 */ /* 0x000fe400078e000e */
[----:B------:R-:W-:Y:S01]  /*0f40*/  IMAD.MOV.U32 R17, RZ, RZ, R26 ;  /* 0x000000ffff117224 */ /* 0x000fe200078e001a */
[----:B------:R-:W-:Y:S06]  /*0f50*/  BRA `(.L_x_97) ;  /* 0x0000000000487947 */ /* 0x000fec0003800000 */
.L_x_98:
[----:B------:R-:W-:Y:S01]  /*0f60*/  ISETP.GE.AND P0, PT, R19, R22, PT ;  /* 0x000000161300720c */ /* 0x000fe20003f06270 */
[----:B------:R-:W-:Y:S01]  /*0f70*/  IMAD.MOV.U32 R14, RZ, RZ, R16 ;  /* 0x000000ffff0e7224 */ /* 0x000fe200078e0010 */
[----:B------:R-:W-:Y:S01]  /*0f80*/  MOV R13, R19 ;  /* 0x00000013000d7202 */ /* 0x000fe20000000f00 */
[----:B------:R-:W-:Y:S01]  /*0f90*/  IMAD.MOV.U32 R21, RZ, RZ, R28 ;  /* 0x000000ffff157224 */ /* 0x000fe200078e001c */
[----:B------:R-:W-:Y:S01]  /*0fa0*/  MOV R17, R26 ;  /* 0x0000001a00117202 */ /* 0x000fe20000000f00 */
[----:B------:R-:W-:Y:S02]  /*0fb0*/  IMAD.MOV.U32 R20, RZ, RZ, R26 ;  /* 0x000000ffff147224 */ /* 0x000fe400078e001a */
[----:B------:R-:W-:Y:S02]  /*0fc0*/  IMAD.MOV.U32 R19, RZ, RZ, R13 ;  /* 0x000000ffff137224 */ /* 0x000fe400078e000d */
[----:B------:R-:W-:Y:S02]  /*0fd0*/  IMAD.MOV.U32 R18, RZ, RZ, R28 ;  /* 0x000000ffff127224 */ /* 0x000fe400078e001c */
[----:B------:R-:W-:-:S02]  /*0fe0*/  IMAD.MOV.U32 R16, RZ, RZ, R14 ;  /* 0x000000ffff107224 */ /* 0x000fc400078e000e */
[----:B------:R-:W-:Y:S05]  /*0ff0*/  @P0 BRA `(.L_x_97) ;  /* 0x0000000000200947 */ /* 0x000fea0003800000 */
.L_x_96:
        /* <DEDUP_REMOVED lines=8> */
.L_x_97:
[----:B------:R-:W-:Y:S05]  /*1080*/  BSYNC.RECONVERGENT B0 ;  /* 0x0000000000007941 */ /* 0x000fea0003800200 */
.L_x_94:
        /* <DEDUP_REMOVED lines=11> */
.L_x_100:
        /* <DEDUP_REMOVED lines=10> */
.L_x_103:
[----:B------:R-:W-:Y:S01]  /*11e0*/  ISETP.GE.AND P0, PT, R22, R11, PT ;  /* 0x0000000b1600720c */ /* 0x000fe20003f06270 */
[----:B------:R-:W-:Y:S02]  /*11f0*/  IMAD.MOV.U32 R23, RZ, RZ, R12 ;  /* 0x000000ffff177224 */ /* 0x000fe400078e000c */
[----:B------:R-:W-:Y:S02]  /*1200*/  IMAD.MOV.U32 R14, RZ, RZ, R10 ;  /* 0x000000ffff0e7224 */ /* 0x000fe400078e000a */
[----:B------:R-:W-:Y:S01]  /*1210*/  IMAD.MOV.U32 R13, RZ, RZ, R9 ;  /* 0x000000ffff0d7224 */ /* 0x000fe200078e0009 */
[----:B------:R-:W-:Y:S01]  /*1220*/  MOV R12, R23 ;  /* 0x00000017000c7202 */ /* 0x000fe20000000f00 */
[----:B------:R-:W-:-:S06]  /*1230*/  IMAD.MOV.U32 R15, RZ, RZ, R22 ;  /* 0x000000ffff0f7224 */ /* 0x000fcc00078e0016 */
[----:B------:R-:W-:Y:S05]  /*1240*/  @P0 BRA `(.L_x_102) ;  /* 0x0000000000200947 */ /* 0x000fea0003800000 */
.L_x_101:
[----:B------:R-:W-:Y:S02]  /*1250*/  IMAD.MOV.U32 R15, RZ, RZ, R11 ;  /* 0x000000ffff0f7224 */ /* 0x000fe400078e000b */
[----:B------:R-:W-:Y:S01]  /*1260*/  IMAD.MOV.U32 R14, RZ, RZ, R10 ;  /* 0x000000ffff0e7224 */ /* 0x000fe200078e000a */
[----:B------:R-:W-:Y:S01]  /*1270*/  MOV R10, R21 ;  /* 0x00000015000a7202 */ /* 0x000fe20000000f00 */
[----:B------:R-:W-:Y:S02]  /*1280*/  IMAD.MOV.U32 R13, RZ, RZ, R9 ;  /* 0x000000ffff0d7224 */ /* 0x000fe400078e0009 */
[----:B------:R-:W-:Y:S02]  /*1290*/  IMAD.MOV.U32 R12, RZ, RZ, R8 ;  /* 0x000000ffff0c7224 */ /* 0x000fe400078e0008 */
[----:B------:R-:W-:Y:S02]  /*12a0*/  IMAD.MOV.U32 R11, RZ, RZ, R22 ;  /* 0x000000ffff0b7224 */ /* 0x000fe400078e0016 */
[----:B------:R-:W-:-:S02]  /*12b0*/  IMAD.MOV.U32 R9, RZ, RZ, R20 ;  /* 0x000000ffff097224 */ /* 0x000fc400078e0014 */
[----:B------:R-:W-:-:S07]  /*12c0*/  IMAD.MOV.U32 R8, RZ, RZ, R23 ;  /* 0x000000ffff087224 */ /* 0x000fce00078e0017 */
.L_x_102:
[----:B------:R-:W-:Y:S05]  /*12d0*/  BSYNC.RECONVERGENT B0 ;  /* 0x0000000000007941 */ /* 0x000fea0003800200 */
.L_x_99:
[----:B------:R-:W-:Y:S01]  /*12e0*/  LEA R29, R2, UR4, 0x6 ;  /* 0x00000004021d7c11 */ /* 0x000fe2000f8e30ff */
[----:B------:R-:W-:-:S07]  /*12f0*/  IMAD.MOV.U32 R30, RZ, RZ, 0x2 ;  /* 0x00000002ff1e7424 */ /* 0x000fce00078e00ff */
.L_x_119:
[--C-:B------:R-:W-:Y:S01]  /*1300*/  IMAD.MOV R21, RZ, RZ, -R30.reuse ;  /* 0x000000ffff157224 */ /* 0x100fe200078e0a1e */
[----:B------:R-:W-:Y:S01]  /*1310*/  BAR.SYNC.DEFER_BLOCKING 0x0 ;  /* 0x0000000000007b1d */ /* 0x000fe20000010000 */
[----:B------:R-:W-:-:S03]  /*1320*/  IMAD.MOV.U32 R28, RZ, RZ, R30 ;  /* 0x000000ffff1c7224 */ /* 0x000fc600078e001e */
[----:B------:R-:W-:Y:S02]  /*1330*/  LOP3.LUT R20, R2, R21, RZ, 0xc0, !PT ;  /* 0x0000001502147212 */ /* 0x000fe400078ec0ff */
[C---:B------:R-:W-:Y:S01]  /*1340*/  IADD3 R21, PT, PT, R30.reuse, -0x1, RZ ;  /* 0xffffffff1e157810 */ /* 0x040fe20007ffe0ff */
[----:B------:R-:W-:Y:S01]  /*1350*/  IMAD.SHL.U32 R30, R30, 0x2, RZ ;  /* 0x000000021e1e7824 */ /* 0x000fe200078e00ff */
[----:B------:R-:W-:Y:S01]  /*1360*/  BSSY.RECONVERGENT B0, `(.L_x_104) ;  /* 0x0000030000007945 */ /* 0x000fe20003800200 */
[----:B------:R-:W-:Y:S01]  /*1370*/  IMAD.SHL.U32 R20, R20, 0x4, RZ ;  /* 0x0000000414147824 */ /* 0x000fe200078e00ff */
[----:B------:R-:W-:-:S04]  /*1380*/  LOP3.LUT R21, R21, R2, RZ, 0xc0, !PT ;  /* 0x0000000215157212 */ /* 0x000fc800078ec0ff */
[----:B------:R-:W-:Y:S01]  /*1390*/  VIMNMX.U32 R20, PT, PT, R20, 0x400, PT ;  /* 0x0000040014147848 */ /* 0x000fe20003fe0000 */
[----:B------:R-:W-:-:S03]  /*13a0*/  IMAD.SHL.U32 R21, R21, 0x4, RZ ;  /* 0x0000000415157824 */ /* 0x000fc600078e00ff */
[-C--:B------:R-:W-:Y:S02]  /*13b0*/  VIADDMNMX.U32 R27, R20, R30.reuse, 0x400, PT ;  /* 0x00000400141b7446 */ /* 0x080fe4000380001e */
[----:B------:R-:W-:Y:S02]  /*13c0*/  VIMNMX.U32 R22, PT, PT, R21, 0x400, PT ;  /* 0x0000040015167848 */ /* 0x000fe40003fe0000 */
[----:B------:R-:W-:Y:S01]  /*13d0*/  VIADDMNMX.U32 R26, R27, R30, 0x400, PT ;  /* 0x000004001b1a7446 */ /* 0x000fe2000380001e */
[----:B0-----:R0:W-:Y:S04]  /*13e0*/  STS.128 [R29], R4 ;  /* 0x000000041d007388 */ /* 0x0011e80000000c00 */
[----:B------:R-:W-:Y:S01]  /*13f0*/  IMAD.IADD R21, R26, 0x1, -R27 ;  /* 0x000000011a157824 */ /* 0x000fe200078e0a1b */
[----:B------:R1:W-:Y:S04]  /*1400*/  STS.128 [R29+0x10], R8 ;  /* 0x000010081d007388 */ /* 0x0003e80000000c00 */
[C---:B------:R-:W-:Y:S01]  /*1410*/  ISETP.GE.AND P0, PT, R22.reuse, R21, PT ;  /* 0x000000151600720c */ /* 0x040fe20003f06270 */
[----:B------:R-:W-:Y:S01]  /*1420*/  IMAD.IADD R21, R22, 0x1, -R21 ;  /* 0x0000000116157824 */ /* 0x000fe200078e0a15 */
[----:B------:R1:W-:Y:S04]  /*1430*/  STS.128 [R29+0x20], R12 ;  /* 0x0000200c1d007388 */ /* 0x0003e80000000c00 */
[----:B------:R-:W-:Y:S01]  /*1440*/  SEL R21, R21, RZ, P0 ;  /* 0x000000ff15157207 */ /* 0x000fe20000000000 */
[----:B------:R1:W-:Y:S01]  /*1450*/  STS.128 [R29+0x30], R16 ;  /* 0x000030101d007388 */ /* 0x0003e20000000c00 */
[----:B0-----:R-:W-:Y:S01]  /*1460*/  VIADDMNMX R4, R27, -R20, R22, PT ;  /* 0x800000141b047246 */ /* 0x001fe20003800116 */
[----:B------:R-:W-:Y:S03]  /*1470*/  BAR.SYNC.DEFER_BLOCKING 0x0 ;  /* 0x0000000000007b1d */ /* 0x000fe60000010000 */
[----:B------:R-:W-:-:S13]  /*1480*/  ISETP.GE.AND P0, PT, R21, R4, PT ;  /* 0x000000041500720c */ /* 0x000fda0003f06270 */
[----:B-1----:R-:W-:Y:S05]  /*1490*/  @P0 BRA `(.L_x_105) ;  /* 0x0000000000700947 */ /* 0x002fea0003800000 */
[----:B------:R-:W0:Y:S01]  /*14a0*/  S2R R6, SR_CgaCtaId ;  /* 0x0000000000067919 */ /* 0x000e220000008800 */
[----:B------:R-:W-:Y:S01]  /*14b0*/  MOV R5, 0x400 ;  /* 0x0000040000057802 */ /* 0x000fe20000000f00 */
[----:B------:R-:W-:Y:S01]  /*14c0*/  IMAD.IADD R14, R22, 0x1, R27 ;  /* 0x00000001160e7824 */ /* 0x000fe200078e021b */
[----:B------:R-:W-:Y:S02]  /*14d0*/  MOV R12, R4 ;  /* 0x00000004000c7202 */ /* 0x000fe40000000f00 */
[----:B0-----:R-:W-:-:S07]  /*14e0*/  LEA R15, R6, R5, 0x18 ;  /* 0x00000005060f7211 */ /* 0x001fce00078ec0ff */
.L_x_109:
[----:B------:R-:W-:Y:S01]  /*14f0*/  IMAD.IADD R4, R12, 0x1, -R21 ;  /* 0x000000010c047824 */ /* 0x000fe200078e0a15 */
[----:B------:R-:W-:Y:S04]  /*1500*/  BSSY.RECONVERGENT B1, `(.L_x_106) ;  /* 0x0000011000017945 */ /* 0x000fe80003800200 */
[----:B------:R-:W-:-:S04]  /*1510*/  LEA.HI R4, R4, R4, RZ, 0x1 ;  /* 0x0000000404047211 */ /* 0x000fc800078f08ff */
[----:B------:R-:W-:-:S04]  /*1520*/  LEA.HI.SX32 R13, R4, R21, 0x1f ;  /* 0x00000015040d7211 */ /* 0x000fc800078ffaff */
[----:B------:R-:W-:Y:S01]  /*1530*/  LOP3.LUT R5, RZ, R13, RZ, 0x33, !PT ;  /* 0x0000000dff057212 */ /* 0x000fe200078e33ff */
[----:B------:R-:W-:-:S04]  /*1540*/  IMAD.IADD R4, R20, 0x1, R13 ;  /* 0x0000000114047824 */ /* 0x000fc800078e020d */
[----:B------:R-:W-:Y:S02]  /*1550*/  IMAD.IADD R5, R14, 0x1, R5 ;  /* 0x000000010e057824 */ /* 0x000fe400078e0205 */
[----:B------:R-:W-:-:S03]  /*1560*/  IMAD R4, R4, 0x10, R15 ;  /* 0x0000001004047824 */ /* 0x000fc600078e020f */
[----:B------:R-:W-:-:S03]  /*1570*/  LEA R8, R5, R15, 0x4 ;  /* 0x0000000f05087211 */ /* 0x000fc600078e20ff */
        /* <DEDUP_REMOVED lines=8> */
.L_x_107:
[----:B------:R-:W-:-:S13]  /*1600*/  ISETP.LT.AND P0, PT, R9, R5, PT ;  /* 0x000000050900720c */ /* 0x000fda0003f01270 */
.L_x_108:
[----:B------:R-:W-:Y:S05]  /*1610*/  BSYNC.RECONVERGENT B1 ;  /* 0x0000000000017941 */ /* 0x000fea0003800200 */
.L_x_106:
[C---:B------:R-:W-:Y:S01]  /*1620*/  @!P0 VIADD R21, R13.reuse, 0x1 ;  /* 0x000000010d158836 */ /* 0x040fe20000000000 */
[----:B------:R-:W-:-:S04]  /*1630*/  SEL R12, R13, R12, P0 ;  /* 0x0000000c0d0c7207 */ /* 0x000fc80000000000 */
[----:B------:R-:W-:-:S13]  /*1640*/  ISETP.GE.AND P0, PT, R21, R12, PT ;  /* 0x0000000c1500720c */ /* 0x000fda0003f06270 */
[----:B------:R-:W-:Y:S05]  /*1650*/  @!P0 BRA `(.L_x_109) ;  /* 0xfffffffc00a48947 */ /* 0x000fea000383ffff */
.L_x_105:
[----:B------:R-:W-:Y:S05]  /*1660*/  BSYNC.RECONVERGENT B0 ;  /* 0x0000000000007941 */ /* 0x000fea0003800200 */
.L_x_104:
[----:B------:R-:W0:Y:S01]  /*1670*/  S2UR UR5, SR_CgaCtaId ;  /* 0x00000000000579c3 */ /* 0x000e220000008800 */
[----:B------:R-:W-:Y:S01]  /*1680*/  UMOV UR4, 0x400 ;  /* 0x0000040000047882 */ /* 0x000fe20000000000 */
[----:B------:R-:W-:Y:S01]  /*1690*/  IMAD.IADD R10, R20, 0x1, R21 ;  /* 0x00000001140a7824 */ /* 0x000fe200078e0215 */
[----:B------:R-:W-:Y:S01]  /*16a0*/  IADD3 R11, PT, PT, -R21, R27, R22 ;  /* 0x0000001b150b7210 */ /* 0x000fe20007ffe116 */
[----:B------:R-:W-:Y:S01]  /*16b0*/  BSSY.RECONVERGENT B0, `(.L_x_110) ;  /* 0x0000013000007945 */ /* 0x000fe20003800200 */
[----:B------:R-:W-:Y:S02]  /*16c0*/  PLOP3.LUT P0, PT, PT, PT, PT, 0x8, 0x80 ;  /* 0x000000000080781c */ /* 0x000fe40003f0e170 */
[----:B------:R-:W-:Y:S01]  /*16d0*/  ISETP.GE.AND P1, PT, R11, R26, PT ;  /* 0x0000001a0b00720c */ /* 0x000fe20003f26270 */
[----:B0-----:R-:W-:-:S06]  /*16e0*/  ULEA UR4, UR5, UR4, 0x18 ;  /* 0x0000000405047291 */ /* 0x001fcc000f8ec0ff */
[----:B------:R-:W-:Y:S02]  /*16f0*/  LEA R12, R10, UR4, 0x4 ;  /* 0x000000040a0c7c11 */ /* 0x000fe4000f8e20ff */
[----:B------:R-:W-:-:S03]  /*1700*/  LEA R13, R11, UR4, 0x4 ;  /* 0x000000040b0d7c11 */ /* 0x000fc6000f8e20ff */
[----:B------:R0:W1:Y:S04]  /*1710*/  LDS.128 R16, [R12] ;  /* 0x000000000c107984 */ /* 0x0000680000000c00 */
[----:B------:R0:W2:Y:S01]  /*1720*/  LDS.128 R20, [R13] ;  /* 0x000000000d147984 */ /* 0x0000a20000000c00 */
[----:B------:R-:W-:Y:S05]  /*1730*/  @P1 BRA `(.L_x_111) ;  /* 0x0000000000281947 */ /* 0x000fea0003800000 */
        /* <DEDUP_REMOVED lines=9> */
.L_x_112:
[----:B------:R-:W-:-:S13]  /*17d0*/  ISETP.LT.AND P0, PT, R21, R17, PT ;  /* 0x000000111500720c */ /* 0x000fda0003f01270 */
.L_x_111:
[----:B------:R-:W-:Y:S05]  /*17e0*/  BSYNC.RECONVERGENT B0 ;  /* 0x0000000000007941 */ /* 0x000fea0003800200 */
.L_x_110:
[----:B-12---:R-:W-:Y:S01]  /*17f0*/  SEL R4, R20, R16, P0 ;  /* 0x0000001014047207 */ /* 0x006fe20000000000 */
[----:B------:R-:W-:Y:S01]  /*1800*/  VIADD R9, R11, 0x1 ;  /* 0x000000010b097836 */ /* 0x000fe20000000000 */
[----:B------:R-:W-:Y:S01]  /*1810*/  SEL R5, R21, R17, P0 ;  /* 0x0000001115057207 */ /* 0x000fe20000000000 */
[----:B------:R-:W-:Y:S01]  /*1820*/  @!P0 IMAD.MOV R9, RZ, RZ, R11 ;  /* 0x000000ffff098224 */ /* 0x000fe200078e020b */
[----:B------:R-:W-:Y:S01]  /*1830*/  SEL R6, R22, R18, P0 ;  /* 0x0000001216067207 */ /* 0x000fe20000000000 */
[----:B------:R-:W-:Y:S01]  /*1840*/  BSSY.RECONVERGENT B0, `(.L_x_113) ;  /* 0x0000012000007945 */ /* 0x000fe20003800200 */
[----:B------:R-:W-:Y:S01]  /*1850*/  SEL R7, R23, R19, P0 ;  /* 0x0000001317077207 */ /* 0x000fe20000000000 */
[C---:B------:R-:W-:Y:S01]  /*1860*/  VIADD R8, R10.reuse, 0x1 ;  /* 0x000000010a087836 */ /* 0x040fe20000000000 */
[----:B------:R1:W2:Y:S01]  /*1870*/  @P0 LDS.128 R20, [R13+0x10] ;  /* 0x000010000d140984 */ /* 0x0002a20000000c00 */
[----:B------:R-:W-:Y:S02]  /*1880*/  ISETP.GE.AND P2, PT, R9, R26, PT ;  /* 0x0000001a0900720c */ /* 0x000fe40003f46270 */
[----:B------:R-:W-:Y:S01]  /*1890*/  PLOP3.LUT P1, PT, PT, PT, PT, 0x8, 0x80 ;  /* 0x000000000080781c */ /* 0x000fe20003f2e170 */
[----:B------:R1:W3:Y:S01]  /*18a0*/  @!P0 LDS.128 R16, [R12+0x10] ;  /* 0x000010000c108984 */ /* 0x0002e20000000c00 */
[----:B------:R-:W-:-:S09]  /*18b0*/  @P0 IADD3 R8, PT, PT, R10, RZ, RZ ;  /* 0x000000ff0a080210 */ /* 0x000fd20007ffe0ff */
[----:B------:R-:W-:Y:S05]  /*18c0*/  @P2 BRA `(.L_x_114) ;  /* 0x0000000000242947 */ /* 0x000fea0003800000 */
[----:B------:R-:W-:Y:S02]  /*18d0*/  ISETP.GE.AND P0, PT, R8, R27, PT ;  /* 0x0000001b0800720c */ /* 0x000fe40003f06270 */
[----:B------:R-:W-:-:S11]  /*18e0*/  PLOP3.LUT P1, PT, PT, PT, PT, 0x80, 0x8 ;  /* 0x000000000008781c */ /* 0x000fd60003f2f070 */
[----:B------:R-:W-:Y:S05]  /*18f0*/  @P0 BRA `(.L_x_114) ;  /* 0x0000000000180947 */ /* 0x000fea0003800000 */
[----:B--23--:R-:W-:-:S13]  /*1900*/  ISETP.NE.AND P0, PT, R21, R17, PT ;  /* 0x000000111500720c */ /* 0x00cfda0003f05270 */
[----:B------:R-:W-:Y:S01]  /*1910*/  @P0 ISETP.LT.AND P1, PT, R21, R17, PT ;  /* 0x000000111500020c */ /* 0x000fe20003f21270 */
[----:B------:R-:W-:-:S12]  /*1920*/  @P0 BRA `(.L_x_114) ;  /* 0x00000000000c0947 */ /* 0x000fd80003800000 */
[----:B------:R-:W-:-:S13]  /*1930*/  ISETP.NE.AND P0, PT, R22, R18, PT ;  /* 0x000000121600720c */ /* 0x000fda0003f05270 */
[----:B------:R-:W-:Y:S02]  /*1940*/  @P0 ISETP.LT.AND P1, PT, R22, R18, PT ;  /* 0x000000121600020c */ /* 0x000fe40003f21270 */
[----:B------:R-:W-:-:S13]  /*1950*/  @!P0 ISETP.LT.AND P1, PT, R23, R19, PT ;  /* 0x000000131700820c */ /* 0x000fda0003f21270 */
.L_x_114:
[----:B------:R-:W-:Y:S05]  /*1960*/  BSYNC.RECONVERGENT B0 ;  /* 0x0000000000007941 */ /* 0x000fea0003800200 */
.L_x_113:
[----:B01----:R-:W-:Y:S01]  /*1970*/  VIADD R12, R8, 0x1 ;  /* 0x00000001080c7836 */ /* 0x003fe20000000000 */
[----:B--23--:R-:W-:Y:S01]  /*1980*/  SEL R10, R22, R18, P1 ;  /* 0x00000012160a7207 */ /* 0x00cfe20000800000 */
[----:B------:R-:W-:Y:S01]  /*1990*/  VIADD R13, R9, 0x1 ;  /* 0x00000001090d7836 */ /* 0x000fe20000000000 */
[----:B------:R-:W-:Y:S01]  /*19a0*/  SEL R11, R23, R19, P1 ;  /* 0x00000013170b7207 */ /* 0x000fe20000800000 */
[----:B------:R-:W-:Y:S01]  /*19b0*/  @P1 IMAD.MOV R12, RZ, RZ, R8 ;  /* 0x000000ffff0c1224 */ /* 0x000fe200078e0208 */
[----:B------:R-:W-:Y:S01]  /*19c0*/  SEL R8, R20, R16, P1 ;  /* 0x0000001014087207 */ /* 0x000fe20000800000 */
[----:B------:R-:W-:Y:S01]  /*19d0*/  @!P1 IMAD.MOV R13, RZ, RZ, R9 ;  /* 0x000000ffff0d9224 */ /* 0x000fe200078e0209 */
[----:B------:R-:W-:Y:S01]  /*19e0*/  SEL R9, R21, R17, P1 ;  /* 0x0000001115097207 */ /* 0x000fe20000800000 */
[----:B------:R-:W-:Y:S01]  /*19f0*/  BSSY.RECONVERGENT B0, `(.L_x_115) ;  /* 0x0000011000007945 */ /* 0x000fe20003800200 */
[----:B------:R-:W-:Y:S02]  /*1a00*/  @!P1 LEA R14, R12, UR4, 0x4 ;  /* 0x000000040c0e9c11 */ /* 0x000fe4000f8e20ff */
[----:B------:R-:W-:-:S02]  /*1a10*/  @P1 LEA R15, R13, UR4, 0x4 ;  /* 0x000000040d0f1c11 */ /* 0x000fc4000f8e20ff */
[----:B------:R-:W-:Y:S01]  /*1a20*/  PLOP3.LUT P0, PT, PT, PT, PT, 0x8, 0x80 ;  /* 0x000000000080781c */ /* 0x000fe20003f0e170 */
        /* <DEDUP_REMOVED lines=13> */
.L_x_116:
[----:B------:R-:W-:Y:S05]  /*1b00*/  BSYNC.RECONVERGENT B0 ;  /* 0x0000000000007941 */ /* 0x000fea0003800200 */
.L_x_115:
[----:B------:R-:W-:Y:S01]  /*1b10*/  IADD3 R31, PT, PT, R13, 0x1, RZ ;  /* 0x000000010d1f7810 */ /* 0x000fe20007ffe0ff */
[----:B------:R-:W-:Y:S01]  /*1b20*/  @!P0 IMAD.MOV R31, RZ, RZ, R13 ;  /* 0x000000ffff1f8224 */ /* 0x000fe200078e020d */
[----:B------:R-:W-:Y:S01]  /*1b30*/  BSSY.RECONVERGENT B0, `(.L_x_117) ;  /* 0x0000017000007945 */ /* 0x000fe20003800200 */
[----:B------:R-:W-:Y:S01]  /*1b40*/  VIADD R32, R12, 0x1 ;  /* 0x000000010c207836 */ /* 0x000fe20000000000 */
[----:B-12---:R-:W-:Y:S01]  /*1b50*/  SEL R13, R21, R17, P0 ;  /* 0x00000011150d7207 */ /* 0x006fe20000000000 */
[----:B------:R-:W-:Y:S01]  /*1b60*/  @P0 IMAD.MOV R32, RZ, RZ, R12 ;  /* 0x000000ffff200224 */ /* 0x000fe200078e020c */
[C---:B------:R-:W-:Y:S02]  /*1b70*/  ISETP.GE.AND P1, PT, R31.reuse, R26, PT ;  /* 0x0000001a1f00720c */ /* 0x040fe40003f26270 */
[----:B------:R-:W-:Y:S02]  /*1b80*/  @P0 LEA R34, R31, UR4, 0x4 ;  /* 0x000000041f220c11 */ /* 0x000fe4000f8e20ff */
[----:B------:R-:W-:-:S02]  /*1b90*/  @!P0 LEA R33, R32, UR4, 0x4 ;  /* 0x0000000420218c11 */ /* 0x000fc4000f8e20ff */
[----:B------:R-:W-:Y:S02]  /*1ba0*/  SEL R12, R20, R16, P0 ;  /* 0x00000010140c7207 */ /* 0x000fe40000000000 */
[----:B------:R-:W-:Y:S02]  /*1bb0*/  SEL R14, R22, R18, P0 ;  /* 0x00000012160e7207 */ /* 0x000fe40000000000 */
[----:B------:R-:W-:Y:S02]  /*1bc0*/  SEL R15, R23, R19, P0 ;  /* 0x00000013170f7207 */ /* 0x000fe40000000000 */
[----:B------:R0:W1:Y:S04]  /*1bd0*/  @!P0 LDS.128 R16, [R33] ;  /* 0x0000000021108984 */ /* 0x0000680000000c00 */
[----:B------:R0:W2:Y:S01]  /*1be0*/  @P0 LDS.128 R20, [R34] ;  /* 0x0000000022140984 */ /* 0x0000a20000000c00 */
[----:B------:R-:W-:Y:S01]  /*1bf0*/  PLOP3.LUT P0, PT, PT, PT, PT, 0x8, 0x80 ;  /* 0x000000000080781c */ /* 0x000fe20003f0e170 */
[----:B------:R-:W-:-:S12]  /*1c00*/  @P1 BRA `(.L_x_118) ;  /* 0x0000000000241947 */ /* 0x000fd80003800000 */
        /* <DEDUP_REMOVED lines=9> */
.L_x_118:
[----:B------:R-:W-:Y:S05]  /*1ca0*/  BSYNC.RECONVERGENT B0 ;  /* 0x0000000000007941 */ /* 0x000fea0003800200 */
.L_x_117:
[----:B------:R-:W-:Y:S02]  /*1cb0*/  ISETP.GE.U32.AND P1, PT, R28, 0x81, PT ;  /* 0x000000811c00780c */ /* 0x000fe40003f26070 */
[----:B-12---:R-:W-:Y:S02]  /*1cc0*/  SEL R16, R20, R16, P0 ;  /* 0x0000001014107207 */ /* 0x006fe40000000000 */
[----:B------:R-:W-:Y:S02]  /*1cd0*/  SEL R17, R21, R17, P0 ;  /* 0x0000001115117207 */ /* 0x000fe40000000000 */
[----:B------:R-:W-:Y:S02]  /*1ce0*/  SEL R18, R22, R18, P0 ;  /* 0x0000001216127207 */ /* 0x000fe40000000000 */
[----:B------:R-:W-:-:S05]  /*1cf0*/  SEL R19, R23, R19, P0 ;  /* 0x0000001317137207 */ /* 0x000fca0000000000 */
[----:B------:R-:W-:Y:S05]  /*1d00*/  @!P1 BRA `(.L_x_119) ;  /* 0xfffffff4007c9947 */ /* 0x000fea000383ffff */
[----:B------:R-:W1:Y:S01]  /*1d10*/  LDCU.U8 UR4, c[0x0][0x380] ;  /* 0x00007000ff0477ac */ /* 0x000e620008000000 */
[----:B------:R-:W2:Y:S01]  /*1d20*/  S2R R2, SR_LANEID ;  /* 0x0000000000027919 */ /* 0x000ea20000000000 */
[----:B-1----:R-:W-:-:S04]  /*1d30*/  UPRMT UR4, UR4, 0x8880, URZ ;  /* 0x0000888004047896 */ /* 0x002fc800080000ff */
[----:B------:R-:W-:Y:S01]  /*1d40*/  UISETP.NE.AND UP0, UPT, UR4, URZ, UPT ;  /* 0x000000ff0400728c */ /* 0x000fe2000bf05270 */
[----:B--2---:R-:W-:Y:S01]  /*1d50*/  IMAD R26, R2, 0x30, R25 ;  /* 0x00000030021a7824 */ /* 0x004fe200078e0219 */
[----:B------:R-:W-:Y:S07]  /*1d60*/  BAR.SYNC.DEFER_BLOCKING 0x0 ;  /* 0x0000000000007b1d */ /* 0x000fee0000010000 */
[----:B------:R-:W-:Y:S05]  /*1d70*/  BRA.U !UP0, `(.L_x_120) ;  /* 0x0000000108b47547 */ /* 0x000fea000b800000 */
[----:B------:R-:W1:Y:S01]  /*1d80*/  S2R R0, SR_TID.X ;  /* 0x0000000000007919 */ /* 0x000e620000002100 */
[----:B------:R-:W-:Y:S01]  /*1d90*/  IMAD.WIDE.U32 R2, R24, 0x400, RZ ;  /* 0x0000040018027825 */ /* 0x000fe200078e00ff */
[----:B------:R-:W2:Y:S01]  /*1da0*/  LDCU.128 UR4, c[0x0][0x3b0] ;  /* 0x00007600ff0477ac */ /* 0x000ea20008000c00 */
[----:B------:R-:W-:Y:S01]  /*1db0*/  STS.128 [R26], R4 ;  /* 0x000000041a007388 */ /* 0x000fe20000000c00 */
[----:B------:R-:W3:Y:S03]  /*1dc0*/  LDCU.128 UR12, c[0x0][0x3c0] ;  /* 0x00007800ff0c77ac */ /* 0x000ee60008000c00 */
[----:B------:R4:W-:Y:S04]  /*1dd0*/  STS.128 [R26+0x10], R8 ;  /* 0x000010081a007388 */ /* 0x0009e80000000c00 */
[----:B------:R5:W-:Y:S04]  /*1de0*/  STS.128 [R26+0x20], R12 ;  /* 0x0000200c1a007388 */ /* 0x000be80000000c00 */
[----:B------:R-:W-:Y:S01]  /*1df0*/  STS.128 [R26+0x30], R16 ;  /* 0x000030101a007388 */ /* 0x000fe20000000c00 */
[----:B------:R-:W-:-:S03]  /*1e00*/  NOP ;  /* 0x0000000000007918 */ /* 0x000fc60000000000 */
[----:B0-----:R-:W0:Y:S04]  /*1e10*/  LDS.128 R32, [R25] ;  /* 0x0000000019207984 */ /* 0x001e280000000c00 */
[----:B------:R-:W0:Y:S04]  /*1e20*/  LDS.128 R28, [R25+0x200] ;  /* 0x00020000191c7984 */ /* 0x000e280000000c00 */
[----:B------:R-:W0:Y:S01]  /*1e30*/  LDS.128 R20, [R25+0x400] ;  /* 0x0004000019147984 */ /* 0x000e220000000c00 */
[C---:B-1----:R-:W-:Y:S01]  /*1e40*/  IMAD.SHL.U32 R24, R0.reuse, 0x4, RZ ;  /* 0x0000000400187824 */ /* 0x042fe200078e00ff */
[----:B----4-:R-:W-:-:S02]  /*1e50*/  LOP3.LUT R9, R0, 0x1f, RZ, 0xc0, !PT ;  /* 0x0000001f00097812 */ /* 0x010fc400078ec0ff */
[----:B------:R-:W1:Y:S02]  /*1e60*/  LDS.128 R4, [R25+0x600] ;  /* 0x0006000019047984 */ /* 0x000e640000000c00 */
[----:B------:R-:W-:-:S04]  /*1e70*/  LOP3.LUT R0, R24, 0xf80, RZ, 0xc0, !PT ;  /* 0x00000f8018007812 */ /* 0x000fc800078ec0ff */
[----:B------:R-:W-:-:S04]  /*1e80*/  IADD3 R0, P0, P1, R0, R2, R9 ;  /* 0x0000000200007210 */ /* 0x000fc8000791e009 */
[----:B------:R-:W-:Y:S01]  /*1e90*/  IADD3.X R3, PT, PT, RZ, R3, RZ, P0, P1 ;  /* 0x00000003ff037210 */ /* 0x000fe200007e24ff */
[----:B-----5:R-:W-:-:S03]  /*1ea0*/  IMAD.SHL.U32 R12, R0, 0x4, RZ ;  /* 0x00000004000c7824 */ /* 0x020fc600078e00ff */
[----:B------:R-:W-:Y:S02]  /*1eb0*/  SHF.L.U64.HI R0, R0, 0x2, R3 ;  /* 0x0000000200007819 */ /* 0x000fe40000010203 */
[C---:B--2---:R-:W-:Y:S02]  /*1ec0*/  IADD3 R2, P0, PT, R12.reuse, UR4, RZ ;  /* 0x000000040c027c10 */ /* 0x044fe4000ff1e0ff */
[C---:B------:R-:W-:Y:S02]  /*1ed0*/  IADD3 R8, P1, PT, R12.reuse, UR6, RZ ;  /* 0x000000060c087c10 */ /* 0x040fe4000ff3e0ff */
[C---:B---3--:R-:W-:Y:S02]  /*1ee0*/  IADD3 R10, P2, PT, R12.reuse, UR12, RZ ;  /* 0x0000000c0c0a7c10 */ /* 0x048fe4000ff5e0ff */
[----:B------:R-:W-:Y:S02]  /*1ef0*/  IADD3 R12, P3, PT, R12, UR14, RZ ;  /* 0x0000000e0c0c7c10 */ /* 0x000fe4000ff7e0ff */
[----:B------:R-:W-:-:S02]  /*1f00*/  IADD3.X R3, PT, PT, R0, UR5, RZ, P0, !PT ;  /* 0x0000000500037c10 */ /* 0x000fc400087fe4ff */
[C---:B------:R-:W-:Y:S02]  /*1f10*/  IADD3.X R9, PT, PT, R0.reuse, UR7, RZ, P1, !PT ;  /* 0x0000000700097c10 */ /* 0x040fe40008ffe4ff */
[C---:B------:R-:W-:Y:S01]  /*1f20*/  IADD3.X R11, PT, PT, R0.reuse, UR13, RZ, P2, !PT ;  /* 0x0000000d000b7c10 */ /* 0x040fe200097fe4ff */
[----:B0-----:R-:W-:Y:S01]  /*1f30*/  STG.E desc[UR8][R2.64], R32 ;  /* 0x0000002002007986 */ /* 0x001fe2000c101908 */
[----:B------:R-:W-:-:S03]  /*1f40*/  IADD3.X R13, PT, PT, R0, UR15, RZ, P3, !PT ;  /* 0x0000000f000d7c10 */ /* 0x000fc60009ffe4ff */
[----:B------:R-:W-:Y:S04]  /*1f50*/  STG.E desc[UR8][R8.64], R33 ;  /* 0x0000002108007986 */ /* 0x000fe8000c101908 */
        /* <DEDUP_REMOVED lines=10> */
[----:B-1----:R-:W-:Y:S04]  /*2000*/  STG.E desc[UR8][R2.64+0x180], R4 ;  /* 0x0001800402007986 */ /* 0x002fe8000c101908 */
[----:B------:R-:W-:Y:S04]  /*2010*/  STG.E desc[UR8][R8.64+0x180], R5 ;  /* 0x0001800508007986 */ /* 0x000fe8000c101908 */
[----:B------:R-:W-:Y:S04]  /*2020*/  STG.E desc[UR8][R10.64+0x180], R6 ;  /* 0x000180060a007986 */ /* 0x000fe8000c101908 */
[----:B------:R-:W-:Y:S01]  /*2030*/  STG.E desc[UR8][R12.64+0x180], R7 ;  /* 0x000180070c007986 */ /* 0x000fe2000c101908 */
[----:B------:R-:W-:Y:S05]  /*2040*/  EXIT ;  /* 0x000000000000794d */ /* 0x000fea0003800000 */
.L_x_120:
[----:B------:R-:W-:Y:S01]  /*2050*/  STS.128 [R26], R4 ;  /* 0x000000041a007388 */ /* 0x000fe20000000c00 */
[----:B------:R-:W1:Y:S03]  /*2060*/  LDCU.64 UR4, c[0x0][0x3e0] ;  /* 0x00007c00ff0477ac */ /* 0x000e660008000a00 */
[----:B------:R-:W-:Y:S04]  /*2070*/  STS.128 [R26+0x10], R8 ;  /* 0x000010081a007388 */ /* 0x000fe80000000c00 */
[----:B------:R-:W-:Y:S04]  /*2080*/  STS.128 [R26+0x20], R12 ;  /* 0x0000200c1a007388 */ /* 0x000fe80000000c00 */
[----:B------:R-:W-:Y:S01]  /*2090*/  STS.128 [R26+0x30], R16 ;  /* 0x000030101a007388 */ /* 0x000fe20000000c00 */
[----:B------:R-:W-:-:S03]  /*20a0*/  NOP ;  /* 0x0000000000007918 */ /* 0x000fc60000000000 */
[----:B------:R-:W2:Y:S01]  /*20b0*/  LDS.128 R20, [R25] ;  /* 0x0000000019147984 */ /* 0x000ea20000000c00 */
[----:B-1----:R-:W-:-:S03]  /*20c0*/  LEA R2, P0, R3, UR4, 0x4 ;  /* 0x0000000403027c11 */ /* 0x002fc6000f8020ff */
[----:B------:R-:W1:Y:S01]  /*20d0*/  LDS.128 R28, [R25+0x200] ;  /* 0x00020000191c7984 */ /* 0x000e620000000c00 */
[----:B------:R-:W-:-:S03]  /*20e0*/  LEA.HI.X R3, R3, UR5, R0, 0x4, P0 ;  /* 0x0000000503037c11 */ /* 0x000fc600080f2400 */
[----:B0-----:R-:W0:Y:S04]  /*20f0*/  LDS.128 R32, [R25+0x400] ;  /* 0x0004000019207984 */ /* 0x001e280000000c00 */
[----:B------:R-:W3:Y:S04]  /*2100*/  LDS.128 R36, [R25+0x600] ;  /* 0x0006000019247984 */ /* 0x000ee80000000c00 */
[----:B--2---:R-:W-:Y:S04]  /*2110*/  STG.E desc[UR8][R2.64], R20 ;  /* 0x0000001402007986 */ /* 0x004fe8000c101908 */
        /* <DEDUP_REMOVED lines=11> */
[----:B---3--:R-:W-:Y:S04]  /*21d0*/  STG.E desc[UR8][R2.64+0x600], R36 ;  /* 0x0006002402007986 */ /* 0x008fe8000c101908 */
[----:B------:R-:W-:Y:S04]  /*21e0*/  STG.E desc[UR8][R2.64+0x604], R37 ;  /* 0x0006042502007986 */ /* 0x000fe8000c101908 */
[----:B------:R-:W-:Y:S04]  /*21f0*/  STG.E desc[UR8][R2.64+0x608], R38 ;  /* 0x0006082602007986 */ /* 0x000fe8000c101908 */
[----:B------:R-:W-:Y:S01]  /*2200*/  STG.E desc[UR8][R2.64+0x60c], R39 ;  /* 0x00060c2702007986 */ /* 0x000fe2000c101908 */
[----:B------:R-:W-:Y:S05]  /*2210*/  EXIT ;  /* 0x000000000000794d */ /* 0x000fea0003800000 */
.L_x_73:
[----:B------:R-:W0:Y:S01]  /*2220*/  LDC.64 R10, c[0x0][0x388] ;  /* 0x0000e200ff0a7b82 */ /* 0x000e220000000a00 */
[----:B------:R-:W-:-:S07]  /*2230*/  ACQBULK ;  /* 0x000000000000782e */ /* 0x000fce0000000000 */
[----:B------:R-:W1:Y:S08]  /*2240*/  LDC.64 R8, c[0x0][0x390] ;  /* 0x0000e400ff087b82 */ /* 0x000e700000000a00 */
[----:B------:R-:W2:Y:S08]  /*2250*/  LDC.64 R4, c[0x0][0x398] ;  /* 0x0000e600ff047b82 */ /* 0x000eb00000000a00 */
[----:B------:R-:W3:Y:S01]  /*2260*/  LDC.64 R6, c[0x0][0x3a0] ;  /* 0x0000e800ff067b82 */ /* 0x000ee20000000a00 */
[----:B0-----:R-:W-:-:S05]  /*2270*/  IMAD.WIDE.U32 R10, R24, 0x1000, R10 ;  /* 0x00001000180a7825 */ /* 0x001fca00078e000a */
[----:B------:R0:W4:Y:S01]  /*2280*/  LDG.E R16, desc[UR8][R10.64] ;  /* 0x000000080a107981 */ /* 0x000122000c1e1900 */
[C---:B-1----:R-:W-:Y:S01]  /*2290*/  IMAD.WIDE.U32 R8, R24.reuse, 0x1000, R8 ;  /* 0x0000100018087825 */ /* 0x042fe200078e0008 */
[----:B------:R-:W1:Y:S04]  /*22a0*/  LDC R12, c[0x0][0x3d8] ;  /* 0x0000f600ff0c7b82 */ /* 0x000e680000000800 */
[----:B------:R5:W4:Y:S01]  /*22b0*/  LDG.E R17, desc[UR8][R8.64] ;  /* 0x0000000808117981 */ /* 0x000b22000c1e1900 */
[----:B--2---:R-:W-:-:S05]  /*22c0*/  IMAD.WIDE.U32 R4, R24, 0x1000, R4 ;  /* 0x0000100018047825 */ /* 0x004fca00078e0004 */
[----:B------:R-:W2:Y:S01]  /*22d0*/  LDG.E R18, desc[UR8][R4.64] ;  /* 0x0000000804127981 */ /* 0x000ea2000c1e1900 */
[----:B---3--:R-:W-:-:S05]  /*22e0*/  IMAD.WIDE.U32 R6, R24, 0x1000, R6 ;  /* 0x0000100018067825 */ /* 0x008fca00078e0006 */
[----:B------:R-:W3:Y:S01]  /*22f0*/  LDG.E R19, desc[UR8][R6.64] ;  /* 0x0000000806137981 */ /* 0x000ee2000c1e1900 */
[----:B------:R-:W-:Y:S01]  /*2300*/  SHF.L.U32 R25, R24, 0xa, RZ ;  /* 0x0000000a18197819 */ /* 0x000fe200000006ff */
[----:B------:R-:W0:Y:S04]  /*2310*/  S2R R3, SR_TID.X ;  /* 0x0000000000037919 */ /* 0x000e280000002100 */
[----:B------:R-:W-:-:S05]  /*2320*/  IMAD.MOV R25, RZ, RZ, -R25 ;  /* 0x000000ffff197224 */ /* 0x000fca00078e0a19 */
[----:B-1----:R-:W-:Y:S01]  /*2330*/  VIADDMNMX R25, R25, R12, 0x400, PT ;  /* 0x0000040019197446 */ /* 0x002fe2000380010c */
[----:B0-----:R-:W-:-:S05]  /*2340*/  IMAD.SHL.U32 R0, R3, 0x4, RZ ;  /* 0x0000000403007824 */ /* 0x001fca00078e00ff */
[----:B------:R-:W-:-:S04]  /*2350*/  LOP3.LUT R0, R0, 0xf80, RZ, 0xc0, !PT ;  /* 0x00000f8000007812 */ /* 0x000fc800078ec0ff */
[----:B------:R-:W-:-:S04]  /*2360*/  LOP3.LUT R2, R0, 0x1f, R3, 0xf8, !PT ;  /* 0x0000001f00027812 */ /* 0x000fc800078ef803 */
[C---:B------:R-:W-:Y:S01]  /*2370*/  ISETP.GE.AND P0, PT, R2.reuse, R25, PT ;  /* 0x000000190200720c */ /* 0x040fe20003f06270 */
[C---:B------:R-:W-:Y:S02]  /*2380*/  VIADD R12, R2.reuse, 0x20 ;  /* 0x00000020020c7836 */ /* 0x040fe40000000000 */
[----:B------:R-:W-:-:S03]  /*2390*/  VIADD R14, R2, 0x40 ;  /* 0x00000040020e7836 */ /* 0x000fc60000000000 */
[-C--:B------:R-:W-:Y:S01]  /*23a0*/  ISETP.GE.AND P1, PT, R12, R25.reuse, PT ;  /* 0x000000190c00720c */ /* 0x080fe20003f26270 */
[----:B------:R-:W-:Y:S01]  /*23b0*/  VIADD R12, R2, 0x60 ;  /* 0x00000060020c7836 */ /* 0x000fe20000000000 */
[----:B------:R-:W-:-:S04]  /*23c0*/  ISETP.GE.AND P2, PT, R14, R25, PT ;  /* 0x000000190e00720c */ /* 0x000fc80003f46270 */
[----:B------:R-:W-:Y:S01]  /*23d0*/  ISETP.GE.AND P3, PT, R12, R25, PT ;  /* 0x000000190c00720c */ /* 0x000fe20003f66270 */
[----:B------:R-:W-:-:S04]  /*23e0*/  @!P0 IMAD.WIDE.U32 R12, R2, 0x4, R10 ;  /* 0x00000004020c8825 */ /* 0x000fc800078e000a */
[----:B------:R-:W-:-:S04]  /*23f0*/  @!P0 IMAD.WIDE.U32 R20, R2, 0x4, R8 ;  /* 0x0000000402148825 */ /* 0x000fc800078e0008 */
[----:B------:R-:W-:-:S04]  /*2400*/  @!P1 IMAD.WIDE.U32 R14, R2, 0x4, R10 ;  /* 0x00000004020e9825 */ /* 0x000fc800078e000a */
[----:B------:R-:W-:-:S04]  /*2410*/  @!P2 IMAD.WIDE.U32 R26, R2, 0x4, R10 ;  /* 0x00000004021aa825 */ /* 0x000fc800078e000a */
[----:B------:R-:W-:-:S04]  /*2420*/  @!P1 IMAD.WIDE.U32 R22, R2, 0x4, R8 ;  /* 0x0000000402169825 */ /* 0x000fc800078e0008 */
[----:B------:R-:W-:-:S04]  /*2430*/  @!P3 IMAD.WIDE.U32 R42, R2, 0x4, R10 ;  /* 0x00000004022ab825 */ /* 0x000fc800078e000a */
[----:B------:R-:W-:-:S04]  /*2440*/  @!P0 IMAD.WIDE.U32 R10, R2, 0x4, R4 ;  /* 0x00000004020a8825 */ /* 0x000fc800078e0004 */
[----:B------:R-:W-:-:S04]  /*2450*/  @!P2 IMAD.WIDE.U32 R40, R2, 0x4, R8 ;  /* 0x000000040228a825 */ /* 0x000fc800078e0008 */
[----:B-----5:R-:W-:-:S04]  /*2460*/  @!P3 IMAD.WIDE.U32 R8, R2, 0x4, R8 ;  /* 0x000000040208b825 */ /* 0x020fc800078e0008 */
[----:B----4-:R-:W-:Y:S02]  /*2470*/  IMAD.MOV.U32 R28, RZ, RZ, R16 ;  /* 0x000000ffff1c7224 */ /* 0x010fe400078e0010 */
[----:B------:R0:W4:Y:S02]  /*2480*/  @!P0 LDG.E R16, desc[UR8][R12.64] ;  /* 0x000000080c108981 */ /* 0x000124000c1e1900 */
[----:B------:R-:W-:Y:S01]  /*2490*/  IMAD.MOV.U32 R36, RZ, RZ, R28 ;  /* 0x000000ffff247224 */ /* 0x000fe200078e001c */
[----:B------:R-:W-:Y:S01]  /*24a0*/  MOV R32, R28 ;  /* 0x0000001c00207202 */ /* 0x000fe20000000f00 */
[----:B------:R-:W-:Y:S01]  /*24b0*/  IMAD.MOV.U32 R29, RZ, RZ, R17 ;  /* 0x000000ffff1d7224 */ /* 0x000fe200078e0011 */
[----:B------:R-:W5:Y:S03]  /*24c0*/  @!P3 LDG.E R28, desc[UR8][R42.64+0x180] ;  /* 0x000180082a1cb981 */ /* 0x000f66000c1e1900 */
[----:B------:R-:W-:Y:S01]  /*24d0*/  IMAD.MOV.U32 R33, RZ, RZ, R29 ;  /* 0x000000ffff217224 */ /* 0x000fe200078e001d */
[----:B------:R1:W5:Y:S01]  /*24e0*/  @!P1 LDG.E R32, desc[UR8][R14.64+0x80] ;  /* 0x000080080e209981 */ /* 0x000362000c1e1900 */
[----:B--2---:R-:W-:-:S03]  /*24f0*/  IMAD.MOV.U32 R30, RZ, RZ, R18 ;  /* 0x000000ffff1e7224 */ /* 0x004fc600078e0012 */
[----:B------:R2:W5:Y:S01]  /*2500*/  @!P2 LDG.E R36, desc[UR8][R26.64+0x100] ;  /* 0x000100081a24a981 */ /* 0x000562000c1e1900 */
[----:B0-----:R-:W-:-:S03]  /*2510*/  @!P1 IMAD.WIDE.U32 R12, R2, 0x4, R4 ;  /* 0x00000004020c9825 */ /* 0x001fc600078e0004 */
[----:B------:R-:W4:Y:S01]  /*2520*/  @!P0 LDG.E R17, desc[UR8][R20.64] ;  /* 0x0000000814118981 */ /* 0x000f22000c1e1900 */
[----:B---3--:R-:W-:-:S03]  /*2530*/  IMAD.MOV.U32 R31, RZ, RZ, R19 ;  /* 0x000000ffff1f7224 */ /* 0x008fc600078e0013 */
[----:B------:R0:W5:Y:S01]  /*2540*/  @!P1 LDG.E R33, desc[UR8][R22.64+0x80] ;  /* 0x0000800816219981 */ /* 0x000162000c1e1900 */
[C-C-:B-1----:R-:W-:Y:S01]  /*2550*/  @!P2 IMAD.WIDE.U32 R14, R2.reuse, 0x4, R4.reuse ;  /* 0x00000004020ea825 */ /* 0x142fe200078e0004 */
[----:B------:R-:W-:Y:S02]  /*2560*/  MOV R34, R30 ;  /* 0x0000001e00227202 */ /* 0x000fe40000000f00 */
[----:B------:R-:W4:Y:S01]  /*2570*/  @!P0 LDG.E R18, desc[UR8][R10.64] ;  /* 0x000000080a128981 */ /* 0x000f22000c1e1900 */
[----:B--2---:R-:W-:-:S03]  /*2580*/  @!P3 IMAD.WIDE.U32 R26, R2, 0x4, R4 ;  /* 0x00000004021ab825 */ /* 0x004fc600078e0004 */
[----:B------:R-:W5:Y:S01]  /*2590*/  @!P1 LDG.E R34, desc[UR8][R12.64+0x80] ;  /* 0x000080080c229981 */ /* 0x000f62000c1e1900 */
[----:B------:R-:W-:Y:S02]  /*25a0*/  IMAD.MOV.U32 R37, RZ, RZ, R29 ;  /* 0x000000ffff257224 */ /* 0x000fe400078e001d */
[----:B------:R-:W-:Y:S01]  /*25b0*/  IMAD.MOV.U32 R38, RZ, RZ, R30 ;  /* 0x000000ffff267224 */ /* 0x000fe200078e001e */
[----:B------:R1:W2:Y:S01]  /*25c0*/  @!P3 LDG.E R29, desc[UR8][R8.64+0x180] ;  /* 0x00018008081db981 */ /* 0x0002a2000c1e1900 */
[--C-:B------:R-:W-:Y:S02]  /*25d0*/  IMAD.MOV.U32 R35, RZ, RZ, R31.reuse ;  /* 0x000000ffff237224 */ /* 0x100fe400078e001f */
[----:B------:R-:W-:Y:S01]  /*25e0*/  IMAD.MOV.U32 R39, RZ, RZ, R31 ;  /* 0x000000ffff277224 */ /* 0x000fe200078e001f */
[----:B------:R-:W3:Y:S01]  /*25f0*/  @!P2 LDG.E R37, desc[UR8][R40.64+0x100] ;  /* 0x000100082825a981 */ /* 0x000ee2000c1e1900 */
[----:B0-----:R-:W-:-:S03]  /*2600*/  @!P0 IMAD.WIDE.U32 R22, R2, 0x4, R6 ;  /* 0x0000000402168825 */ /* 0x001fc600078e0006 */
[----:B------:R-:W3:Y:S01]  /*2610*/  @!P2 LDG.E R38, desc[UR8][R14.64+0x100] ;  /* 0x000100080e26a981 */ /* 0x000ee2000c1e1900 */
[----:B------:R-:W-:-:S03]  /*2620*/  @!P1 IMAD.WIDE.U32 R20, R2, 0x4, R6 ;  /* 0x0000000402149825 */ /* 0x000fc600078e0006 */
[----:B------:R0:W2:Y:S01]  /*2630*/  @!P3 LDG.E R30, desc[UR8][R26.64+0x180] ;  /* 0x000180081a1eb981 */ /* 0x0000a2000c1e1900 */
[----:B------:R-:W-:-:S03]  /*2640*/  @!P2 IMAD.WIDE.U32 R4, R2, 0x4, R6 ;  /* 0x000000040204a825 */ /* 0x000fc600078e0006 */
[----:B------:R-:W4:Y:S01]  /*2650*/  @!P0 LDG.E R19, desc[UR8][R22.64] ;  /* 0x0000000816138981 */ /* 0x000f22000c1e1900 */
[----:B------:R-:W-:-:S03]  /*2660*/  @!P3 IMAD.WIDE.U32 R6, R2, 0x4, R6 ;  /* 0x000000040206b825 */ /* 0x000fc600078e0006 */
[----:B------:R-:W5:Y:S04]  /*2670*/  @!P1 LDG.E R35, desc[UR8][R20.64+0x80] ;  /* 0x0000800814239981 */ /* 0x000f68000c1e1900 */
[----:B------:R-:W3:Y:S04]  /*2680*/  @!P2 LDG.E R39, desc[UR8][R4.64+0x100] ;  /* 0x000100080427a981 */ /* 0x000ee8000c1e1900 */
[----:B------:R-:W2:Y:S01]  /*2690*/  @!P3 LDG.E R31, desc[UR8][R6.64+0x180] ;  /* 0x00018008061fb981 */ /* 0x000ea2000c1e1900 */
[----:B-1----:R-:W1:Y:S01]  /*26a0*/  S2R R9, SR_LANEID ;  /* 0x0000000000097919 */ /* 0x002e620000000000 */
[----:B------:R-:W0:Y:S01]  /*26b0*/  S2UR UR5, SR_CgaCtaId ;  /* 0x00000000000579c3 */ /* 0x000e220000008800 */
[----:B------:R-:W-:-:S02]  /*26c0*/  UMOV UR4, 0x400 ;  /* 0x0000040000047882 */ /* 0x000fc40000000000 */
[----:B0-----:R-:W-:Y:S01]  /*26d0*/  ULEA UR4, UR5, UR4, 0x18 ;  /* 0x0000000405047291 */ /* 0x001fe2000f8ec0ff */
[----:B-1----:R-:W-:-:S05]  /*26e0*/  IMAD.IADD R0, R0, 0x1, R9 ;  /* 0x0000000100007824 */ /* 0x002fca00078e0209 */
[----:B------:R-:W-:-:S05]  /*26f0*/  LEA R0, R0, UR4, 0x4 ;  /* 0x0000000400007c11 */ /* 0x000fca000f8e20ff */
[----:B------:R-:W-:Y:S01]  /*2700*/  IMAD R26, R9, 0x30, R0 ;  /* 0x00000030091a7824 */ /* 0x000fe200078e0200 */
[----:B----4-:R-:W-:Y:S04]  /*2710*/  STS.128 [R0], R16 ;  /* 0x0000001000007388 */ /* 0x010fe80000000c00 */
[----:B-----5:R-:W-:Y:S04]  /*2720*/  STS.128 [R0+0x200], R32 ;  /* 0x0002002000007388 */ /* 0x020fe80000000c00 */
[----:B---3--:R-:W-:Y:S04]  /*2730*/  STS.128 [R0+0x400], R36 ;  /* 0x0004002400007388 */ /* 0x008fe80000000c00 */
[----:B--2---:R0:W-:Y:S01]  /*2740*/  STS.128 [R0+0x600], R28 ;  /* 0x0006001c00007388 */ /* 0x0041e20000000c00 */
[----:B------:R-:W-:-:S03]  /*2750*/  NOP ;  /* 0x0000000000007918 */ /* 0x000fc60000000000 */
[----:B------:R-:W1:Y:S04]  /*2760*/  LDS.128 R4, [R26] ;  /* 0x000000001a047984 */ /* 0x000e680000000c00 */
[----:B------:R-:W2:Y:S04]  /*2770*/  LDS.128 R20, [R26+0x10] ;  /* 0x000010001a147984 */ /* 0x000ea80000000c00 */
[----:B------:R-:W3:Y:S04]  /*2780*/  LDS.128 R8, [R26+0x20] ;  /* 0x000020001a087984 */ /* 0x000ee80000000c00 */
[----:B------:R4:W2:Y:S01]  /*2790*/  LDS.128 R12, [R26+0x30] ;  /* 0x000030001a0c7984 */ /* 0x0008a20000000c00 */
[----:B------:R-:W-:Y:S01]  /*27a0*/  BAR.SYNC.DEFER_BLOCKING 0x0 ;  /* 0x0000000000007b1d */ /* 0x000fe20000010000 */
[----:B0-----:R-:W-:-:S07]  /*27b0*/  SHF.L.U32 R30, R3, 0x2, RZ ;  /* 0x00000002031e7819 */ /* 0x001fce00000006ff */
[----:B------:R-:W-:Y:S01]  /*27c0*/  PREEXIT ;  /* 0x000000000000782d */ /* 0x000fe20000000000 */
[----:B------:R-:W-:Y:S01]  /*27d0*/  BSSY.RECONVERGENT B0, `(.L_x_121) ;  /* 0x0000036000007945 */ /* 0x000fe20003800200 */
[----:B-1----:R-:W-:Y:S01]  /*27e0*/  IMAD.MOV.U32 R28, RZ, RZ, R7 ;  /* 0x000000ffff1c7224 */ /* 0x002fe200078e0007 */
[----:B------:R-:W-:Y:S01]  /*27f0*/  MOV R19, R7 ;  /* 0x0000000700137202 */ /* 0x000fe20000000f00 */
[----:B------:R-:W-:Y:S02]  /*2800*/  VIADD R16, R30, 0x1 ;  /* 0x000000011e107836 */ /* 0x000fe40000000000 */
[----:B------:R-:W-:Y:S02]  /*2810*/  IMAD.MOV.U32 R29, RZ, RZ, R6 ;  /* 0x000000ffff1d7224 */ /* 0x000fe400078e0006 */
[----:B----4-:R-:W-:Y:S01]  /*2820*/  IMAD.MOV.U32 R26, RZ, RZ, R5 ;  /* 0x000000ffff1a7224 */ /* 0x010fe200078e0005 */
[----:B------:R-:W-:Y:S01]  /*2830*/  ISETP.GE.U32.AND P0, PT, R16, R25, PT ;  /* 0x000000191000720c */ /* 0x000fe20003f06070 */
[----:B------:R-:W-:-:S02]  /*2840*/  IMAD.MOV.U32 R27, RZ, RZ, R4 ;  /* 0x000000ffff1b7224 */ /* 0x000fc400078e0004 */
[----:B------:R-:W-:Y:S02]  /*2850*/  IMAD.MOV.U32 R18, RZ, RZ, R6 ;  /* 0x000000ffff127224 */ /* 0x000fe400078e0006 */
[----:B------:R-:W-:Y:S02]  /*2860*/  IMAD.MOV.U32 R17, RZ, RZ, R5 ;  /* 0x000000ffff117224 */ /* 0x000fe400078e0005 */
[----:B------:R-:W-:-:S06]  /*2870*/  IMAD.MOV.U32 R16, RZ, RZ, R4 ;  /* 0x000000ffff107224 */ /* 0x000fcc00078e0004 */
[----:B--23--:R-:W-:Y:S05]  /*2880*/  @P0 BRA `(.L_x_122) ;  /* 0x0000000000a80947 */ /* 0x00cfea0003800000 */
[----:B------:R-:W-:-:S13]  /*2890*/  ISETP.NE.AND P0, PT, R5, R21, PT ;  /* 0x000000150500720c */ /* 0x000fda0003f05270 */
[----:B------:R-:W-:Y:S05]  /*28a0*/  @P0 BRA `(.L_x_123) ;  /* 0x0000000000600947 */ /* 0x000fea0003800000 */
[----:B------:R-:W-:-:S13]  /*28b0*/  ISETP.NE.AND P0, PT, R6, R22, PT ;  /* 0x000000160600720c */ /* 0x000fda0003f05270 */
[----:B------:R-:W-:Y:S05]  /*28c0*/  @P0 BRA `(.L_x_124) ;  /* 0x00000000002c0947 */ /* 0x000fea0003800000 */
[----:B------:R-:W-:Y:S01]  /*28d0*/  ISETP.GE.AND P0, PT, R7, R23, PT ;  /* 0x000000170700720c */ /* 0x000fe20003f06270 */
[----:B------:R-:W-:Y:S01]  /*28e0*/  IMAD.MOV.U32 R19, RZ, RZ, R23 ;  /* 0x000000ffff137224 */ /* 0x000fe200078e0017 */
[----:B------:R-:W-:-:S11]  /*28f0*/  MOV R16, R20 ;  /* 0x0000001400107202 */ /* 0x000fd60000000f00 */
[----:B------:R-:W-:Y:S05]  /*2900*/  @!P0 BRA `(.L_x_125) ;  /* 0x0000000000708947 */ /* 0x000fea0003800000 */
[----:B------:R-:W-:Y:S01]  /*2910*/  IMAD.MOV.U32 R28, RZ, RZ, R7 ;  /* 0x000000ffff1c7224 */ /* 0x000fe200078e0007 */
[----:B------:R-:W-:Y:S01]  /*2920*/  MOV R18, R6 ;  /* 0x0000000600127202 */ /* 0x000fe20000000f00 */
[----:B------:R-:W-:Y:S02]  /*2930*/  IMAD.MOV.U32 R29, RZ, RZ, R6 ;  /* 0x000000ffff1d7224 */ /* 0x000fe400078e0006 */
[--C-:B------:R-:W-:Y:S02]  /*2940*/  IMAD.MOV.U32 R26, RZ, RZ, R5.reuse ;  /* 0x000000ffff1a7224 */ /* 0x100fe400078e0005 */
[----:B------:R-:W-:Y:S02]  /*2950*/  IMAD.MOV.U32 R27, RZ, RZ, R4 ;  /* 0x000000ffff1b7224 */ /* 0x000fe400078e0004 */
[----:B------:R-:W-:Y:S01]  /*2960*/  IMAD.MOV.U32 R17, RZ, RZ, R5 ;  /* 0x000000ffff117224 */ /* 0x000fe200078e0005 */
[----:B------:R-:W-:Y:S06]  /*2970*/  BRA `(.L_x_122) ;  /* 0x00000000006c7947 */ /* 0x000fec0003800000 */
.L_x_124:
[----:B------:R-:W-:Y:S01]  /*2980*/  ISETP.GE.AND P0, PT, R6, R22, PT ;  /* 0x000000160600720c */ /* 0x000fe20003f06270 */
[----:B------:R-:W-:Y:S01]  /*2990*/  IMAD.MOV.U32 R19, RZ, RZ, R23 ;  /* 0x000000ffff137224 */ /* 0x000fe200078e0017 */
[----:B------:R-:W-:Y:S01]  /*29a0*/  MOV R29, R6 ;  /* 0x00000006001d7202 */ /* 0x000fe20000000f00 */
[----:B------:R-:W-:Y:S02]  /*29b0*/  IMAD.MOV.U32 R16, RZ, RZ, R20 ;  /* 0x000000ffff107224 */ /* 0x000fe400078e0014 */
[----:B------:R-:W-:Y:S02]  /*29c0*/  IMAD.MOV.U32 R28, RZ, RZ, R7 ;  /* 0x000000ffff1c7224 */ /* 0x000fe400078e0007 */
[----:B------:R-:W-:Y:S02]  /*29d0*/  IMAD.MOV.U32 R26, RZ, RZ, R5 ;  /* 0x000000ffff1a7224 */ /* 0x000fe400078e0005 */
[----:B------:R-:W-:Y:S02]  /*29e0*/  IMAD.MOV.U32 R27, RZ, RZ, R4 ;  /* 0x000000ffff1b7224 */ /* 0x000fe400078e0004 */
[----:B------:R-:W-:-:S02]  /*29f0*/  IMAD.MOV.U32 R18, RZ, RZ, R22 ;  /* 0x000000ffff127224 */ /* 0x000fc400078e0016 */
[----:B------:R-:W-:Y:S01]  /*2a00*/  IMAD.MOV.U32 R17, RZ, RZ, R5 ;  /* 0x000000ffff117224 */ /* 0x000fe200078e0005 */
[----:B------:R-:W-:Y:S06]  /*2a10*/  @P0 BRA `(.L_x_122) ;  /* 0x0000000000440947 */ /* 0x000fec0003800000 */
[----:B------:R-:W-:Y:S05]  /*2a20*/  BRA `(.L_x_125) ;  /* 0x0000000000287947 */ /* 0x000fea0003800000 */
.L_x_123:
        /* <DEDUP_REMOVED lines=10> */
.L_x_125:
[----:B------:R-:W-:Y:S01]  /*2ad0*/  IMAD.MOV.U32 R29, RZ, RZ, R22 ;  /* 0x000000ffff1d7224 */ /* 0x000fe200078e0016 */
[----:B------:R-:W-:Y:S01]  /*2ae0*/  MOV R18, R22 ;  /* 0x0000001600127202 */ /* 0x000fe20000000f00 */
[--C-:B------:R-:W-:Y:S02]  /*2af0*/  IMAD.MOV.U32 R26, RZ, RZ, R21.reuse ;  /* 0x000000ffff1a7224 */ /* 0x100fe400078e0015 */
[----:B------:R-:W-:Y:S02]  /*2b00*/  IMAD.MOV.U32 R17, RZ, RZ, R21 ;  /* 0x000000ffff117224 */ /* 0x000fe400078e0015 */
[----:B------:R-:W-:Y:S02]  /*2b10*/  IMAD.MOV.U32 R28, RZ, RZ, R19 ;  /* 0x000000ffff1c7224 */ /* 0x000fe400078e0013 */
[----:B------:R-:W-:-:S07]  /*2b20*/  IMAD.MOV.U32 R27, RZ, RZ, R16 ;  /* 0x000000ffff1b7224 */ /* 0x000fce00078e0010 */
.L_x_122:
[----:B------:R-:W-:Y:S05]  /*2b30*/  BSYNC.RECONVERGENT B0 ;  /* 0x0000000000007941 */ /* 0x000fea0003800200 */
.L_x_121:
[----:B------:R-:W-:Y:S01]  /*2b40*/  VIADD R20, R30, 0x2 ;  /* 0x000000021e147836 */ /* 0x000fe20000000000 */
[----:B------:R-:W-:Y:S01]  /*2b50*/  BSSY.RECONVERGENT B0, `(.L_x_126) ;  /* 0x0000026000007945 */ /* 0x000fe20003800200 */
[----:B------:R-:W-:Y:S01]  /*2b60*/  MOV R23, R28 ;  /* 0x0000001c00177202 */ /* 0x000fe20000000f00 */
[----:B------:R-:W-:Y:S02]  /*2b70*/  IMAD.MOV.U32 R22, RZ, RZ, R29 ;  /* 0x000000ffff167224 */ /* 0x000fe400078e001d */
[----:B------:R-:W-:Y:S01]  /*2b80*/  ISETP.GE.U32.AND P0, PT, R20, R25, PT ;  /* 0x000000191400720c */ /* 0x000fe20003f06070 */
[----:B------:R-:W-:Y:S02]  /*2b90*/  IMAD.MOV.U32 R21, RZ, RZ, R26 ;  /* 0x000000ffff157224 */ /* 0x000fe400078e001a */
[----:B------:R-:W-:-:S10]  /*2ba0*/  IMAD.MOV.U32 R20, RZ, RZ, R27 ;  /* 0x000000ffff147224 */ /* 0x000fd400078e001b */
[----:B------:R-:W-:Y:S05]  /*2bb0*/  @P0 BRA `(.L_x_127) ;  /* 0x00000000007c0947 */ /* 0x000fea0003800000 */
[----:B------:R-:W-:-:S13]  /*2bc0*/  ISETP.NE.AND P0, PT, R26, R9, PT ;  /* 0x000000091a00720c */ /* 0x000fda0003f05270 */
[----:B------:R-:W-:Y:S05]  /*2bd0*/  @!P0 BRA `(.L_x_128) ;  /* 0x00000000001c8947 */ /* 0x000fea0003800000 */
[----:B------:R-:W-:Y:S01]  /*2be0*/  ISETP.GE.AND P0, PT, R26, R9, PT ;  /* 0x000000091a00720c */ /* 0x000fe20003f06270 */
[----:B------:R-:W-:Y:S01]  /*2bf0*/  IMAD.MOV.U32 R23, RZ, RZ, R11 ;  /* 0x000000ffff177224 */ /* 0x000fe200078e000b */
[----:B------:R-:W-:Y:S01]  /*2c00*/  MOV R22, R10 ;  /* 0x0000000a00167202 */ /* 0x000fe20000000f00 */
[----:B------:R-:W-:Y:S02]  /*2c10*/  IMAD.MOV.U32 R21, RZ, RZ, R9 ;  /* 0x000000ffff157224 */ /* 0x000fe400078e0009 */
[----:B------:R-:W-:-:S08]  /*2c20*/  IMAD.MOV.U32 R20, RZ, RZ, R8 ;  /* 0x000000ffff147224 */ /* 0x000fd000078e0008 */
[----:B------:R-:W-:Y:S05]  /*2c30*/  @!P0 BRA `(.L_x_129) ;  /* 0x00000000004c8947 */ /* 0x000fea0003800000 */
[----:B------:R-:W-:Y:S05]  /*2c40*/  BRA `(.L_x_127) ;  /* 0x0000000000587947 */ /* 0x000fea0003800000 */
.L_x_128:
        /* <DEDUP_REMOVED lines=8> */
[----:B------:R-:W-:Y:S01]  /*2cd0*/  IMAD.MOV.U32 R26, RZ, RZ, R21 ;  /* 0x000000ffff1a7224 */ /* 0x000fe200078e0015 */
[----:B------:R-:W-:Y:S06]  /*2ce0*/  BRA `(.L_x_127) ;  /* 0x0000000000307947 */ /* 0x000fec0003800000 */
.L_x_130:
[-C--:B------:R-:W-:Y:S01]  /*2cf0*/  ISETP.GE.AND P0, PT, R28, R11.reuse, PT ;  /* 0x0000000b1c00720c */ /* 0x080fe20003f06270 */
[----:B------:R-:W-:Y:S01]  /*2d00*/  IMAD.MOV.U32 R22, RZ, RZ, R10 ;  /* 0x000000ffff167224 */ /* 0x000fe200078e000a */
[----:B------:R-:W-:Y:S01]  /*2d10*/  MOV R23, R11 ;  /* 0x0000000b00177202 */ /* 0x000fe20000000f00 */
[----:B------:R-:W-:Y:S02]  /*2d20*/  IMAD.MOV.U32 R21, RZ, RZ, R9 ;  /* 0x000000ffff157224 */ /* 0x000fe400078e0009 */
[----:B------:R-:W-:Y:S02]  /*2d30*/  IMAD.MOV.U32 R20, RZ, RZ, R8 ;  /* 0x000000ffff147224 */ /* 0x000fe400078e0008 */
[----:B------:R-:W-:Y:S02]  /*2d40*/  IMAD.MOV.U32 R29, RZ, RZ, R22 ;  /* 0x000000ffff1d7224 */ /* 0x000fe400078e0016 */
[----:B------:R-:W-:-:S04]  /*2d50*/  IMAD.MOV.U32 R26, RZ, RZ, R21 ;  /* 0x000000ffff1a7224 */ /* 0x000fc800078e0015 */
[----:B------:R-:W-:Y:S05]  /*2d60*/  @P0 BRA `(.L_x_127) ;  /* 0x0000000000100947 */ /* 0x000fea0003800000 */
.L_x_129:
[----:B------:R-:W-:Y:S01]  /*2d70*/  IMAD.MOV.U32 R28, RZ, RZ, R23 ;  /* 0x000000ffff1c7224 */ /* 0x000fe200078e0017 */
[----:B------:R-:W-:Y:S01]  /*2d80*/  MOV R29, R22 ;  /* 0x00000016001d7202 */ /* 0x000fe20000000f00 */
[----:B------:R-:W-:Y:S02]  /*2d90*/  IMAD.MOV.U32 R26, RZ, RZ, R21 ;  /* 0x000000ffff1a7224 */ /* 0x000fe400078e0015 */
[----:B------:R-:W-:-:S07]  /*2da0*/  IMAD.MOV.U32 R27, RZ, RZ, R20 ;  /* 0x000000ffff1b7224 */ /* 0x000fce00078e0014 */
.L_x_127:
[----:B------:R-:W-:Y:S05]  /*2db0*/  BSYNC.RECONVERGENT B0 ;  /* 0x0000000000007941 */ /* 0x000fea0003800200 */
.L_x_126:
[CC--:B------:R-:W-:Y:S01]  /*2dc0*/  ISETP.GE.U32.AND P1, PT, R30.reuse, R25.reuse, PT ;  /* 0x000000191e00720c */ /* 0x0c0fe20003f26070 */
[----:B------:R-:W-:Y:S01]  /*2dd0*/  VIADD R8, R30, 0x3 ;  /* 0x000000031e087836 */ /* 0x000fe20000000000 */
[----:B------:R-:W-:Y:S04]  /*2de0*/  BSSY.RECONVERGENT B0, `(.L_x_131) ;  /* 0x00000dd000007945 */ /* 0x000fe80003800200 */
[----:B------:R-:W-:-:S04]  /*2df0*/  ISETP.GE.U32.AND P0, PT, R8, R25, PT ;  /* 0x000000190800720c */ /* 0x000fc80003f06070 */
[----:B------:R-:W-:Y:S02]  /*2e00*/  SEL R15, R15, R28, !P0 ;  /* 0x0000001c0f0f7207 */ /* 0x000fe40004000000 */
[----:B------:R-:W-:Y:S02]  /*2e10*/  SEL R14, R14, R29, !P0 ;  /* 0x0000001d0e0e7207 */ /* 0x000fe40004000000 */
[----:B------:R-:W-:Y:S02]  /*2e20*/  SEL R13, R13, R26, !P0 ;  /* 0x0000001a0d0d7207 */ /* 0x000fe40004000000 */
[----:B------:R-:W-:Y:S01]  /*2e30*/  SEL R12, R12, R27, !P0 ;  /* 0x0000001b0c0c7207 */ /* 0x000fe20004000000 */
[----:B------:R-:W-:Y:S06]  /*2e40*/  @P1 BRA `(.L_x_132) ;  /* 0x0000000c00581947 */ /* 0x000fec0003800000 */
[----:B------:R-:W-:Y:S01]  /*2e50*/  ISETP.NE.AND P0, PT, R17, R5, PT ;  /* 0x000000051100720c */ /* 0x000fe20003f05270 */
[----:B------:R-:W-:-:S12]  /*2e60*/  BSSY.RECONVERGENT B1, `(.L_x_133) ;  /* 0x0000020000017945 */ /* 0x000fd80003800200 */
[----:B------:R-:W-:Y:S05]  /*2e70*/  @P0 BRA `(.L_x_134) ;  /* 0x0000000000400947 */ /* 0x000fea0003800000 */
[----:B------:R-:W-:-:S13]  /*2e80*/  ISETP.NE.AND P0, PT, R18, R6, PT ;  /* 0x000000061200720c */ /* 0x000fda0003f05270 */
[----:B------:R-:W-:Y:S05]  /*2e90*/  @P0 BRA `(.L_x_135) ;  /* 0x00000000001c0947 */ /* 0x000fea0003800000 */
[----:B------:R-:W-:-:S13]  /*2ea0*/  ISETP.GE.AND P0, PT, R19, R7, PT ;  /* 0x000000071300720c */ /* 0x000fda0003f06270 */
[----:B------:R-:W-:Y:S05]  /*2eb0*/  @!P0 BRA `(.L_x_136) ;  /* 0x0000000000488947 */ /* 0x000fea0003800000 */
[----:B------:R-:W-:Y:S01]  /*2ec0*/  IMAD.MOV.U32 R32, RZ, RZ, R19 ;  /* 0x000000ffff207224 */ /* 0x000fe200078e0013 */
[----:B------:R-:W-:Y:S01]  /*2ed0*/  MOV R31, R16 ;  /* 0x00000010001f7202 */ /* 0x000fe20000000f00 */
[----:B------:R-:W-:Y:S02]  /*2ee0*/  IMAD.MOV.U32 R29, RZ, RZ, R6 ;  /* 0x000000ffff1d7224 */ /* 0x000fe400078e0006 */
[----:B------:R-:W-:Y:S01]  /*2ef0*/  IMAD.MOV.U32 R34, RZ, RZ, R5 ;  /* 0x000000ffff227224 */ /* 0x000fe200078e0005 */
[----:B------:R-:W-:Y:S06]  /*2f00*/  BRA `(.L_x_137) ;  /* 0x0000000000547947 */ /* 0x000fec0003800000 */
.L_x_135:
[----:B------:R-:W-:Y:S01]  /*2f10*/  ISETP.GE.AND P0, PT, R18, R6, PT ;  /* 0x000000061200720c */ /* 0x000fe20003f06270 */
[----:B------:R-:W-:Y:S01]  /*2f20*/  IMAD.MOV.U32 R32, RZ, RZ, R19 ;  /* 0x000000ffff207224 */ /* 0x000fe200078e0013 */
[----:B------:R-:W-:Y:S01]  /*2f30*/  MOV R34, R5 ;  /* 0x0000000500227202 */ /* 0x000fe20000000f00 */
[----:B------:R-:W-:Y:S02]  /*2f40*/  IMAD.MOV.U32 R29, RZ, RZ, R18 ;  /* 0x000000ffff1d7224 */ /* 0x000fe400078e0012 */
[----:B------:R-:W-:-:S08]  /*2f50*/  IMAD.MOV.U32 R31, RZ, RZ, R16 ;  /* 0x000000ffff1f7224 */ /* 0x000fd000078e0010 */
[----:B------:R-:W-:Y:S05]  /*2f60*/  @P0 BRA `(.L_x_137) ;  /* 0x00000000003c0947 */ /* 0x000fea0003800000 */
[----:B------:R-:W-:Y:S05]  /*2f70*/  BRA `(.L_x_136) ;  /* 0x0000000000187947 */ /* 0x000fea0003800000 */
.L_x_134:
[----:B------:R-:W-:Y:S01]  /*2f80*/  ISETP.GE.AND P0, PT, R17, R5, PT ;  /* 0x000000051100720c */ /* 0x000fe20003f06270 */
[----:B------:R-:W-:Y:S01]  /*2f90*/  IMAD.MOV.U32 R32, RZ, RZ, R19 ;  /* 0x000000ffff207224 */ /* 0x000fe200078e0013 */
[----:B------:R-:W-:Y:S01]  /*2fa0*/  MOV R31, R16 ;  /* 0x00000010001f7202 */ /* 0x000fe20000000f00 */
[----:B------:R-:W-:Y:S02]  /*2fb0*/  IMAD.MOV.U32 R29, RZ, RZ, R18 ;  /* 0x000000ffff1d7224 */ /* 0x000fe400078e0012 */
[----:B------:R-:W-:-:S08]  /*2fc0*/  IMAD.MOV.U32 R34, RZ, RZ, R17 ;  /* 0x000000ffff227224 */ /* 0x000fd000078e0011 */
[----:B------:R-:W-:Y:S05]  /*2fd0*/  @P0 BRA `(.L_x_137) ;  /* 0x0000000000200947 */ /* 0x000fea0003800000 */
.L_x_136:
        /* <DEDUP_REMOVED lines=8> */
.L_x_137:
[----:B------:R-:W-:Y:S05]  /*3060*/  BSYNC.RECONVERGENT B1 ;  /* 0x0000000000017941 */ /* 0x000fea0003800200 */
.L_x_133:
[----:B------:R-:W-:Y:S01]  /*3070*/  ISETP.NE.AND P0, PT, R13, R21, PT ;  /* 0x000000150d00720c */ /* 0x000fe20003f05270 */
[----:B------:R-:W-:-:S12]  /*3080*/  BSSY.RECONVERGENT B1, `(.L_x_138) ;  /* 0x0000020000017945 */ /* 0x000fd80003800200 */
[----:B------:R-:W-:Y:S05]  /*3090*/  @!P0 BRA `(.L_x_139) ;  /* 0x00000000001c8947 */ /* 0x000fea0003800000 */
[----:B------:R-:W-:-:S13]  /*30a0*/  ISETP.GE.AND P0, PT, R13, R21, PT ;  /* 0x000000150d00720c */ /* 0x000fda0003f06270 */
[----:B------:R-:W-:Y:S05]  /*30b0*/  @!P0 BRA `(.L_x_140) ;  /* 0x0000000000508947 */ /* 0x000fea0003800000 */
[----:B------:R-:W-:Y:S01]  /*30c0*/  IMAD.MOV.U32 R27, RZ, RZ, R15 ;  /* 0x000000ffff1b7224 */ /* 0x000fe200078e000f */
[----:B------:R-:W-:Y:S01]  /*30d0*/  MOV R30, R14 ;  /* 0x0000000e001e7202 */ /* 0x000fe20000000f00 */
[----:B------:R-:W-:Y:S02]  /*30e0*/  IMAD.MOV.U32 R28, RZ, RZ, R13 ;  /* 0x000000ffff1c7224 */ /* 0x000fe400078e000d */
[----:B------:R-:W-:Y:S01]  /*30f0*/  IMAD.MOV.U32 R26, RZ, RZ, R12 ;  /* 0x000000ffff1a7224 */ /* 0x000fe200078e000c */
[----:B------:R-:W-:Y:S06]  /*3100*/  BRA `(.L_x_141) ;  /* 0x00000000005c7947 */ /* 0x000fec0003800000 */
.L_x_139:
[----:B------:R-:W-:-:S13]  /*3110*/  ISETP.NE.AND P0, PT, R14, R22, PT ;  /* 0x000000160e00720c */ /* 0x000fda0003f05270 */
        /* <DEDUP_REMOVED lines=8> */
.L_x_142:
[----:B------:R-:W-:Y:S01]  /*31a0*/  ISETP.GE.AND P0, PT, R15, R23, PT ;  /* 0x000000170f00720c */ /* 0x000fe20003f06270 */
[----:B------:R-:W-:Y:S01]  /*31b0*/  IMAD.MOV.U32 R27, RZ, RZ, R15 ;  /* 0x000000ffff1b7224 */ /* 0x000fe200078e000f */
[----:B------:R-:W-:Y:S01]  /*31c0*/  MOV R26, R12 ;  /* 0x0000000c001a7202 */ /* 0x000fe20000000f00 */
[----:B------:R-:W-:Y:S02]  /*31d0*/  IMAD.MOV.U32 R30, RZ, RZ, R22 ;  /* 0x000000ffff1e7224 */ /* 0x000fe400078e0016 */
[----:B------:R-:W-:-:S08]  /*31e0*/  IMAD.MOV.U32 R28, RZ, RZ, R21 ;  /* 0x000000ffff1c7224 */ /* 0x000fd000078e0015 */
[----:B------:R-:W-:Y:S05]  /*31f0*/  @P0 BRA `(.L_x_141) ;  /* 0x0000000000200947 */ /* 0x000fea0003800000 */
.L_x_140:
        /* <DEDUP_REMOVED lines=8> */
.L_x_141:
[----:B------:R-:W-:Y:S05]  /*3280*/  BSYNC.RECONVERGENT B1 ;  /* 0x0000000000017941 */ /* 0x000fea0003800200 */
.L_x_138:
        /* <DEDUP_REMOVED lines=10> */
.L_x_144:
        /* <DEDUP_REMOVED lines=9> */
.L_x_147:
[----:B------:R-:W-:Y:S01]  /*33c0*/  ISETP.GE.AND P0, PT, R23, R32, PT ;  /* 0x000000201700720c */ /* 0x000fe20003f06270 */
[----:B------:R-:W-:Y:S01]  /*33d0*/  IMAD.MOV.U32 R11, RZ, RZ, R29 ;  /* 0x000000ffff0b7224 */ /* 0x000fe200078e001d */
[----:B------:R-:W-:Y:S01]  /*33e0*/  MOV R8, R20 ;  /* 0x0000001400087202 */ /* 0x000fe20000000f00 */
[----:B------:R-:W-:Y:S02]  /*33f0*/  IMAD.MOV.U32 R9, RZ, RZ, R34 ;  /* 0x000000ffff097224 */ /* 0x000fe400078e0022 */
[----:B------:R-:W-:-:S08]  /*3400*/  IMAD.MOV.U32 R10, RZ, RZ, R23 ;  /* 0x000000ffff0a7224 */ /* 0x000fd000078e0017 */
[----:B------:R-:W-:Y:S05]  /*3410*/  @P0 BRA `(.L_x_146) ;  /* 0x0000000000200947 */ /* 0x000fea0003800000 */
.L_x_145:
[----:B------:R-:W-:Y:S02]  /*3420*/  IMAD.MOV.U32 R10, RZ, RZ, R32 ;  /* 0x000000ffff0a7224 */ /* 0x000fe400078e0020 */
[----:B------:R-:W-:Y:S02]  /*3430*/  IMAD.MOV.U32 R11, RZ, RZ, R29 ;  /* 0x000000ffff0b7224 */ /* 0x000fe400078e001d */
[----:B------:R-:W-:Y:S01]  /*3440*/  IMAD.MOV.U32 R9, RZ, RZ, R34 ;  /* 0x000000ffff097224 */ /* 0x000fe200078e0022 */
[----:B------:R-:W-:Y:S01]  /*3450*/  MOV R34, R21 ;  /* 0x0000001500227202 */ /* 0x000fe20000000f00 */
[----:B------:R-:W-:Y:S02]  /*3460*/  IMAD.MOV.U32 R8, RZ, RZ, R31 ;  /* 0x000000ffff087224 */ /* 0x000fe400078e001f */
[----:B------:R-:W-:Y:S02]  /*3470*/  IMAD.MOV.U32 R29, RZ, RZ, R22 ;  /* 0x000000ffff1d7224 */ /* 0x000fe400078e0016 */
[----:B------:R-:W-:-:S02]  /*3480*/  IMAD.MOV.U32 R32, RZ, RZ, R23 ;  /* 0x000000ffff207224 */ /* 0x000fc400078e0017 */
[----:B------:R-:W-:-:S07]  /*3490*/  IMAD.MOV.U32 R31, RZ, RZ, R20 ;  /* 0x000000ffff1f7224 */ /* 0x000fce00078e0014 */
.L_x_146:
[----:B------:R-:W-:Y:S05]  /*34a0*/  BSYNC.RECONVERGENT B1 ;  /* 0x0000000000017941 */ /* 0x000fea0003800200 */
.L_x_143:
        /* <DEDUP_REMOVED lines=10> */
.L_x_149:
        /* <DEDUP_REMOVED lines=9> */
.L_x_152:
[----:B------:R-:W-:Y:S01]  /*35e0*/  ISETP.GE.AND P0, PT, R32, R7, PT ;  /* 0x000000072000720c */ /* 0x000fe20003f06270 */
[----:B------:R-:W-:Y:S01]  /*35f0*/  IMAD.MOV.U32 R18, RZ, RZ, R6 ;  /* 0x000000ffff127224 */ /* 0x000fe200078e0006 */
[----:B------:R-:W-:Y:S01]  /*3600*/  MOV R16, R31 ;  /* 0x0000001f00107202 */ /* 0x000fe20000000f00 */
[----:B------:R-:W-:Y:S02]  /*3610*/  IMAD.MOV.U32 R17, RZ, RZ, R5 ;  /* 0x000000ffff117224 */ /* 0x000fe400078e0005 */
[----:B------:R-:W-:-:S08]  /*3620*/  IMAD.MOV.U32 R19, RZ, RZ, R32 ;  /* 0x000000ffff137224 */ /* 0x000fd000078e0020 */
[----:B------:R-:W-:Y:S05]  /*3630*/  @P0 BRA `(.L_x_151) ;  /* 0x0000000000200947 */ /* 0x000fea0003800000 */
.L_x_150:
        /* <DEDUP_REMOVED lines=8> */
.L_x_151:
[----:B------:R-:W-:Y:S05]  /*36c0*/  BSYNC.RECONVERGENT B1 ;  /* 0x0000000000017941 */ /* 0x000fea0003800200 */
.L_x_148:
[----:B------:R-:W-:Y:S01]  /*36d0*/  ISETP.NE.AND P0, PT, R28, R9, PT ;  /* 0x000000091c00720c */ /* 0x000fe20003f05270 */
[----:B------:R-:W-:-:S12]  /*36e0*/  BSSY.RECONVERGENT B1, `(.L_x_153) ;  /* 0x000002c000017945 */ /* 0x000fd80003800200 */
[----:B------:R-:W-:Y:S05]  /*36f0*/  @!P0 BRA `(.L_x_154) ;  /* 0x00000000002c8947 */ /* 0x000fea0003800000 */
[----:B------:R-:W-:Y:S01]  /*3700*/  ISETP.GE.AND P0, PT, R28, R9, PT ;  /* 0x000000091c00720c */ /* 0x000fe20003f06270 */
[----:B------:R-:W-:Y:S01]  /*3710*/  IMAD.MOV.U32 R20, RZ, RZ, R27 ;  /* 0x000000ffff147224 */ /* 0x000fe200078e001b */
[----:B------:R-:W-:-:S11]  /*3720*/  MOV R21, R26 ;  /* 0x0000001a00157202 */ /* 0x000fd60000000f00 */
        /* <DEDUP_REMOVED lines=8> */
.L_x_154:
        /* <DEDUP_REMOVED lines=13> */
.L_x_157:
        /* <DEDUP_REMOVED lines=10> */
.L_x_155:
[----:B------:R-:W-:Y:S01]  /*3920*/  MOV R15, R10 ;  /* 0x0000000a000f7202 */ /* 0x000fe20000000f00 */
[----:B------:R-:W-:Y:S01]  /*3930*/  IMAD.MOV.U32 R12, RZ, RZ, R8 ;  /* 0x000000ffff0c7224 */ /* 0x000fe200078e0008 */
[----:B------:R-:W-:Y:S01]  /*3940*/  MOV R8, R21 ;  /* 0x0000001500087202 */ /* 0x000fe20000000f00 */
[----:B------:R-:W-:Y:S02]  /*3950*/  IMAD.MOV.U32 R27, RZ, RZ, R30 ;  /* 0x000000ffff1b7224 */ /* 0x000fe400078e001e */
[----:B------:R-:W-:Y:S02]  /*3960*/  IMAD.MOV.U32 R26, RZ, RZ, R28 ;  /* 0x000000ffff1a7224 */ /* 0x000fe400078e001c */
[----:B------:R-:W-:Y:S02]  /*3970*/  IMAD.MOV.U32 R14, RZ, RZ, R11 ;  /* 0x000000ffff0e7224 */ /* 0x000fe400078e000b */
[----:B------:R-:W-:Y:S02]  /*3980*/  IMAD.MOV.U32 R13, RZ, RZ, R9 ;  /* 0x000000ffff0d7224 */ /* 0x000fe400078e0009 */
[----:B------:R-:W-:-:S07]  /*3990*/  IMAD.MOV.U32 R10, RZ, RZ, R20 ;  /* 0x000000ffff0a7224 */ /* 0x000fce00078e0014 */
.L_x_156:
[----:B------:R-:W-:Y:S05]  /*39a0*/  BSYNC.RECONVERGENT B1 ;  /* 0x0000000000017941 */ /* 0x000fea0003800200 */
.L_x_153:
[----:B------:R-:W-:-:S13]  /*39b0*/  ISETP.NE.AND P0, PT, R26, R17, PT ;  /* 0x000000111a00720c */ /* 0x000fda0003f05270 */
[----:B------:R-:W-:Y:S05]  /*39c0*/  @!P0 BRA `(.L_x_158) ;  /* 0x00000000001c8947 */ /* 0x000fea0003800000 */
[----:B------:R-:W-:-:S13]  /*39d0*/  ISETP.GE.AND P0, PT, R26, R17, PT ;  /* 0x000000111a00720c */ /* 0x000fda0003f06270 */
[----:B------:R-:W-:Y:S05]  /*39e0*/  @!P0 BRA `(.L_x_159) ;  /* 0x0000000000508947 */ /* 0x000fea0003800000 */
[----:B------:R-:W-:Y:S02]  /*39f0*/  IMAD.MOV.U32 R23, RZ, RZ, R10 ;  /* 0x000000ffff177224 */ /* 0x000fe400078e000a */
[----:B------:R-:W-:Y:S02]  /*3a00*/  IMAD.MOV.U32 R22, RZ, RZ, R27 ;  /* 0x000000ffff167224 */ /* 0x000fe400078e001b */
[----:B------:R-:W-:Y:S02]  /*3a10*/  IMAD.MOV.U32 R21, RZ, RZ, R26 ;  /* 0x000000ffff157224 */ /* 0x000fe400078e001a */
[----:B------:R-:W-:Y:S01]  /*3a20*/  IMAD.MOV.U32 R20, RZ, RZ, R8 ;  /* 0x000000ffff147224 */ /* 0x000fe200078e0008 */
[----:B------:R-:W-:Y:S06]  /*3a30*/  BRA `(.L_x_132) ;  /* 0x00000000005c7947 */ /* 0x000fec0003800000 */
.L_x_158:
[----:B------:R-:W-:-:S13]  /*3a40*/  ISETP.NE.AND P0, PT, R27, R18, PT ;  /* 0x000000121b00720c */ /* 0x000fda0003f05270 */
[----:B------:R-:W-:Y:S05]  /*3a50*/  @!P0 BRA `(.L_x_160) ;  /* 0x00000000001c8947 */ /* 0x000fea0003800000 */
[----:B------:R-:W-:-:S13]  /*3a60*/  ISETP.GE.AND P0, PT, R27, R18, PT ;  /* 0x000000121b00720c */ /* 0x000fda0003f06270 */
[----:B------:R-:W-:Y:S05]  /*3a70*/  @!P0 BRA `(.L_x_159) ;  /* 0x00000000002c8947 */ /* 0x000fea0003800000 */
[----:B------:R-:W-:Y:S01]  /*3a80*/  MOV R23, R10 ;  /* 0x0000000a00177202 */ /* 0x000fe20000000f00 */
[----:B------:R-:W-:Y:S02]  /*3a90*/  IMAD.MOV.U32 R22, RZ, RZ, R27 ;  /* 0x000000ffff167224 */ /* 0x000fe400078e001b */
[----:B------:R-:W-:Y:S02]  /*3aa0*/  IMAD.MOV.U32 R20, RZ, RZ, R8 ;  /* 0x000000ffff147224 */ /* 0x000fe400078e0008 */
[----:B------:R-:W-:Y:S01]  /*3ab0*/  IMAD.MOV.U32 R21, RZ, RZ, R17 ;  /* 0x000000ffff157224 */ /* 0x000fe200078e0011 */
[----:B------:R-:W-:Y:S06]  /*3ac0*/  BRA `(.L_x_132) ;  /* 0x0000000000387947 */ /* 0x000fec0003800000 */
.L_x_160:
[----:B------:R-:W-:Y:S01]  /*3ad0*/  ISETP.GE.AND P0, PT, R10, R19, PT ;  /* 0x000000130a00720c */ /* 0x000fe20003f06270 */
[----:B------:R-:W-:Y:S01]  /*3ae0*/  IMAD.MOV.U32 R22, RZ, RZ, R18 ;  /* 0x000000ffff167224 */ /* 0x000fe200078e0012 */
[----:B------:R-:W-:Y:S01]  /*3af0*/  MOV R21, R17 ;  /* 0x0000001100157202 */ /* 0x000fe20000000f00 */
[----:B------:R-:W-:Y:S02]  /*3b00*/  IMAD.MOV.U32 R23, RZ, RZ, R10 ;  /* 0x000000ffff177224 */ /* 0x000fe400078e000a */
[----:B------:R-:W-:-:S08]  /*3b10*/  IMAD.MOV.U32 R20, RZ, RZ, R8 ;  /* 0x000000ffff147224 */ /* 0x000fd000078e0008 */
[----:B------:R-:W-:Y:S05]  /*3b20*/  @P0 BRA `(.L_x_132) ;  /* 0x0000000000200947 */ /* 0x000fea0003800000 */
.L_x_159:
        /* <DEDUP_REMOVED lines=8> */
.L_x_132:
[----:B------:R-:W-:Y:S05]  /*3bb0*/  BSYNC.RECONVERGENT B0 ;  /* 0x0000000000007941 */ /* 0x000fea0003800200 */
.L_x_131:
[----:B------:R-:W-:Y:S01]  /*3bc0*/  LEA R26, R3, UR4, 0x6 ;  /* 0x00000004031a7c11 */ /* 0x000fe2000f8e30ff */
[----:B------:R-:W-:-:S06]  /*3bd0*/  UMOV UR4, 0x2 ;  /* 0x0000000200047882 */ /* 0x000fcc0000000000 */
.L_x_176:
[----:B------:R-:W-:Y:S01]  /*3be0*/  UIADD3 UR5, UPT, UPT, -UR4, URZ, URZ ;  /* 0x000000ff04057290 */ /* 0x000fe2000fffe1ff */
[----:B------:R-:W-:Y:S01]  /*3bf0*/  BAR.SYNC.DEFER_BLOCKING 0x0 ;  /* 0x0000000000007b1d */ /* 0x000fe20000010000 */
[----:B------:R-:W-:-:S04]  /*3c00*/  UIADD3 UR6, UPT, UPT, UR4, -0x1, URZ ;  /* 0xffffffff04067890 */ /* 0x000fc8000fffe0ff */
[----:B------:R-:W-:Y:S01]  /*3c10*/  LOP3.LUT R8, R3, UR5, RZ, 0xc0, !PT ;  /* 0x0000000503087c12 */ /* 0x000fe2000f8ec0ff */
[----:B------:R-:W-:Y:S01]  /*3c20*/  UMOV UR5, UR4 ;  /* 0x0000000400057c82 */ /* 0x000fe20008000000 */
[----:B------:R-:W-:Y:S01]  /*3c30*/  USHF.L.U32 UR4, UR4, 0x1, URZ ;  /* 0x0000000104047899 */ /* 0x000fe200080006ff */
[----:B------:R-:W-:Y:S02]  /*3c40*/  BSSY.RECONVERGENT B0, `(.L_x_161) ;  /* 0x0000032000007945 */ /* 0x000fe40003800200 */
[----:B------:R-:W-:-:S05]  /*3c50*/  IMAD.SHL.U32 R8, R8, 0x4, RZ ;  /* 0x0000000408087824 */ /* 0x000fca00078e00ff */
[----:B------:R-:W-:Y:S02]  /*3c60*/  VIMNMX R29, PT, PT, R25, R8, PT ;  /* 0x00000008191d7248 */ /* 0x000fe40003fe0100 */
[----:B------:R-:W-:Y:S02]  /*3c70*/  LOP3.LUT R8, R3, UR6, RZ, 0xc0, !PT ;  /* 0x0000000603087c12 */ /* 0x000fe4000f8ec0ff */
[----:B------:R-:W-:-:S03]  /*3c80*/  VIADDMNMX R28, R29, UR4, R25, PT ;  /* 0x000000041d1c7c46 */ /* 0x000fc6000b800119 */
[----:B------:R-:W-:Y:S01]  /*3c90*/  IMAD.SHL.U32 R8, R8, 0x4, RZ ;  /* 0x0000000408087824 */ /* 0x000fe200078e00ff */
[----:B------:R-:W-:Y:S01]  /*3ca0*/  VIADDMNMX R27, R28, UR4, R25, PT ;  /* 0x000000041c1b7c46 */ /* 0x000fe2000b800119 */
[----:B0-----:R0:W-:Y:S03]  /*3cb0*/  STS.128 [R26], R4 ;  /* 0x000000041a007388 */ /* 0x0011e60000000c00 */
[----:B------:R-:W-:Y:S01]  /*3cc0*/  VIMNMX R31, PT, PT, R25, R8, PT ;  /* 0x00000008191f7248 */ /* 0x000fe20003fe0100 */
        /* <DEDUP_REMOVED lines=16> */
.L_x_166:
[----:B------:R-:W-:Y:S01]  /*3dd0*/  IMAD.MOV.U32 R13, RZ, RZ, R8 ;  /* 0x000000ffff0d7224 */ /* 0x000fe200078e0008 */
[----:B------:R-:W-:Y:S03]  /*3de0*/  BSSY.RECONVERGENT B1, `(.L_x_163) ;  /* 0x0000012000017945 */ /* 0x000fe60003800200 */
[----:B------:R-:W-:-:S05]  /*3df0*/  IMAD.IADD R4, R12, 0x1, -R13 ;  /* 0x000000010c047824 */ /* 0x000fca00078e0a0d */
[----:B------:R-:W-:-:S04]  /*3e00*/  LEA.HI R4, R4, R4, RZ, 0x1 ;  /* 0x0000000404047211 */ /* 0x000fc800078f08ff */
[----:B------:R-:W-:-:S04]  /*3e10*/  LEA.HI.SX32 R15, R4, R13, 0x1f ;  /* 0x0000000d040f7211 */ /* 0x000fc800078ffaff */
[----:B------:R-:W-:Y:S01]  /*3e20*/  LOP3.LUT R5, RZ, R15, RZ, 0x33, !PT ;  /* 0x0000000fff057212 */ /* 0x000fe200078e33ff */
[----:B------:R-:W-:-:S03]  /*3e30*/  IMAD.IADD R4, R29, 0x1, R15 ;  /* 0x000000011d047824 */ /* 0x000fc600078e020f */
[----:B------:R-:W-:Y:S01]  /*3e40*/  IADD3 R5, PT, PT, R14, R5, RZ ;  /* 0x000000050e057210 */ /* 0x000fe20007ffe0ff */
[----:B------:R-:W-:-:S04]  /*3e50*/  IMAD R4, R4, 0x10, R16 ;  /* 0x0000001004047824 */ /* 0x000fc800078e0210 */
        /* <DEDUP_REMOVED lines=9> */
.L_x_164:
[----:B------:R-:W-:-:S13]  /*3ef0*/  ISETP.LT.AND P0, PT, R9, R5, PT ;  /* 0x000000050900720c */ /* 0x000fda0003f01270 */
.L_x_165:
[----:B------:R-:W-:Y:S05]  /*3f00*/  BSYNC.RECONVERGENT B1 ;  /* 0x0000000000017941 */ /* 0x000fea0003800200 */
.L_x_163:
[C---:B------:R-:W-:Y:S01]  /*3f10*/  @!P0 VIADD R13, R15.reuse, 0x1 ;  /* 0x000000010f0d8836 */ /* 0x040fe20000000000 */
[----:B------:R-:W-:-:S03]  /*3f20*/  SEL R12, R15, R12, P0 ;  /* 0x0000000c0f0c7207 */ /* 0x000fc60000000000 */
[----:B------:R-:W-:Y:S01]  /*3f30*/  IMAD.MOV.U32 R8, RZ, RZ, R13 ;  /* 0x000000ffff087224 */ /* 0x000fe200078e000d */
[----:B------:R-:W-:-:S13]  /*3f40*/  ISETP.GE.AND P0, PT, R13, R12, PT ;  /* 0x0000000c0d00720c */ /* 0x000fda0003f06270 */
[----:B------:R-:W-:Y:S05]  /*3f50*/  @!P0 BRA `(.L_x_166) ;  /* 0xfffffffc009c8947 */ /* 0x000fea000383ffff */
.L_x_162:
[----:B------:R-:W-:Y:S05]  /*3f60*/  BSYNC.RECONVERGENT B0 ;  /* 0x0000000000007941 */ /* 0x000fea0003800200 */
.L_x_161:
[----:B------:R-:W0:Y:S01]  /*3f70*/  S2UR UR7, SR_CgaCtaId ;  /* 0x00000000000779c3 */ /* 0x000e220000008800 */
[----:B------:R-:W-:Y:S01]  /*3f80*/  UMOV UR6, 0x400 ;  /* 0x0000040000067882 */ /* 0x000fe20000000000 */
[----:B------:R-:W-:Y:S01]  /*3f90*/  IADD3 R29, PT, PT, R29, R8, RZ ;  /* 0x000000081d1d7210 */ /* 0x000fe20007ffe0ff */
[----:B------:R-:W-:Y:S01]  /*3fa0*/  BSSY.RECONVERGENT B0, `(.L_x_167) ;  /* 0x0000014000007945 */ /* 0x000fe20003800200 */
[----:B------:R-:W-:Y:S02]  /*3fb0*/  IADD3 R18, PT, PT, -R8, R28, R31 ;  /* 0x0000001c08127210 */ /* 0x000fe40007ffe11f */
        /* <DEDUP_REMOVED lines=17> */
.L_x_169:
[----:B------:R-:W-:-:S13]  /*40d0*/  ISETP.LT.AND P0, PT, R13, R9, PT ;  /* 0x000000090d00720c */ /* 0x000fda0003f01270 */
.L_x_168:
[----:B------:R-:W-:Y:S05]  /*40e0*/  BSYNC.RECONVERGENT B0 ;  /* 0x0000000000007941 */ /* 0x000fea0003800200 */
.L_x_167:
        /* <DEDUP_REMOVED lines=8> */
[----:B------:R1:W2:Y:S01]  /*4170*/  @P0 LDS.128 R12, [R20+0x10] ;  /* 0x00001000140c0984 */ /* 0x0002a20000000c00 */
[----:B------:R-:W-:Y:S01]  /*4180*/  ISETP.GE.AND P2, PT, R16, R27, PT ;  /* 0x0000001b1000720c */ /* 0x000fe20003f46270 */
[----:B------:R-:W-:Y:S01]  /*4190*/  @P0 IMAD.MOV R17, RZ, RZ, R29 ;  /* 0x000000ffff110224 */ /* 0x000fe200078e021d */
[----:B------:R-:W-:Y:S01]  /*41a0*/  PLOP3.LUT P1, PT, PT, PT, PT, 0x8, 0x80 ;  /* 0x000000000080781c */ /* 0x000fe20003f2e170 */
[----:B------:R1:W3:Y:S10]  /*41b0*/  @!P0 LDS.128 R8, [R19+0x10] ;  /* 0x0000100013088984 */ /* 0x0002f40000000c00 */
        /* <DEDUP_REMOVED lines=10> */
.L_x_171:
[----:B------:R-:W-:Y:S05]  /*4260*/  BSYNC.RECONVERGENT B0 ;  /* 0x0000000000007941 */ /* 0x000fea0003800200 */
.L_x_170:
[----:B------:R-:W-:Y:S01]  /*4270*/  IADD3 R21, PT, PT, R17, 0x1, RZ ;  /* 0x0000000111157810 */ /* 0x000fe20007ffe0ff */
[----:B01----:R-:W-:Y:S01]  /*4280*/  VIADD R20, R16, 0x1 ;  /* 0x0000000110147836 */ /* 0x003fe20000000000 */
[----:B--23--:R-:W-:Y:S01]  /*4290*/  SEL R18, R14, R10, P1 ;  /* 0x0000000a0e127207 */ /* 0x00cfe20000800000 */
[----:B------:R-:W-:Y:S01]  /*42a0*/  @P1 IMAD.MOV R21, RZ, RZ, R17 ;  /* 0x000000ffff151224 */ /* 0x000fe200078e0211 */
[----:B------:R-:W-:Y:S01]  /*42b0*/  SEL R17, R13, R9, P1 ;  /* 0x000000090d117207 */ /* 0x000fe20000800000 */
[----:B------:R-:W-:Y:S01]  /*42c0*/  @!P1 IMAD.MOV R20, RZ, RZ, R16 ;  /* 0x000000ffff149224 */ /* 0x000fe200078e0210 */
[----:B------:R-:W-:Y:S01]  /*42d0*/  SEL R16, R12, R8, P1 ;  /* 0x000000080c107207 */ /* 0x000fe20000800000 */
[----:B------:R-:W-:Y:S01]  /*42e0*/  BSSY.RECONVERGENT B0, `(.L_x_172) ;  /* 0x0000012000007945 */ /* 0x000fe20003800200 */
[----:B------:R-:W-:Y:S02]  /*42f0*/  @!P1 LEA R22, R21, UR6, 0x4 ;  /* 0x0000000615169c11 */ /* 0x000fe4000f8e20ff */
[----:B------:R-:W-:-:S02]  /*4300*/  @P1 LEA R23, R20, UR6, 0x4 ;  /* 0x0000000614171c11 */ /* 0x000fc4000f8e20ff */
[----:B------:R-:W-:Y:S02]  /*4310*/  SEL R19, R15, R11, P1 ;  /* 0x0000000b0f137207 */ /* 0x000fe40000800000 */
[----:B------:R0:W1:Y:S01]  /*4320*/  @!P1 LDS.128 R8, [R22] ;  /* 0x0000000016089984 */ /* 0x0000620000000c00 */
[----:B------:R-:W-:-:S03]  /*4330*/  PLOP3.LUT P0, PT, PT, PT, PT, 0x8, 0x80 ;  /* 0x000000000080781c */ /* 0x000fc60003f0e170 */
        /* <DEDUP_REMOVED lines=12> */
.L_x_173:
[----:B------:R-:W-:Y:S05]  /*4400*/  BSYNC.RECONVERGENT B0 ;  /* 0x0000000000007941 */ /* 0x000fea0003800200 */
.L_x_172:
        /* <DEDUP_REMOVED lines=25> */
.L_x_175:
[----:B------:R-:W-:Y:S05]  /*45a0*/  BSYNC.RECONVERGENT B0 ;  /* 0x0000000000007941 */ /* 0x000fea0003800200 */
.L_x_174:
[----:B------:R-:W-:Y:S01]  /*45b0*/  UISETP.GE.U32.AND UP0, UPT, UR5, 0x81, UPT ;  /* 0x000000810500788c */ /* 0x000fe2000bf06070 */
[----:B-12---:R-:W-:Y:S02]  /*45c0*/  SEL R12, R12, R8, P0 ;  /* 0x000000080c0c7207 */ /* 0x006fe40000000000 */
[----:B------:R-:W-:Y:S02]  /*45d0*/  SEL R13, R13, R9, P0 ;  /* 0x000000090d0d7207 */ /* 0x000fe40000000000 */
[----:B------:R-:W-:Y:S02]  /*45e0*/  SEL R14, R14, R10, P0 ;  /* 0x0000000a0e0e7207 */ /* 0x000fe40000000000 */
[----:B------:R-:W-:Y:S02]  /*45f0*/  SEL R15, R15, R11, P0 ;  /* 0x0000000b0f0f7207 */ /* 0x000fe40000000000 */
[----:B------:R-:W-:Y:S05]  /*4600*/  BRA.U !UP0, `(.L_x_176) ;  /* 0xfffffff508747547 */ /* 0x000fea000b83ffff */
[----:B------:R-:W1:Y:S01]  /*4610*/  S2R R26, SR_TID.X ;  /* 0x00000000001a7919 */ /* 0x000e620000002100 */
[----:B------:R-:W2:Y:S01]  /*4620*/  LDCU.U8 UR4, c[0x0][0x380] ;  /* 0x00007000ff0477ac */ /* 0x000ea20008000000 */
[----:B------:R-:W-:Y:S01]  /*4630*/  IMAD.WIDE.U32 R44, R24, 0x400, RZ ;  /* 0x00000400182c7825 */ /* 0x000fe200078e00ff */
[----:B------:R-:W3:Y:S01]  /*4640*/  S2R R9, SR_LANEID ;  /* 0x0000000000097919 */ /* 0x000ee20000000000 */
[----:B--2---:R-:W-:-:S04]  /*4650*/  UPRMT UR4, UR4, 0x8880, URZ ;  /* 0x0000888004047896 */ /* 0x004fc800080000ff */
[----:B------:R-:W-:Y:S01]  /*4660*/  UISETP.NE.AND UP0, UPT, UR4, URZ, UPT ;  /* 0x000000ff0400728c */ /* 0x000fe2000bf05270 */
[----:B-1----:R-:W-:Y:S02]  /*4670*/  IMAD.SHL.U32 R11, R26, 0x4, RZ ;  /* 0x000000041a0b7824 */ /* 0x002fe400078e00ff */
[----:B---3--:R-:W-:-:S03]  /*4680*/  IMAD R24, R9, 0x30, R0 ;  /* 0x0000003009187824 */ /* 0x008fc600078e0200 */
[----:B------:R-:W-:-:S04]  /*4690*/  LOP3.LUT R11, R11, 0xf80, RZ, 0xc0, !PT ;  /* 0x00000f800b0b7812 */ /* 0x000fc800078ec0ff */
[----:B------:R-:W-:-:S04]  /*46a0*/  LOP3.LUT R8, R11, 0x1f, R26, 0xf8, !PT ;  /* 0x0000001f0b087812 */ /* 0x000fc800078ef81a */
[C---:B------:R-:W-:Y:S01]  /*46b0*/  IADD3 R9, PT, PT, R8.reuse, 0x60, RZ ;  /* 0x0000006008097810 */ /* 0x040fe20007ffe0ff */
[C---:B------:R-:W-:Y:S02]  /*46c0*/  VIADD R10, R8.reuse, 0x40 ;  /* 0x00000040080a7836 */ /* 0x040fe40000000000 */
[----:B------:R-:W-:Y:S01]  /*46d0*/  VIADD R8, R8, 0x20 ;  /* 0x0000002008087836 */ /* 0x000fe20000000000 */
[----:B------:R-:W-:Y:S06]  /*46e0*/  BAR.SYNC.DEFER_BLOCKING 0x0 ;  /* 0x0000000000007b1d */ /* 0x000fec0000010000 */
[----:B------:R-:W-:Y:S05]  /*46f0*/  BRA.U !UP0, `(.L_x_177) ;  /* 0x0000000108c87547 */ /* 0x000fea000b800000 */
[----:B------:R-:W-:Y:S01]  /*4700*/  ISETP.NE.AND P0, PT, R3, RZ, PT ;  /* 0x000000ff0300720c */ /* 0x000fe20003f05270 */
[----:B------:R-:W-:Y:S01]  /*4710*/  STS.128 [R24], R4 ;  /* 0x0000000418007388 */ /* 0x000fe20000000c00 */
[----:B------:R-:W1:Y:S01]  /*4720*/  LDCU.128 UR12, c[0x0][0x3b0] ;  /* 0x00007600ff0c77ac */ /* 0x000e620008000c00 */
[----:B------:R-:W-:Y:S02]  /*4730*/  LOP3.LUT R26, R26, 0x1f, RZ, 0xc0, !PT ;  /* 0x0000001f1a1a7812 */ /* 0x000fe400078ec0ff */
[----:B------:R-:W-:Y:S01]  /*4740*/  STS.128 [R24+0x10], R16 ;  /* 0x0000101018007388 */ /* 0x000fe20000000c00 */
[----:B------:R-:W2:Y:S03]  /*4750*/  LDCU.128 UR16, c[0x0][0x3c0] ;  /* 0x00007800ff1077ac */ /* 0x000ea60008000c00 */
[----:B------:R-:W-:Y:S04]  /*4760*/  STS.128 [R24+0x20], R20 ;  /* 0x0000201418007388 */ /* 0x000fe80000000c00 */
[----:B------:R3:W-:Y:S01]  /*4770*/  STS.128 [R24+0x30], R12 ;  /* 0x0000300c18007388 */ /* 0x0007e20000000c00 */
[----:B------:R-:W-:-:S03]  /*4780*/  NOP ;  /* 0x0000000000007918 */ /* 0x000fc60000000000 */
[----:B0-----:R-:W-:Y:S04]  /*4790*/  LDS.128 R28, [R0] ;  /* 0x00000000001c7984 */ /* 0x001fe80000000c00 */
[----:B------:R-:W-:Y:S04]  /*47a0*/  LDS.128 R32, [R0+0x200] ;  /* 0x0002000000207984 */ /* 0x000fe80000000c00 */
[----:B------:R-:W-:Y:S04]  /*47b0*/  LDS.128 R36, [R0+0x400] ;  /* 0x0004000000247984 */ /* 0x000fe80000000c00 */
[----:B------:R-:W-:Y:S04]  /*47c0*/  LDS.128 R40, [R0+0x600] ;  /* 0x0006000000287984 */ /* 0x000fe80000000c00 */
[----:B------:R-:W-:Y:S01]  /*47d0*/  @!P0 STS [UR6+0x4000], R25 ;  /* 0x00400019ff008988 */ /* 0x000fe20008000806 */
[----:B------:R-:W-:Y:S01]  /*47e0*/  BAR.SYNC.DEFER_BLOCKING 0x0 ;  /* 0x0000000000007b1d */ /* 0x000fe20000010000 */
[----:B------:R-:W-:-:S04]  /*47f0*/  IADD3 R11, P0, P1, R11, R44, R26 ;  /* 0x0000002c0b0b7210 */ /* 0x000fc8000791e01a */
[----:B------:R-:W-:Y:S01]  /*4800*/  IADD3.X R44, PT, PT, RZ, R45, RZ, P0, P1 ;  /* 0x0000002dff2c7210 */ /* 0x000fe200007e24ff */
[----:B---3--:R-:W-:-:S03]  /*4810*/  IMAD.SHL.U32 R14, R11, 0x4, RZ ;  /* 0x000000040b0e7824 */ /* 0x008fc600078e00ff */
[----:B------:R-:W-:Y:S02]  /*4820*/  SHF.L.U64.HI R44, R11, 0x2, R44 ;  /* 0x000000020b2c7819 */ /* 0x000fe4000001022c */
[C---:B-1----:R-:W-:Y:S02]  /*4830*/  IADD3 R4, P2, PT, R14.reuse, UR12, RZ ;  /* 0x0000000c0e047c10 */ /* 0x042fe4000ff5e0ff */
[C---:B------:R-:W-:Y:S02]  /*4840*/  IADD3 R6, P3, PT, R14.reuse, UR14, RZ ;  /* 0x0000000e0e067c10 */ /* 0x040fe4000ff7e0ff */
[C---:B--2---:R-:W-:Y:S02]  /*4850*/  IADD3 R12, P4, PT, R14.reuse, UR16, RZ ;  /* 0x000000100e0c7c10 */ /* 0x044fe4000ff9e0ff */
[----:B------:R-:W-:Y:S02]  /*4860*/  IADD3 R14, P5, PT, R14, UR18, RZ ;  /* 0x000000120e0e7c10 */ /* 0x000fe4000ffbe0ff */
[----:B------:R-:W-:-:S02]  /*4870*/  IADD3.X R5, PT, PT, R44, UR13, RZ, P2, !PT ;  /* 0x0000000d2c057c10 */ /* 0x000fc400097fe4ff */
[C---:B------:R-:W-:Y:S02]  /*4880*/  IADD3.X R7, PT, PT, R44.reuse, UR15, RZ, P3, !PT ;  /* 0x0000000f2c077c10 */ /* 0x040fe40009ffe4ff */
[C---:B------:R-:W-:Y:S01]  /*4890*/  IADD3.X R13, PT, PT, R44.reuse, UR17, RZ, P4, !PT ;  /* 0x000000112c0d7c10 */ /* 0x040fe2000a7fe4ff */
[----:B------:R-:W0:Y:S01]  /*48a0*/  LDS R3, [UR6+0x4000] ;  /* 0x00400006ff037984 */ /* 0x000e220008000800 */
[----:B------:R-:W-:Y:S02]  /*48b0*/  IADD3.X R15, PT, PT, R44, UR19, RZ, P5, !PT ;  /* 0x000000132c0f7c10 */ /* 0x000fe4000affe4ff */
[-C--:B0-----:R-:W-:Y:S02]  /*48c0*/  ISETP.GE.AND P0, PT, R2, R3.reuse, PT ;  /* 0x000000030200720c */ /* 0x081fe40003f06270 */
[-C--:B------:R-:W-:Y:S02]  /*48d0*/  ISETP.GE.AND P1, PT, R8, R3.reuse, PT ;  /* 0x000000030800720c */ /* 0x080fe40003f26270 */
[----:B------:R-:W-:-:S09]  /*48e0*/  ISETP.GE.AND P2, PT, R10, R3, PT ;  /* 0x000000030a00720c */ /* 0x000fd20003f46270 */
        /* <DEDUP_REMOVED lines=19> */
.L_x_177:
[----:B------:R-:W-:Y:S01]  /*4a20*/  ISETP.NE.AND P0, PT, R3, RZ, PT ;  /* 0x000000ff0300720c */ /* 0x000fe20003f05270 */
[----:B------:R-:W-:Y:S01]  /*4a30*/  STS.128 [R24], R4 ;  /* 0x0000000418007388 */ /* 0x000fe20000000c00 */
[----:B------:R-:W1:Y:S01]  /*4a40*/  LDCU.64 UR4, c[0x0][0x3e0] ;  /* 0x00007c00ff0477ac */ /* 0x000e620008000a00 */
[----:B------:R-:W-:Y:S02]  /*4a50*/  IADD3 R3, P1, PT, R44, R2, RZ ;  /* 0x000000022c037210 */ /* 0x000fe40007f3e0ff */
[----:B------:R-:W-:Y:S03]  /*4a60*/  STS.128 [R24+0x10], R16 ;  /* 0x0000101018007388 */ /* 0x000fe60000000c00 */
[----:B------:R-:W-:Y:S01]  /*4a70*/  IMAD.X R44, RZ, RZ, R45, P1 ;  /* 0x000000ffff2c7224 */ /* 0x000fe200008e062d */
[----:B------:R-:W-:Y:S04]  /*4a80*/  STS.128 [R24+0x20], R20 ;  /* 0x0000201418007388 */ /* 0x000fe80000000c00 */
[----:B------:R-:W-:Y:S01]  /*4a90*/  STS.128 [R24+0x30], R12 ;  /* 0x0000300c18007388 */ /* 0x000fe20000000c00 */
[----:B------:R-:W-:-:S03]  /*4aa0*/  NOP ;  /* 0x0000000000007918 */ /* 0x000fc60000000000 */
[----:B0-----:R-:W-:Y:S04]  /*4ab0*/  LDS.128 R28, [R0] ;  /* 0x00000000001c7984 */ /* 0x001fe80000000c00 */
[----:B------:R-:W-:Y:S04]  /*4ac0*/  LDS.128 R32, [R0+0x200] ;  /* 0x0002000000207984 */ /* 0x000fe80000000c00 */
[----:B------:R-:W-:Y:S04]  /*4ad0*/  LDS.128 R36, [R0+0x400] ;  /* 0x0004000000247984 */ /* 0x000fe80000000c00 */
[----:B------:R-:W-:Y:S04]  /*4ae0*/  LDS.128 R40, [R0+0x600] ;  /* 0x0006000000287984 */ /* 0x000fe80000000c00 */
[----:B------:R-:W-:Y:S01]  /*4af0*/  @!P0 STS [UR6+0x4000], R25 ;  /* 0x00400019ff008988 */ /* 0x000fe20008000806 */
[----:B------:R-:W-:Y:S06]  /*4b00*/  BAR.SYNC.DEFER_BLOCKING 0x0 ;  /* 0x0000000000007b1d */ /* 0x000fec0000010000 */
[----:B------:R-:W0:Y:S02]  /*4b10*/  LDS R5, [UR6+0x4000] ;  /* 0x00400006ff057984 */ /* 0x000e240008000800 */
[----:B0-----:R-:W-:-:S02]  /*4b20*/  ISETP.GE.AND P0, PT, R2, R5, PT ;  /* 0x000000050200720c */ /* 0x001fc40003f06270 */
[C---:B-1----:R-:W-:Y:S02]  /*4b30*/  LEA R2, P2, R3.reuse, UR4, 0x4 ;  /* 0x0000000403027c11 */ /* 0x042fe4000f8420ff */
[-C--:B------:R-:W-:Y:S02]  /*4b40*/  ISETP.GE.AND P1, PT, R8, R5.reuse, PT ;  /* 0x000000050800720c */ /* 0x080fe40003f26270 */
[----:B------:R-:W-:Y:S02]  /*4b50*/  LEA.HI.X R3, R3, UR5, R44, 0x4, P2 ;  /* 0x0000000503037c11 */ /* 0x000fe400090f242c */
[-C--:B------:R-:W-:Y:S02]  /*4b60*/  ISETP.GE.AND P2, PT, R10, R5.reuse, PT ;  /* 0x000000050a00720c */ /* 0x080fe40003f46270 */
        /* <DEDUP_REMOVED lines=19> */
.L_x_178:
        /* <DEDUP_REMOVED lines=14> */
.L_x_4817:


//--------------------- .text._ZN3cub18CUB_300001_SM_10006detail10merge_sort26DeviceMergeSortMergeKernelINS2_10policy_hubIN6thrust24THRUST_300001_SM_1000_NS12zip_iteratorIN4cuda3std3__45tupleIJNS6_6detail15normal_iteratorINS6_10device_ptrIiEEEESG_SG_SG_EEEEEE9Policy600ESI_PNS0_8NullTypeESI_SM_j7sortXYZNSB_IJiiiiEEESL_EEvbT2_T3_T4_PT6_PT7_T5_PSR_SR_NS1_7vsmem_tE --------------------------
	.section	.text._ZN3cub18CUB_300001_SM_10006detail10merge_sort26DeviceMergeSortMergeKernelINS2_10policy_hubIN6thrust24THRUST_300001_SM_1000_NS12zip_iteratorIN4cuda3std3__45tupleIJNS6_6detail15normal_iteratorINS6_10device_ptrIiEEEESG_SG_SG_EEEEEE9Policy600ESI_PNS0_8NullTypeESI_SM_j7sortXYZNSB_IJiiiiEEESL_EEvbT2_T3_T4_PT6_PT7_T5_PSR_SR_NS1_7vsmem_tE,"ax",@progbits
	.align	128
        .global         _ZN3cub18CUB_300001_SM_10006detail10merge_sort26DeviceMergeSortMergeKernelINS2_10policy_hubIN6thrust24THRUST_300001_SM_1000_NS12zip_iteratorIN4cuda3std3__45tupleIJNS6_6detail15normal_iteratorINS6_10device_ptrIiEEEESG_SG_SG_EEEEEE9Policy600ESI_PNS0_8NullTypeESI_SM_j7sortXYZNSB_IJiiiiEEESL_EEvbT2_T3_T4_PT6_PT7_T5_PSR_SR_NS1_7vsmem_tE
        .type           _ZN3cub18CUB_300001_SM_10006detail10merge_sort26DeviceMergeSortMergeKernelINS2_10policy_hubIN6thrust24THRUST_300001_SM_1000_NS12zip_iteratorIN4cuda3std3__45tupleIJNS6_6detail15normal_iteratorINS6_10device_ptrIiEEEESG_SG_SG_EEEEEE9Policy600ESI_PNS0_8NullTypeESI_SM_j7sortXYZNSB_IJiiiiEEESL_EEvbT2_T3_T4_PT6_PT7_T5_PSR_SR_NS1_7vsmem_tE,@function
        .size           _ZN3cub18CUB_300001_SM_10006detail10merge_sort26DeviceMergeSortMergeKernelINS2_10policy_hubIN6thrust24THRUST_300001_SM_1000_NS12zip_iteratorIN4cuda3std3__45tupleIJNS6_6detail15normal_iteratorINS6_10device_ptrIiEEEESG_SG_SG_EEEEEE9Policy600ESI_PNS0_8NullTypeESI_SM_j7sortXYZNSB_IJiiiiEEESL_EEvbT2_T3_T4_PT6_PT7_T5_PSR_SR_NS1_7vsmem_tE,(.L_x_4818 - _ZN3cub18CUB_300001_SM_10006detail10merge_sort26DeviceMergeSortMergeKernelINS2_10policy_hubIN6thrust24THRUST_300001_SM_1000_NS12zip_iteratorIN4cuda3std3__45tupleIJNS6_6detail15normal_iteratorINS6_10device_ptrIiEEEESG_SG_SG_EEEEEE9Policy600ESI_PNS0_8NullTypeESI_SM_j7sortXYZNSB_IJiiiiEEESL_EEvbT2_T3_T4_PT6_PT7_T5_PSR_SR_NS1_7vsmem_tE)
        .other          _ZN3cub18CUB_300001_SM_10006detail10merge_sort26DeviceMergeSortMergeKernelINS2_10policy_hubIN6thrust24THRUST_300001_SM_1000_NS12zip_iteratorIN4cuda3std3__45tupleIJNS6_6detail15normal_iteratorINS6_10device_ptrIiEEEESG_SG_SG_EEEEEE9Policy600ESI_PNS0_8NullTypeESI_SM_j7sortXYZNSB_IJiiiiEEESL_EEvbT2_T3_T4_PT6_PT7_T5_PSR_SR_NS1_7vsmem_tE,@"STO_CUDA_ENTRY STV_DEFAULT"
_ZN3cub18CUB_300001_SM_10006detail10merge_sort26DeviceMergeSortMergeKernelINS2_10policy_hubIN6thrust24THRUST_300001_SM_1000_NS12zip_iteratorIN4cuda3std3__45tupleIJNS6_6detail15normal_iteratorINS6_10device_ptrIiEEEESG_SG_SG_EEEEEE9Policy600ESI_PNS0_8NullTypeESI_SM_j7sortXYZNSB_IJiiiiEEESL_EEvbT2_T3_T4_PT6_PT7_T5_PSR_SR_NS1_7vsmem_tE:
.text._ZN3cub18CUB_300001_SM_10006detail10merge_sort26DeviceMergeSortMergeKernelINS2_10policy_hubIN6thrust24THRUST_300001_SM_1000_NS12zip_iteratorIN4cuda3std3__45tupleIJNS6_6detail15normal_iteratorINS6_10device_ptrIiEEEESG_SG_SG_EEEEEE9Policy600ESI_PNS0_8NullTypeESI_SM_j7sortXYZNSB_IJiiiiEEESL_EEvbT2_T3_T4_PT6_PT7_T5_PSR_SR_NS1_7vsmem_tE:
[----:B------:R-:W-:Y:S01]  /*0000*/  LDC R1, c[0x0][0x37c] ;  /* 0x0000df00ff017b82 */ /* 0x000fe20000000800 */
[----:B------:R-:W0:Y:S01]  /*0010*/  S2R R11, SR_CTAID.X ;  /* 0x00000000000b7919 */ /* 0x000e220000002500 */
[----:B------:R-:W1:Y:S06]  /*0020*/  LDCU UR4, c[0x0][0x370] ;  /* 0x00006e00ff0477ac */ /* 0x000e6c0008000800 */
[----:B------:R-:W2:Y:S01]  /*0030*/  LDC R7, c[0x0][0x3d8] ;  /* 0x0000f600ff077b82 */ /* 0x000ea20000000800 */
[----:B------:R-:W3:Y:S01]  /*0040*/  S2R R0, SR_TID.X ;  /* 0x0000000000007919 */ /* 0x000ee20000002100 */
[----:B------:R-:W4:Y:S01]  /*0050*/  LDCU.64 UR8, c[0x0][0x358] ;  /* 0x00006b00ff0877ac */ /* 0x000f220008000a00 */
[----:B-1----:R-:W-:Y:S01]  /*0060*/  UIADD3 UR4, UPT, UPT, UR4, -0x1, URZ ;  /* 0xffffffff04047890 */ /* 0x002fe2000fffe0ff */
[----:B--2---:R-:W-:-:S05]  /*0070*/  IMAD.SHL.U32 R8, R7, 0x200, RZ ;  /* 0x0000020007087824 */ /* 0x004fca00078e00ff */
[C---:B0-----:R-:W-:Y:S01]  /*0080*/  ISETP.GE.U32.AND P0, PT, R11.reuse, UR4, PT ;  /* 0x000000040b007c0c */ /* 0x041fe2000bf06070 */
[----:B------:R-:W-:-:S12]  /*0090*/  IMAD.SHL.U32 R2, R11, 0x400, RZ ;  /* 0x000004000b027824 */ /* 0x000fd800078e00ff */
[----:B---34-:R-:W-:Y:S05]  /*00a0*/  @P0 BRA `(.L_x_179) ;  /* 0x0000001c004c0947 */ /* 0x018fea0003800000 */
[----:B------:R-:W0:Y:S01]  /*00b0*/  LDC.64 R4, c[0x0][0x3d0] ;  /* 0x0000f400ff047b82 */ /* 0x000e220000000a00 */
[----:B------:R-:W-:Y:S01]  /*00c0*/  IMAD.MOV R10, RZ, RZ, -R7 ;  /* 0x000000ffff0a7224 */ /* 0x000fe200078e0a07 */
[----:B------:R-:W1:Y:S06]  /*00d0*/  LDCU.U8 UR4, c[0x0][0x380] ;  /* 0x00007000ff0477ac */ /* 0x000e6c0008000000 */
[----:B------:R-:W2:Y:S01]  /*00e0*/  LDC R13, c[0x0][0x3b0] ;  /* 0x0000ec00ff0d7b82 */ /* 0x000ea20000000800 */
[----:B0-----:R-:W-:-:S05]  /*00f0*/  IMAD.WIDE.U32 R4, R11, 0x4, R4 ;  /* 0x000000040b047825 */ /* 0x001fca00078e0004 */
[----:B------:R-:W3:Y:S04]  /*0100*/  LDG.E R6, desc[UR8][R4.64+0x4] ;  /* 0x0000040804067981 */ /* 0x000ee8000c1e1900 */
[----:B------:R2:W4:Y:S01]  /*0110*/  LDG.E R3, desc[UR8][R4.64] ;  /* 0x0000000804037981 */ /* 0x000522000c1e1900 */
[CC--:B------:R-:W-:Y:S01]  /*0120*/  LOP3.LUT R7, R11.reuse, R10.reuse, RZ, 0xc0, !PT ;  /* 0x0000000a0b077212 */ /* 0x0c0fe200078ec0ff */
[----:B-1----:R-:W-:Y:S01]  /*0130*/  UPRMT UR4, UR4, 0x8880, URZ ;  /* 0x0000888004047896 */ /* 0x002fe200080000ff */
[C---:B------:R-:W-:Y:S01]  /*0140*/  LOP3.LUT R10, R11.reuse, R10, RZ, 0xfc, !PT ;  /* 0x0000000a0b0a7212 */ /* 0x040fe200078efcff */
[----:B------:R-:W-:Y:S01]  /*0150*/  BSSY.RECONVERGENT B0, `(.L_x_180) ;  /* 0x00000db000007945 */ /* 0x000fe20003800200 */
[----:B------:R-:W-:Y:S01]  /*0160*/  LOP3.LUT R8, R8, 0xfffffc00, RZ, 0xc0, !PT ;  /* 0xfffffc0008087812 */ /* 0x000fe200078ec0ff */
[----:B------:R-:W-:Y:S01]  /*0170*/  IMAD.IADD R9, R11, 0x1, -R7 ;  /* 0x000000010b097824 */ /* 0x000fe200078e0a07 */
[----:B------:R-:W-:Y:S01]  /*0180*/  ISETP.NE.AND P1, PT, R10, -0x1, PT ;  /* 0xffffffff0a00780c */ /* 0x000fe20003f25270 */
[----:B------:R-:W-:Y:S01]  /*0190*/  IMAD.SHL.U32 R20, R7, 0x400, RZ ;  /* 0x0000040007147824 */ /* 0x000fe200078e00ff */
[----:B------:R-:W-:Y:S01]  /*01a0*/  UISETP.NE.AND UP0, UPT, UR4, URZ, UPT ;  /* 0x000000ff0400728c */ /* 0x000fe2000bf05270 */
[----:B------:R-:W-:Y:S01]  /*01b0*/  IMAD.SHL.U32 R9, R9, 0x400, RZ ;  /* 0x0000040009097824 */ /* 0x000fe200078e00ff */
[----:B------:R-:W-:Y:S01]  /*01c0*/  ACQBULK ;  /* 0x000000000000782e */ /* 0x000fe20000000000 */
[----:B--2---:R-:W-:-:S02]  /*01d0*/  IMAD.IADD R5, R13, 0x1, -R20 ;  /* 0x000000010d057824 */ /* 0x004fc400078e0a14 */
[C---:B------:R-:W-:Y:S01]  /*01e0*/  VIADD R7, R9.reuse, 0x3ff ;  /* 0x000003ff09077836 */ /* 0x040fe20000000000 */
[----:B------:R-:W-:Y:S02]  /*01f0*/  ISETP.NE.AND P0, PT, R9, -0x400, PT ;  /* 0xfffffc000900780c */ /* 0x000fe40003f05270 */
[----:B------:R-:W-:-:S05]  /*0200*/  VIMNMX.U32 R11, PT, PT, R8, R5, !PT ;  /* 0x00000005080b7248 */ /* 0x000fca0007fe0000 */
[----:B------:R-:W-:-:S06]  /*0210*/  IMAD.IADD R4, R11, 0x1, -R8 ;  /* 0x000000010b047824 */ /* 0x000fcc00078e0a08 */
[----:B------:R-:W-:Y:S02]  /*0220*/  @P0 VIADD R7, R9, 0x400 ;  /* 0x0000040009070836 */ /* 0x000fe40000000000 */
[----:B---3--:R-:W-:-:S04]  /*0230*/  IMAD.IADD R6, R6, 0x1, -R20 ;  /* 0x0000000106067824 */ /* 0x008fc800078e0a14 */
[----:B------:R-:W-:Y:S01]  /*0240*/  IMAD.IADD R13, R7, 0x1, -R6 ;  /* 0x00000001070d7824 */ /* 0x000fe200078e0a06 */
[----:B------:R-:W-:Y:S01]  /*0250*/  @!P1 VIMNMX.U32 R6, PT, PT, R8, R5, PT ;  /* 0x0000000508069248 */ /* 0x000fe20003fe0000 */
[----:B----4-:R-:W-:-:S03]  /*0260*/  IMAD.IADD R7, R3, 0x1, -R20 ;  /* 0x0000000103077824 */ /* 0x010fc600078e0a14 */
[----:B------:R-:W-:Y:S01]  /*0270*/  SEL R13, R8, R13, !P1 ;  /* 0x0000000d080d7207 */ /* 0x000fe20004800000 */
[----:B------:R-:W-:Y:S01]  /*0280*/  IMAD.IADD R5, R6, 0x1, -R7 ;  /* 0x0000000106057824 */ /* 0x000fe200078e0a07 */
[----:B------:R-:W-:Y:S02]  /*0290*/  VIADDMNMX.U32 R3, R9, -R7, R4, PT ;  /* 0x8000000709037246 */ /* 0x000fe40003800004 */
[----:B------:R-:W-:Y:S01]  /*02a0*/  VIMNMX.U32 R4, PT, PT, R4, R13, PT ;  /* 0x0000000d04047248 */ /* 0x000fe20003fe0000 */
[----:B------:R-:W-:Y:S06]  /*02b0*/  BRA.U !UP0, `(.L_x_181) ;  /* 0x0000000908447547 */ /* 0x000fec000b800000 */
[----:B------:R-:W-:Y:S01]  /*02c0*/  ISETP.GE.AND P0, PT, R0, R5, PT ;  /* 0x000000050000720c */ /* 0x000fe20003f06270 */
[----:B------:R-:W-:Y:S01]  /*02d0*/  BSSY.RECONVERGENT B1, `(.L_x_182) ;  /* 0x000003e000017945 */ /* 0x000fe20003800200 */
[----:B------:R-:W-:Y:S02]  /*02e0*/  IADD3 R7, P1, PT, R20, R7, RZ ;  /* 0x0000000714077210 */ /* 0x000fe40007f3e0ff */
[----:B------:R-:W-:-:S03]  /*02f0*/  IADD3 R20, P2, P3, R3, R20, R8 ;  /* 0x0000001403147210 */ /* 0x000fc60007b5e008 */
[----:B------:R-:W-:Y:S01]  /*0300*/  IMAD.X R6, RZ, RZ, RZ, P1 ;  /* 0x000000ffff067224 */ /* 0x000fe200008e06ff */
[----:B------:R-:W-:-:S05]  /*0310*/  IADD3.X R21, PT, PT, RZ, RZ, RZ, P2, P3 ;  /* 0x000000ffff157210 */ /* 0x000fca00017e64ff */
        /* <DEDUP_REMOVED lines=24> */
[----:B------:R-:W-:Y:S01]  /*04a0*/  IMAD.X R13, R10, 0x1, R35, P0 ;  /* 0x000000010a0d7824 */ /* 0x000fe200000e0623 */
[----:B------:R0:W5:Y:S04]  /*04b0*/  LDG.E R9, desc[UR8][R16.64] ;  /* 0x0000000810097981 */ /* 0x000168000c1e1900 */
[----:B------:R0:W5:Y:S04]  /*04c0*/  LDG.E R10, desc[UR8][R14.64] ;  /* 0x000000080e0a7981 */ /* 0x000168000c1e1900 */
[----:B------:R0:W5:Y:S01]  /*04d0*/  LDG.E R11, desc[UR8][R12.64] ;  /* 0x000000080c0b7981 */ /* 0x000162000c1e1900 */
[----:B------:R-:W-:Y:S05]  /*04e0*/  BRA `(.L_x_184) ;  /* 0x0000000000707947 */ /* 0x000fea0003800000 */
.L_x_183:
        /* <DEDUP_REMOVED lines=27> */
[----:B------:R1:W5:Y:S02]  /*06a0*/  LDG.E R11, desc[UR8][R12.64] ;  /* 0x000000080c0b7981 */ /* 0x000364000c1e1900 */
.L_x_184:
[----:B------:R-:W-:Y:S05]  /*06b0*/  BSYNC.RECONVERGENT B1 ;  /* 0x0000000000017941 */ /* 0x000fea0003800200 */
.L_x_182:
        /* <DEDUP_REMOVED lines=34> */
[----:B0-----:R-:W-:-:S03]  /*08e0*/  @!P0 IADD3 R40, P2, PT, R17, R34, RZ ;  /* 0x0000002211288210 */ /* 0x001fc60007f5e0ff */
[----:B------:R0:W5:Y:S02]  /*08f0*/  @!P0 LDG.E R14, desc[UR8][R20.64+0x400] ;  /* 0x00040008140e8981 */ /* 0x000164000c1e1900 */
[----:B------:R-:W-:Y:S02]  /*0900*/  @!P0 IMAD.X R41, R22, 0x1, R35, P2 ;  /* 0x0000000116298824 */ /* 0x000fe400010e0623 */
[----:B------:R-:W5:Y:S01]  /*0910*/  @P1 LDG.E R17, desc[UR8][R18.64+0x800] ;  /* 0x0008000812111981 */ /* 0x000f62000c1e1900 */
[----:B------:R-:W-:-:S03]  /*0920*/  VIADD R22, R0, 0x300 ;  /* 0x0000030000167836 */ /* 0x000fc60000000000 */
[----:B------:R2:W5:Y:S01]  /*0930*/  @!P0 LDG.E R15, desc[UR8][R40.64+0x400] ;  /* 0x00040008280f8981 */ /* 0x000562000c1e1900 */
[----:B------:R-:W-:-:S05]  /*0940*/  @!P1 IADD3 R23, P0, PT, R0, R7, RZ ;  /* 0x0000000700179210 */ /* 0x000fca0007f1e0ff */
[----:B-1----:R-:W-:-:S05]  /*0950*/  @!P1 IMAD.X R36, RZ, RZ, R6, P0 ;  /* 0x000000ffff249224 */ /* 0x002fca00000e0606 */
[C---:B------:R-:W-:Y:S01]  /*0960*/  @!P1 SHF.L.U64.HI R36, R23.reuse, 0x2, R36 ;  /* 0x0000000217249819 */ /* 0x040fe20000010224 */
[----:B------:R-:W-:-:S05]  /*0970*/  @!P1 IMAD.SHL.U32 R23, R23, 0x4, RZ ;  /* 0x0000000417179824 */ /* 0x000fca00078e00ff */
[----:B0-----:R-:W-:-:S05]  /*0980*/  @!P1 IADD3 R20, P0, PT, R23, R31, RZ ;  /* 0x0000001f17149210 */ /* 0x001fca0007f1e0ff */
[----:B------:R-:W-:Y:S01]  /*0990*/  @!P1 IMAD.X R21, R36, 0x1, R33, P0 ;  /* 0x0000000124159824 */ /* 0x000fe200000e0621 */
[----:B------:R-:W-:-:S04]  /*09a0*/  ISETP.GE.AND P0, PT, R22, R5, PT ;  /* 0x000000051600720c */ /* 0x000fc80003f06270 */
[----:B------:R-:W5:Y:S01]  /*09b0*/  @!P1 LDG.E R16, desc[UR8][R20.64+0x800] ;  /* 0x0008000814109981 */ /* 0x000f62000c1e1900 */
[----:B--2---:R-:W-:-:S08]  /*09c0*/  @!P1 IADD3 R40, P2, PT, R23, R24, RZ ;  /* 0x0000001817289210 */ /* 0x004fd00007f5e0ff */
[----:B------:R0:W5:Y:S04]  /*09d0*/  @P0 LDG.E R22, desc[UR8][R28.64+0xc00] ;  /* 0x000c00081c160981 */ /* 0x000168000c1e1900 */
[----:B------:R-:W5:Y:S04]  /*09e0*/  @P0 LDG.E R21, desc[UR8][R18.64+0xc00] ;  /* 0x000c000812150981 */ /* 0x000f68000c1e1900 */
[----:B------:R1:W5:Y:S04]  /*09f0*/  @P0 LDG.E R20, desc[UR8][R38.64+0xc00] ;  /* 0x000c000826140981 */ /* 0x000368000c1e1900 */
[----:B------:R2:W5:Y:S04]  /*0a00*/  @P1 LDG.E R18, desc[UR8][R28.64+0x800] ;  /* 0x000800081c121981 */ /* 0x000568000c1e1900 */
[----:B------:R2:W5:Y:S01]  /*0a10*/  @P1 LDG.E R19, desc[UR8][R26.64+0x800] ;  /* 0x000800081a131981 */ /* 0x000562000c1e1900 */
[----:B------:R-:W-:Y:S01]  /*0a20*/  @!P1 IMAD.X R41, R36, 0x1, R25, P2 ;  /* 0x0000000124299824 */ /* 0x000fe200010e0619 */
[----:B0-----:R-:W-:-:S05]  /*0a30*/  @!P1 IADD3 R28, P2, PT, R23, R30, RZ ;  /* 0x0000001e171c9210 */ /* 0x001fca0007f5e0ff */
[C---:B------:R-:W-:Y:S01]  /*0a40*/  @!P1 IMAD.X R29, R36.reuse, 0x1, R32, P2 ;  /* 0x00000001241d9824 */ /* 0x040fe200010e0620 */
[----:B-1----:R-:W-:Y:S02]  /*0a50*/  @!P1 IADD3 R38, P2, PT, R23, R34, RZ ;  /* 0x0000002217269210 */ /* 0x002fe40007f5e0ff */
[----:B------:R2:W5:Y:S03]  /*0a60*/  @P0 LDG.E R23, desc[UR8][R26.64+0xc00] ;  /* 0x000c00081a170981 */ /* 0x000566000c1e1900 */
[----:B------:R-:W-:Y:S01]  /*0a70*/  @!P1 IMAD.X R39, R36, 0x1, R35, P2 ;  /* 0x0000000124279824 */ /* 0x000fe200010e0623 */
[----:B------:R2:W5:Y:S04]  /*0a80*/  @!P1 LDG.E R17, desc[UR8][R40.64+0x800] ;  /* 0x0008000828119981 */ /* 0x000568000c1e1900 */
[----:B------:R2:W5:Y:S04]  /*0a90*/  @!P1 LDG.E R18, desc[UR8][R28.64+0x800] ;  /* 0x000800081c129981 */ /* 0x000568000c1e1900 */
[----:B------:R2:W5:Y:S01]  /*0aa0*/  @!P1 LDG.E R19, desc[UR8][R38.64+0x800] ;  /* 0x0008000826139981 */ /* 0x000562000c1e1900 */
[----:B------:R-:W-:Y:S05]  /*0ab0*/  @P0 BRA `(.L_x_185) ;  /* 0x0000000400100947 */ /* 0x000fea0003800000 */
[----:B------:R-:W-:-:S05]  /*0ac0*/  IADD3 R7, P0, PT, R0, R7, RZ ;  /* 0x0000000700077210 */ /* 0x000fca0007f1e0ff */
[----:B------:R-:W-:Y:S02]  /*0ad0*/  IMAD.X R6, RZ, RZ, R6, P0 ;  /* 0x000000ffff067224 */ /* 0x000fe400000e0606 */
[----:B-----5:R-:W-:-:S03]  /*0ae0*/  IMAD.SHL.U32 R21, R7, 0x4, RZ ;  /* 0x0000000407157824 */ /* 0x020fc600078e00ff */
[----:B------:R-:W-:Y:S02]  /*0af0*/  SHF.L.U64.HI R20, R7, 0x2, R6 ;  /* 0x0000000207147819 */ /* 0x000fe40000010206 */
[C---:B------:R-:W-:Y:S02]  /*0b00*/  IADD3 R6, P0, PT, R21.reuse, R31, RZ ;  /* 0x0000001f15067210 */ /* 0x040fe40007f1e0ff */
[C---:B------:R-:W-:Y:S02]  /*0b10*/  IADD3 R24, P1, PT, R21.reuse, R24, RZ ;  /* 0x0000001815187210 */ /* 0x040fe40007f3e0ff */
[C---:B------:R-:W-:Y:S01]  /*0b20*/  IADD3 R30, P2, PT, R21.reuse, R30, RZ ;  /* 0x0000001e151e7210 */ /* 0x040fe20007f5e0ff */
[C---:B------:R-:W-:Y:S01]  /*0b30*/  IMAD.X R7, R20.reuse, 0x1, R33, P0 ;  /* 0x0000000114077824 */ /* 0x040fe200000e0621 */
[----:B------:R-:W-:Y:S01]  /*0b40*/  IADD3 R34, P3, PT, R21, R34, RZ ;  /* 0x0000002215227210 */ /* 0x000fe20007f7e0ff */
[C---:B------:R-:W-:Y:S02]  /*0b50*/  IMAD.X R25, R20.reuse, 0x1, R25, P1 ;  /* 0x0000000114197824 */ /* 0x040fe400008e0619 */
[----:B------:R-:W-:-:S02]  /*0b60*/  IMAD.X R31, R20, 0x1, R32, P2 ;  /* 0x00000001141f7824 */ /* 0x000fc400010e0620 */
[----:B------:R-:W-:Y:S01]  /*0b70*/  IMAD.X R35, R20, 0x1, R35, P3 ;  /* 0x0000000114237824 */ /* 0x000fe200018e0623 */
[----:B------:R0:W5:Y:S04]  /*0b80*/  LDG.E R21, desc[UR8][R24.64+0xc00] ;  /* 0x000c000818157981 */ /* 0x000168000c1e1900 */
[----:B------:R0:W5:Y:S04]  /*0b90*/  LDG.E R20, desc[UR8][R6.64+0xc00] ;  /* 0x000c000806147981 */ /* 0x000168000c1e1900 */
[----:B------:R0:W5:Y:S04]  /*0ba0*/  LDG.E R22, desc[UR8][R30.64+0xc00] ;  /* 0x000c00081e167981 */ /* 0x000168000c1e1900 */
[----:B------:R0:W5:Y:S01]  /*0bb0*/  LDG.E R23, desc[UR8][R34.64+0xc00] ;  /* 0x000c000822177981 */ /* 0x000162000c1e1900 */
[----:B------:R-:W-:Y:S05]  /*0bc0*/  BRA `(.L_x_185) ;  /* 0x0000000000cc7947 */ /* 0x000fea0003800000 */
.L_x_181:
[----:B------:R-:W0:Y:S01]  /*0bd0*/  LDCU.64 UR4, c[0x0][0x3b8] ;  /* 0x00007700ff0477ac */ /* 0x000e220008000a00 */
[C---:B------:R-:W-:Y:S01]  /*0be0*/  IMAD.IADD R10, R0.reuse, 0x1, -R5 ;  /* 0x00000001000a7824 */ /* 0x040fe200078e0a05 */
[----:B------:R-:W-:Y:S01]  /*0bf0*/  IADD3 R8, P0, P5, R3, R20, R8 ;  /* 0x0000001403087210 */ /* 0x000fe20007d1e008 */
[C---:B------:R-:W-:Y:S01]  /*0c00*/  VIADD R6, R0.reuse, 0x100 ;  /* 0x0000010000067836 */ /* 0x040fe20000000000 */
[C---:B------:R-:W-:Y:S01]  /*0c10*/  IADD3 R7, P3, P4, R0.reuse, R7, R20 ;  /* 0x0000000700077210 */ /* 0x040fe20007c7e014 */
[----:B------:R-:W-:Y:S01]  /*0c20*/  VIADD R12, R0, 0x200 ;  /* 0x00000200000c7836 */ /* 0x000fe20000000000 */
[----:B------:R-:W-:Y:S02]  /*0c30*/  IADD3 R11, P2, PT, R10, R8, RZ ;  /* 0x000000080a0b7210 */ /* 0x000fe40007f5e0ff */
[----:B------:R-:W-:Y:S02]  /*0c40*/  ISETP.GE.AND P1, PT, R6, R5, PT ;  /* 0x000000050600720c */ /* 0x000fe40003f26270 */
[----:B------:R-:W-:-:S02]  /*0c50*/  IADD3.X R8, PT, PT, RZ, RZ, RZ, P3, P4 ;  /* 0x000000ffff087210 */ /* 0x000fc40001fe84ff */
[----:B------:R-:W-:Y:S02]  /*0c60*/  IADD3.X R9, PT, PT, RZ, RZ, RZ, P0, P5 ;  /* 0x000000ffff097210 */ /* 0x000fe400007ea4ff */
[----:B------:R-:W-:Y:S02]  /*0c70*/  ISETP.GE.AND P0, PT, R0, R5, PT ;  /* 0x000000050000720c */ /* 0x000fe40003f06270 */
[----:B------:R-:W-:Y:S02]  /*0c80*/  LEA.HI.X.SX32 R10, R10, R9, 0x1, P2 ;  /* 0x000000090a0a7211 */ /* 0x000fe400010f0eff */
[----:B0-----:R-:W-:Y:S02]  /*0c90*/  LEA R6, P3, R7, UR4, 0x4 ;  /* 0x0000000407067c11 */ /* 0x001fe4000f8620ff */
[----:B------:R-:W-:Y:S02]  /*0ca0*/  LEA R24, P2, R11, UR4, 0x4 ;  /* 0x000000040b187c11 */ /* 0x000fe4000f8420ff */
[----:B------:R-:W-:Y:S01]  /*0cb0*/  LEA.HI.X R7, R7, UR5, R8, 0x4, P3 ;  /* 0x0000000507077c11 */ /* 0x000fe200098f2408 */
[----:B------:R-:W-:Y:S01]  /*0cc0*/  VIADD R8, R0, 0x300 ;  /* 0x0000030000087836 */ /* 0x000fe20000000000 */
[----:B------:R-:W-:-:S02]  /*0cd0*/  LEA.HI.X R25, R11, UR5, R10, 0x4, P2 ;  /* 0x000000050b197c11 */ /* 0x000fc400090f240a */
[-C--:B------:R-:W-:Y:S01]  /*0ce0*/  ISETP.GE.AND P2, PT, R12, R5.reuse, PT ;  /* 0x000000050c00720c */ /* 0x080fe20003f46270 */
        /* <DEDUP_REMOVED lines=33> */
.L_x_185:
[----:B------:R-:W-:Y:S05]  /*0f00*/  BSYNC.RECONVERGENT B0 ;  /* 0x0000000000007941 */ /* 0x000fea0003800200 */
.L_x_180:
[----:B------:R-:W3:Y:S01]  /*0f10*/  S2UR UR5, SR_CgaCtaId ;  /* 0x00000000000579c3 */ /* 0x000ee20000008800 */
[----:B------:R-:W-:Y:S01]  /*0f20*/  UMOV UR4, 0x400 ;  /* 0x0000040000047882 */ /* 0x000fe20000000000 */
[----:B01----:R-:W-:Y:S01]  /*0f30*/  IMAD.IADD R24, R4, 0x1, -R3 ;  /* 0x0000000104187824 */ /* 0x003fe200078e0a03 */
[----:B---3--:R-:W-:-:S06]  /*0f40*/  ULEA UR4, UR5, UR4, 0x18 ;  /* 0x0000000405047291 */ /* 0x008fcc000f8ec0ff */
[----:B------:R-:W-:-:S05]  /*0f50*/  LEA R6, R0, UR4, 0x4 ;  /* 0x0000000400067c11 */ /* 0x000fca000f8e20ff */
[----:B-----5:R-:W-:Y:S04]  /*0f60*/  STS.128 [R6], R8 ;  /* 0x0000000806007388 */ /* 0x020fe80000000c00 */
[----:B------:R-:W-:Y:S04]  /*0f70*/  STS.128 [R6+0x1000], R12 ;  /* 0x0010000c06007388 */ /* 0x000fe80000000c00 */
[----:B------:R0:W-:Y:S04]  /*0f80*/  STS.128 [R6+0x2000], R16 ;  /* 0x0020001006007388 */ /* 0x0001e80000000c00 */
[----:B------:R1:W-:Y:S01]  /*0f90*/  STS.128 [R6+0x3000], R20 ;  /* 0x0030001406007388 */ /* 0x0003e20000000c00 */
[----:B------:R-:W-:Y:S01]  /*0fa0*/  BAR.SYNC.DEFER_BLOCKING 0x0 ;  /* 0x0000000000007b1d */ /* 0x000fe20000010000 */
[----:B------:R-:W-:-:S07]  /*0fb0*/  IMAD.IADD R4, R5, 0x1, R24 ;  /* 0x0000000105047824 */ /* 0x000fce00078e0218 */
[----:B------:R-:W-:Y:S01]  /*0fc0*/  PREEXIT ;  /* 0x000000000000782d */ /* 0x000fe20000000000 */
[----:B------:R-:W-:Y:S01]  /*0fd0*/  IMAD.SHL.U32 R3, R0, 0x4, RZ ;  /* 0x0000000400037824 */ /* 0x000fe200078e00ff */
[----:B------:R-:W-:Y:S04]  /*0fe0*/  BSSY.RECONVERGENT B0, `(.L_x_186) ;  /* 0x0000021000007945 */ /* 0x000fe80003800200 */
[----:B0-----:R-:W-:-:S04]  /*0ff0*/  VIMNMX R17, PT, PT, R4, R3, PT ;  /* 0x0000000304117248 */ /* 0x001fc80003fe0100 */
[C---:B------:R-:W-:Y:S01]  /*1000*/  ISETP.GE.AND P0, PT, R17.reuse, R24, PT ;  /* 0x000000181100720c */ /* 0x040fe20003f06270 */
[----:B-1----:R-:W-:Y:S01]  /*1010*/  IMAD.IADD R6, R17, 0x1, -R24 ;  /* 0x0000000111067824 */ /* 0x002fe200078e0a18 */
[----:B------:R-:W-:-:S04]  /*1020*/  VIMNMX R7, PT, PT, R5, R17, PT ;  /* 0x0000001105077248 */ /* 0x000fc80003fe0100 */
[----:B------:R-:W-:-:S04]  /*1030*/  SEL R6, R6, RZ, P0 ;  /* 0x000000ff06067207 */ /* 0x000fc80000000000 */
[----:B------:R-:W-:-:S13]  /*1040*/  ISETP.GE.AND P0, PT, R6, R7, PT ;  /* 0x000000070600720c */ /* 0x000fda0003f06270 */
[----:B------:R-:W-:Y:S05]  /*1050*/  @P0 BRA `(.L_x_187) ;  /* 0x0000000000640947 */ /* 0x000fea0003800000 */
[----:B------:R-:W-:-:S07]  /*1060*/  IMAD.IADD R19, R5, 0x1, R17 ;  /* 0x0000000105137824 */ /* 0x000fce00078e0211 */
.L_x_191:
[----:B------:R-:W-:Y:S01]  /*1070*/  IMAD.MOV.U32 R16, RZ, RZ, R6 ;  /* 0x000000ffff107224 */ /* 0x000fe200078e0006 */
[----:B------:R-:W-:Y:S03]  /*1080*/  BSSY.RECONVERGENT B1, `(.L_x_188) ;  /* 0x0000011000017945 */ /* 0x000fe60003800200 */
[----:B------:R-:W-:-:S05]  /*1090*/  IMAD.IADD R6, R7, 0x1, -R16 ;  /* 0x0000000107067824 */ /* 0x000fca00078e0a10 */
[----:B------:R-:W-:-:S04]  /*10a0*/  LEA.HI R6, R6, R6, RZ, 0x1 ;  /* 0x0000000606067211 */ /* 0x000fc800078f08ff */
[----:B------:R-:W-:-:S04]  /*10b0*/  LEA.HI.SX32 R18, R6, R16, 0x1f ;  /* 0x0000001006127211 */ /* 0x000fc800078ffaff */
[----:B------:R-:W-:Y:S02]  /*10c0*/  LOP3.LUT R6, RZ, R18, RZ, 0x33, !PT ;  /* 0x00000012ff067212 */ /* 0x000fe400078e33ff */
[----:B------:R-:W-:-:S03]  /*10d0*/  LEA R8, R18, UR4, 0x4 ;  /* 0x0000000412087c11 */ /* 0x000fc6000f8e20ff */
[----:B------:R-:W-:-:S03]  /*10e0*/  IMAD.IADD R6, R19, 0x1, R6 ;  /* 0x0000000113067824 */ /* 0x000fc600078e0206 */
[----:B------:R-:W-:Y:S02]  /*10f0*/  LDS.128 R8, [R8] ;  /* 0x0000000008087984 */ /* 0x000fe40000000c00 */
[----:B------:R-:W-:-:S05]  /*1100*/  LEA R6, R6, UR4, 0x4 ;  /* 0x0000000406067c11 */ /* 0x000fca000f8e20ff */
[----:B------:R-:W0:Y:S02]  /*1110*/  LDS.128 R12, [R6] ;  /* 0x00000000060c7984 */ /* 0x000e240000000c00 */
[----:B0-----:R-:W-:-:S13]  /*1120*/  ISETP.NE.AND P0, PT, R13, R9, PT ;  /* 0x000000090d00720c */ /* 0x001fda0003f05270 */
[----:B------:R-:W-:Y:S05]  /*1130*/  @P0 BRA `(.L_x_189) ;  /* 0x0000000000100947 */ /* 0x000fea0003800000 */
[----:B------:R-:W-:-:S13]  /*1140*/  ISETP.NE.AND P1, PT, R14, R10, PT ;  /* 0x0000000a0e00720c */ /* 0x000fda0003f25270 */
[----:B------:R-:W-:Y:S02]  /*1150*/  @!P1 ISETP.LT.AND P0, PT, R15, R11, PT ;  /* 0x0000000b0f00920c */ /* 0x000fe40003f01270 */
[----:B------:R-:W-:Y:S01]  /*1160*/  @P1 ISETP.LT.AND P0, PT, R14, R10, PT ;  /* 0x0000000a0e00120c */ /* 0x000fe20003f01270 */
[----:B------:R-:W-:-:S12]  /*1170*/  BRA `(.L_x_190) ;  /* 0x0000000000047947 */ /* 0x000fd80003800000 */
.L_x_189:
[----:B------:R-:W-:-:S13]  /*1180*/  ISETP.LT.AND P0, PT, R13, R9, PT ;  /* 0x000000090d00720c */ /* 0x000fda0003f01270 */
.L_x_190:
[----:B------:R-:W-:Y:S05]  /*1190*/  BSYNC.RECONVERGENT B1 ;  /* 0x0000000000017941 */ /* 0x000fea0003800200 */
.L_x_188:
[C---:B------:R-:W-:Y:S01]  /*11a0*/  @!P0 VIADD R16, R18.reuse, 0x1 ;  /* 0x0000000112108836 */ /* 0x040fe20000000000 */
[----:B------:R-:W-:-:S03]  /*11b0*/  SEL R7, R18, R7, P0 ;  /* 0x0000000712077207 */ /* 0x000fc60000000000 */
[----:B------:R-:W-:Y:S01]  /*11c0*/  IMAD.MOV.U32 R6, RZ, RZ, R16 ;  /* 0x000000ffff067224 */ /* 0x000fe200078e0010 */
[----:B------:R-:W-:-:S13]  /*11d0*/  ISETP.GE.AND P0, PT, R16, R7, PT ;  /* 0x000000071000720c */ /* 0x000fda0003f06270 */
[----:B------:R-:W-:Y:S05]  /*11e0*/  @!P0 BRA `(.L_x_191) ;  /* 0xfffffffc00a08947 */ /* 0x000fea000383ffff */
.L_x_187:
[----:B------:R-:W-:Y:S05]  /*11f0*/  BSYNC.RECONVERGENT B0 ;  /* 0x0000000000007941 */ /* 0x000fea0003800200 */
.L_x_186:
[----:B------:R-:W-:Y:S01]  /*1200*/  IADD3 R9, PT, PT, R5, R17, -R6 ;  /* 0x0000001105097210 */ /* 0x000fe20007ffe806 */
[----:B------:R-:W-:Y:S01]  /*1210*/  BSSY.RECONVERGENT B0, `(.L_x_192) ;  /* 0x0000012000007945 */ /* 0x000fe20003800200 */
[----:B------:R-:W-:Y:S02]  /*1220*/  LEA R11, R6, UR4, 0x4 ;  /* 0x00000004060b7c11 */ /* 0x000fe4000f8e20ff */
[C---:B------:R-:W-:Y:S02]  /*1230*/  LEA R10, R9.reuse, UR4, 0x4 ;  /* 0x00000004090a7c11 */ /* 0x040fe4000f8e20ff */
[----:B------:R-:W-:Y:S01]  /*1240*/  ISETP.GE.AND P1, PT, R9, R4, PT ;  /* 0x000000040900720c */ /* 0x000fe20003f26270 */
[----:B------:R0:W1:Y:S01]  /*1250*/  LDS.128 R20, [R11] ;  /* 0x000000000b147984 */ /* 0x0000620000000c00 */
[----:B------:R-:W-:-:S03]  /*1260*/  PLOP3.LUT P0, PT, PT, PT, PT, 0x8, 0x80 ;  /* 0x000000000080781c */ /* 0x000fc60003f0e170 */
[----:B--2---:R0:W2:Y:S08]  /*1270*/  LDS.128 R24, [R10] ;  /* 0x000000000a187984 */ /* 0x0040b00000000c00 */
        /* <DEDUP_REMOVED lines=10> */
.L_x_194:
[----:B------:R-:W-:-:S13]  /*1320*/  ISETP.LT.AND P0, PT, R25, R21, PT ;  /* 0x000000151900720c */ /* 0x000fda0003f01270 */
.L_x_193:
[----:B------:R-:W-:Y:S05]  /*1330*/  BSYNC.RECONVERGENT B0 ;  /* 0x0000000000007941 */ /* 0x000fea0003800200 */
.L_x_192:
        /* <DEDUP_REMOVED lines=23> */
.L_x_196:
[----:B------:R-:W-:Y:S05]  /*14b0*/  BSYNC.RECONVERGENT B0 ;  /* 0x0000000000007941 */ /* 0x000fea0003800200 */
.L_x_195:
        /* <DEDUP_REMOVED lines=25> */
.L_x_198:
[----:B------:R-:W-:Y:S05]  /*1650*/  BSYNC.RECONVERGENT B0 ;  /* 0x0000000000007941 */ /* 0x000fea0003800200 */
.L_x_197:
[----:B------:R-:W-:Y:S01]  /*1660*/  VIADD R7, R9, 0x1 ;  /* 0x0000000109077836 */ /* 0x000fe20000000000 */
[----:B------:R-:W-:Y:S01]  /*1670*/  BSSY.RECONVERGENT B0, `(.L_x_199) ;  /* 0x0000018000007945 */ /* 0x000fe20003800200 */
[----:B------:R-:W-:Y:S01]  /*1680*/  @!P0 IMAD.MOV R7, RZ, RZ, R9 ;  /* 0x000000ffff078224 */ /* 0x000fe200078e0209 */
[----:B-12---:R-:W-:Y:S01]  /*1690*/  SEL R8, R24, R20, P0 ;  /* 0x0000001418087207 */ /* 0x006fe20000000000 */
[----:B------:R-:W-:Y:S01]  /*16a0*/  VIADD R28, R6, 0x1 ;  /* 0x00000001061c7836 */ /* 0x000fe20000000000 */
[----:B------:R-:W-:Y:S01]  /*16b0*/  SEL R9, R25, R21, P0 ;  /* 0x0000001519097207 */ /* 0x000fe20000000000 */
[----:B------:R-:W-:Y:S01]  /*16c0*/  @P0 IMAD.MOV R28, RZ, RZ, R6 ;  /* 0x000000ffff1c0224 */ /* 0x000fe200078e0206 */
[C---:B------:R-:W-:Y:S02]  /*16d0*/  ISETP.GE.AND P1, PT, R7.reuse, R4, PT ;  /* 0x000000040700720c */ /* 0x040fe40003f26270 */
[----:B------:R-:W-:Y:S02]  /*16e0*/  @P0 LEA R29, R7, UR4, 0x4 ;  /* 0x00000004071d0c11 */ /* 0x000fe4000f8e20ff */
[----:B------:R-:W-:-:S02]  /*16f0*/  @!P0 LEA R6, R28, UR4, 0x4 ;  /* 0x000000041c068c11 */ /* 0x000fc4000f8e20ff */
        /* <DEDUP_REMOVED lines=15> */
.L_x_200:
[----:B------:R-:W-:Y:S05]  /*17f0*/  BSYNC.RECONVERGENT B0 ;  /* 0x0000000000007941 */ /* 0x000fea0003800200 */
.L_x_199:
        /* <DEDUP_REMOVED lines=12> */
[----:B-1----:R-:W-:Y:S01]  /*18c0*/  IMAD R4, R37, 0x4, R3 ;  /* 0x0000000425047824 */ /* 0x002fe200078e0203 */
[----:B------:R-:W-:-:S04]  /*18d0*/  LOP3.LUT R3, R3, 0x1f, R0, 0xf8, !PT ;  /* 0x0000001f03037812 */ /* 0x000fc800078ef800 */
[----:B------:R-:W-:Y:S02]  /*18e0*/  LEA R36, R4, UR4, 0x4 ;  /* 0x0000000404247c11 */ /* 0x000fe4000f8e20ff */
[----:B------:R-:W-:-:S03]  /*18f0*/  IADD3 R3, P0, PT, R2, R3, RZ ;  /* 0x0000000302037210 */ /* 0x000fc60007f1e0ff */
[----:B------:R-:W-:Y:S01]  /*1900*/  IMAD R37, R37, -0x30, R36 ;  /* 0xffffffd025257824 */ /* 0x000fe200078e0224 */
[----:B------:R-:W-:Y:S01]  /*1910*/  STS.128 [R36], R16 ;  /* 0x0000001024007388 */ /* 0x000fe20000000c00 */
[----:B------:R-:W-:Y:S01]  /*1920*/  IMAD.X R0, RZ, RZ, RZ, P0 ;  /* 0x000000ffff007224 */ /* 0x000fe200000e06ff */
[C---:B--2---:R-:W-:Y:S02]  /*1930*/  LEA R2, P0, R3.reuse, UR6, 0x4 ;  /* 0x0000000603027c11 */ /* 0x044fe4000f8020ff */
[----:B------:R-:W-:Y:S02]  /*1940*/  STS.128 [R36+0x10], R12 ;  /* 0x0000100c24007388 */ /* 0x000fe40000000c00 */
[----:B------:R-:W-:Y:S02]  /*1950*/  LEA.HI.X R3, R3, UR7, R0, 0x4, P0 ;  /* 0x0000000703037c11 */ /* 0x000fe400080f2400 */
[----:B------:R-:W-:Y:S04]  /*1960*/  STS.128 [R36+0x20], R8 ;  /* 0x0000200824007388 */ /* 0x000fe80000000c00 */
[----:B------:R-:W-:Y:S01]  /*1970*/  STS.128 [R36+0x30], R20 ;  /* 0x0000301424007388 */ /* 0x000fe20000000c00 */
[----:B------:R-:W-:-:S03]  /*1980*/  NOP ;  /* 0x0000000000007918 */ /* 0x000fc60000000000 */
[----:B0-----:R-:W0:Y:S04]  /*1990*/  LDS.128 R4, [R37] ;  /* 0x0000000025047984 */ /* 0x001e280000000c00 */
[----:B------:R-:W1:Y:S04]  /*19a0*/  LDS.128 R24, [R37+0x200] ;  /* 0x0002000025187984 */ /* 0x000e680000000c00 */
[----:B------:R-:W2:Y:S04]  /*19b0*/  LDS.128 R28, [R37+0x400] ;  /* 0x00040000251c7984 */ /* 0x000ea80000000c00 */
[----:B------:R-:W3:Y:S04]  /*19c0*/  LDS.128 R32, [R37+0x600] ;  /* 0x0006000025207984 */ /* 0x000ee80000000c00 */
        /* <DEDUP_REMOVED lines=17> */
.L_x_201:
[----:B------:R-:W1:Y:S01]  /*1ae0*/  S2R R4, SR_LANEID ;  /* 0x0000000000047919 */ /* 0x000e620000000000 */
[----:B------:R-:W-:Y:S01]  /*1af0*/  LOP3.LUT R3, R3, 0xf80, RZ, 0xc0, !PT ;  /* 0x00000f8003037812 */ /* 0x000fe200078ec0ff */
[----:B------:R-:W2:Y:S01]  /*1b00*/  LDCU.64 UR6, c[0x0][0x388] ;  /* 0x00007100ff0677ac */ /* 0x000ea20008000a00 */
[----:B------:R-:W-:Y:S01]  /*1b10*/  LOP3.LUT R35, R0, 0x1f, RZ, 0xc0, !PT ;  /* 0x0000001f00237812 */ /* 0x000fe200078ec0ff */
[----:B------:R-:W3:Y:S04]  /*1b20*/  LDCU.128 UR12, c[0x0][0x390] ;  /* 0x00007200ff0c77ac */ /* 0x000ee80008000c00 */
[----:B------:R-:W-:Y:S01]  /*1b30*/  IMAD.IADD R2, R2, 0x1, R35 ;  /* 0x0000000102027824 */ /* 0x000fe200078e0223 */
[----:B------:R-:W4:Y:S04]  /*1b40*/  LDCU.64 UR10, c[0x0][0x3a0] ;  /* 0x00007400ff0a77ac */ /* 0x000f280008000a00 */
[----:B------:R-:W-:Y:S01]  /*1b50*/  IADD3 R2, P0, PT, R3, R2, RZ ;  /* 0x0000000203027210 */ /* 0x000fe20007f1e0ff */
[----:B-1----:R-:W-:-:S04]  /*1b60*/  IMAD R5, R4, 0x4, R3 ;  /* 0x0000000404057824 */ /* 0x002fc800078e0203 */
[----:B------:R-:W-:Y:S01]  /*1b70*/  IMAD.X R3, RZ, RZ, RZ, P0 ;  /* 0x000000ffff037224 */ /* 0x000fe200000e06ff */
[----:B------:R-:W-:-:S04]  /*1b80*/  LEA R33, R5, UR4, 0x4 ;  /* 0x0000000405217c11 */ /* 0x000fc8000f8e20ff */
[----:B------:R-:W-:Y:S01]  /*1b90*/  SHF.L.U64.HI R0, R2, 0x2, R3 ;  /* 0x0000000202007819 */ /* 0x000fe20000010203 */
[----:B------:R-:W-:Y:S01]  /*1ba0*/  IMAD R32, R4, -0x30, R33 ;  /* 0xffffffd004207824 */ /* 0x000fe200078e0221 */
[----:B------:R1:W-:Y:S04]  /*1bb0*/  STS.128 [R33], R16 ;  /* 0x0000001021007388 */ /* 0x0003e80000000c00 */
[----:B------:R3:W-:Y:S04]  /*1bc0*/  STS.128 [R33+0x10], R12 ;  /* 0x0000100c21007388 */ /* 0x0007e80000000c00 */
[----:B------:R-:W-:Y:S04]  /*1bd0*/  STS.128 [R33+0x20], R8 ;  /* 0x0000200821007388 */ /* 0x000fe80000000c00 */
[----:B------:R-:W-:Y:S01]  /*1be0*/  STS.128 [R33+0x30], R20 ;  /* 0x0000301421007388 */ /* 0x000fe20000000c00 */
[----:B------:R-:W-:-:S03]  /*1bf0*/  NOP ;  /* 0x0000000000007918 */ /* 0x000fc60000000000 */
[----:B------:R-:W5:Y:S01]  /*1c00*/  LDS.128 R24, [R32] ;  /* 0x0000000020187984 */ /* 0x000f620000000c00 */
[----:B-1----:R-:W-:-:S03]  /*1c10*/  IMAD.SHL.U32 R16, R2, 0x4, RZ ;  /* 0x0000000402107824 */ /* 0x002fc600078e00ff */
[----:B0-----:R-:W0:Y:S02]  /*1c20*/  LDS.128 R4, [R32+0x200] ;  /* 0x0002000020047984 */ /* 0x001e240000000c00 */
[C---:B--2---:R-:W-:Y:S02]  /*1c30*/  IADD3 R2, P0, PT, R16.reuse, UR6, RZ ;  /* 0x0000000610027c10 */ /* 0x044fe4000ff1e0ff */
[----:B------:R-:W1:Y:S01]  /*1c40*/  LDS.128 R28, [R32+0x400] ;  /* 0x00040000201c7984 */ /* 0x000e620000000c00 */
[----:B---3--:R-:W-:Y:S02]  /*1c50*/  IADD3 R14, P1, PT, R16, UR14, RZ ;  /* 0x0000000e100e7c10 */ /* 0x008fe4000ff3e0ff */
[----:B------:R-:W-:Y:S01]  /*1c60*/  IADD3.X R3, PT, PT, R0, UR7, RZ, P0, !PT ;  /* 0x0000000700037c10 */ /* 0x000fe200087fe4ff */
[----:B------:R-:W2:Y:S01]  /*1c70*/  LDS.128 R8, [R32+0x600] ;  /* 0x0006000020087984 */ /* 0x000ea20000000c00 */
[C---:B------:R-:W-:Y:S02]  /*1c80*/  IADD3 R12, P0, PT, R16.reuse, UR12, RZ ;  /* 0x0000000c100c7c10 */ /* 0x040fe4000ff1e0ff */
[----:B----4-:R-:W-:-:S02]  /*1c90*/  IADD3 R16, P2, PT, R16, UR10, RZ ;  /* 0x0000000a10107c10 */ /* 0x010fc4000ff5e0ff */
[C---:B------:R-:W-:Y:S02]  /*1ca0*/  IADD3.X R13, PT, PT, R0.reuse, UR13, RZ, P0, !PT ;  /* 0x0000000d000d7c10 */ /* 0x040fe400087fe4ff */
[C---:B------:R-:W-:Y:S02]  /*1cb0*/  IADD3.X R15, PT, PT, R0.reuse, UR15, RZ, P1, !PT ;  /* 0x0000000f000f7c10 */ /* 0x040fe40008ffe4ff */
[----:B------:R-:W-:Y:S01]  /*1cc0*/  IADD3.X R17, PT, PT, R0, UR11, RZ, P2, !PT ;  /* 0x0000000b00117c10 */ /* 0x000fe200097fe4ff */
[----:B-----5:R-:W-:Y:S04]  /*1cd0*/  STG.E desc[UR8][R2.64], R24 ;  /* 0x0000001802007986 */ /* 0x020fe8000c101908 */
        /* <DEDUP_REMOVED lines=16> */
.L_x_179:
        /* <DEDUP_REMOVED lines=19> */
[C---:B0-----:R-:W-:Y:S01]  /*1f10*/  VIADD R5, R14.reuse, 0x3ff ;  /* 0x000003ff0e057836 */ /* 0x041fe20000000000 */
        /* <DEDUP_REMOVED lines=11> */
[----:B------:R-:W-:-:S05]  /*1fd0*/  VIMNMX.U32 R20, PT, PT, R20, R5, PT ;  /* 0x0000000514147248 */ /* 0x000fca0003fe0000 */
[----:B------:R-:W-:Y:S01]  /*1fe0*/  IMAD.IADD R20, R20, 0x1, -R21 ;  /* 0x0000000114147824 */ /* 0x000fe200078e0a15 */
[----:B------:R-:W-:Y:S06]  /*1ff0*/  BRA.U !UP0, `(.L_x_203) ;  /* 0x0000000d081c7547 */ /* 0x000fec000b800000 */
[----:B------:R-:W-:Y:S01]  /*2000*/  IMAD.IADD R3, R25, 0x1, R20 ;  /* 0x0000000119037824 */ /* 0x000fe200078e0214 */
[----:B------:R-:W-:Y:S01]  /*2010*/  IADD3 R23, P1, PT, R12, R23, RZ ;  /* 0x000000170c177210 */ /* 0x000fe20007f3e0ff */
[----:B------:R-:W-:Y:S01]  /*2020*/  BSSY.RECONVERGENT B1, `(.L_x_204) ;  /* 0x0000032000017945 */ /* 0x000fe20003800200 */
[----:B------:R-:W-:Y:S02]  /*2030*/  IADD3 R21, P2, P3, R21, R12, R8 ;  /* 0x0000000c15157210 */ /* 0x000fe40007b5e008 */
[----:B------:R-:W-:Y:S02]  /*2040*/  CS2R R10, SRZ ;  /* 0x00000000000a7805 */ /* 0x000fe4000001ff00 */
[----:B------:R-:W-:Y:S02]  /*2050*/  ISETP.GE.AND P0, PT, R0, R3, PT ;  /* 0x000000030000720c */ /* 0x000fe40003f06270 */
[----:B------:R-:W-:Y:S01]  /*2060*/  CS2R R8, SRZ ;  /* 0x0000000000087805 */ /* 0x000fe2000001ff00 */
[----:B------:R-:W-:Y:S01]  /*2070*/  IMAD.X R22, RZ, RZ, RZ, P1 ;  /* 0x000000ffff167224 */ /* 0x000fe200008e06ff */
[----:B------:R-:W-:-:S09]  /*2080*/  IADD3.X R24, PT, PT, RZ, RZ, RZ, P2, P3 ;  /* 0x000000ffff187210 */ /* 0x000fd200017e64ff */
        /* <DEDUP_REMOVED lines=23> */
.L_x_206:
        /* <DEDUP_REMOVED lines=20> */
.L_x_205:
[----:B------:R-:W-:Y:S05]  /*2340*/  BSYNC.RECONVERGENT B1 ;  /* 0x0000000000017941 */ /* 0x000fea0003800200 */
.L_x_204:
        /* <DEDUP_REMOVED lines=29> */
.L_x_209:
        /* <DEDUP_REMOVED lines=19> */
.L_x_208:
[----:B------:R-:W-:Y:S05]  /*2650*/  BSYNC.RECONVERGENT B1 ;  /* 0x0000000000017941 */ /* 0x000fea0003800200 */
.L_x_207:
        /* <DEDUP_REMOVED lines=29> */
.L_x_212:
        /* <DEDUP_REMOVED lines=19> */
.L_x_211:
[----:B------:R-:W-:Y:S05]  /*2960*/  BSYNC.RECONVERGENT B1 ;  /* 0x0000000000017941 */ /* 0x000fea0003800200 */
.L_x_210:
[----:B01----:R-:W-:Y:S01]  /*2970*/  VIADD R26, R0, 0x300 ;  /* 0x00000300001a7836 */ /* 0x003fe20000000000 */
        /* <DEDUP_REMOVED lines=10> */
[C---:B------:R-:W-:Y:S01]  /*2a20*/  IMAD.SHL.U32 R30, R21.reuse, 0x4, RZ ;  /* 0x00000004151e7824 */ /* 0x040fe200078e00ff */
[----:B------:R-:W-:Y:S01]  /*2a30*/  IADD3.X R24, PT, PT, R24, RZ, ~R17, P0, P1 ;  /* 0x000000ff18187210 */ /* 0x000fe200007e2c11 */
[----:B------:R-:W2:Y:S03]  /*2a40*/  LDCU.64 UR6, c[0x0][0x3a0] ;  /* 0x00007400ff0677ac */ /* 0x000ea60008000a00 */
[----:B------:R-:W-:-:S02]  /*2a50*/  SHF.L.U64.HI R24, R21, 0x2, R24 ;  /* 0x0000000215187819 */ /* 0x000fc40000010218 */
[----:B0-----:R-:W-:-:S04]  /*2a60*/  IADD3 R22, P0, PT, R30, UR4, RZ ;  /* 0x000000041e167c10 */ /* 0x001fc8000ff1e0ff */
[----:B------:R-:W-:Y:S02]  /*2a70*/  IADD3.X R23, PT, PT, R24, UR5, RZ, P0, !PT ;  /* 0x0000000518177c10 */ /* 0x000fe400087fe4ff */
[C---:B-1----:R-:W-:Y:S02]  /*2a80*/  IADD3 R26, P1, PT, R30.reuse, UR12, RZ ;  /* 0x0000000c1e1a7c10 */ /* 0x042fe4000ff3e0ff */
[C---:B------:R-:W-:Y:S01]  /*2a90*/  IADD3 R28, P0, PT, R30.reuse, UR14, RZ ;  /* 0x0000000e1e1c7c10 */ /* 0x040fe2000ff1e0ff */
[----:B------:R0:W5:Y:S01]  /*2aa0*/  LDG.E R16, desc[UR8][R22.64+0xc00] ;  /* 0x000c000816107981 */ /* 0x000162000c1e1900 */
[----:B--2---:R-:W-:Y:S02]  /*2ab0*/  IADD3 R30, P2, PT, R30, UR6, RZ ;  /* 0x000000061e1e7c10 */ /* 0x004fe4000ff5e0ff */
[C---:B------:R-:W-:Y:S02]  /*2ac0*/  IADD3.X R27, PT, PT, R24.reuse, UR13, RZ, P1, !PT ;  /* 0x0000000d181b7c10 */ /* 0x040fe40008ffe4ff */
[----:B------:R-:W-:-:S02]  /*2ad0*/  IADD3.X R29, PT, PT, R24, UR15, RZ, P0, !PT ;  /* 0x0000000f181d7c10 */ /* 0x000fc400087fe4ff */
[----:B------:R-:W-:Y:S01]  /*2ae0*/  IADD3.X R31, PT, PT, R24, UR7, RZ, P2, !PT ;  /* 0x00000007181f7c10 */ /* 0x000fe200097fe4ff */
[----:B------:R0:W5:Y:S04]  /*2af0*/  LDG.E R17, desc[UR8][R26.64+0xc00] ;  /* 0x000c00081a117981 */ /* 0x000168000c1e1900 */
[----:B------:R0:W5:Y:S04]  /*2b00*/  LDG.E R18, desc[UR8][R28.64+0xc00] ;  /* 0x000c00081c127981 */ /* 0x000168000c1e1900 */
[----:B------:R0:W5:Y:S01]  /*2b10*/  LDG.E R19, desc[UR8][R30.64+0xc00] ;  /* 0x000c00081e137981 */ /* 0x000162000c1e1900 */
[----:B------:R-:W-:Y:S05]  /*2b20*/  BRA `(.L_x_213) ;  /* 0x00000004007c7947 */ /* 0x000fea0003800000 */
.L_x_214:
        /* <DEDUP_REMOVED lines=20> */
.L_x_203:
[----:B------:R-:W0:Y:S01]  /*2c70*/  LDCU.64 UR4, c[0x0][0x3b8] ;  /* 0x00007700ff0477ac */ /* 0x000e220008000a00 */
[C---:B------:R-:W-:Y:S01]  /*2c80*/  IMAD.IADD R5, R0.reuse, 0x1, -R25 ;  /* 0x0000000100057824 */ /* 0x040fe200078e0a19 */
[----:B------:R-:W-:Y:S01]  /*2c90*/  IADD3 R8, P2, P3, R21, R12, R8 ;  /* 0x0000000c15087210 */ /* 0x000fe20007b5e008 */
[C---:B------:R-:W-:Y:S01]  /*2ca0*/  VIADD R16, R0.reuse, 0x200 ;  /* 0x0000020000107836 */ /* 0x040fe20000000000 */
[C---:B------:R-:W-:Y:S01]  /*2cb0*/  IADD3 R23, P0, P1, R0.reuse, R23, R12 ;  /* 0x0000001700177210 */ /* 0x040fe2000791e00c */
[----:B------:R-:W-:Y:S01]  /*2cc0*/  VIADD R24, R0, 0x300 ;  /* 0x0000030000187836 */ /* 0x000fe20000000000 */
[----:B------:R-:W-:Y:S01]  /*2cd0*/  IADD3 R8, P4, PT, R5, R8, RZ ;  /* 0x0000000805087210 */ /* 0x000fe20007f9e0ff */
[----:B------:R-:W-:Y:S01]  /*2ce0*/  BSSY.RECONVERGENT B1, `(.L_x_215) ;  /* 0x000001c000017945 */ /* 0x000fe20003800200 */
[----:B------:R-:W-:Y:S02]  /*2cf0*/  IADD3.X R3, PT, PT, RZ, RZ, RZ, P2, P3 ;  /* 0x000000ffff037210 */ /* 0x000fe400017e64ff */
[----:B------:R-:W-:-:S02]  /*2d00*/  CS2R R10, SRZ ;  /* 0x00000000000a7805 */ /* 0x000fc4000001ff00 */
[----:B------:R-:W-:Y:S02]  /*2d10*/  IADD3.X R4, PT, PT, RZ, RZ, RZ, P0, P1 ;  /* 0x000000ffff047210 */ /* 0x000fe400007e24ff */
[----:B------:R-:W-:Y:S02]  /*2d20*/  CS2R R14, SRZ ;  /* 0x00000000000e7805 */ /* 0x000fe4000001ff00 */
[----:B------:R-:W-:Y:S01]  /*2d30*/  LEA.HI.X.SX32 R5, R5, R3, 0x1, P4 ;  /* 0x0000000305057211 */ /* 0x000fe200020f0eff */
[----:B------:R-:W-:Y:S01]  /*2d40*/  IMAD.IADD R3, R25, 0x1, R20 ;  /* 0x0000000119037824 */ /* 0x000fe200078e0214 */
[----:B------:R-:W-:Y:S02]  /*2d50*/  CS2R R12, SRZ ;  /* 0x00000000000c7805 */ /* 0x000fe4000001ff00 */
[----:B0-----:R-:W-:Y:S02]  /*2d60*/  LEA R26, P1, R8, UR4, 0x4 ;  /* 0x00000004081a7c11 */ /* 0x001fe4000f8220ff */
[----:B------:R-:W-:-:S02]  /*2d70*/  LEA R22, P0, R23, UR4, 0x4 ;  /* 0x0000000417167c11 */ /* 0x000fc4000f8020ff */
[----:B------:R-:W-:Y:S02]  /*2d80*/  LEA.HI.X R27, R8, UR5, R5, 0x4, P1 ;  /* 0x00000005081b7c11 */ /* 0x000fe400088f2405 */
[----:B------:R-:W-:Y:S02]  /*2d90*/  CS2R R8, SRZ ;  /* 0x0000000000087805 */ /* 0x000fe4000001ff00 */
[CC--:B------:R-:W-:Y:S02]  /*2da0*/  ISETP.GE.AND P1, PT, R0.reuse, R3.reuse, PT ;  /* 0x000000030000720c */ /* 0x0c0fe40003f26270 */
[----:B------:R-:W-:Y:S01]  /*2db0*/  LEA.HI.X R23, R23, UR5, R4, 0x4, P0 ;  /* 0x0000000517177c11 */ /* 0x000fe200080f2404 */
[----:B------:R-:W-:Y:S01]  /*2dc0*/  VIADD R4, R0, 0x100 ;  /* 0x0000010000047836 */ /* 0x000fe20000000000 */
[-C--:B------:R-:W-:Y:S02]  /*2dd0*/  ISETP.GE.AND P3, PT, R16, R3.reuse, PT ;  /* 0x000000031000720c */ /* 0x080fe40003f66270 */
[----:B------:R-:W-:-:S02]  /*2de0*/  ISETP.GE.AND P0, PT, R24, R3, PT ;  /* 0x000000031800720c */ /* 0x000fc40003f06270 */
[----:B------:R-:W-:-:S05]  /*2df0*/  ISETP.GE.AND P2, PT, R4, R3, PT ;  /* 0x000000030400720c */ /* 0x000fca0003f46270 */
[----:B------:R-:W-:Y:S08]  /*2e00*/  @P1 BRA `(.L_x_216) ;  /* 0x0000000000241947 */ /* 0x000ff00003800000 */
        /* <DEDUP_REMOVED lines=9> */
.L_x_216:
[----:B------:R-:W-:Y:S05]  /*2ea0*/  BSYNC.RECONVERGENT B1 ;  /* 0x0000000000017941 */ /* 0x000fea0003800200 */
.L_x_215:
        /* <DEDUP_REMOVED lines=11> */
.L_x_218:
[----:B------:R-:W-:Y:S05]  /*2f60*/  BSYNC.RECONVERGENT B1 ;  /* 0x0000000000017941 */ /* 0x000fea0003800200 */
.L_x_217:
        /* <DEDUP_REMOVED lines=14> */
.L_x_220:
[----:B------:R-:W-:Y:S05]  /*3050*/  BSYNC.RECONVERGENT B1 ;  /* 0x0000000000017941 */ /* 0x000fea0003800200 */
.L_x_219:
        /* <DEDUP_REMOVED lines=12> */
.L_x_213:
[----:B------:R-:W-:Y:S05]  /*3120*/  BSYNC.RECONVERGENT B0 ;  /* 0x0000000000007941 */ /* 0x000fea0003800200 */
.L_x_202:
[----:B------:R-:W4:Y:S01]  /*3130*/  S2UR UR5, SR_CgaCtaId ;  /* 0x00000000000579c3 */ /* 0x000f220000008800 */
[----:B------:R-:W-:Y:S02]  /*3140*/  UMOV UR4, 0x400 ;  /* 0x0000040000047882 */ /* 0x000fe40000000000 */
[----:B----4-:R-:W-:-:S06]  /*3150*/  ULEA UR4, UR5, UR4, 0x18 ;  /* 0x0000000405047291 */ /* 0x010fcc000f8ec0ff */
[----:B------:R-:W-:-:S05]  /*3160*/  LEA R21, R0, UR4, 0x4 ;  /* 0x0000000400157c11 */ /* 0x000fca000f8e20ff */
[----:B-----5:R-:W-:Y:S04]  /*3170*/  STS.128 [R21], R8 ;  /* 0x0000000815007388 */ /* 0x020fe80000000c00 */
[----:B------:R4:W-:Y:S04]  /*3180*/  STS.128 [R21+0x1000], R12 ;  /* 0x0010000c15007388 */ /* 0x0009e80000000c00 */
[----:B------:R0:W-:Y:S04]  /*3190*/  STS.128 [R21+0x2000], R4 ;  /* 0x0020000415007388 */ /* 0x0001e80000000c00 */
[----:B------:R0:W-:Y:S01]  /*31a0*/  STS.128 [R21+0x3000], R16 ;  /* 0x0030001015007388 */ /* 0x0001e20000000c00 */
[----:B------:R-:W-:Y:S01]  /*31b0*/  BAR.SYNC.DEFER_BLOCKING 0x0 ;  /* 0x0000000000007b1d */ /* 0x000fe20000010000 */
[----:B------:R-:W-:-:S07]  /*31c0*/  IMAD.SHL.U32 R24, R0, 0x4, RZ ;  /* 0x0000000400187824 */ /* 0x000fce00078e00ff */
[----:B------:R-:W-:Y:S01]  /*31d0*/  PREEXIT ;  /* 0x000000000000782d */ /* 0x000fe20000000000 */
[----:B------:R-:W-:Y:S01]  /*31e0*/  BSSY.RECONVERGENT B0, `(.L_x_221) ;  /* 0x0000020000007945 */ /* 0x000fe20003800200 */
[----:B----4-:R-:W-:-:S04]  /*31f0*/  VIMNMX R13, PT, PT, R24, R3, PT ;  /* 0x00000003180d7248 */ /* 0x010fc80003fe0100 */
[C---:B------:R-:W-:Y:S01]  /*3200*/  ISETP.GE.AND P0, PT, R13.reuse, R20, PT ;  /* 0x000000140d00720c */ /* 0x040fe20003f06270 */
[----:B------:R-:W-:Y:S01]  /*3210*/  IMAD.IADD R20, R13, 0x1, -R20 ;  /* 0x000000010d147824 */ /* 0x000fe200078e0a14 */
[----:B0-----:R-:W-:-:S04]  /*3220*/  VIMNMX R4, PT, PT, R25, R13, PT ;  /* 0x0000000d19047248 */ /* 0x001fc80003fe0100 */
[----:B------:R-:W-:-:S04]  /*3230*/  SEL R20, R20, RZ, P0 ;  /* 0x000000ff14147207 */ /* 0x000fc80000000000 */
[----:B------:R-:W-:-:S13]  /*3240*/  ISETP.GE.AND P0, PT, R20, R4, PT ;  /* 0x000000041400720c */ /* 0x000fda0003f06270 */
[----:B------:R-:W-:Y:S05]  /*3250*/  @P0 BRA `(.L_x_222) ;  /* 0x0000000000600947 */ /* 0x000fea0003800000 */
[----:B------:R-:W-:Y:S02]  /*3260*/  IMAD.MOV.U32 R12, RZ, RZ, R4 ;  /* 0x000000ffff0c7224 */ /* 0x000fe400078e0004 */
[----:B------:R-:W-:-:S07]  /*3270*/  IMAD.IADD R15, R25, 0x1, R13 ;  /* 0x00000001190f7824 */ /* 0x000fce00078e020d */
.L_x_226:
[----:B------:R-:W-:Y:S01]  /*3280*/  IMAD.IADD R4, R12, 0x1, -R20 ;  /* 0x000000010c047824 */ /* 0x000fe200078e0a14 */
[----:B------:R-:W-:Y:S04]  /*3290*/  BSSY.RECONVERGENT B1, `(.L_x_223) ;  /* 0x0000010000017945 */ /* 0x000fe80003800200 */
[----:B------:R-:W-:-:S04]  /*32a0*/  LEA.HI R4, R4, R4, RZ, 0x1 ;  /* 0x0000000404047211 */ /* 0x000fc800078f08ff */
[----:B------:R-:W-:-:S04]  /*32b0*/  LEA.HI.SX32 R17, R4, R20, 0x1f ;  /* 0x0000001404117211 */ /* 0x000fc800078ffaff */
[----:B------:R-:W-:-:S05]  /*32c0*/  LOP3.LUT R4, RZ, R17, RZ, 0x33, !PT ;  /* 0x00000011ff047212 */ /* 0x000fca00078e33ff */
[----:B------:R-:W-:Y:S01]  /*32d0*/  IMAD.IADD R5, R15, 0x1, R4 ;  /* 0x000000010f057824 */ /* 0x000fe200078e0204 */
[----:B------:R-:W-:-:S04]  /*32e0*/  LEA R4, R17, UR4, 0x4 ;  /* 0x0000000411047c11 */ /* 0x000fc8000f8e20ff */
[----:B------:R-:W-:Y:S02]  /*32f0*/  LEA R8, R5, UR4, 0x4 ;  /* 0x0000000405087c11 */ /* 0x000fe4000f8e20ff */
        /* <DEDUP_REMOVED lines=8> */
.L_x_224:
[----:B------:R-:W-:-:S13]  /*3380*/  ISETP.LT.AND P0, PT, R9, R5, PT ;  /* 0x000000050900720c */ /* 0x000fda0003f01270 */
.L_x_225:
[----:B------:R-:W-:Y:S05]  /*3390*/  BSYNC.RECONVERGENT B1 ;  /* 0x0000000000017941 */ /* 0x000fea0003800200 */
.L_x_223:
[C---:B------:R-:W-:Y:S01]  /*33a0*/  @!P0 VIADD R20, R17.reuse, 0x1 ;  /* 0x0000000111148836 */ /* 0x040fe20000000000 */
[----:B------:R-:W-:-:S04]  /*33b0*/  SEL R12, R17, R12, P0 ;  /* 0x0000000c110c7207 */ /* 0x000fc80000000000 */
[----:B------:R-:W-:-:S13]  /*33c0*/  ISETP.GE.AND P0, PT, R20, R12, PT ;  /* 0x0000000c1400720c */ /* 0x000fda0003f06270 */
[----:B------:R-:W-:Y:S05]  /*33d0*/  @!P0 BRA `(.L_x_226) ;  /* 0xfffffffc00a88947 */ /* 0x000fea000383ffff */
.L_x_222:
[----:B------:R-:W-:Y:S05]  /*33e0*/  BSYNC.RECONVERGENT B0 ;  /* 0x0000000000007941 */ /* 0x000fea0003800200 */
.L_x_221:
[----:B------:R-:W-:Y:S01]  /*33f0*/  IADD3 R18, PT, PT, R25, R13, -R20 ;  /* 0x0000000d19127210 */ /* 0x000fe20007ffe814 */
[----:B------:R-:W-:Y:S01]  /*3400*/  BSSY.RECONVERGENT B0, `(.L_x_227) ;  /* 0x0000012000007945 */ /* 0x000fe20003800200 */
[----:B------:R-:W-:Y:S02]  /*3410*/  LEA R19, R20, UR4, 0x4 ;  /* 0x0000000414137c11 */ /* 0x000fe4000f8e20ff */
[C---:B------:R-:W-:Y:S02]  /*3420*/  LEA R17, R18.reuse, UR4, 0x4 ;  /* 0x0000000412117c11 */ /* 0x040fe4000f8e20ff */
[----:B------:R-:W-:Y:S01]  /*3430*/  ISETP.GE.AND P1, PT, R18, R3, PT ;  /* 0x000000031200720c */ /* 0x000fe20003f26270 */
[----:B------:R0:W4:Y:S01]  /*3440*/  LDS.128 R4, [R19] ;  /* 0x0000000013047984 */ /* 0x0001220000000c00 */
[----:B------:R-:W-:-:S03]  /*3450*/  PLOP3.LUT P0, PT, PT, PT, PT, 0x8, 0x80 ;  /* 0x000000000080781c */ /* 0x000fc60003f0e170 */
[----:B------:R0:W0:Y:S08]  /*3460*/  LDS.128 R8, [R17] ;  /* 0x0000000011087984 */ /* 0x0000300000000c00 */
[----:B------:R-:W-:Y:S05]  /*3470*/  @P1 BRA `(.L_x_228) ;  /* 0x0000000000281947 */ /* 0x000fea0003800000 */
[----:B------:R-:W-:Y:S02]  /*3480*/  ISETP.GE.AND P1, PT, R20, R25, PT ;  /* 0x000000191400720c */ /* 0x000fe40003f26270 */
[----:B------:R-:W-:-:S11]  /*3490*/  PLOP3.LUT P0, PT, PT, PT, PT, 0x80, 0x8 ;  /* 0x000000000008781c */ /* 0x000fd60003f0f070 */
[----:B------:R-:W-:Y:S05]  /*34a0*/  @P1 BRA `(.L_x_228) ;  /* 0x00000000001c1947 */ /* 0x000fea0003800000 */
[----:B0---4-:R-:W-:-:S13]  /*34b0*/  ISETP.NE.AND P0, PT, R9, R5, PT ;  /* 0x000000050900720c */ /* 0x011fda0003f05270 */
[----:B------:R-:W-:Y:S05]  /*34c0*/  @P0 BRA `(.L_x_229) ;  /* 0x0000000000100947 */ /* 0x000fea0003800000 */
[----:B------:R-:W-:-:S13]  /*34d0*/  ISETP.NE.AND P1, PT, R10, R6, PT ;  /* 0x000000060a00720c */ /* 0x000fda0003f25270 */
[----:B------:R-:W-:Y:S02]  /*34e0*/  @!P1 ISETP.LT.AND P0, PT, R11, R7, PT ;  /* 0x000000070b00920c */ /* 0x000fe40003f01270 */
[----:B------:R-:W-:Y:S01]  /*34f0*/  @P1 ISETP.LT.AND P0, PT, R10, R6, PT ;  /* 0x000000060a00120c */ /* 0x000fe20003f01270 */
[----:B------:R-:W-:-:S12]  /*3500*/  BRA `(.L_x_228) ;  /* 0x0000000000047947 */ /* 0x000fd80003800000 */
.L_x_229:
[----:B------:R-:W-:-:S13]  /*3510*/  ISETP.LT.AND P0, PT, R9, R5, PT ;  /* 0x000000050900720c */ /* 0x000fda0003f01270 */
.L_x_228:
[----:B------:R-:W-:Y:S05]  /*3520*/  BSYNC.RECONVERGENT B0 ;  /* 0x0000000000007941 */ /* 0x000fea0003800200 */
.L_x_227:
[----:B0---4-:R-:W-:Y:S01]  /*3530*/  SEL R12, R8, R4, P0 ;  /* 0x00000004080c7207 */ /* 0x011fe20000000000 */
[----:B------:R-:W-:Y:S01]  /*3540*/  VIADD R16, R18, 0x1 ;  /* 0x0000000112107836 */ /* 0x000fe20000000000 */
[----:B------:R-:W-:Y:S01]  /*3550*/  SEL R13, R9, R5, P0 ;  /* 0x00000005090d7207 */ /* 0x000fe20000000000 */
[----:B------:R-:W-:Y:S01]  /*3560*/  @!P0 IMAD.MOV R16, RZ, RZ, R18 ;  /* 0x000000ffff108224 */ /* 0x000fe200078e0212 */
[----:B------:R-:W-:Y:S01]  /*3570*/  SEL R14, R10, R6, P0 ;  /* 0x000000060a0e7207 */ /* 0x000fe20000000000 */
[----:B------:R-:W-:Y:S01]  /*3580*/  BSSY.RECONVERGENT B0, `(.L_x_230) ;  /* 0x0000012000007945 */ /* 0x000fe20003800200 */
[----:B------:R-:W-:Y:S01]  /*3590*/  SEL R15, R11, R7, P0 ;  /* 0x000000070b0f7207 */ /* 0x000fe20000000000 */
[----:B------:R-:W-:Y:S01]  /*35a0*/  VIADD R18, R20, 0x1 ;  /* 0x0000000114127836 */ /* 0x000fe20000000000 */
[----:B------:R0:W4:Y:S01]  /*35b0*/  @P0 LDS.128 R8, [R17+0x10] ;  /* 0x0000100011080984 */ /* 0x0001220000000c00 */
[----:B------:R-:W-:Y:S01]  /*35c0*/  ISETP.GE.AND P2, PT, R16, R3, PT ;  /* 0x000000031000720c */ /* 0x000fe20003f46270 */
[----:B------:R-:W-:Y:S01]  /*35d0*/  @P0 IMAD.MOV R18, RZ, RZ, R20 ;  /* 0x000000ffff120224 */ /* 0x000fe200078e0214 */
[----:B------:R-:W-:Y:S01]  /*35e0*/  PLOP3.LUT P1, PT, PT, PT, PT, 0x8, 0x80 ;  /* 0x000000000080781c */ /* 0x000fe20003f2e170 */
[----:B------:R0:W0:Y:S10]  /*35f0*/  @!P0 LDS.128 R4, [R19+0x10] ;  /* 0x0000100013048984 */ /* 0x0000340000000c00 */
[----:B------:R-:W-:Y:S05]  /*3600*/  @P2 BRA `(.L_x_231) ;  /* 0x0000000000242947 */ /* 0x000fea0003800000 */
[----:B------:R-:W-:Y:S02]  /*3610*/  ISETP.GE.AND P0, PT, R18, R25, PT ;  /* 0x000000191200720c */ /* 0x000fe40003f06270 */
[----:B------:R-:W-:-:S11]  /*3620*/  PLOP3.LUT P1, PT, PT, PT, PT, 0x80, 0x8 ;  /* 0x000000000008781c */ /* 0x000fd60003f2f070 */
[----:B------:R-:W-:Y:S05]  /*3630*/  @P0 BRA `(.L_x_231) ;  /* 0x0000000000180947 */ /* 0x000fea0003800000 */
[----:B0---4-:R-:W-:-:S13]  /*3640*/  ISETP.NE.AND P0, PT, R9, R5, PT ;  /* 0x000000050900720c */ /* 0x011fda0003f05270 */
[----:B------:R-:W-:Y:S01]  /*3650*/  @P0 ISETP.LT.AND P1, PT, R9, R5, PT ;  /* 0x000000050900020c */ /* 0x000fe20003f21270 */
[----:B------:R-:W-:-:S12]  /*3660*/  @P0 BRA `(.L_x_231) ;  /* 0x00000000000c0947 */ /* 0x000fd80003800000 */
[----:B------:R-:W-:-:S13]  /*3670*/  ISETP.NE.AND P0, PT, R10, R6, PT ;  /* 0x000000060a00720c */ /* 0x000fda0003f05270 */
[----:B------:R-:W-:Y:S02]  /*3680*/  @P0 ISETP.LT.AND P1, PT, R10, R6, PT ;  /* 0x000000060a00020c */ /* 0x000fe40003f21270 */
[----:B------:R-:W-:-:S13]  /*3690*/  @!P0 ISETP.LT.AND P1, PT, R11, R7, PT ;  /* 0x000000070b00820c */ /* 0x000fda0003f21270 */
.L_x_231:
[----:B------:R-:W-:Y:S05]  /*36a0*/  BSYNC.RECONVERGENT B0 ;  /* 0x0000000000007941 */ /* 0x000fea0003800200 */
.L_x_230:
[----:B-123--:R-:W-:Y:S01]  /*36b0*/  VIADD R22, R18, 0x1 ;  /* 0x0000000112167836 */ /* 0x00efe20000000000 */
[----:B0---4-:R-:W-:Y:S01]  /*36c0*/  SEL R17, R9, R5, P1 ;  /* 0x0000000509117207 */ /* 0x011fe20000800000 */
        /* <DEDUP_REMOVED lines=23> */
.L_x_233:
[----:B------:R-:W-:Y:S05]  /*3840*/  BSYNC.RECONVERGENT B0 ;  /* 0x0000000000007941 */ /* 0x000fea0003800200 */
.L_x_232:
        /* <DEDUP_REMOVED lines=25> */
.L_x_235:
[----:B------:R-:W-:Y:S05]  /*39e0*/  BSYNC.RECONVERGENT B0 ;  /* 0x0000000000007941 */ /* 0x000fea0003800200 */
.L_x_234:
        /* <DEDUP_REMOVED lines=14> */
[----:B--2---:R-:W-:Y:S01]  /*3ad0*/  ULEA UR5, UR6, UR5, 0x18 ;  /* 0x0000000506057291 */ /* 0x004fe2000f8ec0ff */
[----:B------:R-:W2:Y:S01]  /*3ae0*/  LDCU.64 UR6, c[0x0][0x3b8] ;  /* 0x00007700ff0677ac */ /* 0x000ea20008000a00 */
[----:B-1----:R-:W-:-:S05]  /*3af0*/  IMAD R8, R9, 0x4, R32 ;  /* 0x0000000409087824 */ /* 0x002fca00078e0220 */
[----:B------:R-:W-:-:S05]  /*3b00*/  LEA R34, R8, UR4, 0x4 ;  /* 0x0000000408227c11 */ /* 0x000fca000f8e20ff */
[----:B------:R-:W-:Y:S01]  /*3b10*/  IMAD R33, R9, -0x30, R34 ;  /* 0xffffffd009217824 */ /* 0x000fe200078e0222 */
[----:B------:R-:W-:Y:S04]  /*3b20*/  STS.128 [R34], R12 ;  /* 0x0000000c22007388 */ /* 0x000fe80000000c00 */
[----:B------:R-:W-:Y:S04]  /*3b30*/  STS.128 [R34+0x10], R16 ;  /* 0x0000101022007388 */ /* 0x000fe80000000c00 */
[----:B------:R-:W-:Y:S04]  /*3b40*/  STS.128 [R34+0x20], R20 ;  /* 0x0000201422007388 */ /* 0x000fe80000000c00 */
[----:B------:R1:W-:Y:S01]  /*3b50*/  STS.128 [R34+0x30], R4 ;  /* 0x0000300422007388 */ /* 0x0003e20000000c00 */
[----:B------:R-:W-:-:S03]  /*3b60*/  NOP ;  /* 0x0000000000007918 */ /* 0x000fc60000000000 */
[----:B0-----:R-:W-:Y:S04]  /*3b70*/  LDS.128 R24, [R33] ;  /* 0x0000000021187984 */ /* 0x001fe80000000c00 */
[----:B------:R-:W-:Y:S04]  /*3b80*/  LDS.128 R28, [R33+0x200] ;  /* 0x00020000211c7984 */ /* 0x000fe80000000c00 */
[----:B------:R-:W-:Y:S01]  /*3b90*/  LDS.128 R12, [R33+0x400] ;  /* 0x00040000210c7984 */ /* 0x000fe20000000c00 */
[----:B-1----:R-:W-:-:S03]  /*3ba0*/  LOP3.LUT R5, R0, 0x1f, RZ, 0xc0, !PT ;  /* 0x0000001f00057812 */ /* 0x002fc600078ec0ff */
[----:B------:R-:W-:Y:S02]  /*3bb0*/  LDS.128 R8, [R33+0x600] ;  /* 0x0006000021087984 */ /* 0x000fe40000000c00 */
[----:B------:R-:W-:Y:S02]  /*3bc0*/  IMAD.IADD R5, R32, 0x1, R5 ;  /* 0x0000000120057824 */ /* 0x000fe400078e0205 */
[----:B------:R0:W-:Y:S02]  /*3bd0*/  @!P0 STS [UR5+0x4000], R3 ;  /* 0x00400003ff008988 */ /* 0x0001e40008000805 */
[----:B------:R-:W-:Y:S01]  /*3be0*/  VIADD R7, R5, 0x20 ;  /* 0x0000002005077836 */ /* 0x000fe20000000000 */
[----:B------:R-:W-:Y:S01]  /*3bf0*/  BAR.SYNC.DEFER_BLOCKING 0x0 ;  /* 0x0000000000007b1d */ /* 0x000fe20000010000 */
[----:B------:R-:W-:-:S05]  /*3c00*/  IADD3 R0, P2, PT, R2, R5, RZ ;  /* 0x0000000502007210 */ /* 0x000fca0007f5e0ff */
[----:B------:R-:W-:Y:S01]  /*3c10*/  IMAD.X R17, RZ, RZ, RZ, P2 ;  /* 0x000000ffff117224 */ /* 0x000fe200010e06ff */
[----:B--2---:R-:W-:-:S04]  /*3c20*/  LEA R2, P2, R0, UR6, 0x4 ;  /* 0x0000000600027c11 */ /* 0x004fc8000f8420ff */
[----:B0-----:R-:W-:Y:S01]  /*3c30*/  LEA.HI.X R3, R0, UR7, R17, 0x4, P2 ;  /* 0x0000000700037c11 */ /* 0x001fe200090f2411 */
[----:B------:R-:W0:Y:S02]  /*3c40*/  LDS R4, [UR5+0x4000] ;  /* 0x00400005ff047984 */ /* 0x000e240008000800 */
        /* <DEDUP_REMOVED lines=24> */
.L_x_236:
        /* <DEDUP_REMOVED lines=22> */
[--C-:B------:R-:W-:Y:S02]  /*3f30*/  IMAD.IADD R7, R2, 0x1, R5.reuse ;  /* 0x0000000102077824 */ /* 0x100fe400078e0205 */
[----:B------:R0:W-:Y:S01]  /*3f40*/  @!P0 STS [UR5+0x4000], R3 ;  /* 0x00400003ff008988 */ /* 0x0001e20008000805 */
[C---:B------:R-:W-:Y:S01]  /*3f50*/  IMAD.IADD R17, R32.reuse, 0x1, R5 ;  /* 0x0000000120117824 */ /* 0x040fe200078e0205 */
[----:B------:R-:W-:Y:S01]  /*3f60*/  BAR.SYNC.DEFER_BLOCKING 0x0 ;  /* 0x0000000000007b1d */ /* 0x000fe20000010000 */
[----:B------:R-:W-:Y:S02]  /*3f70*/  IADD3 R7, P0, PT, R32, R7, RZ ;  /* 0x0000000720077210 */ /* 0x000fe40007f1e0ff */
[C---:B------:R-:W-:Y:S02]  /*3f80*/  VIADD R19, R17.reuse, 0x20 ;  /* 0x0000002011137836 */ /* 0x040fe40000000000 */
[----:B------:R-:W-:-:S02]  /*3f90*/  VIADD R21, R17, 0x40 ;  /* 0x0000004011157836 */ /* 0x000fc40000000000 */
[----:B------:R-:W-:Y:S02]  /*3fa0*/  IMAD.X R0, RZ, RZ, RZ, P0 ;  /* 0x000000ffff007224 */ /* 0x000fe400000e06ff */
[----:B------:R-:W-:-:S03]  /*3fb0*/  IMAD.SHL.U32 R18, R7, 0x4, RZ ;  /* 0x0000000407127824 */ /* 0x000fc600078e00ff */
[----:B------:R-:W-:Y:S02]  /*3fc0*/  SHF.L.U64.HI R0, R7, 0x2, R0 ;  /* 0x0000000207007819 */ /* 0x000fe40000010200 */
[C---:B--2---:R-:W-:Y:S02]  /*3fd0*/  IADD3 R6, P1, PT, R18.reuse, UR6, RZ ;  /* 0x0000000612067c10 */ /* 0x044fe4000ff3e0ff */
[----:B---3--:R-:W-:Y:S02]  /*3fe0*/  IADD3 R2, P2, PT, R18, UR12, RZ ;  /* 0x0000000c12027c10 */ /* 0x008fe4000ff5e0ff */
[----:B------:R-:W-:Y:S02]  /*3ff0*/  IADD3.X R7, PT, PT, R0, UR7, RZ, P1, !PT ;  /* 0x0000000700077c10 */ /* 0x000fe40008ffe4ff */
[----:B------:R-:W-:Y:S02]  /*4000*/  IADD3 R4, P3, PT, R18, UR14, RZ ;  /* 0x0000000e12047c10 */ /* 0x000fe4000ff7e0ff */
[----:B0-----:R-:W-:-:S02]  /*4010*/  IADD3.X R3, PT, PT, R0, UR13, RZ, P2, !PT ;  /* 0x0000000d00037c10 */ /* 0x001fc400097fe4ff */
[----:B----4-:R-:W-:Y:S01]  /*4020*/  IADD3 R18, P4, PT, R18, UR10, RZ ;  /* 0x0000000a12127c10 */ /* 0x010fe2000ff9e0ff */
[----:B------:R-:W0:Y:S01]  /*4030*/  LDS R16, [UR5+0x4000] ;  /* 0x00400005ff107984 */ /* 0x000e220008000800 */
[C---:B------:R-:W-:Y:S02]  /*4040*/  IADD3.X R5, PT, PT, R0.reuse, UR15, RZ, P3, !PT ;  /* 0x0000000f00057c10 */ /* 0x040fe40009ffe4ff */
[CC--:B0-----:R-:W-:Y:S01]  /*4050*/  ISETP.GE.AND P0, PT, R17.reuse, R16.reuse, PT ;  /* 0x000000101100720c */ /* 0x0c1fe20003f06270 */
[----:B------:R-:W-:Y:S01]  /*4060*/  VIADD R17, R17, 0x60 ;  /* 0x0000006011117836 */ /* 0x000fe20000000000 */
[-C--:B------:R-:W-:Y:S02]  /*4070*/  ISETP.GE.AND P1, PT, R19, R16.reuse, PT ;  /* 0x000000101300720c */ /* 0x080fe40003f26270 */
[----:B------:R-:W-:Y:S02]  /*4080*/  ISETP.GE.AND P2, PT, R21, R16, PT ;  /* 0x000000101500720c */ /* 0x000fe40003f46270 */
[----:B------:R-:W-:-:S02]  /*4090*/  IADD3.X R19, PT, PT, R0, UR11, RZ, P4, !PT ;  /* 0x0000000b00137c10 */ /* 0x000fc4000a7fe4ff */
[----:B------:R-:W-:-:S05]  /*40a0*/  ISETP.GE.AND P3, PT, R17, R16, PT ;  /* 0x000000101100720c */ /* 0x000fca0003f66270 */
        /* <DEDUP_REMOVED lines=18> */
.L_x_237:
        /* <DEDUP_REMOVED lines=11> */
.L_x_4818:


//--------------------- .text._ZN3cub18CUB_300001_SM_10006detail10merge_sort30DeviceMergeSortPartitionKernelIN6thrust24THRUST_300001_SM_1000_NS12zip_iteratorIN4cuda3std3__45tupleIJNS5_6detail15normal_iteratorINS5_10device_ptrIiEEEESF_SF_SF_EEEEEj7sortXYZNSA_IJiiiiEEEEEvbT_PT2_T0_SN_PSN_T1_SN_i --------------------------
	.section	.text._ZN3cub18CUB_300001_SM_10006detail10merge_sort30DeviceMergeSortPartitionKernelIN6thrust24THRUST_300001_SM_1000_NS12zip_iteratorIN4cuda3std3__45tupleIJNS5_6detail15normal_iteratorINS5_10device_ptrIiEEEESF_SF_SF_EEEEEj7sortXYZNSA_IJiiiiEEEEEvbT_PT2_T0_SN_PSN_T1_SN_i,"ax",@progbits
	.align	128
        .global         _ZN3cub18CUB_300001_SM_10006detail10merge_sort30DeviceMergeSortPartitionKernelIN6thrust24THRUST_300001_SM_1000_NS12zip_iteratorIN4cuda3std3__45tupleIJNS5_6detail15normal_iteratorINS5_10device_ptrIiEEEESF_SF_SF_EEEEEj7sortXYZNSA_IJiiiiEEEEEvbT_PT2_T0_SN_PSN_T1_SN_i
        .type           _ZN3cub18CUB_300001_SM_10006detail10merge_sort30DeviceMergeSortPartitionKernelIN6thrust24THRUST_300001_SM_1000_NS12zip_iteratorIN4cuda3std3__45tupleIJNS5_6detail15normal_iteratorINS5_10device_ptrIiEEEESF_SF_SF_EEEEEj7sortXYZNSA_IJiiiiEEEEEvbT_PT2_T0_SN_PSN_T1_SN_i,@function
        .size           _ZN3cub18CUB_300001_SM_10006detail10merge_sort30DeviceMergeSortPartitionKernelIN6thrust24THRUST_300001_SM_1000_NS12zip_iteratorIN4cuda3std3__45tupleIJNS5_6detail15normal_iteratorINS5_10device_ptrIiEEEESF_SF_SF_EEEEEj7sortXYZNSA_IJiiiiEEEEEvbT_PT2_T0_SN_PSN_T1_SN_i,(.L_x_4819 - _ZN3cub18CUB_300001_SM_10006detail10merge_sort30DeviceMergeSortPartitionKernelIN6thrust24THRUST_300001_SM_1000_NS12zip_iteratorIN4cuda3std3__45tupleIJNS5_6detail15normal_iteratorINS5_10device_ptrIiEEEESF_SF_SF_EEEEEj7sortXYZNSA_IJiiiiEEEEEvbT_PT2_T0_SN_PSN_T1_SN_i)
        .other          _ZN3cub18CUB_300001_SM_10006detail10merge_sort30DeviceMergeSortPartitionKernelIN6thrust24THRUST_300001_SM_1000_NS12zip_iteratorIN4cuda3std3__45tupleIJNS5_6detail15normal_iteratorINS5_10device_ptrIiEEEESF_SF_SF_EEEEEj7sortXYZNSA_IJiiiiEEEEEvbT_PT2_T0_SN_PSN_T1_SN_i,@"STO_CUDA_ENTRY STV_DEFAULT"
_ZN3cub18CUB_300001_SM_10006detail10merge_sort30DeviceMergeSortPartitionKernelIN6thrust24THRUST_300001_SM_1000_NS12zip_iteratorIN4cuda3std3__45tupleIJNS5_6detail15normal_iteratorINS5_10device_ptrIiEEEESF_SF_SF_EEEEEj7sortXYZNSA_IJiiiiEEEEEvbT_PT2_T0_SN_PSN_T1_SN_i:
.text._ZN3cub18CUB_300001_SM_10006detail10merge_sort30DeviceMergeSortPartitionKernelIN6thrust24THRUST_300001_SM_1000_NS12zip_iteratorIN4cuda3std3__45tupleIJNS5_6detail15normal_iteratorINS5_10device_ptrIiEEEESF_SF_SF_EEEEEj7sortXYZNSA_IJiiiiEEEEEvbT_PT2_T0_SN_PSN_T1_SN_i:
[----:B------:R-:W-:Y:S01]  /*0000*/  LDC R1, c[0x0][0x37c] ;  /* 0x0000df00ff017b82 */ /* 0x000fe20000000800 */
[----:B------:R-:W0:Y:S01]  /*0010*/  S2R R0, SR_CTAID.X ;  /* 0x0000000000007919 */ /* 0x000e220000002500 */
[----:B------:R-:W0:Y:S01]  /*0020*/  LDCU UR4, c[0x0][0x360] ;  /* 0x00006c00ff0477ac */ /* 0x000e220008000800 */
[----:B------:R-:W0:Y:S01]  /*0030*/  S2R R3, SR_TID.X ;  /* 0x0000000000037919 */ /* 0x000e220000002100 */
[----:B------:R-:W1:Y:S01]  /*0040*/  LDCU UR6, c[0x0][0x3b4] ;  /* 0x00007680ff0677ac */ /* 0x000e620008000800 */
[----:B0-----:R-:W-:-:S05]  /*0050*/  IMAD R0, R0, UR4, R3 ;  /* 0x0000000400007c24 */ /* 0x001fca000f8e0203 */
[----:B-1----:R-:W-:-:S13]  /*0060*/  ISETP.GE.U32.AND P0, PT, R0, UR6, PT ;  /* 0x0000000600007c0c */ /* 0x002fda000bf06070 */
[----:B------:R-:W-:Y:S05]  /*0070*/  @P0 EXIT ;  /* 0x000000000000094d */ /* 0x000fea0003800000 */
[----:B------:R-:W0:Y:S01]  /*0080*/  LDCU UR5, c[0x0][0x3c4] ;  /* 0x00007880ff0577ac */ /* 0x000e220008000800 */
[----:B------:R-:W-:Y:S01]  /*0090*/  VIADD R2, R0, 0x1 ;  /* 0x0000000100027836 */ /* 0x000fe20000000000 */
[----:B------:R-:W-:Y:S01]  /*00a0*/  ACQBULK ;  /* 0x000000000000782e */ /* 0x000fe20000000000 */
[----:B------:R-:W1:Y:S03]  /*00b0*/  LDCU UR7, c[0x0][0x3c8] ;  /* 0x00007900ff0777ac */ /* 0x000e660008000800 */
[----:B------:R-:W-:Y:S01]  /*00c0*/  ISETP.NE.AND P0, PT, R2, UR6, PT ;  /* 0x0000000602007c0c */ /* 0x000fe2000bf05270 */
[----:B------:R-:W2:Y:S01]  /*00d0*/  LDCU UR10, c[0x0][0x3b0] ;  /* 0x00007600ff0a77ac */ /* 0x000ea20008000800 */
[----:B------:R-:W3:Y:S01]  /*00e0*/  LDCU.64 UR8, c[0x0][0x358] ;  /* 0x00006b00ff0877ac */ /* 0x000ee20008000a00 */
[----:B0-----:R-:W-:-:S10]  /*00f0*/  UIADD3 UR4, UPT, UPT, -UR5, URZ, URZ ;  /* 0x000000ff05047290 */ /* 0x001fd4000fffe1ff */
[----:B------:R-:W0:Y:S01]  /*0100*/  @!P0 LDC.64 R4, c[0x0][0x3b8] ;  /* 0x0000ee00ff048b82 */ /* 0x000e220000000a00 */
[----:B------:R-:W-:Y:S01]  /*0110*/  LOP3.LUT R2, R0, UR4, RZ, 0xc0, !PT ;  /* 0x0000000400027c12 */ /* 0x000fe2000f8ec0ff */
[----:B------:R-:W-:-:S04]  /*0120*/  USHF.R.U32.HI UR4, URZ, 0x1, UR5 ;  /* 0x00000001ff047899 */ /* 0x000fc80008011605 */
[----:B-1----:R-:W-:Y:S01]  /*0130*/  IMAD R3, R2, UR7, RZ ;  /* 0x0000000702037c24 */ /* 0x002fe2000f8e02ff */
[----:B------:R-:W-:-:S04]  /*0140*/  UIMAD UR4, UR4, UR7, URZ ;  /* 0x00000007040472a4 */ /* 0x000fc8000f8e02ff */
[----:B------:R-:W-:-:S04]  /*0150*/  LOP3.LUT R2, RZ, R3, RZ, 0x33, !PT ;  /* 0x00000003ff027212 */ /* 0x000fc800078e33ff */
[----:B------:R-:W-:-:S04]  /*0160*/  VIMNMX.U32 R2, PT, PT, R2, UR4, PT ;  /* 0x0000000402027c48 */ /* 0x000fc8000bfe0000 */
[----:B--2---:R-:W-:Y:S01]  /*0170*/  VIADDMNMX.U32 R2, R2, R3, UR10, PT ;  /* 0x0000000a02027e46 */ /* 0x004fe2000b800003 */
[----:B0-----:R-:W-:Y:S01]  /*0180*/  @!P0 IMAD.WIDE.U32 R4, R0, 0x4, R4 ;  /* 0x0000000400048825 */ /* 0x001fe200078e0004 */
[----:B------:R-:W-:Y:S02]  /*0190*/  VIMNMX.U32 R3, PT, PT, R3, UR10, PT ;  /* 0x0000000a03037c48 */ /* 0x000fe4000bfe0000 */
[----:B------:R-:W-:Y:S02]  /*01a0*/  LOP3.LUT R6, RZ, R2, RZ, 0x33, !PT ;  /* 0x00000002ff067212 */ /* 0x000fe400078e33ff */
[----:B---3--:R0:W-:Y:S02]  /*01b0*/  @!P0 STG.E desc[UR8][R4.64], R2 ;  /* 0x0000000204008986 */ /* 0x0081e4000c101908 */
[----:B------:R-:W-:-:S04]  /*01c0*/  VIMNMX.U32 R7, PT, PT, R6, UR4, PT ;  /* 0x0000000406077c48 */ /* 0x000fc8000bfe0000 */
[----:B------:R-:W-:Y:S01]  /*01d0*/  VIADDMNMX.U32 R7, R7, R2, UR10, PT ;  /* 0x0000000a07077e46 */ /* 0x000fe2000b800002 */
[----:B------:R-:W-:Y:S06]  /*01e0*/  @!P0 EXIT ;  /* 0x000000000000894d */ /* 0x000fec0003800000 */
[----:B------:R-:W1:Y:S01]  /*01f0*/  LDCU.U8 UR6, c[0x0][0x380] ;  /* 0x00007000ff0677ac */ /* 0x000e620008000000 */
[----:B------:R-:W-:Y:S01]  /*0200*/  BSSY.RECONVERGENT B0, `(.L_x_238) ;  /* 0x0000065000007945 */ /* 0x000fe20003800200 */
[----:B------:R-:W-:-:S06]  /*0210*/  UIADD3 UR4, UPT, UPT, UR5, -0x1, URZ ;  /* 0xffffffff05047890 */ /* 0x000fcc000fffe0ff */
[----:B0-----:R-:W-:-:S05]  /*0220*/  LOP3.LUT R4, R0, UR4, RZ, 0xc0, !PT ;  /* 0x0000000400047c12 */ /* 0x001fca000f8ec0ff */
[----:B------:R-:W-:Y:S01]  /*0230*/  IMAD R4, R4, UR7, RZ ;  /* 0x0000000704047c24 */ /* 0x000fe2000f8e02ff */
[----:B-1----:R-:W-:-:S04]  /*0240*/  UPRMT UR6, UR6, 0x8880, URZ ;  /* 0x0000888006067896 */ /* 0x002fc800080000ff */
[----:B------:R-:W-:-:S03]  /*0250*/  VIADDMNMX.U32 R4, R7, -R3, R4, PT ;  /* 0x8000000307047246 */ /* 0x000fc60003800004 */
[----:B------:R-:W-:Y:S02]  /*0260*/  UMOV UR4, UR6 ;  /* 0x0000000600047c82 */ /* 0x000fe40008000000 */
[----:B------:R-:W-:-:S09]  /*0270*/  UISETP.NE.AND UP0, UPT, UR4, URZ, UPT ;  /* 0x000000ff0400728c */ /* 0x000fd2000bf05270 */
[----:B------:R-:W-:Y:S05]  /*0280*/  BRA.U !UP0, `(.L_x_239) ;  /* 0x0000000108d87547 */ /* 0x000fea000b800000 */
[----:B------:R-:W-:Y:S01]  /*0290*/  IMAD.IADD R7, R7, 0x1, -R2 ;  /* 0x0000000107077824 */ /* 0x000fe200078e0a02 */
[----:B------:R-:W-:Y:S01]  /*02a0*/  VIADDMNMX.U32 R5, R2, -R3, R4, PT ;  /* 0x8000000302057246 */ /* 0x000fe20003800004 */
[----:B------:R-:W0:Y:S01]  /*02b0*/  LDCU.64 UR10, c[0x0][0x3a0] ;  /* 0x00007400ff0a77ac */ /* 0x000e220008000a00 */
[----:B------:R-:W-:Y:S02]  /*02c0*/  BSSY.RECONVERGENT B1, `(.L_x_240) ;  /* 0x0000031000017945 */ /* 0x000fe40003800200 */
[----:B------:R-:W-:Y:S01]  /*02d0*/  VIMNMX.U32 R6, PT, PT, R4, R7, !PT ;  /* 0x0000000704067248 */ /* 0x000fe20007fe0000 */
[----:B------:R-:W1:Y:S04]  /*02e0*/  LDCU.128 UR4, c[0x0][0x390] ;  /* 0x00007200ff0477ac */ /* 0x000e680008000c00 */
[----:B------:R-:W-:-:S05]  /*02f0*/  IMAD.IADD R10, R6, 0x1, -R7 ;  /* 0x00000001060a7824 */ /* 0x000fca00078e0a07 */
[----:B------:R-:W-:-:S13]  /*0300*/  ISETP.GE.U32.AND P0, PT, R10, R5, PT ;  /* 0x000000050a00720c */ /* 0x000fda0003f06070 */
[----:B01----:R-:W-:Y:S05]  /*0310*/  @P0 BRA `(.L_x_241) ;  /* 0x0000000000ac0947 */ /* 0x003fea0003800000 */
.L_x_245:
[----:B------:R-:W-:-:S05]  /*0320*/  IMAD.IADD R7, R5, 0x1, -R10 ;  /* 0x0000000105077824 */ /* 0x000fca00078e0a0a */
[----:B------:R-:W-:-:S04]  /*0330*/  LEA.HI R12, R7, R10, RZ, 0x1f ;  /* 0x0000000a070c7211 */ /* 0x000fc800078ff8ff */
[-C--:B------:R-:W-:Y:S02]  /*0340*/  LOP3.LUT R7, RZ, R12.reuse, RZ, 0x33, !PT ;  /* 0x0000000cff077212 */ /* 0x080fe400078e33ff */
[----:B------:R-:W-:-:S03]  /*0350*/  IADD3 R13, P0, PT, R3, R12, RZ ;  /* 0x0000000c030d7210 */ /* 0x000fc60007f1e0ff */
[----:B------:R-:W-:Y:S02]  /*0360*/  IMAD.IADD R7, R4, 0x1, R7 ;  /* 0x0000000104077824 */ /* 0x000fe400078e0207 */
[----:B------:R-:W-:Y:S02]  /*0370*/  IMAD.X R8, RZ, RZ, RZ, P0 ;  /* 0x000000ffff087224 */ /* 0x000fe400000e06ff */
[C---:B------:R-:W-:Y:S01]  /*0380*/  IMAD.SHL.U32 R14, R13.reuse, 0x4, RZ ;  /* 0x000000040d0e7824 */ /* 0x040fe200078e00ff */
[----:B------:R-:W-:Y:S02]  /*0390*/  IADD3 R7, P1, PT, R2, R7, RZ ;  /* 0x0000000702077210 */ /* 0x000fe40007f3e0ff */
[----:B------:R-:W-:Y:S02]  /*03a0*/  SHF.L.U64.HI R13, R13, 0x2, R8 ;  /* 0x000000020d0d7819 */ /* 0x000fe40000010208 */
[----:B------:R-:W-:Y:S01]  /*03b0*/  IADD3 R8, P0, PT, R14, UR4, RZ ;  /* 0x000000040e087c10 */ /* 0x000fe2000ff1e0ff */
[----:B------:R-:W-:-:S02]  /*03c0*/  IMAD.X R6, RZ, RZ, RZ, P1 ;  /* 0x000000ffff067224 */ /* 0x000fc400008e06ff */
[----:B------:R-:W-:Y:S01]  /*03d0*/  IMAD.SHL.U32 R18, R7, 0x4, RZ ;  /* 0x0000000407127824 */ /* 0x000fe200078e00ff */
[----:B------:R-:W-:Y:S02]  /*03e0*/  IADD3.X R9, PT, PT, R13, UR5, RZ, P0, !PT ;  /* 0x000000050d097c10 */ /* 0x000fe400087fe4ff */
[----:B------:R-:W-:Y:S02]  /*03f0*/  SHF.L.U64.HI R11, R7, 0x2, R6 ;  /* 0x00000002070b7819 */ /* 0x000fe40000010206 */
[----:B------:R-:W-:Y:S01]  /*0400*/  IADD3 R20, P1, PT, R18, UR4, RZ ;  /* 0x0000000412147c10 */ /* 0x000fe2000ff3e0ff */
[----:B------:R-:W2:Y:S03]  /*0410*/  LDG.E R8, desc[UR8][R8.64] ;  /* 0x0000000808087981 */ /* 0x000ea6000c1e1900 */
[----:B------:R-:W-:-:S06]  /*0420*/  IADD3.X R21, PT, PT, R11, UR5, RZ, P1, !PT ;  /* 0x000000050b157c10 */ /* 0x000fcc0008ffe4ff */
[----:B------:R-:W2:Y:S01]  /*0430*/  LDG.E R21, desc[UR8][R20.64] ;  /* 0x0000000814157981 */ /* 0x000ea2000c1e1900 */
[----:B------:R-:W-:-:S04]  /*0440*/  IADD3 R6, P1, PT, R14, UR6, RZ ;  /* 0x000000060e067c10 */ /* 0x000fc8000ff3e0ff */
[C---:B------:R-:W-:Y:S02]  /*0450*/  IADD3.X R7, PT, PT, R13.reuse, UR7, RZ, P1, !PT ;  /* 0x000000070d077c10 */ /* 0x040fe40008ffe4ff */
        /* <DEDUP_REMOVED lines=17> */
.L_x_243:
[----:B------:R-:W-:-:S13]  /*0570*/  ISETP.LT.AND P0, PT, R21, R8, PT ;  /* 0x000000081500720c */ /* 0x000fda0003f01270 */
.L_x_244:
[----:B------:R-:W-:Y:S05]  /*0580*/  BSYNC.RECONVERGENT B2 ;  /* 0x0000000000027941 */ /* 0x000fea0003800200 */
.L_x_242:
[C---:B------:R-:W-:Y:S01]  /*0590*/  @!P0 VIADD R10, R12.reuse, 0x1 ;  /* 0x000000010c0a8836 */ /* 0x040fe20000000000 */
[----:B------:R-:W-:-:S04]  /*05a0*/  SEL R5, R12, R5, P0 ;  /* 0x000000050c057207 */ /* 0x000fc80000000000 */
[----:B------:R-:W-:-:S13]  /*05b0*/  ISETP.GE.U32.AND P0, PT, R10, R5, PT ;  /* 0x000000050a00720c */ /* 0x000fda0003f06070 */
[----:B------:R-:W-:Y:S05]  /*05c0*/  @!P0 BRA `(.L_x_245) ;  /* 0xfffffffc00548947 */ /* 0x000fea000383ffff */
.L_x_241:
[----:B------:R-:W-:Y:S05]  /*05d0*/  BSYNC.RECONVERGENT B1 ;  /* 0x0000000000017941 */ /* 0x000fea0003800200 */
.L_x_240:
[----:B------:R-:W-:Y:S05]  /*05e0*/  BRA `(.L_x_246) ;  /* 0x0000000000987947 */ /* 0x000fea0003800000 */
.L_x_239:
[----:B------:R-:W-:Y:S01]  /*05f0*/  IMAD.IADD R7, R7, 0x1, -R2 ;  /* 0x0000000107077824 */ /* 0x000fe200078e0a02 */
[----:B------:R-:W-:Y:S01]  /*0600*/  VIADDMNMX.U32 R5, R2, -R3, R4, PT ;  /* 0x8000000302057246 */ /* 0x000fe20003800004 */
[----:B------:R-:W0:Y:S03]  /*0610*/  LDCU.64 UR4, c[0x0][0x3a8] ;  /* 0x00007500ff0477ac */ /* 0x000e260008000a00 */
[----:B------:R-:W-:-:S05]  /*0620*/  VIMNMX.U32 R10, PT, PT, R4, R7, !PT ;  /* 0x00000007040a7248 */ /* 0x000fca0007fe0000 */
[----:B------:R-:W-:-:S05]  /*0630*/  IMAD.IADD R10, R10, 0x1, -R7 ;  /* 0x000000010a0a7824 */ /* 0x000fca00078e0a07 */
[----:B------:R-:W-:-:S13]  /*0640*/  ISETP.GE.U32.AND P0, PT, R10, R5, PT ;  /* 0x000000050a00720c */ /* 0x000fda0003f06070 */
[----:B0-----:R-:W-:Y:S05]  /*0650*/  @P0 BRA `(.L_x_246) ;  /* 0x00000000007c0947 */ /* 0x001fea0003800000 */
.L_x_250:
[----:B------:R-:W-:-:S05]  /*0660*/  IMAD.IADD R6, R5, 0x1, -R10 ;  /* 0x0000000105067824 */ /* 0x000fca00078e0a0a */
[----:B------:R-:W-:-:S04]  /*0670*/  LEA.HI R16, R6, R10, RZ, 0x1f ;  /* 0x0000000a06107211 */ /* 0x000fc800078ff8ff */
[-C--:B------:R-:W-:Y:S02]  /*0680*/  LOP3.LUT R7, RZ, R16.reuse, RZ, 0x33, !PT ;  /* 0x00000010ff077212 */ /* 0x080fe400078e33ff */
[----:B------:R-:W-:-:S03]  /*0690*/  IADD3 R11, P0, PT, R3, R16, RZ ;  /* 0x00000010030b7210 */ /* 0x000fc60007f1e0ff */
[----:B------:R-:W-:Y:S02]  /*06a0*/  IMAD.IADD R7, R4, 0x1, R7 ;  /* 0x0000000104077824 */ /* 0x000fe400078e0207 */
[----:B------:R-:W-:Y:S01]  /*06b0*/  IMAD.X R14, RZ, RZ, RZ, P0 ;  /* 0x000000ffff0e7224 */ /* 0x000fe200000e06ff */
[C---:B------:R-:W-:Y:S02]  /*06c0*/  LEA R6, P0, R11.reuse, UR4, 0x4 ;  /* 0x000000040b067c11 */ /* 0x040fe4000f8020ff */
[----:B------:R-:W-:Y:S02]  /*06d0*/  IADD3 R9, P1, PT, R2, R7, RZ ;  /* 0x0000000702097210 */ /* 0x000fe40007f3e0ff */
[----:B------:R-:W-:-:S03]  /*06e0*/  LEA.HI.X R7, R11, UR5, R14, 0x4, P0 ;  /* 0x000000050b077c11 */ /* 0x000fc600080f240e */
[----:B------:R-:W-:Y:S01]  /*06f0*/  IMAD.X R12, RZ, RZ, RZ, P1 ;  /* 0x000000ffff0c7224 */ /* 0x000fe200008e06ff */
[C---:B------:R-:W-:Y:S01]  /*0700*/  LEA R8, P1, R9.reuse, UR4, 0x4 ;  /* 0x0000000409087c11 */ /* 0x040fe2000f8220ff */
[----:B------:R-:W2:Y:S03]  /*0710*/  LDG.E R11, desc[UR8][R6.64+0x4] ;  /* 0x00000408060b7981 */ /* 0x000ea6000c1e1900 */
[----:B------:R-:W-:-:S05]  /*0720*/  LEA.HI.X R9, R9, UR5, R12, 0x4, P1 ;  /* 0x0000000509097c11 */ /* 0x000fca00088f240c */
        /* <DEDUP_REMOVED lines=12> */
.L_x_248:
[----:B------:R-:W-:-:S13]  /*07f0*/  ISETP.LT.AND P0, PT, R12, R11, PT ;  /* 0x0000000b0c00720c */ /* 0x000fda0003f01270 */
.L_x_249:
[----:B------:R-:W-:Y:S05]  /*0800*/  BSYNC.RECONVERGENT B1 ;  /* 0x0000000000017941 */ /* 0x000fea0003800200 */
.L_x_247:
[C---:B------:R-:W-:Y:S01]  /*0810*/  @!P0 VIADD R10, R16.reuse, 0x1 ;  /* 0x00000001100a8836 */ /* 0x040fe20000000000 */
[----:B------:R-:W-:-:S04]  /*0820*/  SEL R5, R16, R5, P0 ;  /* 0x0000000510057207 */ /* 0x000fc80000000000 */
[----:B------:R-:W-:-:S13]  /*0830*/  ISETP.GE.U32.AND P0, PT, R10, R5, PT ;  /* 0x000000050a00720c */ /* 0x000fda0003f06070 */
[----:B------:R-:W-:Y:S05]  /*0840*/  @!P0 BRA `(.L_x_250) ;  /* 0xfffffffc00848947 */ /* 0x000fea000383ffff */
.L_x_246:
[----:B------:R-:W-:Y:S05]  /*0850*/  BSYNC.RECONVERGENT B0 ;  /* 0x0000000000007941 */ /* 0x000fea0003800200 */
.L_x_238:
[----:B------:R-:W0:Y:S01]  /*0860*/  LDC.64 R4, c[0x0][0x3b8] ;  /* 0x0000ee00ff047b82 */ /* 0x000e220000000a00 */
[----:B------:R-:W-:Y:S02]  /*0870*/  IMAD.IADD R3, R3, 0x1, R10 ;  /* 0x0000000103037824 */ /* 0x000fe400078e020a */
[----:B0-----:R-:W-:-:S05]  /*0880*/  IMAD.WIDE.U32 R4, R0, 0x4, R4 ;  /* 0x0000000400047825 */ /* 0x001fca00078e0004 */
[----:B------:R-:W-:Y:S01]  /*0890*/  STG.E desc[UR8][R4.64], R3 ;  /* 0x0000000304007986 */ /* 0x000fe2000c101908 */
[----:B------:R-:W-:Y:S05]  /*08a0*/  EXIT ;  /* 0x000000000000794d */ /* 0x000fea0003800000 */
.L_x_251:
        /* <DEDUP_REMOVED lines=13> */
.L_x_4819:


//--------------------- .text._ZN3cub18CUB_300001_SM_10006detail10merge_sort30DeviceMergeSortBlockSortKernelINS2_10policy_hubIN6thrust24THRUST_300001_SM_1000_NS12zip_iteratorIN4cuda3std3__45tupleIJNS6_6detail15normal_iteratorINS6_10device_ptrIiEEEESG_SG_SG_EEEEEE9Policy600ESI_PNS0_8NullTypeESI_SM_j7sortXYZNSB_IJiiiiEEESL_EEvbT0_T1_T2_T3_T4_PT6_PT7_T5_NS1_7vsmem_tE --------------------------
	.section	.text._ZN3cub18CUB_300001_SM_10006detail10merge_sort30DeviceMergeSortBlockSortKernelINS2_10policy_hubIN6thrust24THRUST_300001_SM_1000_NS12zip_iteratorIN4cuda3std3__45tupleIJNS6_6detail15normal_iteratorINS6_10device_ptrIiEEEESG_SG_SG_EEEEEE9Policy600ESI_PNS0_8NullTypeESI_SM_j7sortXYZNSB_IJiiiiEEESL_EEvbT0_T1_T2_T3_T4_PT6_PT7_T5_NS1_7vsmem_tE,"ax",@progbits
	.align	128
        .global         _ZN3cub18CUB_300001_SM_10006detail10merge_sort30DeviceMergeSortBlockSortKernelINS2_10policy_hubIN6thrust24THRUST_300001_SM_1000_NS12zip_iteratorIN4cuda3std3__45tupleIJNS6_6detail15normal_iteratorINS6_10device_ptrIiEEEESG_SG_SG_EEEEEE9Policy600ESI_PNS0_8NullTypeESI_SM_j7sortXYZNSB_IJiiiiEEESL_EEvbT0_T1_T2_T3_T4_PT6_PT7_T5_NS1_7vsmem_tE
        .type           _ZN3cub18CUB_300001_SM_10006detail10merge_sort30DeviceMergeSortBlockSortKernelINS2_10policy_hubIN6thrust24THRUST_300001_SM_1000_NS12zip_iteratorIN4cuda3std3__45tupleIJNS6_6detail15normal_iteratorINS6_10device_ptrIiEEEESG_SG_SG_EEEEEE9Policy600ESI_PNS0_8NullTypeESI_SM_j7sortXYZNSB_IJiiiiEEESL_EEvbT0_T1_T2_T3_T4_PT6_PT7_T5_NS1_7vsmem_tE,@function
        .size           _ZN3cub18CUB_300001_SM_10006detail10merge_sort30DeviceMergeSortBlockSortKernelINS2_10policy_hubIN6thrust24THRUST_300001_SM_1000_NS12zip_iteratorIN4cuda3std3__45tupleIJNS6_6detail15normal_iteratorINS6_10device_ptrIiEEEESG_SG_SG_EEEEEE9Policy600ESI_PNS0_8NullTypeESI_SM_j7sortXYZNSB_IJiiiiEEESL_EEvbT0_T1_T2_T3_T4_PT6_PT7_T5_NS1_7vsmem_tE,(.L_x_4820 - _ZN3cub18CUB_300001_SM_10006detail10merge_sort30DeviceMergeSortBlockSortKernelINS2_10policy_hubIN6thrust24THRUST_300001_SM_1000_NS12zip_iteratorIN4cuda3std3__45tupleIJNS6_6detail15normal_iteratorINS6_10device_ptrIiEEEESG_SG_SG_EEEEEE9Policy600ESI_PNS0_8NullTypeESI_SM_j7sortXYZNSB_IJiiiiEEESL_EEvbT0_T1_T2_T3_T4_PT6_PT7_T5_NS1_7vsmem_tE)
        .other          _ZN3cub18CUB_300001_SM_10006detail10merge_sort30DeviceMergeSortBlockSortKernelINS2_10policy_hubIN6thrust24THRUST_300001_SM_1000_NS12zip_iteratorIN4cuda3std3__45tupleIJNS6_6detail15normal_iteratorINS6_10device_ptrIiEEEESG_SG_SG_EEEEEE9Policy600ESI_PNS0_8NullTypeESI_SM_j7sortXYZNSB_IJiiiiEEESL_EEvbT0_T1_T2_T3_T4_PT6_PT7_T5_NS1_7vsmem_tE,@"STO_CUDA_ENTRY STV_DEFAULT"
_ZN3cub18CUB_300001_SM_10006detail10merge_sort30DeviceMergeSortBlockSortKernelINS2_10policy_hubIN6thrust24THRUST_300001_SM_1000_NS12zip_iteratorIN4cuda3std3__45tupleIJNS6_6detail15normal_iteratorINS6_10device_ptrIiEEEESG_SG_SG_EEEEEE9Policy600ESI_PNS0_8NullTypeESI_SM_j7sortXYZNSB_IJiiiiEEESL_EEvbT0_T1_T2_T3_T4_PT6_PT7_T5_NS1_7vsmem_tE:
.text._ZN3cub18CUB_300001_SM_10006detail10merge_sort30DeviceMergeSortBlockSortKernelINS2_10policy_hubIN6thrust24THRUST_300001_SM_1000_NS12zip_iteratorIN4cuda3std3__45tupleIJNS6_6detail15normal_iteratorINS6_10device_ptrIiEEEESG_SG_SG_EEEEEE9Policy600ESI_PNS0_8NullTypeESI_SM_j7sortXYZNSB_IJiiiiEEESL_EEvbT0_T1_T2_T3_T4_PT6_PT7_T5_NS1_7vsmem_tE:
[----:B------:R-:W-:Y:S01]  /*0000*/  LDC R1, c[0x0][0x37c] ;  /* 0x0000df00ff017b82 */ /* 0x000fe20000000800 */
[----:B------:R-:W0:Y:S01]  /*0010*/  S2R R26, SR_CTAID.X ;  /* 0x00000000001a7919 */ /* 0x000e220000002500 */
[----:B------:R-:W1:Y:S01]  /*0020*/  LDCU UR4, c[0x0][0x370] ;  /* 0x00006e00ff0477ac */ /* 0x000e620008000800 */
[----:B------:R-:W2:Y:S01]  /*0030*/  LDCU.64 UR8, c[0x0][0x358] ;  /* 0x00006b00ff0877ac */ /* 0x000ea20008000a00 */
[----:B-1----:R-:W-:-:S06]  /*0040*/  UIADD3 UR4, UPT, UPT, UR4, -0x1, URZ ;  /* 0xffffffff04047890 */ /* 0x002fcc000fffe0ff */
[C---:B0-----:R-:W-:Y:S01]  /*0050*/  ISETP.GE.U32.AND P0, PT, R26.reuse, UR4, PT ;  /* 0x000000041a007c0c */ /* 0x041fe2000bf06070 */
[----:B------:R-:W-:-:S12]  /*0060*/  IMAD.SHL.U32 R26, R26, 0x400, RZ ;  /* 0x000004001a1a7824 */ /* 0x000fd800078e00ff */
[----:B--2---:R-:W-:Y:S05]  /*0070*/  @P0 BRA `(.L_x_252) ;  /* 0x00000020004c0947 */ /* 0x004fea0003800000 */
        /* <DEDUP_REMOVED lines=10> */
[----:B------:R-:W-:-:S03]  /*0120*/  IMAD.X R0, RZ, RZ, RZ, P0 ;  /* 0x000000ffff007224 */ /* 0x000fc600000e06ff */
        /* <DEDUP_REMOVED lines=56> */
.L_x_255:
        /* <DEDUP_REMOVED lines=8> */
.L_x_254:
[----:B------:R-:W-:Y:S01]  /*0530*/  ISETP.GE.AND P0, PT, R9, R5, PT ;  /* 0x000000050900720c */ /* 0x000fe20003f06270 */
[----:B------:R-:W-:Y:S01]  /*0540*/  IMAD.MOV.U32 R22, RZ, RZ, R8 ;  /* 0x000000ffff167224 */ /* 0x000fe200078e0008 */
[----:B------:R-:W-:Y:S01]  /*0550*/  MOV R20, R9 ;  /* 0x0000000900147202 */ /* 0x000fe20000000f00 */
[----:B------:R-:W-:Y:S02]  /*0560*/  IMAD.MOV.U32 R21, RZ, RZ, R10 ;  /* 0x000000ffff157224 */ /* 0x000fe400078e000a */
[----:B------:R-:W-:Y:S02]  /*0570*/  IMAD.MOV.U32 R32, RZ, RZ, R11 ;  /* 0x000000ffff207224 */ /* 0x000fe400078e000b */
[----:B------:R-:W-:-:S06]  /*0580*/  IMAD.MOV.U32 R8, RZ, RZ, R22 ;  /* 0x000000ffff087224 */ /* 0x000fcc00078e0016 */
[----:B------:R-:W-:Y:S05]  /*0590*/  @P0 BRA `(.L_x_257) ;  /* 0x0000000000200947 */ /* 0x000fea0003800000 */
.L_x_256:
        /* <DEDUP_REMOVED lines=8> */
.L_x_257:
[----:B------:R-:W-:Y:S05]  /*0620*/  BSYNC.RECONVERGENT B0 ;  /* 0x0000000000007941 */ /* 0x000fea0003800200 */
.L_x_253:
        /* <DEDUP_REMOVED lines=12> */
.L_x_259:
        /* <DEDUP_REMOVED lines=11> */
.L_x_262:
        /* <DEDUP_REMOVED lines=8> */
.L_x_260:
        /* <DEDUP_REMOVED lines=8> */
.L_x_261:
[----:B------:R-:W-:Y:S05]  /*08a0*/  BSYNC.RECONVERGENT B0 ;  /* 0x0000000000007941 */ /* 0x000fea0003800200 */
.L_x_258:
        /* <DEDUP_REMOVED lines=12> */
.L_x_264:
        /* <DEDUP_REMOVED lines=11> */
.L_x_267:
        /* <DEDUP_REMOVED lines=8> */
.L_x_265:
        /* <DEDUP_REMOVED lines=8> */
.L_x_266:
[----:B------:R-:W-:Y:S05]  /*0b20*/  BSYNC.RECONVERGENT B0 ;  /* 0x0000000000007941 */ /* 0x000fea0003800200 */
.L_x_263:
        /* <DEDUP_REMOVED lines=11> */
.L_x_269:
        /* <DEDUP_REMOVED lines=10> */
.L_x_272:
[----:B------:R-:W-:Y:S01]  /*0c80*/  ISETP.GE.AND P0, PT, R32, R7, PT ;  /* 0x000000072000720c */ /* 0x000fe20003f06270 */
[----:B------:R-:W-:Y:S02]  /*0c90*/  IMAD.MOV.U32 R13, RZ, RZ, R8 ;  /* 0x000000ffff0d7224 */ /* 0x000fe400078e0008 */
[----:B------:R-:W-:Y:S02]  /*0ca0*/  IMAD.MOV.U32 R10, RZ, RZ, R6 ;  /* 0x000000ffff0a7224 */ /* 0x000fe400078e0006 */
[----:B------:R-:W-:Y:S02]  /*0cb0*/  IMAD.MOV.U32 R9, RZ, RZ, R5 ;  /* 0x000000ffff097224 */ /* 0x000fe400078e0005 */
[----:B------:R-:W-:Y:S02]  /*0cc0*/  IMAD.MOV.U32 R11, RZ, RZ, R32 ;  /* 0x000000ffff0b7224 */ /* 0x000fe400078e0020 */
[----:B------:R-:W-:-:S04]  /*0cd0*/  IMAD.MOV.U32 R8, RZ, RZ, R13 ;  /* 0x000000ffff087224 */ /* 0x000fc800078e000d */
[----:B------:R-:W-:Y:S05]  /*0ce0*/  @P0 BRA `(.L_x_271) ;  /* 0x0000000000200947 */ /* 0x000fea0003800000 */
.L_x_270:
        /* <DEDUP_REMOVED lines=8> */
.L_x_271:
[----:B------:R-:W-:Y:S05]  /*0d70*/  BSYNC.RECONVERGENT B0 ;  /* 0x0000000000007941 */ /* 0x000fea0003800200 */
.L_x_268:
        /* <DEDUP_REMOVED lines=14> */
.L_x_274:
        /* <DEDUP_REMOVED lines=13> */
.L_x_277:
        /* <DEDUP_REMOVED lines=10> */
.L_x_275:
        /* <DEDUP_REMOVED lines=8> */
.L_x_276:
[----:B------:R-:W-:Y:S05]  /*1050*/  BSYNC.RECONVERGENT B0 ;  /* 0x0000000000007941 */ /* 0x000fea0003800200 */
.L_x_273:
        /* <DEDUP_REMOVED lines=11> */
.L_x_279:
        /* <DEDUP_REMOVED lines=10> */
.L_x_282:
[----:B------:R-:W-:Y:S01]  /*11b0*/  ISETP.GE.AND P0, PT, R22, R11, PT ;  /* 0x0000000b1600720c */ /* 0x000fe20003f06270 */
[----:B------:R-:W-:Y:S02]  /*11c0*/  IMAD.MOV.U32 R23, RZ, RZ, R12 ;  /* 0x000000ffff177224 */ /* 0x000fe400078e000c */
[----:B------:R-:W-:Y:S02]  /*11d0*/  IMAD.MOV.U32 R14, RZ, RZ, R10 ;  /* 0x000000ffff0e7224 */ /* 0x000fe400078e000a */
[----:B------:R-:W-:Y:S01]  /*11e0*/  IMAD.MOV.U32 R13, RZ, RZ, R9 ;  /* 0x000000ffff0d7224 */ /* 0x000fe200078e0009 */
[----:B------:R-:W-:Y:S01]  /*11f0*/  MOV R12, R23 ;  /* 0x00000017000c7202 */ /* 0x000fe20000000f00 */
[----:B------:R-:W-:-:S06]  /*1200*/  IMAD.MOV.U32 R15, RZ, RZ, R22 ;  /* 0x000000ffff0f7224 */ /* 0x000fcc00078e0016 */
[----:B------:R-:W-:Y:S05]  /*1210*/  @P0 BRA `(.L_x_281) ;  /* 0x0000000000200947 */ /* 0x000fea0003800000 */
.L_x_280:
        /* <DEDUP_REMOVED lines=8> */
.L_x_281:
[----:B------:R-:W-:Y:S05]  /*12a0*/  BSYNC.RECONVERGENT B0 ;  /* 0x0000000000007941 */ /* 0x000fea0003800200 */
.L_x_278:
[----:B------:R-:W-:-:S07]  /*12b0*/  IMAD.MOV.U32 R29, RZ, RZ, 0x2 ;  /* 0x00000002ff1d7424 */ /* 0x000fce00078e00ff */
.L_x_298:
[--C-:B------:R-:W-:Y:S01]  /*12c0*/  IMAD.MOV R21, RZ, RZ, -R29.reuse ;  /* 0x000000ffff157224 */ /* 0x100fe200078e0a1d */
[----:B------:R-:W-:Y:S01]  /*12d0*/  BAR.SYNC.DEFER_BLOCKING 0x0 ;  /* 0x0000000000007b1d */ /* 0x000fe20000010000 */
[----:B------:R-:W-:Y:S01]  /*12e0*/  IMAD.MOV.U32 R27, RZ, RZ, R29 ;  /* 0x000000ffff1b7224 */ /* 0x000fe200078e001d */
[C---:B------:R-:W-:Y:S02]  /*12f0*/  LEA R23, R2.reuse, UR4, 0x6 ;  /* 0x0000000402177c11 */ /* 0x040fe4000f8e30ff */
        /* <DEDUP_REMOVED lines=10> */
[C---:B------:R-:W-:Y:S01]  /*13a0*/  VIADDMNMX.U32 R25, R28.reuse, R29, 0x400, PT ;  /* 0x000004001c197446 */ /* 0x040fe2000380001d */
[----:B0-----:R0:W-:Y:S04]  /*13b0*/  STS.128 [R23], R4 ;  /* 0x0000000417007388 */ /* 0x0011e80000000c00 */
[----:B------:R-:W-:Y:S01]  /*13c0*/  IMAD.IADD R22, R25, 0x1, -R28 ;  /* 0x0000000119167824 */ /* 0x000fe200078e0a1c */
[----:B------:R1:W-:Y:S04]  /*13d0*/  STS.128 [R23+0x10], R8 ;  /* 0x0000100817007388 */ /* 0x0003e80000000c00 */
[C---:B------:R-:W-:Y:S01]  /*13e0*/  ISETP.GE.AND P0, PT, R21.reuse, R22, PT ;  /* 0x000000161500720c */ /* 0x040fe20003f06270 */
[----:B------:R-:W-:Y:S01]  /*13f0*/  IMAD.IADD R22, R21, 0x1, -R22 ;  /* 0x0000000115167824 */ /* 0x000fe200078e0a16 */
[----:B------:R1:W-:Y:S04]  /*1400*/  STS.128 [R23+0x20], R12 ;  /* 0x0000200c17007388 */ /* 0x0003e80000000c00 */
[----:B------:R1:W-:Y:S01]  /*1410*/  STS.128 [R23+0x30], R16 ;  /* 0x0000301017007388 */ /* 0x0003e20000000c00 */
[----:B0-----:R-:W-:-:S02]  /*1420*/  VIADDMNMX R4, R28, -R20, R21, PT ;  /* 0x800000141c047246 */ /* 0x001fc40003800115 */
[----:B------:R-:W-:Y:S01]  /*1430*/  SEL R5, R22, RZ, P0 ;  /* 0x000000ff16057207 */ /* 0x000fe20000000000 */
[----:B------:R-:W-:Y:S03]  /*1440*/  BAR.SYNC.DEFER_BLOCKING 0x0 ;  /* 0x0000000000007b1d */ /* 0x000fe60000010000 */
[----:B------:R-:W-:-:S13]  /*1450*/  ISETP.GE.AND P0, PT, R5, R4, PT ;  /* 0x000000040500720c */ /* 0x000fda0003f06270 */
[----:B-1----:R-:W-:Y:S05]  /*1460*/  @P0 BRA `(.L_x_284) ;  /* 0x00000000006c0947 */ /* 0x002fea0003800000 */
[----:B------:R-:W-:Y:S01]  /*1470*/  MOV R12, R4 ;  /* 0x00000004000c7202 */ /* 0x000fe20000000f00 */
[----:B------:R-:W-:-:S07]  /*1480*/  IMAD.IADD R14, R21, 0x1, R28 ;  /* 0x00000001150e7824 */ /* 0x000fce00078e021c */
.L_x_288:
[----:B------:R-:W-:Y:S01]  /*1490*/  IMAD.MOV.U32 R13, RZ, RZ, R5 ;  /* 0x000000ffff0d7224 */ /* 0x000fe200078e0005 */
[----:B------:R-:W-:Y:S03]  /*14a0*/  BSSY.RECONVERGENT B1, `(.L_x_285) ;  /* 0x0000012000017945 */ /* 0x000fe60003800200 */
[----:B------:R-:W-:-:S05]  /*14b0*/  IMAD.IADD R4, R12, 0x1, -R13 ;  /* 0x000000010c047824 */ /* 0x000fca00078e0a0d */
[----:B------:R-:W-:-:S04]  /*14c0*/  LEA.HI R4, R4, R4, RZ, 0x1 ;  /* 0x0000000404047211 */ /* 0x000fc800078f08ff */
[----:B------:R-:W-:-:S04]  /*14d0*/  LEA.HI.SX32 R15, R4, R13, 0x1f ;  /* 0x0000000d040f7211 */ /* 0x000fc800078ffaff */
[----:B------:R-:W-:Y:S01]  /*14e0*/  LOP3.LUT R5, RZ, R15, RZ, 0x33, !PT ;  /* 0x0000000fff057212 */ /* 0x000fe200078e33ff */
[----:B------:R-:W-:-:S04]  /*14f0*/  IMAD.IADD R4, R20, 0x1, R15 ;  /* 0x0000000114047824 */ /* 0x000fc800078e020f */
        /* <DEDUP_REMOVED lines=11> */
.L_x_286:
[----:B------:R-:W-:-:S13]  /*15b0*/  ISETP.LT.AND P0, PT, R9, R5, PT ;  /* 0x000000050900720c */ /* 0x000fda0003f01270 */
.L_x_287:
[----:B------:R-:W-:Y:S05]  /*15c0*/  BSYNC.RECONVERGENT B1 ;  /* 0x0000000000017941 */ /* 0x000fea0003800200 */
.L_x_285:
[C---:B------:R-:W-:Y:S02]  /*15d0*/  @!P0 IADD3 R13, PT, PT, R15.reuse, 0x1, RZ ;  /* 0x000000010f0d8810 */ /* 0x040fe40007ffe0ff */
[----:B------:R-:W-:-:S03]  /*15e0*/  SEL R12, R15, R12, P0 ;  /* 0x0000000c0f0c7207 */ /* 0x000fc60000000000 */
[----:B------:R-:W-:Y:S01]  /*15f0*/  IMAD.MOV.U32 R5, RZ, RZ, R13 ;  /* 0x000000ffff057224 */ /* 0x000fe200078e000d */
[----:B------:R-:W-:-:S13]  /*1600*/  ISETP.GE.AND P0, PT, R13, R12, PT ;  /* 0x0000000c0d00720c */ /* 0x000fda0003f06270 */
[----:B------:R-:W-:Y:S05]  /*1610*/  @!P0 BRA `(.L_x_288) ;  /* 0xfffffffc009c8947 */ /* 0x000fea000383ffff */
.L_x_284:
[----:B------:R-:W-:Y:S05]  /*1620*/  BSYNC.RECONVERGENT B0 ;  /* 0x0000000000007941 */ /* 0x000fea0003800200 */
.L_x_283:
[----:B------:R-:W-:Y:S01]  /*1630*/  IMAD.IADD R11, R20, 0x1, R5 ;  /* 0x00000001140b7824 */ /* 0x000fe200078e0205 */
[----:B------:R-:W-:Y:S01]  /*1640*/  IADD3 R10, PT, PT, -R5, R28, R21 ;  /* 0x0000001c050a7210 */ /* 0x000fe20007ffe115 */
[----:B------:R-:W-:Y:S01]  /*1650*/  BSSY.RECONVERGENT B0, `(.L_x_289) ;  /* 0x0000012000007945 */ /* 0x000fe20003800200 */
[----:B------:R-:W-:Y:S02]  /*1660*/  PLOP3.LUT P0, PT, PT, PT, PT, 0x8, 0x80 ;  /* 0x000000000080781c */ /* 0x000fe40003f0e170 */
[----:B------:R-:W-:Y:S02]  /*1670*/  LEA R12, R11, UR4, 0x4 ;  /* 0x000000040b0c7c11 */ /* 0x000fe4000f8e20ff */
[C---:B------:R-:W-:Y:S02]  /*1680*/  LEA R13, R10.reuse, UR4, 0x4 ;  /* 0x000000040a0d7c11 */ /* 0x040fe4000f8e20ff */
[----:B------:R-:W-:Y:S01]  /*1690*/  ISETP.GE.AND P1, PT, R10, R25, PT ;  /* 0x000000190a00720c */ /* 0x000fe20003f26270 */
[----:B------:R0:W1:Y:S04]  /*16a0*/  LDS.128 R16, [R12] ;  /* 0x000000000c107984 */ /* 0x0000680000000c00 */
[----:B------:R0:W2:Y:S08]  /*16b0*/  LDS.128 R20, [R13] ;  /* 0x000000000d147984 */ /* 0x0000b00000000c00 */
        /* <DEDUP_REMOVED lines=10> */
.L_x_291:
[----:B------:R-:W-:-:S13]  /*1760*/  ISETP.LT.AND P0, PT, R21, R17, PT ;  /* 0x000000111500720c */ /* 0x000fda0003f01270 */
.L_x_290:
[----:B------:R-:W-:Y:S05]  /*1770*/  BSYNC.RECONVERGENT B0 ;  /* 0x0000000000007941 */ /* 0x000fea0003800200 */
.L_x_289:
        /* <DEDUP_REMOVED lines=8> */
[----:B------:R0:W1:Y:S01]  /*1800*/  @P0 LDS.128 R20, [R13+0x10] ;  /* 0x000010000d140984 */ /* 0x0000620000000c00 */
[----:B------:R-:W-:Y:S02]  /*1810*/  ISETP.GE.AND P2, PT, R8, R25, PT ;  /* 0x000000190800720c */ /* 0x000fe40003f46270 */
[----:B------:R-:W-:Y:S01]  /*1820*/  PLOP3.LUT P1, PT, PT, PT, PT, 0x8, 0x80 ;  /* 0x000000000080781c */ /* 0x000fe20003f2e170 */
[----:B------:R0:W2:Y:S01]  /*1830*/  @!P0 LDS.128 R16, [R12+0x10] ;  /* 0x000010000c108984 */ /* 0x0000a20000000c00 */
[----:B------:R-:W-:-:S09]  /*1840*/  @P0 IADD3 R9, PT, PT, R11, RZ, RZ ;  /* 0x000000ff0b090210 */ /* 0x000fd20007ffe0ff */
        /* <DEDUP_REMOVED lines=10> */
.L_x_293:
[----:B------:R-:W-:Y:S05]  /*18f0*/  BSYNC.RECONVERGENT B0 ;  /* 0x0000000000007941 */ /* 0x000fea0003800200 */
.L_x_292:
        /* <DEDUP_REMOVED lines=25> */
.L_x_295:
[----:B------:R-:W-:Y:S05]  /*1a90*/  BSYNC.RECONVERGENT B0 ;  /* 0x0000000000007941 */ /* 0x000fea0003800200 */
.L_x_294:
        /* <DEDUP_REMOVED lines=25> */
.L_x_297:
[----:B------:R-:W-:Y:S05]  /*1c30*/  BSYNC.RECONVERGENT B0 ;  /* 0x0000000000007941 */ /* 0x000fea0003800200 */
.L_x_296:
        /* <DEDUP_REMOVED lines=14> */
[----:B------:R-:W2:Y:S01]  /*1d20*/  LDCU.128 UR4, c[0x0][0x3b0] ;  /* 0x00007600ff0477ac */ /* 0x000ea20008000c00 */
[----:B------:R-:W-:Y:S01]  /*1d30*/  STS.128 [R25], R4 ;  /* 0x0000000419007388 */ /* 0x000fe20000000c00 */
[----:B------:R-:W3:Y:S03]  /*1d40*/  LDCU.128 UR12, c[0x0][0x3c0] ;  /* 0x00007800ff0c77ac */ /* 0x000ee60008000c00 */
[----:B------:R-:W-:Y:S04]  /*1d50*/  STS.128 [R25+0x10], R8 ;  /* 0x0000100819007388 */ /* 0x000fe80000000c00 */
[----:B------:R4:W-:Y:S04]  /*1d60*/  STS.128 [R25+0x20], R12 ;  /* 0x0000200c19007388 */ /* 0x0009e80000000c00 */
[----:B------:R-:W-:Y:S01]  /*1d70*/  STS.128 [R25+0x30], R16 ;  /* 0x0000301019007388 */ /* 0x000fe20000000c00 */
[----:B------:R-:W-:-:S03]  /*1d80*/  NOP ;  /* 0x0000000000007918 */ /* 0x000fc60000000000 */
[----:B0-----:R-:W0:Y:S04]  /*1d90*/  LDS.128 R32, [R24] ;  /* 0x0000000018207984 */ /* 0x001e280000000c00 */
[----:B------:R-:W5:Y:S04]  /*1da0*/  LDS.128 R28, [R24+0x200] ;  /* 0x00020000181c7984 */ /* 0x000f680000000c00 */
[----:B------:R-:W5:Y:S01]  /*1db0*/  LDS.128 R20, [R24+0x400] ;  /* 0x0004000018147984 */ /* 0x000f620000000c00 */
[C---:B-1----:R-:W-:Y:S01]  /*1dc0*/  LOP3.LUT R3, R0.reuse, 0x1f, RZ, 0xc0, !PT ;  /* 0x0000001f00037812 */ /* 0x042fe200078ec0ff */
[----:B------:R-:W-:-:S02]  /*1dd0*/  IMAD.SHL.U32 R0, R0, 0x4, RZ ;  /* 0x0000000400007824 */ /* 0x000fc400078e00ff */
[----:B------:R-:W1:Y:S02]  /*1de0*/  LDS.128 R4, [R24+0x600] ;  /* 0x0006000018047984 */ /* 0x000e640000000c00 */
[----:B------:R-:W-:Y:S01]  /*1df0*/  IMAD.IADD R26, R26, 0x1, R3 ;  /* 0x000000011a1a7824 */ /* 0x000fe200078e0203 */
[----:B------:R-:W-:-:S04]  /*1e00*/  LOP3.LUT R3, R0, 0xf80, RZ, 0xc0, !PT ;  /* 0x00000f8000037812 */ /* 0x000fc800078ec0ff */
[----:B------:R-:W-:-:S04]  /*1e10*/  IADD3 R26, P0, PT, R3, R26, RZ ;  /* 0x0000001a031a7210 */ /* 0x000fc80007f1e0ff */
[----:B----4-:R-:W-:Y:S01]  /*1e20*/  SHF.L.U32 R12, R26, 0x2, RZ ;  /* 0x000000021a0c7819 */ /* 0x010fe200000006ff */
[----:B------:R-:W-:-:S03]  /*1e30*/  IMAD.X R3, RZ, RZ, RZ, P0 ;  /* 0x000000ffff037224 */ /* 0x000fc600000e06ff */
[----:B--2---:R-:W-:Y:S02]  /*1e40*/  IADD3 R2, P0, PT, R12, UR4, RZ ;  /* 0x000000040c027c10 */ /* 0x004fe4000ff1e0ff */
[----:B------:R-:W-:Y:S02]  /*1e50*/  SHF.L.U64.HI R0, R26, 0x2, R3 ;  /* 0x000000021a007819 */ /* 0x000fe40000010203 */
        /* <DEDUP_REMOVED lines=11> */
[----:B-----5:R-:W-:Y:S04]  /*1f10*/  STG.E desc[UR8][R2.64+0x80], R28 ;  /* 0x0000801c02007986 */ /* 0x020fe8000c101908 */
        /* <DEDUP_REMOVED lines=12> */
.L_x_299:
        /* <DEDUP_REMOVED lines=29> */
.L_x_252:
        /* <DEDUP_REMOVED lines=9> */
[----:B------:R-:W5:Y:S01]  /*2240*/  LDG.E R17, desc[UR8][R8.64] ;  /* 0x0000000808117981 */ /* 0x000f62000c1e1900 */
[----:B--2---:R-:W-:-:S05]  /*2250*/  IMAD.WIDE.U32 R4, R26, 0x4, R4 ;  /* 0x000000041a047825 */ /* 0x004fca00078e0004 */
[----:B------:R-:W2:Y:S01]  /*2260*/  LDG.E R18, desc[UR8][R4.64] ;  /* 0x0000000804127981 */ /* 0x000ea2000c1e1900 */
[----:B---3--:R-:W-:-:S05]  /*2270*/  IMAD.WIDE.U32 R6, R26, 0x4, R6 ;  /* 0x000000041a067825 */ /* 0x008fca00078e0006 */
[----:B------:R-:W3:Y:S01]  /*2280*/  LDG.E R19, desc[UR8][R6.64] ;  /* 0x0000000806137981 */ /* 0x000ee2000c1e1900 */
[----:B------:R-:W-:Y:S01]  /*2290*/  IMAD.MOV R2, RZ, RZ, -R26 ;  /* 0x000000ffff027224 */ /* 0x000fe200078e0a1a */
[----:B------:R-:W0:Y:S04]  /*22a0*/  S2R R24, SR_TID.X ;  /* 0x0000000000187919 */ /* 0x000e280000002100 */
        /* <DEDUP_REMOVED lines=11> */
[----:B------:R-:W-:-:S06]  /*2360*/  @!P0 IMAD.WIDE.U32 R12, R3, 0x4, R10 ;  /* 0x00000004030c8825 */ /* 0x000fcc00078e000a */
[----:B------:R-:W-:-:S04]  /*2370*/  @!P1 IMAD.WIDE.U32 R14, R3, 0x4, R10 ;  /* 0x00000004030e9825 */ /* 0x000fc800078e000a */
[----:B------:R-:W-:-:S04]  /*2380*/  @!P2 IMAD.WIDE.U32 R22, R3, 0x4, R10 ;  /* 0x000000040316a825 */ /* 0x000fc800078e000a */
[----:B------:R-:W-:-:S04]  /*2390*/  @!P3 IMAD.WIDE.U32 R42, R3, 0x4, R10 ;  /* 0x00000004032ab825 */ /* 0x000fc800078e000a */
[----:B------:R-:W-:-:S04]  /*23a0*/  @!P2 IMAD.WIDE.U32 R40, R3, 0x4, R8 ;  /* 0x000000040328a825 */ /* 0x000fc800078e0008 */
[----:B------:R-:W-:-:S04]  /*23b0*/  @!P0 IMAD.WIDE.U32 R10, R3, 0x4, R8 ;  /* 0x00000004030a8825 */ /* 0x000fc800078e0008 */
[----:B------:R-:W-:Y:S01]  /*23c0*/  @!P1 IMAD.WIDE.U32 R20, R3, 0x4, R8 ;  /* 0x0000000403149825 */ /* 0x000fe200078e0008 */
[----:B----4-:R-:W-:Y:S02]  /*23d0*/  MOV R28, R16 ;  /* 0x00000010001c7202 */ /* 0x010fe40000000f00 */
[----:B------:R0:W4:Y:S03]  /*23e0*/  @!P0 LDG.E R16, desc[UR8][R12.64] ;  /* 0x000000080c108981 */ /* 0x000126000c1e1900 */
[--C-:B------:R-:W-:Y:S02]  /*23f0*/  IMAD.MOV.U32 R36, RZ, RZ, R28.reuse ;  /* 0x000000ffff247224 */ /* 0x100fe400078e001c */
[----:B-----5:R-:W-:Y:S02]  /*2400*/  IMAD.MOV.U32 R29, RZ, RZ, R17 ;  /* 0x000000ffff1d7224 */ /* 0x020fe400078e0011 */
[----:B------:R-:W-:Y:S01]  /*2410*/  IMAD.MOV.U32 R32, RZ, RZ, R28 ;  /* 0x000000ffff207224 */ /* 0x000fe200078e001c */
[----:B------:R-:W4:Y:S01]  /*2420*/  @!P0 LDG.E R17, desc[UR8][R10.64] ;  /* 0x000000080a118981 */ /* 0x000f22000c1e1900 */
[----:B------:R-:W-:-:S02]  /*2430*/  IMAD.MOV.U32 R37, RZ, RZ, R29 ;  /* 0x000000ffff257224 */ /* 0x000fc400078e001d */
[----:B------:R-:W-:Y:S01]  /*2440*/  IMAD.MOV.U32 R33, RZ, RZ, R29 ;  /* 0x000000ffff217224 */ /* 0x000fe200078e001d */
[----:B------:R1:W5:Y:S01]  /*2450*/  @!P2 LDG.E R36, desc[UR8][R22.64+0x100] ;  /* 0x000100081624a981 */ /* 0x000362000c1e1900 */
[----:B--2---:R-:W-:Y:S01]  /*2460*/  MOV R30, R18 ;  /* 0x00000012001e7202 */ /* 0x004fe20000000f00 */
[C---:B0-----:R-:W-:Y:S02]  /*2470*/  @!P1 IMAD.WIDE.U32 R12, R3.reuse, 0x4, R4 ;  /* 0x00000004030c9825 */ /* 0x041fe400078e0004 */
[----:B------:R0:W2:Y:S02]  /*2480*/  @!P1 LDG.E R32, desc[UR8][R14.64+0x80] ;  /* 0x000080080e209981 */ /* 0x0000a4000c1e1900 */
[----:B---3--:R-:W-:Y:S02]  /*2490*/  IMAD.MOV.U32 R31, RZ, RZ, R19 ;  /* 0x000000ffff1f7224 */ /* 0x008fe400078e0013 */
[----:B------:R3:W5:Y:S01]  /*24a0*/  @!P2 LDG.E R37, desc[UR8][R40.64+0x100] ;  /* 0x000100082825a981 */ /* 0x000762000c1e1900 */
[----:B-1----:R-:W-:-:S03]  /*24b0*/  @!P3 IMAD.WIDE.U32 R22, R3, 0x4, R8 ;  /* 0x000000040316b825 */ /* 0x002fc600078e0008 */
[----:B------:R1:W2:Y:S01]  /*24c0*/  @!P1 LDG.E R33, desc[UR8][R20.64+0x80] ;  /* 0x0000800814219981 */ /* 0x0002a2000c1e1900 */
[----:B------:R-:W-:-:S03]  /*24d0*/  @!P0 IMAD.WIDE.U32 R8, R3, 0x4, R4 ;  /* 0x0000000403088825 */ /* 0x000fc600078e0004 */
[----:B------:R-:W5:Y:S01]  /*24e0*/  @!P3 LDG.E R28, desc[UR8][R42.64+0x180] ;  /* 0x000180082a1cb981 */ /* 0x000f62000c1e1900 */
[----:B0-----:R-:W-:-:S03]  /*24f0*/  @!P2 IMAD.WIDE.U32 R14, R3, 0x4, R4 ;  /* 0x00000004030ea825 */ /* 0x001fc600078e0004 */
[----:B------:R-:W5:Y:S01]  /*2500*/  @!P3 LDG.E R29, desc[UR8][R22.64+0x180] ;  /* 0x00018008161db981 */ /* 0x000f62000c1e1900 */
[----:B---3--:R-:W-:-:S03]  /*2510*/  @!P3 IMAD.WIDE.U32 R40, R3, 0x4, R4 ;  /* 0x000000040328b825 */ /* 0x008fc600078e0004 */
[----:B------:R0:W4:Y:S01]  /*2520*/  @!P0 LDG.E R18, desc[UR8][R8.64] ;  /* 0x0000000808128981 */ /* 0x000122000c1e1900 */
[--C-:B------:R-:W-:Y:S02]  /*2530*/  IMAD.MOV.U32 R34, RZ, RZ, R30.reuse ;  /* 0x000000ffff227224 */ /* 0x100fe400078e001e */
[----:B------:R-:W-:Y:S02]  /*2540*/  IMAD.MOV.U32 R38, RZ, RZ, R30 ;  /* 0x000000ffff267224 */ /* 0x000fe400078e001e */
[--C-:B------:R-:W-:Y:S01]  /*2550*/  IMAD.MOV.U32 R35, RZ, RZ, R31.reuse ;  /* 0x000000ffff237224 */ /* 0x100fe200078e001f */
[----:B------:R-:W3:Y:S01]  /*2560*/  @!P3 LDG.E R30, desc[UR8][R40.64+0x180] ;  /* 0x00018008281eb981 */ /* 0x000ee2000c1e1900 */
[----:B------:R-:W-:Y:S02]  /*2570*/  IMAD.MOV.U32 R39, RZ, RZ, R31 ;  /* 0x000000ffff277224 */ /* 0x000fe400078e001f */
[C-C-:B------:R-:W-:Y:S01]  /*2580*/  @!P0 IMAD.WIDE.U32 R4, R3.reuse, 0x4, R6.reuse ;  /* 0x0000000403048825 */ /* 0x140fe200078e0006 */
[----:B------:R-:W2:Y:S03]  /*2590*/  @!P1 LDG.E R34, desc[UR8][R12.64+0x80] ;  /* 0x000080080c229981 */ /* 0x000ea6000c1e1900 */
[C-C-:B------:R-:W-:Y:S01]  /*25a0*/  @!P1 IMAD.WIDE.U32 R10, R3.reuse, 0x4, R6.reuse ;  /* 0x00000004030a9825 */ /* 0x140fe200078e0006 */
[----:B------:R-:W5:Y:S03]  /*25b0*/  @!P2 LDG.E R38, desc[UR8][R14.64+0x100] ;  /* 0x000100080e26a981 */ /* 0x000f66000c1e1900 */
[C-C-:B-1----:R-:W-:Y:S01]  /*25c0*/  @!P2 IMAD.WIDE.U32 R20, R3.reuse, 0x4, R6.reuse ;  /* 0x000000040314a825 */ /* 0x142fe200078e0006 */
[----:B------:R-:W4:Y:S03]  /*25d0*/  @!P0 LDG.E R19, desc[UR8][R4.64] ;  /* 0x0000000804138981 */ /* 0x000f26000c1e1900 */
[----:B------:R-:W-:Y:S01]  /*25e0*/  @!P3 IMAD.WIDE.U32 R6, R3, 0x4, R6 ;  /* 0x000000040306b825 */ /* 0x000fe200078e0006 */
[----:B------:R-:W2:Y:S04]  /*25f0*/  @!P1 LDG.E R35, desc[UR8][R10.64+0x80] ;  /* 0x000080080a239981 */ /* 0x000ea8000c1e1900 */
[----:B------:R-:W5:Y:S04]  /*2600*/  @!P2 LDG.E R39, desc[UR8][R20.64+0x100] ;  /* 0x000100081427a981 */ /* 0x000f68000c1e1900 */
[----:B------:R-:W3:Y:S01]  /*2610*/  @!P3 LDG.E R31, desc[UR8][R6.64+0x180] ;  /* 0x00018008061fb981 */ /* 0x000ee2000c1e1900 */
[----:B------:R-:W1:Y:S01]  /*2620*/  S2R R25, SR_TID.X ;  /* 0x0000000000197919 */ /* 0x000e620000002100 */
[----:B0-----:R-:W0:Y:S01]  /*2630*/  S2R R9, SR_LANEID ;  /* 0x0000000000097919 */ /* 0x001e220000000000 */
[----:B------:R-:W1:Y:S01]  /*2640*/  S2UR UR5, SR_CgaCtaId ;  /* 0x00000000000579c3 */ /* 0x000e620000008800 */
[----:B------:R-:W-:Y:S01]  /*2650*/  UMOV UR4, 0x400 ;  /* 0x0000040000047882 */ /* 0x000fe20000000000 */
[----:B-1----:R-:W-:-:S04]  /*2660*/  SHF.L.U32 R25, R25, 0x2, RZ ;  /* 0x0000000219197819 */ /* 0x002fc800000006ff */
[----:B------:R-:W-:Y:S01]  /*2670*/  LOP3.LUT R0, R25, 0xf80, RZ, 0xc0, !PT ;  /* 0x00000f8019007812 */ /* 0x000fe200078ec0ff */
[----:B------:R-:W-:-:S04]  /*2680*/  ULEA UR4, UR5, UR4, 0x18 ;  /* 0x0000000405047291 */ /* 0x000fc8000f8ec0ff */
[----:B0-----:R-:W-:-:S05]  /*2690*/  IMAD.IADD R0, R0, 0x1, R9 ;  /* 0x0000000100007824 */ /* 0x001fca00078e0209 */
[----:B------:R-:W-:-:S05]  /*26a0*/  LEA R0, R0, UR4, 0x4 ;  /* 0x0000000400007c11 */ /* 0x000fca000f8e20ff */
[----:B------:R-:W-:Y:S01]  /*26b0*/  IMAD R27, R9, 0x30, R0 ;  /* 0x00000030091b7824 */ /* 0x000fe200078e0200 */
[----:B----4-:R0:W-:Y:S04]  /*26c0*/  STS.128 [R0], R16 ;  /* 0x0000001000007388 */ /* 0x0101e80000000c00 */
[----:B--2---:R-:W-:Y:S04]  /*26d0*/  STS.128 [R0+0x200], R32 ;  /* 0x0002002000007388 */ /* 0x004fe80000000c00 */
[----:B-----5:R-:W-:Y:S04]  /*26e0*/  STS.128 [R0+0x400], R36 ;  /* 0x0004002400007388 */ /* 0x020fe80000000c00 */
[----:B---3--:R-:W-:Y:S01]  /*26f0*/  STS.128 [R0+0x600], R28 ;  /* 0x0006001c00007388 */ /* 0x008fe20000000c00 */
[----:B------:R-:W-:-:S03]  /*2700*/  NOP ;  /* 0x0000000000007918 */ /* 0x000fc60000000000 */
[----:B------:R-:W1:Y:S04]  /*2710*/  LDS.128 R4, [R27] ;  /* 0x000000001b047984 */ /* 0x000e680000000c00 */
[----:B------:R-:W2:Y:S04]  /*2720*/  LDS.128 R20, [R27+0x10] ;  /* 0x000010001b147984 */ /* 0x000ea80000000c00 */
[----:B------:R-:W3:Y:S04]  /*2730*/  LDS.128 R8, [R27+0x20] ;  /* 0x000020001b087984 */ /* 0x000ee80000000c00 */
[----:B------:R4:W2:Y:S01]  /*2740*/  LDS.128 R12, [R27+0x30] ;  /* 0x000030001b0c7984 */ /* 0x0008a20000000c00 */
[----:B------:R-:W-:Y:S01]  /*2750*/  BAR.SYNC.DEFER_BLOCKING 0x0 ;  /* 0x0000000000007b1d */ /* 0x000fe20000010000 */
[----:B0-----:R-:W-:-:S07]  /*2760*/  VIADD R17, R25, 0x1 ;  /* 0x0000000119117836 */ /* 0x001fce0000000000 */
[----:B------:R-:W-:Y:S01]  /*2770*/  PREEXIT ;  /* 0x000000000000782d */ /* 0x000fe20000000000 */
[----:B------:R-:W-:Y:S01]  /*2780*/  BSSY.RECONVERGENT B0, `(.L_x_300) ;  /* 0x0000035000007945 */ /* 0x000fe20003800200 */
[----:B-1----:R-:W-:Y:S01]  /*2790*/  IMAD.MOV.U32 R30, RZ, RZ, R7 ;  /* 0x000000ffff1e7224 */ /* 0x002fe200078e0007 */
[----:B----4-:R-:W-:Y:S01]  /*27a0*/  MOV R27, R4 ;  /* 0x00000004001b7202 */ /* 0x010fe20000000f00 */
[--C-:B------:R-:W-:Y:S01]  /*27b0*/  IMAD.MOV.U32 R29, RZ, RZ, R6.reuse ;  /* 0x000000ffff1d7224 */ /* 0x100fe200078e0006 */
[----:B------:R-:W-:Y:S01]  /*27c0*/  ISETP.GE.U32.AND P0, PT, R17, R2, PT ;  /* 0x000000021100720c */ /* 0x000fe20003f06070 */
[----:B------:R-:W-:Y:S02]  /*27d0*/  IMAD.MOV.U32 R28, RZ, RZ, R5 ;  /* 0x000000ffff1c7224 */ /* 0x000fe400078e0005 */
[----:B------:R-:W-:Y:S02]  /*27e0*/  IMAD.MOV.U32 R19, RZ, RZ, R7 ;  /* 0x000000ffff137224 */ /* 0x000fe400078e0007 */
[----:B------:R-:W-:-:S02]  /*27f0*/  IMAD.MOV.U32 R18, RZ, RZ, R6 ;  /* 0x000000ffff127224 */ /* 0x000fc400078e0006 */
[----:B------:R-:W-:Y:S02]  /*2800*/  IMAD.MOV.U32 R17, RZ, RZ, R5 ;  /* 0x000000ffff117224 */ /* 0x000fe400078e0005 */
[----:B------:R-:W-:-:S04]  /*2810*/  IMAD.MOV.U32 R16, RZ, RZ, R4 ;  /* 0x000000ffff107224 */ /* 0x000fc800078e0004 */
[----:B--23--:R-:W-:Y:S05]  /*2820*/  @P0 BRA `(.L_x_301) ;  /* 0x0000000000a80947 */ /* 0x00cfea0003800000 */
[----:B------:R-:W-:-:S13]  /*2830*/  ISETP.NE.AND P0, PT, R5, R21, PT ;  /* 0x000000150500720c */ /* 0x000fda0003f05270 */
[----:B------:R-:W-:Y:S05]  /*2840*/  @P0 BRA `(.L_x_302) ;  /* 0x0000000000600947 */ /* 0x000fea0003800000 */
[----:B------:R-:W-:-:S13]  /*2850*/  ISETP.NE.AND P0, PT, R6, R22, PT ;  /* 0x000000160600720c */ /* 0x000fda0003f05270 */
[----:B------:R-:W-:Y:S05]  /*2860*/  @P0 BRA `(.L_x_303) ;  /* 0x00000000002c0947 */ /* 0x000fea0003800000 */
[-C--:B------:R-:W-:Y:S01]  /*2870*/  ISETP.GE.AND P0, PT, R7, R23.reuse, PT ;  /* 0x000000170700720c */ /* 0x080fe20003f06270 */
[----:B------:R-:W-:Y:S01]  /*2880*/  IMAD.MOV.U32 R16, RZ, RZ, R20 ;  /* 0x000000ffff107224 */ /* 0x000fe200078e0014 */
[----:B------:R-:W-:-:S11]  /*2890*/  MOV R19, R23 ;  /* 0x0000001700137202 */ /* 0x000fd60000000f00 */
[----:B------:R-:W-:Y:S05]  /*28a0*/  @!P0 BRA `(.L_x_304) ;  /* 0x0000000000708947 */ /* 0x000fea0003800000 */
[----:B------:R-:W-:Y:S01]  /*28b0*/  IMAD.MOV.U32 R30, RZ, RZ, R7 ;  /* 0x000000ffff1e7224 */ /* 0x000fe200078e0007 */
[----:B------:R-:W-:Y:S01]  /*28c0*/  MOV R27, R4 ;  /* 0x00000004001b7202 */ /* 0x000fe20000000f00 */
[--C-:B------:R-:W-:Y:S02]  /*28d0*/  IMAD.MOV.U32 R29, RZ, RZ, R6.reuse ;  /* 0x000000ffff1d7224 */ /* 0x100fe400078e0006 */
[--C-:B------:R-:W-:Y:S02]  /*28e0*/  IMAD.MOV.U32 R28, RZ, RZ, R5.reuse ;  /* 0x000000ffff1c7224 */ /* 0x100fe400078e0005 */
[----:B------:R-:W-:Y:S02]  /*28f0*/  IMAD.MOV.U32 R18, RZ, RZ, R6 ;  /* 0x000000ffff127224 */ /* 0x000fe400078e0006 */
[----:B------:R-:W-:Y:S01]  /*2900*/  IMAD.MOV.U32 R17, RZ, RZ, R5 ;  /* 0x000000ffff117224 */ /* 0x000fe200078e0005 */
[----:B------:R-:W-:Y:S06]  /*2910*/  BRA `(.L_x_301) ;  /* 0x00000000006c7947 */ /* 0x000fec0003800000 */
.L_x_303:
        /* <DEDUP_REMOVED lines=10> */
[----:B------:R-:W-:Y:S05]  /*29c0*/  BRA `(.L_x_304) ;  /* 0x0000000000287947 */ /* 0x000fea0003800000 */
.L_x_302:
        /* <DEDUP_REMOVED lines=10> */
.L_x_304:
[--C-:B------:R-:W-:Y:S01]  /*2a70*/  IMAD.MOV.U32 R29, RZ, RZ, R22.reuse ;  /* 0x000000ffff1d7224 */ /* 0x100fe200078e0016 */
[----:B------:R-:W-:Y:S01]  /*2a80*/  MOV R28, R21 ;  /* 0x00000015001c7202 */ /* 0x000fe20000000f00 */
[----:B------:R-:W-:Y:S02]  /*2a90*/  IMAD.MOV.U32 R18, RZ, RZ, R22 ;  /* 0x000000ffff127224 */ /* 0x000fe400078e0016 */
[----:B------:R-:W-:Y:S02]  /*2aa0*/  IMAD.MOV.U32 R17, RZ, RZ, R21 ;  /* 0x000000ffff117224 */ /* 0x000fe400078e0015 */
[----:B------:R-:W-:Y:S02]  /*2ab0*/  IMAD.MOV.U32 R30, RZ, RZ, R19 ;  /* 0x000000ffff1e7224 */ /* 0x000fe400078e0013 */
[----:B------:R-:W-:-:S07]  /*2ac0*/  IMAD.MOV.U32 R27, RZ, RZ, R16 ;  /* 0x000000ffff1b7224 */ /* 0x000fce00078e0010 */
.L_x_301:
[----:B------:R-:W-:Y:S05]  /*2ad0*/  BSYNC.RECONVERGENT B0 ;  /* 0x0000000000007941 */ /* 0x000fea0003800200 */
.L_x_300:
[----:B------:R-:W-:Y:S01]  /*2ae0*/  IADD3 R21, PT, PT, R25, 0x2, RZ ;  /* 0x0000000219157810 */ /* 0x000fe20007ffe0ff */
[----:B------:R-:W-:Y:S01]  /*2af0*/  BSSY.RECONVERGENT B0, `(.L_x_305) ;  /* 0x0000026000007945 */ /* 0x000fe20003800200 */
[----:B------:R-:W-:Y:S02]  /*2b00*/  IMAD.MOV.U32 R23, RZ, RZ, R30 ;  /* 0x000000ffff177224 */ /* 0x000fe400078e001e */
[----:B------:R-:W-:Y:S01]  /*2b10*/  ISETP.GE.U32.AND P0, PT, R21, R2, PT ;  /* 0x000000021500720c */ /* 0x000fe20003f06070 */
[----:B------:R-:W-:Y:S02]  /*2b20*/  IMAD.MOV.U32 R22, RZ, RZ, R29 ;  /* 0x000000ffff167224 */ /* 0x000fe400078e001d */
[----:B------:R-:W-:Y:S02]  /*2b30*/  IMAD.MOV.U32 R21, RZ, RZ, R28 ;  /* 0x000000ffff157224 */ /* 0x000fe400078e001c */
[----:B------:R-:W-:-:S08]  /*2b40*/  IMAD.MOV.U32 R20, RZ, RZ, R27 ;  /* 0x000000ffff147224 */ /* 0x000fd000078e001b */
        /* <DEDUP_REMOVED lines=10> */
.L_x_307:
[----:B------:R-:W-:-:S13]  /*2bf0*/  ISETP.NE.AND P0, PT, R29, R10, PT ;  /* 0x0000000a1d00720c */ /* 0x000fda0003f05270 */
[----:B------:R-:W-:Y:S05]  /*2c00*/  @!P0 BRA `(.L_x_309) ;  /* 0x0000000000208947 */ /* 0x000fea0003800000 */
[-C--:B------:R-:W-:Y:S01]  /*2c10*/  ISETP.GE.AND P0, PT, R29, R10.reuse, PT ;  /* 0x0000000a1d00720c */ /* 0x080fe20003f06270 */
[----:B------:R-:W-:Y:S01]  /*2c20*/  IMAD.MOV.U32 R23, RZ, RZ, R11 ;  /* 0x000000ffff177224 */ /* 0x000fe200078e000b */
[----:B------:R-:W-:Y:S01]  /*2c30*/  MOV R22, R10 ;  /* 0x0000000a00167202 */ /* 0x000fe20000000f00 */
[----:B------:R-:W-:Y:S02]  /*2c40*/  IMAD.MOV.U32 R21, RZ, RZ, R9 ;  /* 0x000000ffff157224 */ /* 0x000fe400078e0009 */
[----:B------:R-:W-:-:S08]  /*2c50*/  IMAD.MOV.U32 R20, RZ, RZ, R8 ;  /* 0x000000ffff147224 */ /* 0x000fd000078e0008 */
[----:B------:R-:W-:Y:S05]  /*2c60*/  @!P0 BRA `(.L_x_308) ;  /* 0x0000000000288947 */ /* 0x000fea0003800000 */
[----:B------:R-:W-:Y:S01]  /*2c70*/  IMAD.MOV.U32 R28, RZ, RZ, R21 ;  /* 0x000000ffff1c7224 */ /* 0x000fe200078e0015 */
[----:B------:R-:W-:Y:S06]  /*2c80*/  BRA `(.L_x_306) ;  /* 0x0000000000307947 */ /* 0x000fec0003800000 */
.L_x_309:
        /* <DEDUP_REMOVED lines=8> */
.L_x_308:
[----:B------:R-:W-:Y:S01]  /*2d10*/  MOV R30, R23 ;  /* 0x00000017001e7202 */ /* 0x000fe20000000f00 */
[----:B------:R-:W-:Y:S02]  /*2d20*/  IMAD.MOV.U32 R29, RZ, RZ, R22 ;  /* 0x000000ffff1d7224 */ /* 0x000fe400078e0016 */
[----:B------:R-:W-:Y:S02]  /*2d30*/  IMAD.MOV.U32 R28, RZ, RZ, R21 ;  /* 0x000000ffff1c7224 */ /* 0x000fe400078e0015 */
[----:B------:R-:W-:-:S07]  /*2d40*/  IMAD.MOV.U32 R27, RZ, RZ, R20 ;  /* 0x000000ffff1b7224 */ /* 0x000fce00078e0014 */
.L_x_306:
[----:B------:R-:W-:Y:S05]  /*2d50*/  BSYNC.RECONVERGENT B0 ;  /* 0x0000000000007941 */ /* 0x000fea0003800200 */
.L_x_305:
        /* <DEDUP_REMOVED lines=16> */
[----:B------:R-:W-:Y:S01]  /*2e60*/  MOV R32, R19 ;  /* 0x0000001300207202 */ /* 0x000fe20000000f00 */
[----:B------:R-:W-:Y:S02]  /*2e70*/  IMAD.MOV.U32 R31, RZ, RZ, R16 ;  /* 0x000000ffff1f7224 */ /* 0x000fe400078e0010 */
[----:B------:R-:W-:Y:S02]  /*2e80*/  IMAD.MOV.U32 R29, RZ, RZ, R6 ;  /* 0x000000ffff1d7224 */ /* 0x000fe400078e0006 */
[----:B------:R-:W-:Y:S01]  /*2e90*/  IMAD.MOV.U32 R34, RZ, RZ, R5 ;  /* 0x000000ffff227224 */ /* 0x000fe200078e0005 */
[----:B------:R-:W-:Y:S06]  /*2ea0*/  BRA `(.L_x_316) ;  /* 0x0000000000547947 */ /* 0x000fec0003800000 */
.L_x_314:
[----:B------:R-:W-:Y:S01]  /*2eb0*/  ISETP.GE.AND P0, PT, R18, R6, PT ;  /* 0x000000061200720c */ /* 0x000fe20003f06270 */
[----:B------:R-:W-:Y:S01]  /*2ec0*/  IMAD.MOV.U32 R32, RZ, RZ, R19 ;  /* 0x000000ffff207224 */ /* 0x000fe200078e0013 */
[----:B------:R-:W-:Y:S01]  /*2ed0*/  MOV R29, R18 ;  /* 0x00000012001d7202 */ /* 0x000fe20000000f00 */
[----:B------:R-:W-:Y:S02]  /*2ee0*/  IMAD.MOV.U32 R34, RZ, RZ, R5 ;  /* 0x000000ffff227224 */ /* 0x000fe400078e0005 */
[----:B------:R-:W-:-:S08]  /*2ef0*/  IMAD.MOV.U32 R31, RZ, RZ, R16 ;  /* 0x000000ffff1f7224 */ /* 0x000fd000078e0010 */
[----:B------:R-:W-:Y:S05]  /*2f00*/  @P0 BRA `(.L_x_316) ;  /* 0x00000000003c0947 */ /* 0x000fea0003800000 */
[----:B------:R-:W-:Y:S05]  /*2f10*/  BRA `(.L_x_315) ;  /* 0x0000000000187947 */ /* 0x000fea0003800000 */
.L_x_313:
[----:B------:R-:W-:Y:S01]  /*2f20*/  ISETP.GE.AND P0, PT, R17, R5, PT ;  /* 0x000000051100720c */ /* 0x000fe20003f06270 */
[----:B------:R-:W-:Y:S01]  /*2f30*/  IMAD.MOV.U32 R32, RZ, RZ, R19 ;  /* 0x000000ffff207224 */ /* 0x000fe200078e0013 */
[----:B------:R-:W-:Y:S01]  /*2f40*/  MOV R34, R17 ;  /* 0x0000001100227202 */ /* 0x000fe20000000f00 */
[----:B------:R-:W-:Y:S02]  /*2f50*/  IMAD.MOV.U32 R29, RZ, RZ, R18 ;  /* 0x000000ffff1d7224 */ /* 0x000fe400078e0012 */
[----:B------:R-:W-:-:S08]  /*2f60*/  IMAD.MOV.U32 R31, RZ, RZ, R16 ;  /* 0x000000ffff1f7224 */ /* 0x000fd000078e0010 */
[----:B------:R-:W-:Y:S05]  /*2f70*/  @P0 BRA `(.L_x_316) ;  /* 0x0000000000200947 */ /* 0x000fea0003800000 */
.L_x_315:
        /* <DEDUP_REMOVED lines=8> */
.L_x_316:
[----:B------:R-:W-:Y:S05]  /*3000*/  BSYNC.RECONVERGENT B1 ;  /* 0x0000000000017941 */ /* 0x000fea0003800200 */
.L_x_312:
[----:B------:R-:W-:Y:S01]  /*3010*/  ISETP.NE.AND P0, PT, R13, R21, PT ;  /* 0x000000150d00720c */ /* 0x000fe20003f05270 */
[----:B------:R-:W-:-:S12]  /*3020*/  BSSY.RECONVERGENT B1, `(.L_x_317) ;  /* 0x0000020000017945 */ /* 0x000fd80003800200 */
        /* <DEDUP_REMOVED lines=8> */
.L_x_318:
        /* <DEDUP_REMOVED lines=9> */
.L_x_321:
[----:B------:R-:W-:Y:S01]  /*3140*/  ISETP.GE.AND P0, PT, R15, R23, PT ;  /* 0x000000170f00720c */ /* 0x000fe20003f06270 */
[----:B------:R-:W-:Y:S01]  /*3150*/  IMAD.MOV.U32 R27, RZ, RZ, R15 ;  /* 0x000000ffff1b7224 */ /* 0x000fe200078e000f */
[----:B------:R-:W-:Y:S01]  /*3160*/  MOV R28, R21 ;  /* 0x00000015001c7202 */ /* 0x000fe20000000f00 */
[----:B------:R-:W-:Y:S02]  /*3170*/  IMAD.MOV.U32 R30, RZ, RZ, R22 ;  /* 0x000000ffff1e7224 */ /* 0x000fe400078e0016 */
[----:B------:R-:W-:-:S08]  /*3180*/  IMAD.MOV.U32 R25, RZ, RZ, R12 ;  /* 0x000000ffff197224 */ /* 0x000fd000078e000c */
[----:B------:R-:W-:Y:S05]  /*3190*/  @P0 BRA `(.L_x_320) ;  /* 0x0000000000200947 */ /* 0x000fea0003800000 */
.L_x_319:
        /* <DEDUP_REMOVED lines=8> */
.L_x_320:
[----:B------:R-:W-:Y:S05]  /*3220*/  BSYNC.RECONVERGENT B1 ;  /* 0x0000000000017941 */ /* 0x000fea0003800200 */
.L_x_317:
        /* <DEDUP_REMOVED lines=10> */
.L_x_323:
        /* <DEDUP_REMOVED lines=9> */
.L_x_326:
[----:B------:R-:W-:Y:S01]  /*3360*/  ISETP.GE.AND P0, PT, R23, R32, PT ;  /* 0x000000201700720c */ /* 0x000fe20003f06270 */
[----:B------:R-:W-:Y:S01]  /*3370*/  IMAD.MOV.U32 R11, RZ, RZ, R29 ;  /* 0x000000ffff0b7224 */ /* 0x000fe200078e001d */
[----:B------:R-:W-:Y:S01]  /*3380*/  MOV R10, R23 ;  /* 0x00000017000a7202 */ /* 0x000fe20000000f00 */
[----:B------:R-:W-:Y:S02]  /*3390*/  IMAD.MOV.U32 R9, RZ, RZ, R34 ;  /* 0x000000ffff097224 */ /* 0x000fe400078e0022 */
[----:B------:R-:W-:-:S08]  /*33a0*/  IMAD.MOV.U32 R8, RZ, RZ, R20 ;  /* 0x000000ffff087224 */ /* 0x000fd000078e0014 */
[----:B------:R-:W-:Y:S05]  /*33b0*/  @P0 BRA `(.L_x_325) ;  /* 0x0000000000200947 */ /* 0x000fea0003800000 */
.L_x_324:
        /* <DEDUP_REMOVED lines=8> */
.L_x_325:
[----:B------:R-:W-:Y:S05]  /*3440*/  BSYNC.RECONVERGENT B1 ;  /* 0x0000000000017941 */ /* 0x000fea0003800200 */
.L_x_322:
        /* <DEDUP_REMOVED lines=10> */
.L_x_328:
        /* <DEDUP_REMOVED lines=9> */
.L_x_331:
[----:B------:R-:W-:Y:S01]  /*3580*/  ISETP.GE.AND P0, PT, R32, R7, PT ;  /* 0x000000072000720c */ /* 0x000fe20003f06270 */
[----:B------:R-:W-:Y:S01]  /*3590*/  IMAD.MOV.U32 R18, RZ, RZ, R6 ;  /* 0x000000ffff127224 */ /* 0x000fe200078e0006 */
[----:B------:R-:W-:Y:S01]  /*35a0*/  MOV R19, R32 ;  /* 0x0000002000137202 */ /* 0x000fe20000000f00 */
[----:B------:R-:W-:Y:S02]  /*35b0*/  IMAD.MOV.U32 R17, RZ, RZ, R5 ;  /* 0x000000ffff117224 */ /* 0x000fe400078e0005 */
[----:B------:R-:W-:-:S08]  /*35c0*/  IMAD.MOV.U32 R16, RZ, RZ, R31 ;  /* 0x000000ffff107224 */ /* 0x000fd000078e001f */
[----:B------:R-:W-:Y:S05]  /*35d0*/  @P0 BRA `(.L_x_330) ;  /* 0x0000000000200947 */ /* 0x000fea0003800000 */
.L_x_329:
        /* <DEDUP_REMOVED lines=8> */
.L_x_330:
[----:B------:R-:W-:Y:S05]  /*3660*/  BSYNC.RECONVERGENT B1 ;  /* 0x0000000000017941 */ /* 0x000fea0003800200 */
.L_x_327:
        /* <DEDUP_REMOVED lines=11> */
[----:B------:R-:W-:Y:S01]  /*3720*/  IMAD.MOV.U32 R12, RZ, RZ, R20 ;  /* 0x000000ffff0c7224 */ /* 0x000fe200078e0014 */
[----:B------:R-:W-:Y:S06]  /*3730*/  BRA `(.L_x_335) ;  /* 0x0000000000747947 */ /* 0x000fec0003800000 */
.L_x_333:
        /* <DEDUP_REMOVED lines=10> */
[----:B------:R-:W-:Y:S01]  /*37e0*/  IMAD.MOV.U32 R12, RZ, RZ, R20 ;  /* 0x000000ffff0c7224 */ /* 0x000fe200078e0014 */
[----:B------:R-:W-:Y:S06]  /*37f0*/  BRA `(.L_x_335) ;  /* 0x0000000000447947 */ /* 0x000fec0003800000 */
.L_x_336:
[----:B------:R-:W-:Y:S01]  /*3800*/  ISETP.GE.AND P0, PT, R27, R10, PT ;  /* 0x0000000a1b00720c */ /* 0x000fe20003f06270 */
[----:B------:R-:W-:Y:S01]  /*3810*/  IMAD.MOV.U32 R13, RZ, RZ, R28 ;  /* 0x000000ffff0d7224 */ /* 0x000fe200078e001c */
[----:B------:R-:W-:Y:S01]  /*3820*/  MOV R20, R25 ;  /* 0x0000001900147202 */ /* 0x000fe20000000f00 */
[--C-:B------:R-:W-:Y:S02]  /*3830*/  IMAD.MOV.U32 R25, RZ, RZ, R30.reuse ;  /* 0x000000ffff197224 */ /* 0x100fe400078e001e */
[----:B------:R-:W-:Y:S01]  /*3840*/  IMAD.MOV.U32 R28, RZ, RZ, R13 ;  /* 0x000000ffff1c7224 */ /* 0x000fe200078e000d */
[----:B------:R-:W-:Y:S01]  /*3850*/  MOV R12, R20 ;  /* 0x00000014000c7202 */ /* 0x000fe20000000f00 */
[----:B------:R-:W-:Y:S02]  /*3860*/  IMAD.MOV.U32 R15, RZ, RZ, R27 ;  /* 0x000000ffff0f7224 */ /* 0x000fe400078e001b */
[----:B------:R-:W-:-:S04]  /*3870*/  IMAD.MOV.U32 R14, RZ, RZ, R30 ;  /* 0x000000ffff0e7224 */ /* 0x000fc800078e001e */
[----:B------:R-:W-:Y:S05]  /*3880*/  @P0 BRA `(.L_x_335) ;  /* 0x0000000000200947 */ /* 0x000fea0003800000 */
.L_x_334:
        /* <DEDUP_REMOVED lines=8> */
.L_x_335:
[----:B------:R-:W-:Y:S05]  /*3910*/  BSYNC.RECONVERGENT B1 ;  /* 0x0000000000017941 */ /* 0x000fea0003800200 */
.L_x_332:
        /* <DEDUP_REMOVED lines=9> */
.L_x_337:
        /* <DEDUP_REMOVED lines=9> */
.L_x_339:
[----:B------:R-:W-:Y:S01]  /*3a40*/  ISETP.GE.AND P0, PT, R10, R19, PT ;  /* 0x000000130a00720c */ /* 0x000fe20003f06270 */
[----:B------:R-:W-:Y:S01]  /*3a50*/  IMAD.MOV.U32 R22, RZ, RZ, R18 ;  /* 0x000000ffff167224 */ /* 0x000fe200078e0012 */
[----:B------:R-:W-:Y:S01]  /*3a60*/  MOV R20, R8 ;  /* 0x0000000800147202 */ /* 0x000fe20000000f00 */
[----:B------:R-:W-:Y:S02]  /*3a70*/  IMAD.MOV.U32 R21, RZ, RZ, R17 ;  /* 0x000000ffff157224 */ /* 0x000fe400078e0011 */
[----:B------:R-:W-:-:S08]  /*3a80*/  IMAD.MOV.U32 R23, RZ, RZ, R10 ;  /* 0x000000ffff177224 */ /* 0x000fd000078e000a */
[----:B------:R-:W-:Y:S05]  /*3a90*/  @P0 BRA `(.L_x_311) ;  /* 0x0000000000200947 */ /* 0x000fea0003800000 */
.L_x_338:
        /* <DEDUP_REMOVED lines=8> */
.L_x_311:
[----:B------:R-:W-:Y:S05]  /*3b20*/  BSYNC.RECONVERGENT B0 ;  /* 0x0000000000007941 */ /* 0x000fea0003800200 */
.L_x_310:
[----:B------:R-:W-:Y:S01]  /*3b30*/  LEA R25, R24, UR4, 0x6 ;  /* 0x0000000418197c11 */ /* 0x000fe2000f8e30ff */
[----:B------:R-:W-:-:S06]  /*3b40*/  UMOV UR4, 0x2 ;  /* 0x0000000200047882 */ /* 0x000fcc0000000000 */
.L_x_355:
[----:B------:R-:W-:Y:S01]  /*3b50*/  UIADD3 UR5, UPT, UPT, -UR4, URZ, URZ ;  /* 0x000000ff04057290 */ /* 0x000fe2000fffe1ff */
[----:B------:R-:W-:Y:S01]  /*3b60*/  BAR.SYNC.DEFER_BLOCKING 0x0 ;  /* 0x0000000000007b1d */ /* 0x000fe20000010000 */
[----:B------:R-:W-:-:S04]  /*3b70*/  UIADD3 UR6, UPT, UPT, UR4, -0x1, URZ ;  /* 0xffffffff04067890 */ /* 0x000fc8000fffe0ff */
[----:B------:R-:W-:Y:S01]  /*3b80*/  LOP3.LUT R8, R24, UR5, RZ, 0xc0, !PT ;  /* 0x0000000518087c12 */ /* 0x000fe2000f8ec0ff */
[----:B------:R-:W-:Y:S01]  /*3b90*/  UMOV UR5, UR4 ;  /* 0x0000000400057c82 */ /* 0x000fe20008000000 */
[----:B------:R-:W-:Y:S01]  /*3ba0*/  USHF.L.U32 UR4, UR4, 0x1, URZ ;  /* 0x0000000104047899 */ /* 0x000fe200080006ff */
[----:B------:R-:W-:Y:S02]  /*3bb0*/  BSSY.RECONVERGENT B0, `(.L_x_340) ;  /* 0x0000032000007945 */ /* 0x000fe40003800200 */
[----:B------:R-:W-:Y:S01]  /*3bc0*/  IMAD.SHL.U32 R29, R8, 0x4, RZ ;  /* 0x00000004081d7824 */ /* 0x000fe200078e00ff */
[----:B------:R-:W-:-:S04]  /*3bd0*/  LOP3.LUT R8, R24, UR6, RZ, 0xc0, !PT ;  /* 0x0000000618087c12 */ /* 0x000fc8000f8ec0ff */
[----:B------:R-:W-:Y:S02]  /*3be0*/  VIMNMX R29, PT, PT, R2, R29, PT ;  /* 0x0000001d021d7248 */ /* 0x000fe40003fe0100 */
[----:B0-----:R-:W-:Y:S02]  /*3bf0*/  SHF.L.U32 R31, R8, 0x2, RZ ;  /* 0x00000002081f7819 */ /* 0x001fe400000006ff */
[--C-:B------:R-:W-:Y:S02]  /*3c00*/  VIADDMNMX R28, R29, UR4, R2.reuse, PT ;  /* 0x000000041d1c7c46 */ /* 0x100fe4000b800102 */
[----:B------:R-:W-:Y:S02]  /*3c10*/  VIMNMX R31, PT, PT, R2, R31, PT ;  /* 0x0000001f021f7248 */ /* 0x000fe40003fe0100 */
[----:B------:R-:W-:Y:S01]  /*3c20*/  VIADDMNMX R27, R28, UR4, R2, PT ;  /* 0x000000041c1b7c46 */ /* 0x000fe2000b800102 */
[----:B------:R0:W-:Y:S04]  /*3c30*/  STS.128 [R25], R4 ;  /* 0x0000000419007388 */ /* 0x0001e80000000c00 */
        /* <DEDUP_REMOVED lines=13> */
[----:B------:R-:W-:Y:S02]  /*3d10*/  IMAD.MOV.U32 R12, RZ, RZ, R4 ;  /* 0x000000ffff0c7224 */ /* 0x000fe400078e0004 */
[----:B------:R-:W-:Y:S01]  /*3d20*/  IMAD.IADD R14, R31, 0x1, R28 ;  /* 0x000000011f0e7824 */ /* 0x000fe200078e021c */
[----:B0-----:R-:W-:-:S07]  /*3d30*/  LEA R16, R6, R5, 0x18 ;  /* 0x0000000506107211 */ /* 0x001fce00078ec0ff */
.L_x_345:
[----:B------:R-:W-:Y:S01]  /*3d40*/  MOV R13, R8 ;  /* 0x00000008000d7202 */ /* 0x000fe20000000f00 */
[----:B------:R-:W-:Y:S04]  /*3d50*/  BSSY.RECONVERGENT B1, `(.L_x_342) ;  /* 0x0000012000017945 */ /* 0x000fe80003800200 */
[----:B------:R-:W-:-:S05]  /*3d60*/  IMAD.IADD R4, R12, 0x1, -R13 ;  /* 0x000000010c047824 */ /* 0x000fca00078e0a0d */
        /* <DEDUP_REMOVED lines=15> */
.L_x_343:
[----:B------:R-:W-:-:S13]  /*3e60*/  ISETP.LT.AND P0, PT, R9, R5, PT ;  /* 0x000000050900720c */ /* 0x000fda0003f01270 */
.L_x_344:
[----:B------:R-:W-:Y:S05]  /*3e70*/  BSYNC.RECONVERGENT B1 ;  /* 0x0000000000017941 */ /* 0x000fea0003800200 */
.L_x_342:
[C---:B------:R-:W-:Y:S01]  /*3e80*/  @!P0 VIADD R13, R15.reuse, 0x1 ;  /* 0x000000010f0d8836 */ /* 0x040fe20000000000 */
[----:B------:R-:W-:-:S03]  /*3e90*/  SEL R12, R15, R12, P0 ;  /* 0x0000000c0f0c7207 */ /* 0x000fc60000000000 */
[----:B------:R-:W-:Y:S01]  /*3ea0*/  IMAD.MOV.U32 R8, RZ, RZ, R13 ;  /* 0x000000ffff087224 */ /* 0x000fe200078e000d */
[----:B------:R-:W-:-:S13]  /*3eb0*/  ISETP.GE.AND P0, PT, R13, R12, PT ;  /* 0x0000000c0d00720c */ /* 0x000fda0003f06270 */
[----:B------:R-:W-:Y:S05]  /*3ec0*/  @!P0 BRA `(.L_x_345) ;  /* 0xfffffffc009c8947 */ /* 0x000fea000383ffff */
.L_x_341:
[----:B------:R-:W-:Y:S05]  /*3ed0*/  BSYNC.RECONVERGENT B0 ;  /* 0x0000000000007941 */ /* 0x000fea0003800200 */
.L_x_340:
        /* <DEDUP_REMOVED lines=22> */
.L_x_348:
[----:B------:R-:W-:-:S13]  /*4040*/  ISETP.LT.AND P0, PT, R13, R9, PT ;  /* 0x000000090d00720c */ /* 0x000fda0003f01270 */
.L_x_347:
[----:B------:R-:W-:Y:S05]  /*4050*/  BSYNC.RECONVERGENT B0 ;  /* 0x0000000000007941 */ /* 0x000fea0003800200 */
.L_x_346:
[----:B-12---:R-:W-:Y:S01]  /*4060*/  SEL R4, R12, R8, P0 ;  /* 0x000000080c047207 */ /* 0x006fe20000000000 */
[----:B------:R-:W-:Y:S01]  /*4070*/  VIADD R16, R18, 0x1 ;  /* 0x0000000112107836 */ /* 0x000fe20000000000 */
[----:B------:R-:W-:Y:S01]  /*4080*/  SEL R5, R13, R9, P0 ;  /* 0x000000090d057207 */ /* 0x000fe20000000000 */
[----:B------:R-:W-:Y:S01]  /*4090*/  BSSY.RECONVERGENT B0, `(.L_x_349) ;  /* 0x0000014000007945 */ /* 0x000fe20003800200 */
[----:B------:R-:W-:Y:S01]  /*40a0*/  SEL R6, R14, R10, P0 ;  /* 0x0000000a0e067207 */ /* 0x000fe20000000000 */
[----:B------:R-:W-:Y:S01]  /*40b0*/  VIADD R17, R29, 0x1 ;  /* 0x000000011d117836 */ /* 0x000fe20000000000 */
[----:B------:R-:W-:Y:S01]  /*40c0*/  SEL R7, R15, R11, P0 ;  /* 0x0000000b0f077207 */ /* 0x000fe20000000000 */
[----:B------:R-:W-:Y:S01]  /*40d0*/  @P0 IMAD.MOV R17, RZ, RZ, R29 ;  /* 0x000000ffff110224 */ /* 0x000fe200078e021d */
[----:B------:R1:W2:Y:S01]  /*40e0*/  @P0 LDS.128 R12, [R20+0x10] ;  /* 0x00001000140c0984 */ /* 0x0002a20000000c00 */
[----:B------:R-:W-:Y:S02]  /*40f0*/  @!P0 IADD3 R16, PT, PT, R18, RZ, RZ ;  /* 0x000000ff12108210 */ /* 0x000fe40007ffe0ff */
[----:B------:R-:W-:Y:S01]  /*4100*/  PLOP3.LUT P1, PT, PT, PT, PT, 0x8, 0x80 ;  /* 0x000000000080781c */ /* 0x000fe20003f2e170 */
[----:B------:R1:W3:Y:S01]  /*4110*/  @!P0 LDS.128 R8, [R19+0x10] ;  /* 0x0000100013088984 */ /* 0x0002e20000000c00 */
[----:B------:R-:W-:-:S13]  /*4120*/  ISETP.GE.AND P2, PT, R16, R27, PT ;  /* 0x0000001b1000720c */ /* 0x000fda0003f46270 */
[----:B-1----:R-:W-:Y:S05]  /*4130*/  @P2 BRA `(.L_x_350) ;  /* 0x0000000000242947 */ /* 0x002fea0003800000 */
        /* <DEDUP_REMOVED lines=9> */
.L_x_350:
[----:B------:R-:W-:Y:S05]  /*41d0*/  BSYNC.RECONVERGENT B0 ;  /* 0x0000000000007941 */ /* 0x000fea0003800200 */
.L_x_349:
[----:B0-----:R-:W-:Y:S01]  /*41e0*/  VIADD R20, R16, 0x1 ;  /* 0x0000000110147836 */ /* 0x001fe20000000000 */
[----:B--23--:R-:W-:Y:S01]  /*41f0*/  SEL R18, R14, R10, P1 ;  /* 0x0000000a0e127207 */ /* 0x00cfe20000800000 */
[C---:B------:R-:W-:Y:S01]  /*4200*/  VIADD R21, R17.reuse, 0x1 ;  /* 0x0000000111157836 */ /* 0x040fe20000000000 */
[----:B------:R-:W-:Y:S01]  /*4210*/  @P1 IADD3 R21, PT, PT, R17, RZ, RZ ;  /* 0x000000ff11151210 */ /* 0x000fe20007ffe0ff */
[----:B------:R-:W-:Y:S01]  /*4220*/  @!P1 IMAD.MOV R20, RZ, RZ, R16 ;  /* 0x000000ffff149224 */ /* 0x000fe200078e0210 */
[----:B------:R-:W-:Y:S01]  /*4230*/  SEL R16, R12, R8, P1 ;  /* 0x000000080c107207 */ /* 0x000fe20000800000 */
[----:B------:R-:W-:Y:S01]  /*4240*/  BSSY.RECONVERGENT B0, `(.L_x_351) ;  /* 0x0000013000007945 */ /* 0x000fe20003800200 */
[----:B------:R-:W-:Y:S02]  /*4250*/  @!P1 LEA R22, R21, UR6, 0x4 ;  /* 0x0000000615169c11 */ /* 0x000fe4000f8e20ff */
[----:B------:R-:W-:Y:S02]  /*4260*/  @P1 LEA R23, R20, UR6, 0x4 ;  /* 0x0000000614171c11 */ /* 0x000fe4000f8e20ff */
[----:B------:R-:W-:-:S02]  /*4270*/  SEL R17, R13, R9, P1 ;  /* 0x000000090d117207 */ /* 0x000fc40000800000 */
        /* <DEDUP_REMOVED lines=15> */
.L_x_352:
[----:B------:R-:W-:Y:S05]  /*4370*/  BSYNC.RECONVERGENT B0 ;  /* 0x0000000000007941 */ /* 0x000fea0003800200 */
.L_x_351:
[C---:B------:R-:W-:Y:S01]  /*4380*/  VIADD R30, R20.reuse, 0x1 ;  /* 0x00000001141e7836 */ /* 0x040fe20000000000 */
[----:B------:R-:W-:Y:S01]  /*4390*/  @!P0 IADD3 R30, PT, PT, R20, RZ, RZ ;  /* 0x000000ff141e8210 */ /* 0x000fe20007ffe0ff */
[----:B------:R-:W-:Y:S01]  /*43a0*/  VIADD R29, R21, 0x1 ;  /* 0x00000001151d7836 */ /* 0x000fe20000000000 */
[----:B------:R-:W-:Y:S01]  /*43b0*/  BSSY.RECONVERGENT B0, `(.L_x_353) ;  /* 0x0000016000007945 */ /* 0x000fe20003800200 */
[----:B------:R-:W-:Y:S01]  /*43c0*/  @P0 IMAD.MOV R29, RZ, RZ, R21 ;  /* 0x000000ffff1d0224 */ /* 0x000fe200078e0215 */
[C---:B------:R-:W-:Y:S02]  /*43d0*/  ISETP.GE.AND P1, PT, R30.reuse, R27, PT ;  /* 0x0000001b1e00720c */ /* 0x040fe40003f26270 */
[----:B------:R-:W-:Y:S02]  /*43e0*/  @P0 LEA R32, R30, UR6, 0x4 ;  /* 0x000000061e200c11 */ /* 0x000fe4000f8e20ff */
[----:B------:R-:W-:Y:S02]  /*43f0*/  @!P0 LEA R31, R29, UR6, 0x4 ;  /* 0x000000061d1f8c11 */ /* 0x000fe4000f8e20ff */
[----:B-12---:R-:W-:-:S02]  /*4400*/  SEL R20, R12, R8, P0 ;  /* 0x000000080c147207 */ /* 0x006fc40000000000 */
        /* <DEDUP_REMOVED lines=16> */
.L_x_354:
[----:B------:R-:W-:Y:S05]  /*4510*/  BSYNC.RECONVERGENT B0 ;  /* 0x0000000000007941 */ /* 0x000fea0003800200 */
.L_x_353:
        /* <DEDUP_REMOVED lines=8> */
[----:B------:R-:W3:Y:S01]  /*45a0*/  S2R R9, SR_LANEID ;  /* 0x0000000000097919 */ /* 0x000ee20000000000 */
[----:B--2---:R-:W-:-:S04]  /*45b0*/  UPRMT UR4, UR4, 0x8880, URZ ;  /* 0x0000888004047896 */ /* 0x004fc800080000ff */
[----:B------:R-:W-:Y:S01]  /*45c0*/  UISETP.NE.AND UP0, UPT, UR4, URZ, UPT ;  /* 0x000000ff0400728c */ /* 0x000fe2000bf05270 */
[----:B-1----:R-:W-:Y:S02]  /*45d0*/  IMAD.SHL.U32 R11, R44, 0x4, RZ ;  /* 0x000000042c0b7824 */ /* 0x002fe400078e00ff */
[----:B---3--:R-:W-:-:S03]  /*45e0*/  IMAD R25, R9, 0x30, R0 ;  /* 0x0000003009197824 */ /* 0x008fc600078e0200 */
[----:B------:R-:W-:-:S04]  /*45f0*/  LOP3.LUT R11, R11, 0xf80, RZ, 0xc0, !PT ;  /* 0x00000f800b0b7812 */ /* 0x000fc800078ec0ff */
[----:B------:R-:W-:-:S05]  /*4600*/  LOP3.LUT R8, R11, 0x1f, R44, 0xf8, !PT ;  /* 0x0000001f0b087812 */ /* 0x000fca00078ef82c */
[C---:B------:R-:W-:Y:S02]  /*4610*/  VIADD R10, R8.reuse, 0x20 ;  /* 0x00000020080a7836 */ /* 0x040fe40000000000 */
[C---:B------:R-:W-:Y:S02]  /*4620*/  VIADD R9, R8.reuse, 0x40 ;  /* 0x0000004008097836 */ /* 0x040fe40000000000 */
[----:B------:R-:W-:Y:S01]  /*4630*/  VIADD R8, R8, 0x60 ;  /* 0x0000006008087836 */ /* 0x000fe20000000000 */
[----:B------:R-:W-:Y:S06]  /*4640*/  BAR.SYNC.DEFER_BLOCKING 0x0 ;  /* 0x0000000000007b1d */ /* 0x000fec0000010000 */
[----:B------:R-:W-:Y:S05]  /*4650*/  BRA.U !UP0, `(.L_x_356) ;  /* 0x0000000108cc7547 */ /* 0x000fea000b800000 */
[----:B------:R-:W-:Y:S01]  /*4660*/  ISETP.NE.AND P0, PT, R24, RZ, PT ;  /* 0x000000ff1800720c */ /* 0x000fe20003f05270 */
[----:B------:R1:W-:Y:S01]  /*4670*/  STS.128 [R25], R4 ;  /* 0x0000000419007388 */ /* 0x0003e20000000c00 */
[----:B------:R-:W2:Y:S03]  /*4680*/  LDCU.128 UR12, c[0x0][0x3b0] ;  /* 0x00007600ff0c77ac */ /* 0x000ea60008000c00 */
[----:B------:R-:W-:Y:S01]  /*4690*/  STS.128 [R25+0x10], R16 ;  /* 0x0000101019007388 */ /* 0x000fe20000000c00 */
[----:B------:R-:W3:Y:S03]  /*46a0*/  LDCU.128 UR16, c[0x0][0x3c0] ;  /* 0x00007800ff1077ac */ /* 0x000ee60008000c00 */
[----:B------:R-:W-:Y:S04]  /*46b0*/  STS.128 [R25+0x20], R20 ;  /* 0x0000201419007388 */ /* 0x000fe80000000c00 */
[----:B------:R4:W-:Y:S01]  /*46c0*/  STS.128 [R25+0x30], R12 ;  /* 0x0000300c19007388 */ /* 0x0009e20000000c00 */
[----:B------:R-:W-:-:S03]  /*46d0*/  NOP ;  /* 0x0000000000007918 */ /* 0x000fc60000000000 */
[----:B0-----:R-:W-:Y:S01]  /*46e0*/  LDS.128 R28, [R0] ;  /* 0x00000000001c7984 */ /* 0x001fe20000000c00 */
[----:B-1----:R-:W-:-:S03]  /*46f0*/  LOP3.LUT R5, R44, 0x1f, RZ, 0xc0, !PT ;  /* 0x0000001f2c057812 */ /* 0x002fc600078ec0ff */
[----:B------:R-:W-:Y:S01]  /*4700*/  LDS.128 R32, [R0+0x200] ;  /* 0x0002000000207984 */ /* 0x000fe20000000c00 */
[----:B------:R-:W-:-:S03]  /*4710*/  IADD3 R26, PT, PT, R26, R5, RZ ;  /* 0x000000051a1a7210 */ /* 0x000fc60007ffe0ff */
[----:B------:R-:W-:Y:S04]  /*4720*/  LDS.128 R36, [R0+0x400] ;  /* 0x0004000000247984 */ /* 0x000fe80000000c00 */
[----:B------:R-:W-:Y:S04]  /*4730*/  LDS.128 R40, [R0+0x600] ;  /* 0x0006000000287984 */ /* 0x000fe80000000c00 */
[----:B------:R2:W-:Y:S01]  /*4740*/  @!P0 STS [UR6+0x4000], R2 ;  /* 0x00400002ff008988 */ /* 0x0005e20008000806 */
[----:B------:R-:W-:Y:S01]  /*4750*/  BAR.SYNC.DEFER_BLOCKING 0x0 ;  /* 0x0000000000007b1d */ /* 0x000fe20000010000 */
[----:B------:R-:W-:-:S05]  /*4760*/  IADD3 R26, P0, PT, R11, R26, RZ ;  /* 0x0000001a0b1a7210 */ /* 0x000fca0007f1e0ff */
[----:B------:R-:W-:Y:S02]  /*4770*/  IMAD.X R5, RZ, RZ, RZ, P0 ;  /* 0x000000ffff057224 */ /* 0x000fe400000e06ff */
[----:B----4-:R-:W-:-:S03]  /*4780*/  IMAD.SHL.U32 R12, R26, 0x4, RZ ;  /* 0x000000041a0c7824 */ /* 0x010fc600078e00ff */
[----:B------:R-:W-:Y:S02]  /*4790*/  SHF.L.U64.HI R5, R26, 0x2, R5 ;  /* 0x000000021a057819 */ /* 0x000fe40000010205 */
[C---:B--2---:R-:W-:Y:S02]  /*47a0*/  IADD3 R2, P2, PT, R12.reuse, UR12, RZ ;  /* 0x0000000c0c027c10 */ /* 0x044fe4000ff5e0ff */
[----:B------:R-:W-:-:S04]  /*47b0*/  IADD3 R6, P3, PT, R12, UR14, RZ ;  /* 0x0000000e0c067c10 */ /* 0x000fc8000ff7e0ff */
[----:B------:R-:W-:Y:S01]  /*47c0*/  IADD3.X R7, PT, PT, R5, UR15, RZ, P3, !PT ;  /* 0x0000000f05077c10 */ /* 0x000fe20009ffe4ff */
[----:B------:R-:W0:Y:S02]  /*47d0*/  LDS R4, [UR6+0x4000] ;  /* 0x00400006ff047984 */ /* 0x000e240008000800 */
[-C--:B0-----:R-:W-:Y:S02]  /*47e0*/  ISETP.GE.AND P0, PT, R3, R4.reuse, PT ;  /* 0x000000040300720c */ /* 0x081fe40003f06270 */
[----:B------:R-:W-:Y:S02]  /*47f0*/  ISETP.GE.AND P1, PT, R10, R4, PT ;  /* 0x000000040a00720c */ /* 0x000fe40003f26270 */
[C---:B---3--:R-:W-:Y:S02]  /*4800*/  IADD3 R10, P4, PT, R12.reuse, UR16, RZ ;  /* 0x000000100c0a7c10 */ /* 0x048fe4000ff9e0ff */
[----:B------:R-:W-:Y:S02]  /*4810*/  IADD3 R12, P5, PT, R12, UR18, RZ ;  /* 0x000000120c0c7c10 */ /* 0x000fe4000ffbe0ff */
[----:B------:R-:W-:-:S02]  /*4820*/  IADD3.X R3, PT, PT, R5, UR13, RZ, P2, !PT ;  /* 0x0000000d05037c10 */ /* 0x000fc400097fe4ff */
[C---:B------:R-:W-:Y:S02]  /*4830*/  IADD3.X R11, PT, PT, R5.reuse, UR17, RZ, P4, !PT ;  /* 0x00000011050b7c10 */ /* 0x040fe4000a7fe4ff */
[----:B------:R-:W-:Y:S01]  /*4840*/  IADD3.X R13, PT, PT, R5, UR19, RZ, P5, !PT ;  /* 0x00000013050d7c10 */ /* 0x000fe2000affe4ff */
[----:B------:R0:W-:Y:S01]  /*4850*/  @!P0 STG.E desc[UR8][R2.64], R28 ;  /* 0x0000001c02008986 */ /* 0x0001e2000c101908 */
[----:B------:R-:W-:-:S03]  /*4860*/  ISETP.GE.AND P2, PT, R9, R4, PT ;  /* 0x000000040900720c */ /* 0x000fc60003f46270 */
        /* <DEDUP_REMOVED lines=18> */
.L_x_356:
[----:B------:R-:W-:Y:S01]  /*4990*/  ISETP.NE.AND P0, PT, R24, RZ, PT ;  /* 0x000000ff1800720c */ /* 0x000fe20003f05270 */
[----:B------:R1:W-:Y:S01]  /*49a0*/  STS.128 [R25], R4 ;  /* 0x0000000419007388 */ /* 0x0003e20000000c00 */
[----:B------:R-:W1:Y:S01]  /*49b0*/  LDCU.64 UR4, c[0x0][0x3e0] ;  /* 0x00007c00ff0477ac */ /* 0x000e620008000a00 */
[----:B------:R-:W-:Y:S02]  /*49c0*/  IADD3 R26, P1, PT, R26, R3, RZ ;  /* 0x000000031a1a7210 */ /* 0x000fe40007f3e0ff */
[----:B------:R-:W-:Y:S04]  /*49d0*/  STS.128 [R25+0x10], R16 ;  /* 0x0000101019007388 */ /* 0x000fe80000000c00 */
[----:B------:R-:W-:Y:S04]  /*49e0*/  STS.128 [R25+0x20], R20 ;  /* 0x0000201419007388 */ /* 0x000fe80000000c00 */
[----:B------:R-:W-:Y:S01]  /*49f0*/  STS.128 [R25+0x30], R12 ;  /* 0x0000300c19007388 */ /* 0x000fe20000000c00 */
[----:B------:R-:W-:-:S03]  /*4a00*/  NOP ;  /* 0x0000000000007918 */ /* 0x000fc60000000000 */
[----:B0-----:R-:W-:Y:S01]  /*4a10*/  LDS.128 R28, [R0] ;  /* 0x00000000001c7984 */ /* 0x001fe20000000c00 */
[----:B-1----:R-:W-:-:S03]  /*4a20*/  LEA R4, P2, R26, UR4, 0x4 ;  /* 0x000000041a047c11 */ /* 0x002fc6000f8420ff */
[----:B------:R-:W-:Y:S04]  /*4a30*/  LDS.128 R32, [R0+0x200] ;  /* 0x0002000000207984 */ /* 0x000fe80000000c00 */
[----:B------:R-:W-:Y:S04]  /*4a40*/  LDS.128 R36, [R0+0x400] ;  /* 0x0004000000247984 */ /* 0x000fe80000000c00 */
[----:B------:R-:W-:Y:S04]  /*4a50*/  LDS.128 R40, [R0+0x600] ;  /* 0x0006000000287984 */ /* 0x000fe80000000c00 */
[----:B------:R-:W-:Y:S01]  /*4a60*/  @!P0 STS [UR6+0x4000], R2 ;  /* 0x00400002ff008988 */ /* 0x000fe20008000806 */
[----:B------:R-:W-:Y:S06]  /*4a70*/  BAR.SYNC.DEFER_BLOCKING 0x0 ;  /* 0x0000000000007b1d */ /* 0x000fec0000010000 */
[----:B------:R-:W0:Y:S02]  /*4a80*/  LDS R6, [UR6+0x4000] ;  /* 0x00400006ff067984 */ /* 0x000e240008000800 */
[-C--:B0-----:R-:W-:Y:S01]  /*4a90*/  ISETP.GE.AND P0, PT, R3, R6.reuse, PT ;  /* 0x000000060300720c */ /* 0x081fe20003f06270 */
[----:B------:R-:W-:Y:S01]  /*4aa0*/  IMAD.X R3, RZ, RZ, RZ, P1 ;  /* 0x000000ffff037224 */ /* 0x000fe200008e06ff */
[----:B------:R-:W-:-:S02]  /*4ab0*/  ISETP.GE.AND P1, PT, R10, R6, PT ;  /* 0x000000060a00720c */ /* 0x000fc40003f26270 */
[-C--:B------:R-:W-:Y:S02]  /*4ac0*/  ISETP.GE.AND P3, PT, R8, R6.reuse, PT ;  /* 0x000000060800720c */ /* 0x080fe40003f66270 */
[----:B------:R-:W-:Y:S02]  /*4ad0*/  LEA.HI.X R5, R26, UR5, R3, 0x4, P2 ;  /* 0x000000051a057c11 */ /* 0x000fe400090f2403 */
        /* <DEDUP_REMOVED lines=19> */
.L_x_357:
        /* <DEDUP_REMOVED lines=15> */
.L_x_4820:


//--------------------- .text._ZN3cub18CUB_300001_SM_10006detail10merge_sort26DeviceMergeSortMergeKernelINS2_10policy_hubIN6thrust24THRUST_300001_SM_1000_NS6detail15normal_iteratorINS6_10device_ptrIN4cuda3std3__45tupleIJiiiiEEEEEEEE9Policy600ESG_PNS0_8NullTypeESG_SK_m7sortXYZSE_SJ_EEvbT2_T3_T4_PT6_PT7_T5_PSO_SO_NS1_7vsmem_tE --------------------------
	.section	.text._ZN3cub18CUB_300001_SM_10006detail10merge_sort26DeviceMergeSortMergeKernelINS2_10policy_hubIN6thrust24THRUST_300001_SM_1000_NS6detail15normal_iteratorINS6_10device_ptrIN4cuda3std3__45tupleIJiiiiEEEEEEEE9Policy600ESG_PNS0_8NullTypeESG_SK_m7sortXYZSE_SJ_EEvbT2_T3_T4_PT6_PT7_T5_PSO_SO_NS1_7vsmem_tE,"ax",@progbits
	.align	128
        .global         _ZN3cub18CUB_300001_SM_10006detail10merge_sort26DeviceMergeSortMergeKernelINS2_10policy_hubIN6thrust24THRUST_300001_SM_1000_NS6detail15normal_iteratorINS6_10device_ptrIN4cuda3std3__45tupleIJiiiiEEEEEEEE9Policy600ESG_PNS0_8NullTypeESG_SK_m7sortXYZSE_SJ_EEvbT2_T3_T4_PT6_PT7_T5_PSO_SO_NS1_7vsmem_tE
        .type           _ZN3cub18CUB_300001_SM_10006detail10merge_sort26DeviceMergeSortMergeKernelINS2_10policy_hubIN6thrust24THRUST_300001_SM_1000_NS6detail15normal_iteratorINS6_10device_ptrIN4cuda3std3__45tupleIJiiiiEEEEEEEE9Policy600ESG_PNS0_8NullTypeESG_SK_m7sortXYZSE_SJ_EEvbT2_T3_T4_PT6_PT7_T5_PSO_SO_NS1_7vsmem_tE,@function
        .size           _ZN3cub18CUB_300001_SM_10006detail10merge_sort26DeviceMergeSortMergeKernelINS2_10policy_hubIN6thrust24THRUST_300001_SM_1000_NS6detail15normal_iteratorINS6_10device_ptrIN4cuda3std3__45tupleIJiiiiEEEEEEEE9Policy600ESG_PNS0_8NullTypeESG_SK_m7sortXYZSE_SJ_EEvbT2_T3_T4_PT6_PT7_T5_PSO_SO_NS1_7vsmem_tE,(.L_x_4821 - _ZN3cub18CUB_300001_SM_10006detail10merge_sort26DeviceMergeSortMergeKernelINS2_10policy_hubIN6thrust24THRUST_300001_SM_1000_NS6detail15normal_iteratorINS6_10device_ptrIN4cuda3std3__45tupleIJiiiiEEEEEEEE9Policy600ESG_PNS0_8NullTypeESG_SK_m7sortXYZSE_SJ_EEvbT2_T3_T4_PT6_PT7_T5_PSO_SO_NS1_7vsmem_tE)
        .other          _ZN3cub18CUB_300001_SM_10006detail10merge_sort26DeviceMergeSortMergeKernelINS2_10policy_hubIN6thrust24THRUST_300001_SM_1000_NS6detail15normal_iteratorINS6_10device_ptrIN4cuda3std3__45tupleIJiiiiEEEEEEEE9Policy600ESG_PNS0_8NullTypeESG_SK_m7sortXYZSE_SJ_EEvbT2_T3_T4_PT6_PT7_T5_PSO_SO_NS1_7vsmem_tE,@"STO_CUDA_ENTRY STV_DEFAULT"
_ZN3cub18CUB_300001_SM_10006detail10merge_sort26DeviceMergeSortMergeKernelINS2_10policy_hubIN6thrust24THRUST_300001_SM_1000_NS6detail15normal_iteratorINS6_10device_ptrIN4cuda3std3__45tupleIJiiiiEEEEEEEE9Policy600ESG_PNS0_8NullTypeESG_SK_m7sortXYZSE_SJ_EEvbT2_T3_T4_PT6_PT7_T5_PSO_SO_NS1_7vsmem_tE:
.text._ZN3cub18CUB_300001_SM_10006detail10merge_sort26DeviceMergeSortMergeKernelINS2_10policy_hubIN6thrust24THRUST_300001_SM_1000_NS6detail15normal_iteratorINS6_10device_ptrIN4cuda3std3__45tupleIJiiiiEEEEEEEE9Policy600ESG_PNS0_8NullTypeESG_SK_m7sortXYZSE_SJ_EEvbT2_T3_T4_PT6_PT7_T5_PSO_SO_NS1_7vsmem_tE:
        /* <DEDUP_REMOVED lines=17> */
[----:B------:R-:W4:Y:S01]  /*0110*/  LDG.E.64 R6, desc[UR6][R16.64] ;  /* 0x0000000610067981 */ /* 0x000f22000c1e1b00 */
[-C--:B------:R-:W-:Y:S01]  /*0120*/  LOP3.LUT R19, R21, R2.reuse, RZ, 0xc0, !PT ;  /* 0x0000000215137212 */ /* 0x080fe200078ec0ff */
[----:B------:R-:W-:Y:S01]  /*0130*/  IMAD.SHL.U32 R3, R5, 0x200, RZ ;  /* 0x0000020005037824 */ /* 0x000fe200078e00ff */
[----:B------:R-:W-:Y:S01]  /*0140*/  LOP3.LUT R8, R8, 0xfffffc00, RZ, 0xc0, !PT ;  /* 0xfffffc0008087812 */ /* 0x000fe200078ec0ff */
[----:B------:R-:W-:Y:S01]  /*0150*/  IMAD.X R20, RZ, RZ, ~R5, P3 ;  /* 0x000000ffff147224 */ /* 0x000fe200018e0e05 */
[----:B------:R-:W-:Y:S01]  /*0160*/  LOP3.LUT R10, R21, R2, RZ, 0xfc, !PT ;  /* 0x00000002150a7212 */ /* 0x000fe200078efcff */
[----:B------:R-:W-:Y:S01]  /*0170*/  IMAD.SHL.U32 R11, R19, 0x400, RZ ;  /* 0x00000400130b7824 */ /* 0x000fe200078e00ff */
[----:B--2---:R-:W-:Y:S01]  /*0180*/  UPRMT UR4, UR4, 0x8880, URZ ;  /* 0x0000888004047896 */ /* 0x004fe200080000ff */
[----:B------:R-:W-:Y:S01]  /*0190*/  IMAD.IADD R4, R9, 0x1, R3 ;  /* 0x0000000109047824 */ /* 0x000fe200078e0203 */
[----:B------:R-:W-:Y:S01]  /*01a0*/  SHF.L.U64.HI R9, R19, 0xa, RZ ;  /* 0x0000000a13097819 */ /* 0x000fe200000102ff */
[----:B------:R-:W-:Y:S01]  /*01b0*/  ACQBULK ;  /* 0x000000000000782e */ /* 0x000fe20000000000 */
[----:B------:R-:W-:Y:S01]  /*01c0*/  ISETP.NE.U32.AND P1, PT, R10, -0x1, PT ;  /* 0xffffffff0a00780c */ /* 0x000fe20003f25070 */
[----:B------:R-:W-:-:S03]  /*01d0*/  UISETP.NE.AND UP0, UPT, UR4, URZ, UPT ;  /* 0x000000ff0400728c */ /* 0x000fc6000bf05270 */
[----:B------:R-:W-:Y:S02]  /*01e0*/  ISETP.NE.AND.EX P1, PT, R20, -0x1, PT, P1 ;  /* 0xffffffff1400780c */ /* 0x000fe40003f25310 */
[----:B---3--:R-:W-:Y:S02]  /*01f0*/  IADD3 R3, P0, PT, R14, -R11, RZ ;  /* 0x8000000b0e037210 */ /* 0x008fe40007f1e0ff */
[----:B------:R-:W-:Y:S02]  /*0200*/  IADD3 R14, P2, PT, R2, -R19, RZ ;  /* 0x80000013020e7210 */ /* 0x000fe40007f5e0ff */
[----:B----4-:R-:W-:Y:S01]  /*0210*/  IADD3 R10, P3, PT, R6, -R11, RZ ;  /* 0x8000000b060a7210 */ /* 0x010fe20007f7e0ff */
[--C-:B------:R-:W-:Y:S01]  /*0220*/  IMAD.X R17, R15, 0x1, ~R9.reuse, P0 ;  /* 0x000000010f117824 */ /* 0x100fe200000e0e09 */
[----:B-1----:R-:W-:Y:S01]  /*0230*/  IADD3 R15, P4, PT, -R11, R12, RZ ;  /* 0x0000000c0b0f7210 */ /* 0x002fe20007f9e1ff */
[----:B------:R-:W-:Y:S01]  /*0240*/  IMAD.X R19, RZ, RZ, -0x1, P2 ;  /* 0xffffffffff137424 */ /* 0x000fe200010e06ff */
[C---:B------:R-:W-:Y:S01]  /*0250*/  ISETP.NE.U32.AND P0, PT, R14.reuse, -0x1, PT ;  /* 0xffffffff0e00780c */ /* 0x040fe20003f05070 */
[----:B------:R-:W-:Y:S01]  /*0260*/  IMAD.MOV.U32 R12, RZ, RZ, 0x3ff ;  /* 0x000003ffff0c7424 */ /* 0x000fe200078e00ff */
[----:B------:R-:W-:Y:S01]  /*0270*/  ISETP.GT.U32.AND P2, PT, R15, R8, PT ;  /* 0x000000080f00720c */ /* 0x000fe20003f44070 */
[----:B------:R-:W-:Y:S01]  /*0280*/  IMAD.X R13, R13, 0x1, ~R9, P4 ;  /* 0x000000010d0d7824 */ /* 0x000fe200020e0e09 */
[----:B------:R-:W-:Y:S01]  /*0290*/  ISETP.NE.AND.EX P0, PT, R19, -0x1, PT, P0 ;  /* 0xffffffff1300780c */ /* 0x000fe20003f05300 */
[C---:B------:R-:W-:Y:S01]  /*02a0*/  IMAD.SHL.U32 R5, R14.reuse, 0x400, RZ ;  /* 0x000004000e057824 */ /* 0x040fe200078e00ff */
[----:B------:R-:W-:Y:S01]  /*02b0*/  SHF.L.U64.HI R18, R14, 0xa, R19 ;  /* 0x0000000a0e127819 */ /* 0x000fe20000010213 */
[----:B------:R-:W-:Y:S01]  /*02c0*/  IMAD.X R16, R7, 0x1, ~R9, P3 ;  /* 0x0000000107107824 */ /* 0x000fe200018e0e09 */
[----:B------:R-:W-:-:S02]  /*02d0*/  SEL R12, R12, 0x400, !P0 ;  /* 0x000004000c0c7807 */ /* 0x000fc40004000000 */
[----:B------:R-:W-:Y:S02]  /*02e0*/  ISETP.GT.U32.AND.EX P0, PT, R13, R4, PT, P2 ;  /* 0x000000040d00720c */ /* 0x000fe40003f04120 */
[----:B------:R-:W-:Y:S02]  /*02f0*/  IADD3 R14, P2, PT, -R10, R5, RZ ;  /* 0x000000050a0e7210 */ /* 0x000fe40007f5e1ff */
[----:B------:R-:W-:Y:S02]  /*0300*/  IADD3 R5, P3, P4, -R3, R12, R5 ;  /* 0x0000000c03057210 */ /* 0x000fe40007c7e105 */
[----:B------:R-:W-:Y:S01]  /*0310*/  SEL R19, R15, R8, P0 ;  /* 0x000000080f137207 */ /* 0x000fe20000000000 */
[----:B------:R-:W-:Y:S01]  /*0320*/  IMAD.X R12, R18, 0x1, ~R16, P2 ;  /* 0x00000001120c7824 */ /* 0x000fe200010e0e10 */
[----:B------:R-:W-:Y:S02]  /*0330*/  SEL R21, R13, R4, P0 ;  /* 0x000000040d157207 */ /* 0x000fe40000000000 */
[----:B------:R-:W-:-:S02]  /*0340*/  IADD3.X R17, PT, PT, ~R17, RZ, R18, P3, P4 ;  /* 0x000000ff11117210 */ /* 0x000fc40001fe8512 */
[----:B------:R-:W-:Y:S02]  /*0350*/  IADD3 R19, P0, PT, R19, -R8, RZ ;  /* 0x8000000813137210 */ /* 0x000fe40007f1e0ff */
[----:B------:R-:W-:Y:S02]  /*0360*/  SEL R22, R8, R5, !P1 ;  /* 0x0000000508167207 */ /* 0x000fe40004800000 */
[----:B------:R-:W-:Y:S01]  /*0370*/  SEL R5, R4, R17, !P1 ;  /* 0x0000001104057207 */ /* 0x000fe20004800000 */
[----:B------:R-:W-:Y:S01]  /*0380*/  IMAD.X R17, R21, 0x1, ~R4, P0 ;  /* 0x0000000115117824 */ /* 0x000fe200000e0e04 */
[----:B------:R-:W-:Y:S02]  /*0390*/  ISETP.LT.U32.AND P2, PT, R8, R15, PT ;  /* 0x0000000f0800720c */ /* 0x000fe40003f41070 */
[-C--:B------:R-:W-:Y:S02]  /*03a0*/  ISETP.LT.U32.AND P3, PT, R14, R19.reuse, PT ;  /* 0x000000130e00720c */ /* 0x080fe40003f61070 */
[----:B------:R-:W-:-:S02]  /*03b0*/  ISETP.LT.U32.AND P0, PT, R22, R19, PT ;  /* 0x000000131600720c */ /* 0x000fc40003f01070 */
[----:B------:R-:W-:Y:S02]  /*03c0*/  ISETP.LT.U32.AND.EX P2, PT, R4, R13, PT, P2 ;  /* 0x0000000d0400720c */ /* 0x000fe40003f41120 */
        /* <DEDUP_REMOVED lines=9> */
[----:B------:R-:W0:Y:S01]  /*0460*/  LDCU.64 UR4, c[0x0][0x388] ;  /* 0x00007100ff0477ac */ /* 0x000e220008000a00 */
[----:B------:R-:W-:Y:S01]  /*0470*/  IADD3 R8, P0, P1, R5, R11, R8 ;  /* 0x0000000b05087210 */ /* 0x000fe2000791e008 */
[----:B------:R-:W-:Y:S01]  /*0480*/  IMAD.IADD R5, R0, 0x1, -R3 ;  /* 0x0000000100057824 */ /* 0x000fe200078e0a03 */
[----:B------:R-:W-:Y:S01]  /*0490*/  IADD3 R10, P2, PT, R6, R0, RZ ;  /* 0x00000000060a7210 */ /* 0x000fe20007f5e0ff */
[----:B------:R-:W-:Y:S01]  /*04a0*/  VIADD R6, R0, 0x100 ;  /* 0x0000010000067836 */ /* 0x000fe20000000000 */
[----:B------:R-:W-:Y:S02]  /*04b0*/  IADD3.X R4, PT, PT, R12, R9, R4, P0, P1 ;  /* 0x000000090c047210 */ /* 0x000fe400007e2404 */
[-C--:B------:R-:W-:Y:S01]  /*04c0*/  ISETP.GE.AND P1, PT, R0, R3.reuse, PT ;  /* 0x000000030000720c */ /* 0x080fe20003f26270 */
[----:B------:R-:W-:Y:S01]  /*04d0*/  IMAD.X R9, RZ, RZ, R7, P2 ;  /* 0x000000ffff097224 */ /* 0x000fe200010e0607 */
[C---:B------:R-:W-:Y:S02]  /*04e0*/  IADD3 R7, P3, PT, R5.reuse, R8, RZ ;  /* 0x0000000805077210 */ /* 0x040fe40007f7e0ff */
[----:B------:R-:W-:Y:S01]  /*04f0*/  ISETP.GE.AND P0, PT, R6, R3, PT ;  /* 0x000000030600720c */ /* 0x000fe20003f06270 */
[C---:B------:R-:W-:Y:S01]  /*0500*/  VIADD R6, R0.reuse, 0x300 ;  /* 0x0000030000067836 */ /* 0x040fe20000000000 */
[----:B------:R-:W-:Y:S01]  /*0510*/  LEA.HI.X.SX32 R8, R5, R4, 0x1, P3 ;  /* 0x0000000405087211 */ /* 0x000fe200018f0eff */
[----:B------:R-:W-:Y:S01]  /*0520*/  VIADD R4, R0, 0x200 ;  /* 0x0000020000047836 */ /* 0x000fe20000000000 */
[----:B0-----:R-:W-:-:S02]  /*0530*/  LEA R20, P2, R10, UR4, 0x4 ;  /* 0x000000040a147c11 */ /* 0x001fc4000f8420ff */
[C---:B------:R-:W-:Y:S02]  /*0540*/  LEA R24, P3, R7.reuse, UR4, 0x4 ;  /* 0x0000000407187c11 */ /* 0x040fe4000f8620ff */
[----:B------:R-:W-:Y:S02]  /*0550*/  LEA.HI.X R21, R10, UR5, R9, 0x4, P2 ;  /* 0x000000050a157c11 */ /* 0x000fe400090f2409 */
[----:B------:R-:W-:Y:S02]  /*0560*/  LEA.HI.X R25, R7, UR5, R8, 0x4, P3 ;  /* 0x0000000507197c11 */ /* 0x000fe400098f2408 */
        /* <DEDUP_REMOVED lines=33> */
[----:B------:R0:W5:Y:S01]  /*0780*/  @!P3 LDG.E R19, desc[UR6][R20.64+0x300c] ;  /* 0x00300c061413b981 */ /* 0x000162000c1e1900 */
[----:B------:R-:W-:Y:S05]  /*0790*/  BRA `(.L_x_360) ;  /* 0x0000000000cc7947 */ /* 0x000fea0003800000 */
.L_x_359:
[----:B------:R-:W0:Y:S01]  /*07a0*/  LDCU.64 UR4, c[0x0][0x3a0] ;  /* 0x00007400ff0477ac */ /* 0x000e220008000a00 */
[----:B------:R-:W-:Y:S01]  /*07b0*/  IADD3 R5, P0, P1, R5, R11, R8 ;  /* 0x0000000b05057210 */ /* 0x000fe2000791e008 */
[----:B------:R-:W-:Y:S01]  /*07c0*/  IMAD.IADD R8, R0, 0x1, -R3 ;  /* 0x0000000100087824 */ /* 0x000fe200078e0a03 */
[----:B------:R-:W-:Y:S01]  /*07d0*/  IADD3 R6, P2, PT, R6, R0, RZ ;  /* 0x0000000006067210 */ /* 0x000fe20007f5e0ff */
[----:B------:R-:W-:Y:S01]  /*07e0*/  VIADD R10, R0, 0x100 ;  /* 0x00000100000a7836 */ /* 0x000fe20000000000 */
[----:B------:R-:W-:Y:S02]  /*07f0*/  IADD3.X R4, PT, PT, R12, R9, R4, P0, P1 ;  /* 0x000000090c047210 */ /* 0x000fe400007e2404 */
[----:B------:R-:W-:Y:S01]  /*0800*/  IADD3 R5, P3, PT, R8, R5, RZ ;  /* 0x0000000508057210 */ /* 0x000fe20007f7e0ff */
[----:B------:R-:W-:Y:S01]  /*0810*/  IMAD.X R7, RZ, RZ, R7, P2 ;  /* 0x000000ffff077224 */ /* 0x000fe200010e0607 */
[-C--:B------:R-:W-:Y:S02]  /*0820*/  ISETP.GE.AND P1, PT, R10, R3.reuse, PT ;  /* 0x000000030a00720c */ /* 0x080fe40003f26270 */
[----:B------:R-:W-:Y:S01]  /*0830*/  LEA.HI.X.SX32 R4, R8, R4, 0x1, P3 ;  /* 0x0000000408047211 */ /* 0x000fe200018f0eff */
[C---:B------:R-:W-:Y:S01]  /*0840*/  VIADD R8, R0.reuse, 0x200 ;  /* 0x0000020000087836 */ /* 0x040fe20000000000 */
[----:B------:R-:W-:-:S02]  /*0850*/  ISETP.GE.AND P0, PT, R0, R3, PT ;  /* 0x000000030000720c */ /* 0x000fc40003f06270 */
        /* <DEDUP_REMOVED lines=39> */
.L_x_360:
[----:B01----:R-:W0:Y:S01]  /*0ad0*/  S2R R21, SR_CgaCtaId ;  /* 0x0000000000157919 */ /* 0x003e220000008800 */
[----:B------:R-:W-:-:S04]  /*0ae0*/  MOV R20, 0x400 ;  /* 0x0000040000147802 */ /* 0x000fc80000000f00 */
[----:B0-----:R-:W-:-:S05]  /*0af0*/  LEA R20, R21, R20, 0x18 ;  /* 0x0000001415147211 */ /* 0x001fca00078ec0ff */
[----:B------:R-:W-:-:S05]  /*0b00*/  IMAD R21, R0, 0x10, R20 ;  /* 0x0000001000157824 */ /* 0x000fca00078e0214 */
[----:B-----5:R0:W-:Y:S04]  /*0b10*/  STS.128 [R21], R4 ;  /* 0x0000000415007388 */ /* 0x0201e80000000c00 */
[----:B------:R-:W-:Y:S04]  /*0b20*/  STS.128 [R21+0x1000], R8 ;  /* 0x0010000815007388 */ /* 0x000fe80000000c00 */
[----:B------:R1:W-:Y:S04]  /*0b30*/  STS.128 [R21+0x2000], R12 ;  /* 0x0020000c15007388 */ /* 0x0003e80000000c00 */
[----:B------:R2:W-:Y:S01]  /*0b40*/  STS.128 [R21+0x3000], R16 ;  /* 0x0030001015007388 */ /* 0x0005e20000000c00 */
[----:B------:R-:W-:Y:S01]  /*0b50*/  BAR.SYNC.DEFER_BLOCKING 0x0 ;  /* 0x0000000000007b1d */ /* 0x000fe20000010000 */
[----:B------:R-:W-:-:S07]  /*0b60*/  IMAD.IADD R24, R3, 0x1, R22 ;  /* 0x0000000103187824 */ /* 0x000fce00078e0216 */
[----:B------:R-:W-:Y:S01]  /*0b70*/  PREEXIT ;  /* 0x000000000000782d */ /* 0x000fe20000000000 */
[----:B0-----:R-:W-:Y:S01]  /*0b80*/  IMAD.SHL.U32 R5, R0, 0x4, RZ ;  /* 0x0000000400057824 */ /* 0x001fe200078e00ff */
[----:B------:R-:W-:Y:S01]  /*0b90*/  BSSY.RECONVERGENT B0, `(.L_x_361) ;  /* 0x0000020000007945 */ /* 0x000fe20003800200 */
[----:B-1----:R-:W-:-:S03]  /*0ba0*/  IMAD R12, R3, 0x10, R20 ;  /* 0x00000010030c7824 */ /* 0x002fc600078e0214 */
[----:B------:R-:W-:-:S04]  /*0bb0*/  VIMNMX R13, PT, PT, R24, R5, PT ;  /* 0x00000005180d7248 */ /* 0x000fc80003fe0100 */
[C---:B------:R-:W-:Y:S01]  /*0bc0*/  ISETP.GE.AND P0, PT, R13.reuse, R22, PT ;  /* 0x000000160d00720c */ /* 0x040fe20003f06270 */
[----:B------:R-:W-:Y:S01]  /*0bd0*/  IMAD.IADD R22, R13, 0x1, -R22 ;  /* 0x000000010d167824 */ /* 0x000fe200078e0a16 */
[----:B------:R-:W-:-:S04]  /*0be0*/  VIMNMX R4, PT, PT, R3, R13, PT ;  /* 0x0000000d03047248 */ /* 0x000fc80003fe0100 */
[----:B------:R-:W-:-:S04]  /*0bf0*/  SEL R22, R22, RZ, P0 ;  /* 0x000000ff16167207 */ /* 0x000fc80000000000 */
[----:B------:R-:W-:-:S13]  /*0c00*/  ISETP.GE.AND P0, PT, R22, R4, PT ;  /* 0x000000041600720c */ /* 0x000fda0003f06270 */
[----:B--2---:R-:W-:Y:S05]  /*0c10*/  @P0 BRA `(.L_x_362) ;  /* 0x00000000005c0947 */ /* 0x004fea0003800000 */
[----:B------:R-:W-:-:S07]  /*0c20*/  IMAD.MOV.U32 R14, RZ, RZ, R4 ;  /* 0x000000ffff0e7224 */ /* 0x000fce00078e0004 */
.L_x_366:
[----:B------:R-:W-:Y:S01]  /*0c30*/  IMAD.IADD R4, R14, 0x1, -R22 ;  /* 0x000000010e047824 */ /* 0x000fe200078e0a16 */
[----:B------:R-:W-:Y:S04]  /*0c40*/  BSSY.RECONVERGENT B1, `(.L_x_363) ;  /* 0x0000010000017945 */ /* 0x000fe80003800200 */
[----:B------:R-:W-:-:S04]  /*0c50*/  LEA.HI R4, R4, R4, RZ, 0x1 ;  /* 0x0000000404047211 */ /* 0x000fc800078f08ff */
[----:B------:R-:W-:-:S04]  /*0c60*/  LEA.HI.SX32 R15, R4, R22, 0x1f ;  /* 0x00000016040f7211 */ /* 0x000fc800078ffaff */
[----:B------:R-:W-:-:S05]  /*0c70*/  LOP3.LUT R4, RZ, R15, RZ, 0x33, !PT ;  /* 0x0000000fff047212 */ /* 0x000fca00078e33ff */
[----:B------:R-:W-:Y:S02]  /*0c80*/  IMAD.IADD R5, R13, 0x1, R4 ;  /* 0x000000010d057824 */ /* 0x000fe400078e0204 */
[----:B------:R-:W-:Y:S02]  /*0c90*/  IMAD R4, R15, 0x10, R20 ;  /* 0x000000100f047824 */ /* 0x000fe400078e0214 */
[----:B------:R-:W-:-:S04]  /*0ca0*/  IMAD R8, R5, 0x10, R12 ;  /* 0x0000001005087824 */ /* 0x000fc800078e020c */
        /* <DEDUP_REMOVED lines=8> */
.L_x_364:
[----:B------:R-:W-:-:S13]  /*0d30*/  ISETP.LT.AND P0, PT, R9, R5, PT ;  /* 0x000000050900720c */ /* 0x000fda0003f01270 */
.L_x_365:
[----:B------:R-:W-:Y:S05]  /*0d40*/  BSYNC.RECONVERGENT B1 ;  /* 0x0000000000017941 */ /* 0x000fea0003800200 */
.L_x_363:
[C---:B------:R-:W-:Y:S01]  /*0d50*/  @!P0 VIADD R22, R15.reuse, 0x1 ;  /* 0x000000010f168836 */ /* 0x040fe20000000000 */
[----:B------:R-:W-:-:S04]  /*0d60*/  SEL R14, R15, R14, P0 ;  /* 0x0000000e0f0e7207 */ /* 0x000fc80000000000 */
[----:B------:R-:W-:-:S13]  /*0d70*/  ISETP.GE.AND P0, PT, R22, R14, PT ;  /* 0x0000000e1600720c */ /* 0x000fda0003f06270 */
[----:B------:R-:W-:Y:S05]  /*0d80*/  @!P0 BRA `(.L_x_366) ;  /* 0xfffffffc00a88947 */ /* 0x000fea000383ffff */
.L_x_362:
[----:B------:R-:W-:Y:S05]  /*0d90*/  BSYNC.RECONVERGENT B0 ;  /* 0x0000000000007941 */ /* 0x000fea0003800200 */
.L_x_361:
[----:B------:R-:W-:Y:S01]  /*0da0*/  IMAD.IADD R13, R13, 0x1, -R22 ;  /* 0x000000010d0d7824 */ /* 0x000fe200078e0a16 */
[----:B------:R-:W-:Y:S01]  /*0db0*/  BSSY.RECONVERGENT B0, `(.L_x_367) ;  /* 0x0000013000007945 */ /* 0x000fe20003800200 */
[----:B------:R-:W-:Y:S01]  /*0dc0*/  IMAD R21, R22, 0x10, R20 ;  /* 0x0000001016157824 */ /* 0x000fe200078e0214 */
[----:B------:R-:W-:Y:S01]  /*0dd0*/  PLOP3.LUT P0, PT, PT, PT, PT, 0x8, 0x80 ;  /* 0x000000000080781c */ /* 0x000fe20003f0e170 */
[----:B------:R-:W-:Y:S02]  /*0de0*/  IMAD R18, R13, 0x10, R12 ;  /* 0x000000100d127824 */ /* 0x000fe400078e020c */
        /* <DEDUP_REMOVED lines=14> */
.L_x_369:
[----:B------:R-:W-:-:S13]  /*0ed0*/  ISETP.LT.AND P0, PT, R9, R5, PT ;  /* 0x000000050900720c */ /* 0x000fda0003f01270 */
.L_x_368:
[----:B------:R-:W-:Y:S05]  /*0ee0*/  BSYNC.RECONVERGENT B0 ;  /* 0x0000000000007941 */ /* 0x000fea0003800200 */
.L_x_367:
        /* <DEDUP_REMOVED lines=23> */
.L_x_371:
[----:B------:R-:W-:Y:S05]  /*1060*/  BSYNC.RECONVERGENT B0 ;  /* 0x0000000000007941 */ /* 0x000fea0003800200 */
.L_x_370:
        /* <DEDUP_REMOVED lines=25> */
.L_x_373:
[----:B------:R-:W-:Y:S05]  /*1200*/  BSYNC.RECONVERGENT B0 ;  /* 0x0000000000007941 */ /* 0x000fea0003800200 */
.L_x_372:
[----:B------:R-:W0:Y:S01]  /*1210*/  S2UR UR5, SR_CgaCtaId ;  /* 0x00000000000579c3 */ /* 0x000e220000008800 */
[----:B------:R-:W-:Y:S01]  /*1220*/  UMOV UR4, 0x400 ;  /* 0x0000040000047882 */ /* 0x000fe20000000000 */
[----:B------:R-:W-:Y:S01]  /*1230*/  VIADD R27, R21, 0x1 ;  /* 0x00000001151b7836 */ /* 0x000fe20000000000 */
[----:B------:R-:W-:Y:S01]  /*1240*/  BSSY.RECONVERGENT B0, `(.L_x_374) ;  /* 0x000001b000007945 */ /* 0x000fe20003800200 */
[----:B------:R-:W-:Y:S01]  /*1250*/  @!P0 IMAD.MOV R27, RZ, RZ, R21 ;  /* 0x000000ffff1b8224 */ /* 0x000fe200078e0215 */
[----:B-12---:R-:W-:Y:S01]  /*1260*/  SEL R20, R8, R4, P0 ;  /* 0x0000000408147207 */ /* 0x006fe20000000000 */
[----:B------:R-:W-:Y:S01]  /*1270*/  VIADD R26, R22, 0x1 ;  /* 0x00000001161a7836 */ /* 0x000fe20000000000 */
[----:B------:R-:W-:Y:S01]  /*1280*/  SEL R21, R9, R5, P0 ;  /* 0x0000000509157207 */ /* 0x000fe20000000000 */
[----:B------:R-:W-:Y:S01]  /*1290*/  @P0 IMAD.MOV R26, RZ, RZ, R22 ;  /* 0x000000ffff1a0224 */ /* 0x000fe200078e0216 */
[----:B------:R-:W-:Y:S02]  /*12a0*/  ISETP.GE.AND P1, PT, R27, R24, PT ;  /* 0x000000181b00720c */ /* 0x000fe40003f26270 */
[----:B------:R-:W-:-:S02]  /*12b0*/  SEL R22, R10, R6, P0 ;  /* 0x000000060a167207 */ /* 0x000fc40000000000 */
[----:B------:R-:W-:Y:S01]  /*12c0*/  SEL R23, R11, R7, P0 ;  /* 0x000000070b177207 */ /* 0x000fe20000000000 */
[----:B0-----:R-:W-:-:S06]  /*12d0*/  ULEA UR4, UR5, UR4, 0x18 ;  /* 0x0000000405047291 */ /* 0x001fcc000f8ec0ff */
[----:B------:R-:W-:-:S04]  /*12e0*/  @!P0 IMAD.U32 R25, RZ, RZ, UR4 ;  /* 0x00000004ff198e24 */ /* 0x000fc8000f8e00ff */
[----:B------:R-:W-:Y:S02]  /*12f0*/  @!P0 IMAD R28, R26, 0x10, R25 ;  /* 0x000000101a1c8824 */ /* 0x000fe400078e0219 */
[----:B------:R-:W-:-:S03]  /*1300*/  @P0 IMAD.U32 R25, RZ, RZ, UR4 ;  /* 0x00000004ff190e24 */ /* 0x000fc6000f8e00ff */
[----:B------:R0:W1:Y:S01]  /*1310*/  @!P0 LDS.128 R4, [R28] ;  /* 0x000000001c048984 */ /* 0x0000620000000c00 */
[----:B------:R-:W-:-:S05]  /*1320*/  @P0 IMAD R29, R27, 0x10, R25 ;  /* 0x000000101b1d0824 */ /* 0x000fca00078e0219 */
        /* <DEDUP_REMOVED lines=12> */
.L_x_375:
[----:B------:R-:W-:Y:S05]  /*13f0*/  BSYNC.RECONVERGENT B0 ;  /* 0x0000000000007941 */ /* 0x000fea0003800200 */
.L_x_374:
[----:B------:R-:W3:Y:S01]  /*1400*/  LDCU.U8 UR4, c[0x0][0x380] ;  /* 0x00007000ff0477ac */ /* 0x000ee20008000000 */
[----:B-12---:R-:W-:Y:S01]  /*1410*/  SEL R4, R8, R4, P0 ;  /* 0x0000000408047207 */ /* 0x006fe20000000000 */
[----:B------:R-:W-:Y:S01]  /*1420*/  IMAD.SHL.U32 R3, R0, 0x4, RZ ;  /* 0x0000000400037824 */ /* 0x000fe200078e00ff */
        /* <DEDUP_REMOVED lines=9> */
[----:B------:R-:W2:Y:S03]  /*14c0*/  LDCU.64 UR4, c[0x0][0x3a0] ;  /* 0x00007400ff0477ac */ /* 0x000ea60008000a00 */
[----:B------:R-:W-:Y:S01]  /*14d0*/  LOP3.LUT R24, R3, 0x1f, R0, 0xf8, !PT ;  /* 0x0000001f03187812 */ /* 0x000fe200078ef800 */
[----:B-1----:R-:W-:-:S04]  /*14e0*/  IMAD R8, R27, 0x4, R3 ;  /* 0x000000041b087824 */ /* 0x002fc800078e0203 */
[----:B------:R-:W-:Y:S02]  /*14f0*/  IMAD R26, R8, 0x10, R25 ;  /* 0x00000010081a7824 */ /* 0x000fe400078e0219 */
[----:B------:R-:W-:Y:S02]  /*1500*/  IMAD.MOV.U32 R25, RZ, RZ, RZ ;  /* 0x000000ffff197224 */ /* 0x000fe400078e00ff */
[----:B------:R-:W-:Y:S01]  /*1510*/  IMAD R27, R27, -0x30, R26 ;  /* 0xffffffd01b1b7824 */ /* 0x000fe200078e021a */
[----:B------:R-:W-:Y:S01]  /*1520*/  STS.128 [R26], R12 ;  /* 0x0000000c1a007388 */ /* 0x000fe20000000c00 */
[----:B------:R-:W-:-:S03]  /*1530*/  IMAD.WIDE.U32 R2, R2, 0x400, R24 ;  /* 0x0000040002027825 */ /* 0x000fc600078e0018 */
[----:B------:R-:W-:Y:S04]  /*1540*/  STS.128 [R26+0x10], R16 ;  /* 0x000010101a007388 */ /* 0x000fe80000000c00 */
[----:B------:R2:W-:Y:S04]  /*1550*/  STS.128 [R26+0x20], R20 ;  /* 0x000020141a007388 */ /* 0x0005e80000000c00 */
[----:B------:R-:W-:Y:S01]  /*1560*/  STS.128 [R26+0x30], R4 ;  /* 0x000030041a007388 */ /* 0x000fe20000000c00 */
[----:B------:R-:W-:-:S03]  /*1570*/  NOP ;  /* 0x0000000000007918 */ /* 0x000fc60000000000 */
[----:B------:R-:W1:Y:S04]  /*1580*/  LDS.128 R4, [R27] ;  /* 0x000000001b047984 */ /* 0x000e680000000c00 */
[----:B------:R-:W3:Y:S01]  /*1590*/  LDS.128 R8, [R27+0x200] ;  /* 0x000200001b087984 */ /* 0x000ee20000000c00 */
[----:B--2---:R-:W-:-:S03]  /*15a0*/  LEA R20, P0, R2, UR4, 0x4 ;  /* 0x0000000402147c11 */ /* 0x004fc6000f8020ff */
[----:B------:R-:W2:Y:S01]  /*15b0*/  LDS.128 R12, [R27+0x400] ;  /* 0x000400001b0c7984 */ /* 0x000ea20000000c00 */
[----:B------:R-:W-:-:S03]  /*15c0*/  LEA.HI.X R21, R2, UR5, R3, 0x4, P0 ;  /* 0x0000000502157c11 */ /* 0x000fc600080f2403 */
[----:B------:R-:W4:Y:S04]  /*15d0*/  LDS.128 R16, [R27+0x600] ;  /* 0x000600001b107984 */ /* 0x000f280000000c00 */
[----:B-1----:R-:W-:Y:S04]  /*15e0*/  STG.E desc[UR6][R20.64], R4 ;  /* 0x0000000414007986 */ /* 0x002fe8000c101906 */
[----:B------:R-:W-:Y:S04]  /*15f0*/  STG.E desc[UR6][R20.64+0x4], R5 ;  /* 0x0000040514007986 */ /* 0x000fe8000c101906 */
[----:B------:R-:W-:Y:S04]  /*1600*/  STG.E desc[UR6][R20.64+0x8], R6 ;  /* 0x0000080614007986 */ /* 0x000fe8000c101906 */
[----:B------:R-:W-:Y:S04]  /*1610*/  STG.E desc[UR6][R20.64+0xc], R7 ;  /* 0x00000c0714007986 */ /* 0x000fe8000c101906 */
[----:B---3--:R-:W-:Y:S04]  /*1620*/  STG.E desc[UR6][R20.64+0x200], R8 ;  /* 0x0002000814007986 */ /* 0x008fe8000c101906 */
[----:B------:R-:W-:Y:S04]  /*1630*/  STG.E desc[UR6][R20.64+0x204], R9 ;  /* 0x0002040914007986 */ /* 0x000fe8000c101906 */
[----:B------:R-:W-:Y:S04]  /*1640*/  STG.E desc[UR6][R20.64+0x208], R10 ;  /* 0x0002080a14007986 */ /* 0x000fe8000c101906 */
[----:B------:R-:W-:Y:S04]  /*1650*/  STG.E desc[UR6][R20.64+0x20c], R11 ;  /* 0x00020c0b14007986 */ /* 0x000fe8000c101906 */
[----:B--2---:R-:W-:Y:S04]  /*1660*/  STG.E desc[UR6][R20.64+0x400], R12 ;  /* 0x0004000c14007986 */ /* 0x004fe8000c101906 */
[----:B------:R-:W-:Y:S04]  /*1670*/  STG.E desc[UR6][R20.64+0x404], R13 ;  /* 0x0004040d14007986 */ /* 0x000fe8000c101906 */
[----:B------:R-:W-:Y:S04]  /*1680*/  STG.E desc[UR6][R20.64+0x408], R14 ;  /* 0x0004080e14007986 */ /* 0x000fe8000c101906 */
[----:B------:R-:W-:Y:S04]  /*1690*/  STG.E desc[UR6][R20.64+0x40c], R15 ;  /* 0x00040c0f14007986 */ /* 0x000fe8000c101906 */
[----:B----4-:R-:W-:Y:S04]  /*16a0*/  STG.E desc[UR6][R20.64+0x600], R16 ;  /* 0x0006001014007986 */ /* 0x010fe8000c101906 */
[----:B------:R-:W-:Y:S04]  /*16b0*/  STG.E desc[UR6][R20.64+0x604], R17 ;  /* 0x0006041114007986 */ /* 0x000fe8000c101906 */
[----:B------:R-:W-:Y:S04]  /*16c0*/  STG.E desc[UR6][R20.64+0x608], R18 ;  /* 0x0006081214007986 */ /* 0x000fe8000c101906 */
[----:B------:R-:W-:Y:S01]  /*16d0*/  STG.E desc[UR6][R20.64+0x60c], R19 ;  /* 0x00060c1314007986 */ /* 0x000fe2000c101906 */
[----:B------:R-:W-:Y:S05]  /*16e0*/  EXIT ;  /* 0x000000000000794d */ /* 0x000fea0003800000 */
.L_x_376:
[----:B------:R-:W1:Y:S01]  /*16f0*/  S2R R8, SR_LANEID ;  /* 0x0000000000087919 */ /* 0x000e620000000000 */
[----:B------:R-:W-:Y:S01]  /*1700*/  LOP3.LUT R3, R3, 0xf80, RZ, 0xc0, !PT ;  /* 0x00000f8003037812 */ /* 0x000fe200078ec0ff */
[----:B------:R-:W2:Y:S01]  /*1710*/  LDCU.64 UR4, c[0x0][0x388] ;  /* 0x00007100ff0477ac */ /* 0x000ea20008000a00 */
[----:B------:R-:W-:-:S03]  /*1720*/  LOP3.LUT R24, R0, 0x1f, RZ, 0xc0, !PT ;  /* 0x0000001f00187812 */ /* 0x000fc600078ec0ff */
[----:B-1----:R-:W-:-:S04]  /*1730*/  IMAD R10, R8, 0x4, R3 ;  /* 0x00000004080a7824 */ /* 0x002fc800078e0203 */
[----:B------:R-:W-:Y:S02]  /*1740*/  IMAD R27, R10, 0x10, R25 ;  /* 0x000000100a1b7824 */ /* 0x000fe400078e0219 */
[----:B------:R-:W-:Y:S02]  /*1750*/  IMAD.MOV.U32 R25, RZ, RZ, RZ ;  /* 0x000000ffff197224 */ /* 0x000fe400078e00ff */
[----:B------:R-:W-:Y:S01]  /*1760*/  IMAD R26, R8, -0x30, R27 ;  /* 0xffffffd0081a7824 */ /* 0x000fe200078e021b */
[----:B------:R-:W-:Y:S01]  /*1770*/  STS.128 [R27], R12 ;  /* 0x0000000c1b007388 */ /* 0x000fe20000000c00 */
[----:B------:R-:W-:-:S03]  /*1780*/  IMAD.WIDE.U32 R24, R2, 0x400, R24 ;  /* 0x0000040002187825 */ /* 0x000fc600078e0018 */
[----:B------:R-:W-:Y:S01]  /*1790*/  STS.128 [R27+0x10], R16 ;  /* 0x000010101b007388 */ /* 0x000fe20000000c00 */
[----:B------:R-:W-:-:S03]  /*17a0*/  IADD3 R3, P0, PT, R3, R24, RZ ;  /* 0x0000001803037210 */ /* 0x000fc60007f1e0ff */
[----:B------:R-:W-:Y:S02]  /*17b0*/  STS.128 [R27+0x20], R20 ;  /* 0x000020141b007388 */ /* 0x000fe40000000c00 */
[----:B------:R-:W-:Y:S02]  /*17c0*/  IMAD.X R24, RZ, RZ, R25, P0 ;  /* 0x000000ffff187224 */ /* 0x000fe400000e0619 */
[----:B------:R-:W-:Y:S01]  /*17d0*/  STS.128 [R27+0x30], R4 ;  /* 0x000030041b007388 */ /* 0x000fe20000000c00 */
[----:B------:R-:W-:-:S03]  /*17e0*/  NOP ;  /* 0x0000000000007918 */ /* 0x000fc60000000000 */
[----:B------:R-:W1:Y:S01]  /*17f0*/  LDS.128 R4, [R26] ;  /* 0x000000001a047984 */ /* 0x000e620000000c00 */
[----:B--2---:R-:W-:-:S03]  /*1800*/  LEA R2, P0, R3, UR4, 0x4 ;  /* 0x0000000403027c11 */ /* 0x004fc6000f8020ff */
[----:B------:R-:W2:Y:S01]  /*1810*/  LDS.128 R8, [R26+0x200] ;  /* 0x000200001a087984 */ /* 0x000ea20000000c00 */
[----:B------:R-:W-:-:S03]  /*1820*/  LEA.HI.X R3, R3, UR5, R24, 0x4, P0 ;  /* 0x0000000503037c11 */ /* 0x000fc600080f2418 */
[----:B------:R-:W3:Y:S04]  /*1830*/  LDS.128 R12, [R26+0x400] ;  /* 0x000400001a0c7984 */ /* 0x000ee80000000c00 */
[----:B------:R-:W4:Y:S04]  /*1840*/  LDS.128 R16, [R26+0x600] ;  /* 0x000600001a107984 */ /* 0x000f280000000c00 */
        /* <DEDUP_REMOVED lines=17> */
.L_x_358:
        /* <DEDUP_REMOVED lines=9> */
[----:B-1----:R-:W-:Y:S01]  /*19f0*/  UPRMT UR4, UR4, 0x8880, URZ ;  /* 0x0000888004047896 */ /* 0x002fe200080000ff */
[----:B------:R-:W-:Y:S01]  /*1a00*/  LOP3.LUT R8, R3, R2, RZ, 0xfc, !PT ;  /* 0x0000000203087212 */ /* 0x000fe200078efcff */
[----:B------:R-:W-:Y:S01]  /*1a10*/  BSSY.RECONVERGENT B0, `(.L_x_377) ;  /* 0x00000c7000007945 */ /* 0x000fe20003800200 */
[C---:B------:R-:W-:Y:S01]  /*1a20*/  SHF.L.U64.HI R3, R17.reuse, 0xa, RZ ;  /* 0x0000000a11037819 */ /* 0x040fe200000102ff */
[----:B------:R-:W-:Y:S01]  /*1a30*/  IMAD.SHL.U32 R9, R17, 0x400, RZ ;  /* 0x0000040011097824 */ /* 0x000fe200078e00ff */
[----:B------:R-:W-:Y:S01]  /*1a40*/  IADD3 R17, P3, PT, R2, -R17, RZ ;  /* 0x8000001102117210 */ /* 0x000fe20007f7e0ff */
[----:B------:R-:W-:Y:S01]  /*1a50*/  UISETP.NE.AND UP0, UPT, UR4, URZ, UPT ;  /* 0x000000ff0400728c */ /* 0x000fe2000bf05270 */
[----:B------:R-:W-:Y:S01]  /*1a60*/  ISETP.NE.U32.AND P1, PT, R8, -0x1, PT ;  /* 0xffffffff0800780c */ /* 0x000fe20003f25070 */
[--C-:B0-----:R-:W-:Y:S01]  /*1a70*/  IMAD.X R15, RZ, RZ, ~R5.reuse, P2 ;  /* 0x000000ffff0f7224 */ /* 0x101fe200010e0e05 */
[C---:B------:R-:W-:Y:S01]  /*1a80*/  SHF.L.U64.HI R8, R4.reuse, 0x9, R5 ;  /* 0x0000000904087819 */ /* 0x040fe20000010205 */
[----:B------:R-:W-:Y:S01]  /*1a90*/  IMAD.SHL.U32 R4, R4, 0x200, RZ ;  /* 0x0000020004047824 */ /* 0x000fe200078e00ff */
[----:B--2---:R-:W-:Y:S01]  /*1aa0*/  IADD3 R5, P2, PT, -R9, R10, RZ ;  /* 0x0000000a09057210 */ /* 0x004fe20007f5e1ff */
[----:B------:R-:W-:Y:S01]  /*1ab0*/  IMAD.X R10, RZ, RZ, -0x1, P3 ;  /* 0xffffffffff0a7424 */ /* 0x000fe200018e06ff */
[----:B------:R-:W-:Y:S01]  /*1ac0*/  ISETP.NE.AND.EX P1, PT, R15, -0x1, PT, P1 ;  /* 0xffffffff0f00780c */ /* 0x000fe20003f25310 */
[----:B------:R-:W-:Y:S01]  /*1ad0*/  IMAD.MOV.U32 R14, RZ, RZ, 0x3ff ;  /* 0x000003ffff0e7424 */ /* 0x000fe200078e00ff */
[----:B------:R-:W-:Y:S01]  /*1ae0*/  LOP3.LUT R4, R4, 0xfffffc00, RZ, 0xc0, !PT ;  /* 0xfffffc0004047812 */ /* 0x000fe200078ec0ff */
[----:B------:R-:W-:Y:S01]  /*1af0*/  IMAD.X R11, R11, 0x1, ~R3, P2 ;  /* 0x000000010b0b7824 */ /* 0x000fe200010e0e03 */
[----:B------:R-:W-:Y:S01]  /*1b00*/  SHF.L.U64.HI R19, R17, 0xa, R10 ;  /* 0x0000000a11137819 */ /* 0x000fe2000001020a */
[----:B------:R-:W-:Y:S01]  /*1b10*/  ACQBULK ;  /* 0x000000000000782e */ /* 0x000fe20000000000 */
[----:B---3--:R-:W-:-:S05]  /*1b20*/  IADD3 R25, P0, PT, R12, -R9, RZ ;  /* 0x800000090c197210 */ /* 0x008fca0007f1e0ff */
[----:B------:R-:W-:Y:S01]  /*1b30*/  IMAD.X R12, R13, 0x1, ~R3, P0 ;  /* 0x000000010d0c7824 */ /* 0x000fe200000e0e03 */
[C---:B------:R-:W-:Y:S01]  /*1b40*/  ISETP.NE.U32.AND P0, PT, R17.reuse, -0x1, PT ;  /* 0xffffffff1100780c */ /* 0x040fe20003f05070 */
[----:B------:R-:W-:-:S03]  /*1b50*/  IMAD.SHL.U32 R13, R17, 0x400, RZ ;  /* 0x00000400110d7824 */ /* 0x000fc600078e00ff */
[----:B------:R-:W-:Y:S02]  /*1b60*/  ISETP.NE.AND.EX P2, PT, R10, -0x1, PT, P0 ;  /* 0xffffffff0a00780c */ /* 0x000fe40003f45300 */
[----:B------:R-:W-:Y:S02]  /*1b70*/  ISETP.GT.U32.AND P0, PT, R5, R4, PT ;  /* 0x000000040500720c */ /* 0x000fe40003f04070 */
[----:B----4-:R-:W-:Y:S02]  /*1b80*/  IADD3 R10, P3, PT, R6, -R9, RZ ;  /* 0x80000009060a7210 */ /* 0x010fe40007f7e0ff */
[----:B------:R-:W-:Y:S02]  /*1b90*/  SEL R18, R14, 0x400, !P2 ;  /* 0x000004000e127807 */ /* 0x000fe40005000000 */
[----:B------:R-:W-:Y:S01]  /*1ba0*/  ISETP.GT.U32.AND.EX P0, PT, R11, R8, PT, P0 ;  /* 0x000000080b00720c */ /* 0x000fe20003f04100 */
[----:B------:R-:W-:Y:S01]  /*1bb0*/  IMAD.X R16, R7, 0x1, ~R3, P3 ;  /* 0x0000000107107824 */ /* 0x000fe200018e0e03 */
[----:B------:R-:W-:-:S02]  /*1bc0*/  IADD3 R14, P2, PT, -R10, R13, RZ ;  /* 0x0000000d0a0e7210 */ /* 0x000fc40007f5e1ff */
[----:B------:R-:W-:Y:S02]  /*1bd0*/  IADD3 R13, P3, P4, -R25, R18, R13 ;  /* 0x00000012190d7210 */ /* 0x000fe40007c7e10d */
[----:B------:R-:W-:Y:S01]  /*1be0*/  SEL R17, R5, R4, P0 ;  /* 0x0000000405117207 */ /* 0x000fe20000000000 */
        /* <DEDUP_REMOVED lines=20> */
[----:B------:R-:W-:Y:S01]  /*1d30*/  IADD3 R5, P0, P1, R5, R9, R4 ;  /* 0x0000000905057210 */ /* 0x000fe2000791e004 */
[----:B------:R-:W-:Y:S01]  /*1d40*/  IMAD.IADD R4, R0, 0x1, -R25 ;  /* 0x0000000100047824 */ /* 0x000fe200078e0a19 */
[----:B------:R-:W0:Y:S01]  /*1d50*/  LDCU.64 UR4, c[0x0][0x388] ;  /* 0x00007100ff0477ac */ /* 0x000e220008000a00 */
[----:B------:R-:W-:Y:S01]  /*1d60*/  IADD3 R6, P2, PT, R6, R0, RZ ;  /* 0x0000000006067210 */ /* 0x000fe20007f5e0ff */
[----:B------:R-:W-:Y:S01]  /*1d70*/  VIADD R12, R0, 0x100 ;  /* 0x00000100000c7836 */ /* 0x000fe20000000000 */
[----:B------:R-:W-:Y:S01]  /*1d80*/  IADD3.X R3, PT, PT, R10, R3, R8, P0, P1 ;  /* 0x000000030a037210 */ /* 0x000fe200007e2408 */
[----:B------:R-:W-:Y:S01]  /*1d90*/  VIADD R16, R0, 0x200 ;  /* 0x0000020000107836 */ /* 0x000fe20000000000 */
[----:B------:R-:W-:Y:S01]  /*1da0*/  IADD3 R5, P1, PT, R4, R5, RZ ;  /* 0x0000000504057210 */ /* 0x000fe20007f3e0ff */
[----:B------:R-:W-:Y:S01]  /*1db0*/  IMAD.X R7, RZ, RZ, R7, P2 ;  /* 0x000000ffff077224 */ /* 0x000fe200010e0607 */
[----:B------:R-:W-:Y:S01]  /*1dc0*/  BSSY.RECONVERGENT B1, `(.L_x_379) ;  /* 0x000001a000017945 */ /* 0x000fe20003800200 */
[----:B------:R-:W-:Y:S01]  /*1dd0*/  VIADD R26, R0, 0x300 ;  /* 0x00000300001a7836 */ /* 0x000fe20000000000 */
[----:B------:R-:W-:Y:S01]  /*1de0*/  LEA.HI.X.SX32 R4, R4, R3, 0x1, P1 ;  /* 0x0000000304047211 */ /* 0x000fe200008f0eff */
[----:B------:R-:W-:Y:S01]  /*1df0*/  IMAD.IADD R3, R25, 0x1, R24 ;  /* 0x0000000119037824 */ /* 0x000fe200078e0218 */
[----:B------:R-:W-:-:S02]  /*1e00*/  CS2R R10, SRZ ;  /* 0x00000000000a7805 */ /* 0x000fc4000001ff00 */
[----:B------:R-:W-:Y:S02]  /*1e10*/  CS2R R8, SRZ ;  /* 0x0000000000087805 */ /* 0x000fe4000001ff00 */
[-C--:B------:R-:W-:Y:S02]  /*1e20*/  ISETP.GE.AND P2, PT, R0, R3.reuse, PT ;  /* 0x000000030000720c */ /* 0x080fe40003f46270 */
[----:B------:R-:W-:Y:S02]  /*1e30*/  ISETP.GE.AND P3, PT, R12, R3, PT ;  /* 0x000000030c00720c */ /* 0x000fe40003f66270 */
[C---:B0-----:R-:W-:Y:S02]  /*1e40*/  LEA R22, P0, R6.reuse, UR4, 0x4 ;  /* 0x0000000406167c11 */ /* 0x041fe4000f8020ff */
[----:B------:R-:W-:Y:S02]  /*1e50*/  LEA R20, P1, R5, UR4, 0x4 ;  /* 0x0000000405147c11 */ /* 0x000fe4000f8220ff */
[----:B------:R-:W-:-:S02]  /*1e60*/  LEA.HI.X R23, R6, UR5, R7, 0x4, P0 ;  /* 0x0000000506177c11 */ /* 0x000fc400080f2407 */
[----:B------:R-:W-:Y:S02]  /*1e70*/  CS2R R6, SRZ ;  /* 0x0000000000067805 */ /* 0x000fe4000001ff00 */
[----:B------:R-:W-:Y:S02]  /*1e80*/  LEA.HI.X R21, R5, UR5, R4, 0x4, P1 ;  /* 0x0000000505157c11 */ /* 0x000fe400088f2404 */
        /* <DEDUP_REMOVED lines=13> */
.L_x_380:
[----:B------:R-:W-:Y:S05]  /*1f60*/  BSYNC.RECONVERGENT B1 ;  /* 0x0000000000017941 */ /* 0x000fea0003800200 */
.L_x_379:
        /* <DEDUP_REMOVED lines=11> */
.L_x_382:
[----:B------:R-:W-:Y:S05]  /*2020*/  BSYNC.RECONVERGENT B1 ;  /* 0x0000000000017941 */ /* 0x000fea0003800200 */
.L_x_381:
[----:B------:R-:W-:Y:S01]  /*2030*/  BSSY.RECONVERGENT B1, `(.L_x_383) ;  /* 0x000000d000017945 */ /* 0x000fe20003800200 */
[----:B------:R-:W-:Y:S02]  /*2040*/  CS2R R14, SRZ ;  /* 0x00000000000e7805 */ /* 0x000fe4000001ff00 */
        /* <DEDUP_REMOVED lines=11> */
.L_x_384:
[----:B------:R-:W-:Y:S05]  /*2100*/  BSYNC.RECONVERGENT B1 ;  /* 0x0000000000017941 */ /* 0x000fea0003800200 */
.L_x_383:
        /* <DEDUP_REMOVED lines=11> */
[----:B------:R4:W5:Y:S01]  /*21c0*/  @!P0 LDG.E R19, desc[UR6][R22.64+0x300c] ;  /* 0x00300c0616138981 */ /* 0x000962000c1e1900 */
[----:B------:R-:W-:Y:S05]  /*21d0*/  BRA `(.L_x_385) ;  /* 0x0000000400287947 */ /* 0x000fea0003800000 */
.L_x_378:
[----:B------:R-:W-:Y:S01]  /*21e0*/  IADD3 R4, P0, P1, R5, R9, R4 ;  /* 0x0000000905047210 */ /* 0x000fe2000791e004 */
[----:B------:R-:W-:Y:S01]  /*21f0*/  IMAD.IADD R9, R0, 0x1, -R25 ;  /* 0x0000000100097824 */ /* 0x000fe200078e0a19 */
[----:B------:R-:W0:Y:S01]  /*2200*/  LDCU.64 UR4, c[0x0][0x3a0] ;  /* 0x00007400ff0477ac */ /* 0x000e220008000a00 */
[----:B------:R-:W-:Y:S01]  /*2210*/  IADD3 R5, P2, PT, R6, R0, RZ ;  /* 0x0000000006057210 */ /* 0x000fe20007f5e0ff */
[----:B------:R-:W-:Y:S01]  /*2220*/  VIADD R12, R0, 0x100 ;  /* 0x00000100000c7836 */ /* 0x000fe20000000000 */
[----:B------:R-:W-:Y:S01]  /*2230*/  IADD3.X R3, PT, PT, R10, R3, R8, P0, P1 ;  /* 0x000000030a037210 */ /* 0x000fe200007e2408 */
[C---:B------:R-:W-:Y:S01]  /*2240*/  VIADD R16, R0.reuse, 0x200 ;  /* 0x0000020000107836 */ /* 0x040fe20000000000 */
[C---:B------:R-:W-:Y:S01]  /*2250*/  IADD3 R4, P1, PT, R9.reuse, R4, RZ ;  /* 0x0000000409047210 */ /* 0x040fe20007f3e0ff */
[----:B------:R-:W-:Y:S01]  /*2260*/  IMAD.X R6, RZ, RZ, R7, P2 ;  /* 0x000000ffff067224 */ /* 0x000fe200010e0607 */
[----:B------:R-:W-:Y:S01]  /*2270*/  BSSY.RECONVERGENT B1, `(.L_x_386) ;  /* 0x000001a000017945 */ /* 0x000fe20003800200 */
[----:B------:R-:W-:Y:S01]  /*2280*/  VIADD R26, R0, 0x300 ;  /* 0x00000300001a7836 */ /* 0x000fe20000000000 */
[----:B------:R-:W-:Y:S01]  /*2290*/  LEA.HI.X.SX32 R9, R9, R3, 0x1, P1 ;  /* 0x0000000309097211 */ /* 0x000fe200008f0eff */
[----:B------:R-:W-:Y:S01]  /*22a0*/  IMAD.IADD R3, R25, 0x1, R24 ;  /* 0x0000000119037824 */ /* 0x000fe200078e0218 */
[----:B------:R-:W-:-:S04]  /*22b0*/  CS2R R10, SRZ ;  /* 0x00000000000a7805 */ /* 0x000fc8000001ff00 */
[-C--:B------:R-:W-:Y:S02]  /*22c0*/  ISETP.GE.AND P2, PT, R0, R3.reuse, PT ;  /* 0x000000030000720c */ /* 0x080fe40003f46270 */
[----:B------:R-:W-:Y:S02]  /*22d0*/  ISETP.GE.AND P3, PT, R12, R3, PT ;  /* 0x000000030c00720c */ /* 0x000fe40003f66270 */
[C---:B0-----:R-:W-:Y:S02]  /*22e0*/  LEA R20, P0, R5.reuse, UR4, 0x4 ;  /* 0x0000000405147c11 */ /* 0x041fe4000f8020ff */
[----:B------:R-:W-:Y:S02]  /*22f0*/  LEA R22, P1, R4, UR4, 0x4 ;  /* 0x0000000404167c11 */ /* 0x000fe4000f8220ff */
[----:B------:R-:W-:Y:S02]  /*2300*/  LEA.HI.X R21, R5, UR5, R6, 0x4, P0 ;  /* 0x0000000505157c11 */ /* 0x000fe400080f2406 */
[----:B------:R-:W-:-:S02]  /*2310*/  CS2R R6, SRZ ;  /* 0x0000000000067805 */ /* 0x000fc4000001ff00 */
[----:B------:R-:W-:Y:S02]  /*2320*/  LEA.HI.X R23, R4, UR5, R9, 0x4, P1 ;  /* 0x0000000504177c11 */ /* 0x000fe400088f2409 */
[----:B------:R-:W-:Y:S02]  /*2330*/  CS2R R4, SRZ ;  /* 0x0000000000047805 */ /* 0x000fe4000001ff00 */
[-C--:B------:R-:W-:Y:S02]  /*2340*/  ISETP.GE.AND P0, PT, R16, R3.reuse, PT ;  /* 0x000000031000720c */ /* 0x080fe40003f06270 */
[----:B------:R-:W-:Y:S02]  /*2350*/  CS2R R8, SRZ ;  /* 0x0000000000087805 */ /* 0x000fe4000001ff00 */
        /* <DEDUP_REMOVED lines=11> */
.L_x_387:
[----:B------:R-:W-:Y:S05]  /*2410*/  BSYNC.RECONVERGENT B1 ;  /* 0x0000000000017941 */ /* 0x000fea0003800200 */
.L_x_386:
        /* <DEDUP_REMOVED lines=11> */
.L_x_389:
[----:B------:R-:W-:Y:S05]  /*24d0*/  BSYNC.RECONVERGENT B1 ;  /* 0x0000000000017941 */ /* 0x000fea0003800200 */
.L_x_388:
        /* <DEDUP_REMOVED lines=13> */
.L_x_391:
[----:B------:R-:W-:Y:S05]  /*25b0*/  BSYNC.RECONVERGENT B1 ;  /* 0x0000000000017941 */ /* 0x000fea0003800200 */
.L_x_390:
        /* <DEDUP_REMOVED lines=12> */
.L_x_385:
[----:B------:R-:W-:Y:S05]  /*2680*/  BSYNC.RECONVERGENT B0 ;  /* 0x0000000000007941 */ /* 0x000fea0003800200 */
.L_x_377:
[----:B01234-:R-:W0:Y:S01]  /*2690*/  S2R R21, SR_CgaCtaId ;  /* 0x0000000000157919 */ /* 0x01fe220000008800 */
        /* <DEDUP_REMOVED lines=8> */
[----:B0-----:R-:W-:-:S07]  /*2720*/  IMAD.SHL.U32 R4, R0, 0x4, RZ ;  /* 0x0000000400047824 */ /* 0x001fce00078e00ff */
[----:B------:R-:W-:Y:S01]  /*2730*/  PREEXIT ;  /* 0x000000000000782d */ /* 0x000fe20000000000 */
[----:B------:R-:W-:Y:S01]  /*2740*/  BSSY.RECONVERGENT B0, `(.L_x_392) ;  /* 0x0000020000007945 */ /* 0x000fe20003800200 */
[----:B-1----:R-:W-:Y:S01]  /*2750*/  IMAD R12, R25, 0x10, R20 ;  /* 0x00000010190c7824 */ /* 0x002fe200078e0214 */
        /* <DEDUP_REMOVED lines=8> */
.L_x_397:
        /* <DEDUP_REMOVED lines=16> */
.L_x_395:
[----:B------:R-:W-:-:S13]  /*28e0*/  ISETP.LT.AND P0, PT, R9, R5, PT ;  /* 0x000000050900720c */ /* 0x000fda0003f01270 */
.L_x_396:
[----:B------:R-:W-:Y:S05]  /*28f0*/  BSYNC.RECONVERGENT B1 ;  /* 0x0000000000017941 */ /* 0x000fea0003800200 */
.L_x_394:
[C---:B------:R-:W-:Y:S01]  /*2900*/  @!P0 VIADD R24, R15.reuse, 0x1 ;  /* 0x000000010f188836 */ /* 0x040fe20000000000 */
[----:B------:R-:W-:-:S04]  /*2910*/  SEL R14, R15, R14, P0 ;  /* 0x0000000e0f0e7207 */ /* 0x000fc80000000000 */
[----:B------:R-:W-:-:S13]  /*2920*/  ISETP.GE.AND P0, PT, R24, R14, PT ;  /* 0x0000000e1800720c */ /* 0x000fda0003f06270 */
[----:B------:R-:W-:Y:S05]  /*2930*/  @!P0 BRA `(.L_x_397) ;  /* 0xfffffffc00a88947 */ /* 0x000fea000383ffff */
.L_x_393:
[----:B------:R-:W-:Y:S05]  /*2940*/  BSYNC.RECONVERGENT B0 ;  /* 0x0000000000007941 */ /* 0x000fea0003800200 */
.L_x_392:
        /* <DEDUP_REMOVED lines=19> */
.L_x_400:
[----:B------:R-:W-:-:S13]  /*2a80*/  ISETP.LT.AND P0, PT, R9, R5, PT ;  /* 0x000000050900720c */ /* 0x000fda0003f01270 */
.L_x_399:
[----:B------:R-:W-:Y:S05]  /*2a90*/  BSYNC.RECONVERGENT B0 ;  /* 0x0000000000007941 */ /* 0x000fea0003800200 */
.L_x_398:
        /* <DEDUP_REMOVED lines=23> */
.L_x_402:
[----:B------:R-:W-:Y:S05]  /*2c10*/  BSYNC.RECONVERGENT B0 ;  /* 0x0000000000007941 */ /* 0x000fea0003800200 */
.L_x_401:
        /* <DEDUP_REMOVED lines=25> */
.L_x_404:
[----:B------:R-:W-:Y:S05]  /*2db0*/  BSYNC.RECONVERGENT B0 ;  /* 0x0000000000007941 */ /* 0x000fea0003800200 */
.L_x_403:
        /* <DEDUP_REMOVED lines=30> */
.L_x_406:
[----:B------:R-:W-:Y:S05]  /*2fa0*/  BSYNC.RECONVERGENT B0 ;  /* 0x0000000000007941 */ /* 0x000fea0003800200 */
.L_x_405:
        /* <DEDUP_REMOVED lines=12> */
[----:B------:R-:W2:Y:S01]  /*3070*/  LDCU.64 UR4, c[0x0][0x3a0] ;  /* 0x00007400ff0477ac */ /* 0x000ea20008000a00 */
[C---:B------:R-:W-:Y:S02]  /*3080*/  ISETP.NE.AND P0, PT, R0.reuse, RZ, PT ;  /* 0x000000ff0000720c */ /* 0x040fe40003f05270 */
[----:B------:R-:W-:Y:S01]  /*3090*/  LOP3.LUT R0, R0, 0x1f, RZ, 0xc0, !PT ;  /* 0x0000001f00007812 */ /* 0x000fe200078ec0ff */
[----:B-1----:R-:W-:-:S04]  /*30a0*/  IMAD R9, R8, 0x4, R25 ;  /* 0x0000000408097824 */ /* 0x002fc800078e0219 */
[----:B0-----:R-:W-:-:S04]  /*30b0*/  IMAD R29, R9, 0x10, R24 ;  /* 0x00000010091d7824 */ /* 0x001fc800078e0218 */
[----:B------:R-:W-:Y:S01]  /*30c0*/  IMAD R26, R8, -0x30, R29 ;  /* 0xffffffd0081a7824 */ /* 0x000fe200078e021d */
[----:B------:R-:W-:Y:S04]  /*30d0*/  STS.128 [R29], R12 ;  /* 0x0000000c1d007388 */ /* 0x000fe80000000c00 */
[----:B------:R-:W-:Y:S04]  /*30e0*/  STS.128 [R29+0x10], R16 ;  /* 0x000010101d007388 */ /* 0x000fe80000000c00 */
[----:B------:R0:W-:Y:S04]  /*30f0*/  STS.128 [R29+0x20], R20 ;  /* 0x000020141d007388 */ /* 0x0001e80000000c00 */
[----:B------:R1:W-:Y:S01]  /*3100*/  STS.128 [R29+0x30], R4 ;  /* 0x000030041d007388 */ /* 0x0003e20000000c00 */
[----:B------:R-:W-:-:S03]  /*3110*/  NOP ;  /* 0x0000000000007918 */ /* 0x000fc60000000000 */
[----:B------:R-:W-:Y:S04]  /*3120*/  LDS.128 R8, [R26] ;  /* 0x000000001a087984 */ /* 0x000fe80000000c00 */
[----:B------:R-:W-:Y:S01]  /*3130*/  LDS.128 R12, [R26+0x200] ;  /* 0x000200001a0c7984 */ /* 0x000fe20000000c00 */
[----:B0-----:R-:W-:Y:S02]  /*3140*/  IMAD.IADD R20, R25, 0x1, R0 ;  /* 0x0000000119147824 */ /* 0x001fe400078e0200 */
[----:B------:R-:W-:Y:S01]  /*3150*/  IMAD.MOV.U32 R21, RZ, RZ, RZ ;  /* 0x000000ffff157224 */ /* 0x000fe200078e00ff */
[----:B------:R-:W-:Y:S01]  /*3160*/  LDS.128 R16, [R26+0x400] ;  /* 0x000400001a107984 */ /* 0x000fe20000000c00 */
[----:B------:R-:W-:Y:S02]  /*3170*/  VIADD R0, R20, 0x20 ;  /* 0x0000002014007836 */ /* 0x000fe40000000000 */
[----:B-1----:R-:W-:Y:S01]  /*3180*/  IMAD.WIDE.U32 R28, R2, 0x400, R20 ;  /* 0x00000400021c7825 */ /* 0x002fe200078e0014 */
[----:B------:R-:W-:Y:S04]  /*3190*/  LDS.128 R4, [R26+0x600] ;  /* 0x000600001a047984 */ /* 0x000fe80000000c00 */
[----:B------:R-:W-:Y:S01]  /*31a0*/  @!P0 STS [R24+0x4000], R3 ;  /* 0x0040000318008388 */ /* 0x000fe20000000800 */
[----:B------:R-:W-:Y:S01]  /*31b0*/  BAR.SYNC.DEFER_BLOCKING 0x0 ;  /* 0x0000000000007b1d */ /* 0x000fe20000010000 */
[----:B--2---:R-:W-:-:S04]  /*31c0*/  LEA R22, P2, R28, UR4, 0x4 ;  /* 0x000000041c167c11 */ /* 0x004fc8000f8420ff */
[----:B------:R-:W-:Y:S01]  /*31d0*/  LEA.HI.X R23, R28, UR5, R29, 0x4, P2 ;  /* 0x000000051c177c11 */ /* 0x000fe200090f241d */
[----:B------:R-:W0:Y:S02]  /*31e0*/  LDS R27, [R24+0x4000] ;  /* 0x00400000181b7984 */ /* 0x000e240000000800 */
        /* <DEDUP_REMOVED lines=24> */
.L_x_407:
[----:B------:R-:W1:Y:S01]  /*3370*/  S2R R8, SR_LANEID ;  /* 0x0000000000087919 */ /* 0x000e620000000000 */
[----:B------:R-:W-:Y:S01]  /*3380*/  LOP3.LUT R25, R25, 0xf80, RZ, 0xc0, !PT ;  /* 0x00000f8019197812 */ /* 0x000fe200078ec0ff */
[----:B------:R-:W2:Y:S01]  /*3390*/  LDCU.64 UR4, c[0x0][0x388] ;  /* 0x00007100ff0477ac */ /* 0x000ea20008000a00 */
[C---:B------:R-:W-:Y:S02]  /*33a0*/  ISETP.NE.AND P0, PT, R0.reuse, RZ, PT ;  /* 0x000000ff0000720c */ /* 0x040fe40003f05270 */
[----:B------:R-:W-:Y:S01]  /*33b0*/  LOP3.LUT R26, R0, 0x1f, RZ, 0xc0, !PT ;  /* 0x0000001f001a7812 */ /* 0x000fe200078ec0ff */
[----:B-1----:R-:W-:-:S04]  /*33c0*/  IMAD R9, R8, 0x4, R25 ;  /* 0x0000000408097824 */ /* 0x002fc800078e0219 */
[----:B------:R-:W-:-:S04]  /*33d0*/  IMAD R27, R9, 0x10, R24 ;  /* 0x00000010091b7824 */ /* 0x000fc800078e0218 */
[----:B0-----:R-:W-:Y:S01]  /*33e0*/  IMAD R28, R8, -0x30, R27 ;  /* 0xffffffd0081c7824 */ /* 0x001fe200078e021b */
[----:B------:R-:W-:Y:S04]  /*33f0*/  STS.128 [R27], R12 ;  /* 0x0000000c1b007388 */ /* 0x000fe80000000c00 */
[----:B------:R-:W-:Y:S04]  /*3400*/  STS.128 [R27+0x10], R16 ;  /* 0x000010101b007388 */ /* 0x000fe80000000c00 */
[----:B------:R-:W-:Y:S04]  /*3410*/  STS.128 [R27+0x20], R20 ;  /* 0x000020141b007388 */ /* 0x000fe80000000c00 */
[----:B------:R0:W-:Y:S01]  /*3420*/  STS.128 [R27+0x30], R4 ;  /* 0x000030041b007388 */ /* 0x0001e20000000c00 */
[----:B------:R-:W-:-:S03]  /*3430*/  NOP ;  /* 0x0000000000007918 */ /* 0x000fc60000000000 */
[----:B------:R-:W-:Y:S04]  /*3440*/  LDS.128 R8, [R28] ;  /* 0x000000001c087984 */ /* 0x000fe80000000c00 */
[----:B------:R-:W-:Y:S04]  /*3450*/  LDS.128 R12, [R28+0x200] ;  /* 0x000200001c0c7984 */ /* 0x000fe80000000c00 */
[----:B------:R-:W-:Y:S01]  /*3460*/  LDS.128 R16, [R28+0x400] ;  /* 0x000400001c107984 */ /* 0x000fe20000000c00 */
[----:B0-----:R-:W-:-:S03]  /*3470*/  IMAD.MOV.U32 R27, RZ, RZ, RZ ;  /* 0x000000ffff1b7224 */ /* 0x001fc600078e00ff */
[----:B------:R-:W-:Y:S01]  /*3480*/  LDS.128 R4, [R28+0x600] ;  /* 0x000600001c047984 */ /* 0x000fe20000000c00 */
[----:B------:R-:W-:-:S03]  /*3490*/  IMAD.WIDE.U32 R22, R2, 0x400, R26 ;  /* 0x0000040002167825 */ /* 0x000fc600078e001a */
[----:B------:R0:W-:Y:S01]  /*34a0*/  @!P0 STS [R24+0x4000], R3 ;  /* 0x0040000318008388 */ /* 0x0001e20000000800 */
[C---:B------:R-:W-:Y:S01]  /*34b0*/  IMAD.IADD R27, R25.reuse, 0x1, R26 ;  /* 0x00000001191b7824 */ /* 0x040fe200078e021a */
[----:B------:R-:W-:Y:S01]  /*34c0*/  BAR.SYNC.DEFER_BLOCKING 0x0 ;  /* 0x0000000000007b1d */ /* 0x000fe20000010000 */
[----:B------:R-:W-:Y:S02]  /*34d0*/  IADD3 R25, P1, PT, R25, R22, RZ ;  /* 0x0000001619197210 */ /* 0x000fe40007f3e0ff */
[----:B------:R-:W-:Y:S02]  /*34e0*/  VIADD R21, R27, 0x20 ;  /* 0x000000201b157836 */ /* 0x000fe40000000000 */
[----:B--2---:R-:W-:Y:S01]  /*34f0*/  LEA R2, P2, R25, UR4, 0x4 ;  /* 0x0000000419027c11 */ /* 0x004fe2000f8420ff */
[----:B------:R-:W-:-:S05]  /*3500*/  IMAD.X R22, RZ, RZ, R23, P1 ;  /* 0x000000ffff167224 */ /* 0x000fca00008e0617 */
[----:B0-----:R-:W-:Y:S01]  /*3510*/  LEA.HI.X R3, R25, UR5, R22, 0x4, P2 ;  /* 0x0000000519037c11 */ /* 0x001fe200090f2416 */
[----:B------:R-:W0:Y:S02]  /*3520*/  LDS R20, [R24+0x4000] ;  /* 0x0040000018147984 */ /* 0x000e240000000800 */
[-C--:B0-----:R-:W-:Y:S01]  /*3530*/  ISETP.GE.AND P1, PT, R21, R20.reuse, PT ;  /* 0x000000141500720c */ /* 0x081fe20003f26270 */
[C---:B------:R-:W-:Y:S01]  /*3540*/  VIADD R21, R27.reuse, 0x40 ;  /* 0x000000401b157836 */ /* 0x040fe20000000000 */
[C---:B------:R-:W-:Y:S01]  /*3550*/  ISETP.GE.AND P0, PT, R27.reuse, R20, PT ;  /* 0x000000141b00720c */ /* 0x040fe20003f06270 */
[----:B------:R-:W-:-:S03]  /*3560*/  VIADD R27, R27, 0x60 ;  /* 0x000000601b1b7836 */ /* 0x000fc60000000000 */
[-C--:B------:R-:W-:Y:S02]  /*3570*/  ISETP.GE.AND P2, PT, R21, R20.reuse, PT ;  /* 0x000000141500720c */ /* 0x080fe40003f46270 */
        /* <DEDUP_REMOVED lines=19> */
.L_x_408:
        /* <DEDUP_REMOVED lines=13> */
.L_x_4821:


//--------------------- .text._ZN3cub18CUB_300001_SM_10006detail10merge_sort30DeviceMergeSortPartitionKernelIN6thrust24THRUST_300001_SM_1000_NS6detail15normal_iteratorINS5_10device_ptrIN4cuda3std3__45tupleIJiiiiEEEEEEEm7sortXYZSD_EEvbT_PT2_T0_SK_PSK_T1_SK_i --------------------------
	.section	.text._ZN3cub18CUB_300001_SM_10006detail10merge_sort30DeviceMergeSortPartitionKernelIN6thrust24THRUST_300001_SM_1000_NS6detail15normal_iteratorINS5_10device_ptrIN4cuda3std3__45tupleIJiiiiEEEEEEEm7sortXYZSD_EEvbT_PT2_T0_SK_PSK_T1_SK_i,"ax",@progbits
	.align	128
        .global         _ZN3cub18CUB_300001_SM_10006detail10merge_sort30DeviceMergeSortPartitionKernelIN6thrust24THRUST_300001_SM_1000_NS6detail15normal_iteratorINS5_10device_ptrIN4cuda3std3__45tupleIJiiiiEEEEEEEm7sortXYZSD_EEvbT_PT2_T0_SK_PSK_T1_SK_i
        .type           _ZN3cub18CUB_300001_SM_10006detail10merge_sort30DeviceMergeSortPartitionKernelIN6thrust24THRUST_300001_SM_1000_NS6detail15normal_iteratorINS5_10device_ptrIN4cuda3std3__45tupleIJiiiiEEEEEEEm7sortXYZSD_EEvbT_PT2_T0_SK_PSK_T1_SK_i,@function
        .size           _ZN3cub18CUB_300001_SM_10006detail10merge_sort30DeviceMergeSortPartitionKernelIN6thrust24THRUST_300001_SM_1000_NS6detail15normal_iteratorINS5_10device_ptrIN4cuda3std3__45tupleIJiiiiEEEEEEEm7sortXYZSD_EEvbT_PT2_T0_SK_PSK_T1_SK_i,(.L_x_4822 - _ZN3cub18CUB_300001_SM_10006detail10merge_sort30DeviceMergeSortPartitionKernelIN6thrust24THRUST_300001_SM_1000_NS6detail15normal_iteratorINS5_10device_ptrIN4cuda3std3__45tupleIJiiiiEEEEEEEm7sortXYZSD_EEvbT_PT2_T0_SK_PSK_T1_SK_i)
        .other          _ZN3cub18CUB_300001_SM_10006detail10merge_sort30DeviceMergeSortPartitionKernelIN6thrust24THRUST_300001_SM_1000_NS6detail15normal_iteratorINS5_10device_ptrIN4cuda3std3__45tupleIJiiiiEEEEEEEm7sortXYZSD_EEvbT_PT2_T0_SK_PSK_T1_SK_i,@"STO_CUDA_ENTRY STV_DEFAULT"
_ZN3cub18CUB_300001_SM_10006detail10merge_sort30DeviceMergeSortPartitionKernelIN6thrust24THRUST_300001_SM_1000_NS6detail15normal_iteratorINS5_10device_ptrIN4cuda3std3__45tupleIJiiiiEEEEEEEm7sortXYZSD_EEvbT_PT2_T0_SK_PSK_T1_SK_i:
.text._ZN3cub18CUB_300001_SM_10006detail10merge_sort30DeviceMergeSortPartitionKernelIN6thrust24THRUST_300001_SM_1000_NS6detail15normal_iteratorINS5_10device_ptrIN4cuda3std3__45tupleIJiiiiEEEEEEEm7sortXYZSD_EEvbT_PT2_T0_SK_PSK_T1_SK_i:
        /* <DEDUP_REMOVED lines=35> */
[----:B------:R-:W-:-:S03]  /*0230*/  IADD3 R2, P1, PT, R3, R4, RZ ;  /* 0x0000000403027210 */ /* 0x000fc60007f3e0ff */
[----:B------:R-:W1:Y:S02]  /*0240*/  @!P0 LDC.64 R6, c[0x0][0x3a8] ;  /* 0x0000ea00ff068b82 */ /* 0x000e640000000a00 */
[----:B------:R-:W-:Y:S01]  /*0250*/  IMAD.X R3, R5, 0x1, R12, P1 ;  /* 0x0000000105037824 */ /* 0x000fe200008e060c */
[----:B0-----:R-:W-:-:S04]  /*0260*/  ISETP.LT.U32.AND P1, PT, R2, UR4, PT ;  /* 0x0000000402007c0c */ /* 0x001fc8000bf21070 */
        /* <DEDUP_REMOVED lines=10> */
[----:B-1----:R-:W-:Y:S02]  /*0310*/  @!P0 LEA R10, P2, R0, R6, 0x3 ;  /* 0x00000006000a8211 */ /* 0x002fe400078418ff */
        /* <DEDUP_REMOVED lines=15> */
[----:B------:R-:W-:-:S03]  /*0410*/  UIADD3 UR4, UPT, UPT, UR6, -0x1, URZ ;  /* 0xffffffff06047890 */ /* 0x000fc6000fffe0ff */
[----:B------:R-:W-:-:S03]  /*0420*/  IMAD.X R4, R19, 0x1, ~R7, P0 ;  /* 0x0000000113047824 */ /* 0x000fc600000e0e07 */
[----:B------:R-:W-:-:S05]  /*0430*/  LOP3.LUT R13, R0, UR4, RZ, 0xc0, !PT ;  /* 0x00000004000d7c12 */ /* 0x000fca000f8ec0ff */
[----:B0-----:R-:W-:Y:S01]  /*0440*/  IMAD.WIDE.U32 R10, R13, R8, RZ ;  /* 0x000000080d0a7225 */ /* 0x001fe200078e00ff */
[----:B-1----:R-:W-:-:S03]  /*0450*/  UPRMT UR4, UR5, 0x8880, URZ ;  /* 0x0000888005047896 */ /* 0x002fc600080000ff */
[----:B------:R-:W-:Y:S01]  /*0460*/  IMAD R9, R9, R13, R11 ;  /* 0x0000000d09097224 */ /* 0x000fe200078e020b */
[----:B------:R-:W-:Y:S01]  /*0470*/  ISETP.LT.U32.AND P0, PT, R10, R15, PT ;  /* 0x0000000f0a00720c */ /* 0x000fe20003f01070 */
[----:B------:R-:W-:-:S03]  /*0480*/  UISETP.NE.AND UP0, UPT, UR4, URZ, UPT ;  /* 0x000000ff0400728c */ /* 0x000fc6000bf05270 */
        /* <DEDUP_REMOVED lines=11> */
[----:B------:R-:W-:Y:S02]  /*0540*/  ISETP.LT.U32.AND P1, PT, R10, R15, PT ;  /* 0x0000000f0a00720c */ /* 0x000fe40003f21070 */
[----:B------:R-:W-:-:S02]  /*0550*/  ISETP.GT.U32.AND.EX P0, PT, R9, R8, PT, P0 ;  /* 0x000000080900720c */ /* 0x000fc40003f04100 */
[----:B------:R-:W-:Y:S02]  /*0560*/  ISETP.LT.U32.AND.EX P1, PT, R12, R9, PT, P1 ;  /* 0x000000090c00720c */ /* 0x000fe40003f21110 */
[-C--:B------:R-:W-:Y:S02]  /*0570*/  SEL R6, R15, R11.reuse, P0 ;  /* 0x0000000b0f067207 */ /* 0x080fe40000000000 */
[----:B------:R-:W-:Y:S02]  /*0580*/  SEL R4, R9, R8, P0 ;  /* 0x0000000809047207 */ /* 0x000fe40000000000 */
[----:B------:R-:W-:Y:S02]  /*0590*/  IADD3 R6, P0, PT, R6, -R11, RZ ;  /* 0x8000000b06067210 */ /* 0x000fe40007f1e0ff */
[----:B------:R-:W-:Y:S02]  /*05a0*/  SEL R11, R10, R15, P1 ;  /* 0x0000000f0a0b7207 */ /* 0x000fe40000800000 */
[----:B------:R-:W-:Y:S01]  /*05b0*/  SEL R13, R12, R9, P1 ;  /* 0x000000090c0d7207 */ /* 0x000fe20000800000 */
[----:B------:R-:W-:Y:S01]  /*05c0*/  IMAD.X R4, R4, 0x1, ~R8, P0 ;  /* 0x0000000104047824 */ /* 0x000fe200000e0e08 */
[----:B------:R-:W-:-:S04]  /*05d0*/  ISETP.GE.U32.AND P0, PT, R6, R11, PT ;  /* 0x0000000b0600720c */ /* 0x000fc80003f06070 */
[----:B------:R-:W-:-:S13]  /*05e0*/  ISETP.GE.U32.AND.EX P0, PT, R4, R13, PT, P0 ;  /* 0x0000000d0400720c */ /* 0x000fda0003f06100 */
[----:B0-----:R-:W-:Y:S05]  /*05f0*/  @P0 BRA `(.L_x_412) ;  /* 0x0000000000a80947 */ /* 0x001fea0003800000 */
[----:B------:R-:W-:-:S05]  /*0600*/  IADD3 R10, P0, PT, R15, R2, RZ ;  /* 0x000000020f0a7210 */ /* 0x000fca0007f1e0ff */
[----:B------:R-:W-:-:S08]  /*0610*/  IMAD.X R12, R9, 0x1, R3, P0 ;  /* 0x00000001090c7824 */ /* 0x000fd000000e0603 */
.L_x_416:
[----:B------:R-:W-:-:S05]  /*0620*/  IADD3 R3, P0, PT, -R6, R11, RZ ;  /* 0x0000000b06037210 */ /* 0x000fca0007f1e1ff */
[----:B------:R-:W-:-:S05]  /*0630*/  IMAD.X R2, R13, 0x1, ~R4, P0 ;  /* 0x000000010d027824 */ /* 0x000fca00000e0e04 */
[----:B------:R-:W-:-:S04]  /*0640*/  SHF.R.U64 R3, R3, 0x1, R2 ;  /* 0x0000000103037819 */ /* 0x000fc80000001202 */
[----:B------:R-:W-:Y:S02]  /*0650*/  IADD3 R14, P0, PT, R6, R3, RZ ;  /* 0x00000003060e7210 */ /* 0x000fe40007f1e0ff */
[----:B------:R-:W-:Y:S02]  /*0660*/  SHF.R.U32.HI R3, RZ, 0x1, R2 ;  /* 0x00000001ff037819 */ /* 0x000fe40000011602 */
[----:B------:R-:W-:-:S03]  /*0670*/  LOP3.LUT R9, RZ, R14, RZ, 0x33, !PT ;  /* 0x0000000eff097212 */ /* 0x000fc600078e33ff */
        /* <DEDUP_REMOVED lines=23> */
.L_x_414:
[----:B------:R-:W-:-:S13]  /*07f0*/  ISETP.LT.AND P0, PT, R16, R15, PT ;  /* 0x0000000f1000720c */ /* 0x000fda0003f01270 */
.L_x_415:
[----:B------:R-:W-:Y:S05]  /*0800*/  BSYNC.RECONVERGENT B2 ;  /* 0x0000000000027941 */ /* 0x000fea0003800200 */
.L_x_413:
        /* <DEDUP_REMOVED lines=9> */
.L_x_412:
[----:B------:R-:W-:Y:S05]  /*08a0*/  BSYNC.RECONVERGENT B1 ;  /* 0x0000000000017941 */ /* 0x000fea0003800200 */
.L_x_411:
[----:B------:R-:W-:Y:S05]  /*08b0*/  BRA `(.L_x_417) ;  /* 0x0000000000f87947 */ /* 0x000fea0003800000 */
.L_x_410:
        /* <DEDUP_REMOVED lines=12> */
[----:B------:R-:W-:Y:S02]  /*0980*/  SEL R11, R4, R15, P1 ;  /* 0x0000000f040b7207 */ /* 0x000fe40000800000 */
[----:B------:R-:W-:Y:S01]  /*0990*/  SEL R17, R8, R9, P1 ;  /* 0x0000000908117207 */ /* 0x000fe20000800000 */
[----:B------:R-:W-:Y:S01]  /*09a0*/  IMAD.X R4, R13, 0x1, ~R10, P0 ;  /* 0x000000010d047824 */ /* 0x000fe200000e0e0a */
[----:B------:R-:W-:-:S04]  /*09b0*/  ISETP.GE.U32.AND P0, PT, R6, R11, PT ;  /* 0x0000000b0600720c */ /* 0x000fc80003f06070 */
[----:B------:R-:W-:-:S13]  /*09c0*/  ISETP.GE.U32.AND.EX P0, PT, R4, R17, PT, P0 ;  /* 0x000000110400720c */ /* 0x000fda0003f06100 */
[----:B0-----:R-:W-:Y:S05]  /*09d0*/  @P0 BRA `(.L_x_417) ;  /* 0x0000000000b00947 */ /* 0x001fea0003800000 */
[----:B------:R-:W-:Y:S01]  /*09e0*/  IADD3 R10, P0, PT, R15, R2, RZ ;  /* 0x000000020f0a7210 */ /* 0x000fe20007f1e0ff */
[----:B------:R-:W-:Y:S02]  /*09f0*/  IMAD.MOV.U32 R13, RZ, RZ, R11 ;  /* 0x000000ffff0d7224 */ /* 0x000fe400078e000b */
[----:B------:R-:W-:Y:S02]  /*0a00*/  IMAD.MOV.U32 R11, RZ, RZ, R17 ;  /* 0x000000ffff0b7224 */ /* 0x000fe400078e0011 */
[----:B------:R-:W-:-:S08]  /*0a10*/  IMAD.X R12, R9, 0x1, R3, P0 ;  /* 0x00000001090c7824 */ /* 0x000fd000000e0603 */
.L_x_421:
        /* <DEDUP_REMOVED lines=29> */
.L_x_419:
[----:B------:R-:W-:-:S13]  /*0bf0*/  ISETP.LT.AND P0, PT, R16, R15, PT ;  /* 0x0000000f1000720c */ /* 0x000fda0003f01270 */
.L_x_420:
[----:B------:R-:W-:Y:S05]  /*0c00*/  BSYNC.RECONVERGENT B1 ;  /* 0x0000000000017941 */ /* 0x000fea0003800200 */
.L_x_418:
        /* <DEDUP_REMOVED lines=9> */
.L_x_417:
[----:B------:R-:W-:Y:S05]  /*0ca0*/  BSYNC.RECONVERGENT B0 ;  /* 0x0000000000007941 */ /* 0x000fea0003800200 */
.L_x_409:
[----:B------:R-:W0:Y:S01]  /*0cb0*/  LDCU.64 UR6, c[0x0][0x3a8] ;  /* 0x00007500ff0677ac */ /* 0x000e220008000a00 */
[----:B------:R-:W-:-:S05]  /*0cc0*/  IADD3 R6, P0, PT, R5, R6, RZ ;  /* 0x0000000605067210 */ /* 0x000fca0007f1e0ff */
[----:B------:R-:W-:Y:S01]  /*0cd0*/  IMAD.X R7, R7, 0x1, R4, P0 ;  /* 0x0000000107077824 */ /* 0x000fe200000e0604 */
[----:B0-----:R-:W-:-:S04]  /*0ce0*/  LEA R2, P1, R0, UR6, 0x3 ;  /* 0x0000000600027c11 */ /* 0x001fc8000f8218ff */
[----:B------:R-:W-:-:S05]  /*0cf0*/  LEA.HI.X R3, R0, UR7, RZ, 0x3, P1 ;  /* 0x0000000700037c11 */ /* 0x000fca00088f1cff */
[----:B------:R-:W-:Y:S01]  /*0d00*/  STG.E.64 desc[UR8][R2.64], R6 ;  /* 0x0000000602007986 */ /* 0x000fe2000c101b08 */
[----:B------:R-:W-:Y:S05]  /*0d10*/  EXIT ;  /* 0x000000000000794d */ /* 0x000fea0003800000 */
.L_x_422:
        /* <DEDUP_REMOVED lines=14> */
.L_x_4822:


//--------------------- .text._ZN3cub18CUB_300001_SM_10006detail10merge_sort30DeviceMergeSortBlockSortKernelINS2_10policy_hubIN6thrust24THRUST_300001_SM_1000_NS6detail15normal_iteratorINS6_10device_ptrIN4cuda3std3__45tupleIJiiiiEEEEEEEE9Policy600ESG_PNS0_8NullTypeESG_SK_m7sortXYZSE_SJ_EEvbT0_T1_T2_T3_T4_PT6_PT7_T5_NS1_7vsmem_tE --------------------------
	.section	.text._ZN3cub18CUB_300001_SM_10006detail10merge_sort30DeviceMergeSortBlockSortKernelINS2_10policy_hubIN6thrust24THRUST_300001_SM_1000_NS6detail15normal_iteratorINS6_10device_ptrIN4cuda3std3__45tupleIJiiiiEEEEEEEE9Policy600ESG_PNS0_8NullTypeESG_SK_m7sortXYZSE_SJ_EEvbT0_T1_T2_T3_T4_PT6_PT7_T5_NS1_7vsmem_tE,"ax",@progbits
	.align	128
        .global         _ZN3cub18CUB_300001_SM_10006detail10merge_sort30DeviceMergeSortBlockSortKernelINS2_10policy_hubIN6thrust24THRUST_300001_SM_1000_NS6detail15normal_iteratorINS6_10device_ptrIN4cuda3std3__45tupleIJiiiiEEEEEEEE9Policy600ESG_PNS0_8NullTypeESG_SK_m7sortXYZSE_SJ_EEvbT0_T1_T2_T3_T4_PT6_PT7_T5_NS1_7vsmem_tE
        .type           _ZN3cub18CUB_300001_SM_10006detail10merge_sort30DeviceMergeSortBlockSortKernelINS2_10policy_hubIN6thrust24THRUST_300001_SM_1000_NS6detail15normal_iteratorINS6_10device_ptrIN4cuda3std3__45tupleIJiiiiEEEEEEEE9Policy600ESG_PNS0_8NullTypeESG_SK_m7sortXYZSE_SJ_EEvbT0_T1_T2_T3_T4_PT6_PT7_T5_NS1_7vsmem_tE,@function
        .size           _ZN3cub18CUB_300001_SM_10006detail10merge_sort30DeviceMergeSortBlockSortKernelINS2_10policy_hubIN6thrust24THRUST_300001_SM_1000_NS6detail15normal_iteratorINS6_10device_ptrIN4cuda3std3__45tupleIJiiiiEEEEEEEE9Policy600ESG_PNS0_8NullTypeESG_SK_m7sortXYZSE_SJ_EEvbT0_T1_T2_T3_T4_PT6_PT7_T5_NS1_7vsmem_tE,(.L_x_4823 - _ZN3cub18CUB_300001_SM_10006detail10merge_sort30DeviceMergeSortBlockSortKernelINS2_10policy_hubIN6thrust24THRUST_300001_SM_1000_NS6detail15normal_iteratorINS6_10device_ptrIN4cuda3std3__45tupleIJiiiiEEEEEEEE9Policy600ESG_PNS0_8NullTypeESG_SK_m7sortXYZSE_SJ_EEvbT0_T1_T2_T3_T4_PT6_PT7_T5_NS1_7vsmem_tE)
        .other          _ZN3cub18CUB_300001_SM_10006detail10merge_sort30DeviceMergeSortBlockSortKernelINS2_10policy_hubIN6thrust24THRUST_300001_SM_1000_NS6detail15normal_iteratorINS6_10device_ptrIN4cuda3std3__45tupleIJiiiiEEEEEEEE9Policy600ESG_PNS0_8NullTypeESG_SK_m7sortXYZSE_SJ_EEvbT0_T1_T2_T3_T4_PT6_PT7_T5_NS1_7vsmem_tE,@"STO_CUDA_ENTRY STV_DEFAULT"
_ZN3cub18CUB_300001_SM_10006detail10merge_sort30DeviceMergeSortBlockSortKernelINS2_10policy_hubIN6thrust24THRUST_300001_SM_1000_NS6detail15normal_iteratorINS6_10device_ptrIN4cuda3std3__45tupleIJiiiiEEEEEEEE9Policy600ESG_PNS0_8NullTypeESG_SK_m7sortXYZSE_SJ_EEvbT0_T1_T2_T3_T4_PT6_PT7_T5_NS1_7vsmem_tE:
.text._ZN3cub18CUB_300001_SM_10006detail10merge_sort30DeviceMergeSortBlockSortKernelINS2_10policy_hubIN6thrust24THRUST_300001_SM_1000_NS6detail15normal_iteratorINS6_10device_ptrIN4cuda3std3__45tupleIJiiiiEEEEEEEE9Policy600ESG_PNS0_8NullTypeESG_SK_m7sortXYZSE_SJ_EEvbT0_T1_T2_T3_T4_PT6_PT7_T5_NS1_7vsmem_tE:
        /* <DEDUP_REMOVED lines=14> */
[----:B0-----:R-:W-:-:S05]  /*00e0*/  IMAD.SHL.U32 R25, R24, 0x4, RZ ;  /* 0x0000000418197824 */ /* 0x001fca00078e00ff */
[----:B------:R-:W-:-:S04]  /*00f0*/  LOP3.LUT R25, R25, 0xf80, RZ, 0xc0, !PT ;  /* 0x00000f8019197812 */ /* 0x000fc800078ec0ff */
[----:B------:R-:W-:-:S04]  /*0100*/  LOP3.LUT R5, R25, 0x1f, R24, 0xf8, !PT ;  /* 0x0000001f19057812 */ /* 0x000fc800078ef818 */
[----:B------:R-:W-:-:S05]  /*0110*/  IADD3 R5, P0, PT, R2, R5, RZ ;  /* 0x0000000502057210 */ /* 0x000fca0007f1e0ff */
[----:B------:R-:W-:Y:S02]  /*0120*/  IMAD.X R2, RZ, RZ, R3, P0 ;  /* 0x000000ffff027224 */ /* 0x000fe400000e0603 */
[----:B------:R-:W-:-:S03]  /*0130*/  IMAD.SHL.U32 R3, R5, 0x10, RZ ;  /* 0x0000001005037824 */ /* 0x000fc600078e00ff */
[----:B------:R-:W-:Y:S02]  /*0140*/  SHF.L.U64.HI R2, R5, 0x4, R2 ;  /* 0x0000000405027819 */ /* 0x000fe40000010202 */
[----:B-1----:R-:W-:-:S04]  /*0150*/  IADD3 R20, P0, PT, R3, UR4, RZ ;  /* 0x0000000403147c10 */ /* 0x002fc8000ff1e0ff */
[----:B------:R-:W-:-:S05]  /*0160*/  IADD3.X R21, PT, PT, R2, UR5, RZ, P0, !PT ;  /* 0x0000000502157c10 */ /* 0x000fca00087fe4ff */
[----:B------:R-:W2:Y:S04]  /*0170*/  LDG.E R4, desc[UR6][R20.64] ;  /* 0x0000000614047981 */ /* 0x000ea8000c1e1900 */
[----:B------:R-:W2:Y:S04]  /*0180*/  LDG.E R5, desc[UR6][R20.64+0x4] ;  /* 0x0000040614057981 */ /* 0x000ea8000c1e1900 */
[----:B------:R-:W2:Y:S04]  /*0190*/  LDG.E R6, desc[UR6][R20.64+0x8] ;  /* 0x0000080614067981 */ /* 0x000ea8000c1e1900 */
[----:B------:R-:W2:Y:S04]  /*01a0*/  LDG.E R7, desc[UR6][R20.64+0xc] ;  /* 0x00000c0614077981 */ /* 0x000ea8000c1e1900 */
[----:B------:R-:W3:Y:S04]  /*01b0*/  LDG.E R8, desc[UR6][R20.64+0x200] ;  /* 0x0002000614087981 */ /* 0x000ee8000c1e1900 */
[----:B------:R-:W3:Y:S04]  /*01c0*/  LDG.E R9, desc[UR6][R20.64+0x204] ;  /* 0x0002040614097981 */ /* 0x000ee8000c1e1900 */
[----:B------:R-:W3:Y:S04]  /*01d0*/  LDG.E R10, desc[UR6][R20.64+0x208] ;  /* 0x00020806140a7981 */ /* 0x000ee8000c1e1900 */
[----:B------:R-:W3:Y:S04]  /*01e0*/  LDG.E R11, desc[UR6][R20.64+0x20c] ;  /* 0x00020c06140b7981 */ /* 0x000ee8000c1e1900 */
[----:B------:R-:W4:Y:S04]  /*01f0*/  LDG.E R12, desc[UR6][R20.64+0x400] ;  /* 0x00040006140c7981 */ /* 0x000f28000c1e1900 */
[----:B------:R-:W4:Y:S04]  /*0200*/  LDG.E R13, desc[UR6][R20.64+0x404] ;  /* 0x00040406140d7981 */ /* 0x000f28000c1e1900 */
[----:B------:R-:W4:Y:S04]  /*0210*/  LDG.E R14, desc[UR6][R20.64+0x408] ;  /* 0x00040806140e7981 */ /* 0x000f28000c1e1900 */
[----:B------:R-:W4:Y:S04]  /*0220*/  LDG.E R15, desc[UR6][R20.64+0x40c] ;  /* 0x00040c06140f7981 */ /* 0x000f28000c1e1900 */
[----:B------:R-:W5:Y:S04]  /*0230*/  LDG.E R16, desc[UR6][R20.64+0x600] ;  /* 0x0006000614107981 */ /* 0x000f68000c1e1900 */
[----:B------:R-:W5:Y:S04]  /*0240*/  LDG.E R17, desc[UR6][R20.64+0x604] ;  /* 0x0006040614117981 */ /* 0x000f68000c1e1900 */
[----:B------:R-:W5:Y:S04]  /*0250*/  LDG.E R18, desc[UR6][R20.64+0x608] ;  /* 0x0006080614127981 */ /* 0x000f68000c1e1900 */
[----:B------:R0:W5:Y:S01]  /*0260*/  LDG.E R19, desc[UR6][R20.64+0x60c] ;  /* 0x00060c0614137981 */ /* 0x000162000c1e1900 */
[----:B------:R-:W1:Y:S01]  /*0270*/  S2UR UR5, SR_CgaCtaId ;  /* 0x00000000000579c3 */ /* 0x000e620000008800 */
[----:B------:R-:W-:Y:S01]  /*0280*/  UMOV UR4, 0x400 ;  /* 0x0000040000047882 */ /* 0x000fe20000000000 */
[----:B------:R-:W0:Y:S01]  /*0290*/  S2R R22, SR_LANEID ;  /* 0x0000000000167919 */ /* 0x000e220000000000 */
[----:B-1----:R-:W-:Y:S01]  /*02a0*/  ULEA UR4, UR5, UR4, 0x18 ;  /* 0x0000000405047291 */ /* 0x002fe2000f8ec0ff */
[----:B0-----:R-:W-:-:S05]  /*02b0*/  IADD3 R0, PT, PT, R25, R22, RZ ;  /* 0x0000001619007210 */ /* 0x001fca0007ffe0ff */
        /* <DEDUP_REMOVED lines=26> */
.L_x_426:
[----:B------:R-:W-:Y:S01]  /*0460*/  ISETP.GE.AND P0, PT, R10, R6, PT ;  /* 0x000000060a00720c */ /* 0x000fe20003f06270 */
[----:B------:R-:W-:Y:S02]  /*0470*/  IMAD.MOV.U32 R22, RZ, RZ, R8 ;  /* 0x000000ffff167224 */ /* 0x000fe400078e0008 */
[----:B------:R-:W-:Y:S02]  /*0480*/  IMAD.MOV.U32 R21, RZ, RZ, R10 ;  /* 0x000000ffff157224 */ /* 0x000fe400078e000a */
[----:B------:R-:W-:Y:S01]  /*0490*/  IMAD.MOV.U32 R20, RZ, RZ, R5 ;  /* 0x000000ffff147224 */ /* 0x000fe200078e0005 */
[----:B------:R-:W-:Y:S01]  /*04a0*/  MOV R8, R22 ;  /* 0x0000001600087202 */ /* 0x000fe20000000f00 */
[----:B------:R-:W-:-:S06]  /*04b0*/  IMAD.MOV.U32 R30, RZ, RZ, R11 ;  /* 0x000000ffff1e7224 */ /* 0x000fcc00078e000b */
[----:B------:R-:W-:Y:S05]  /*04c0*/  @P0 BRA `(.L_x_428) ;  /* 0x0000000000400947 */ /* 0x000fea0003800000 */
[----:B------:R-:W-:Y:S05]  /*04d0*/  BRA `(.L_x_427) ;  /* 0x00000000001c7947 */ /* 0x000fea0003800000 */
.L_x_425:
[----:B------:R-:W-:Y:S01]  /*04e0*/  ISETP.GE.AND P0, PT, R9, R5, PT ;  /* 0x000000050900720c */ /* 0x000fe20003f06270 */
[----:B------:R-:W-:Y:S02]  /*04f0*/  IMAD.MOV.U32 R22, RZ, RZ, R8 ;  /* 0x000000ffff167224 */ /* 0x000fe400078e0008 */
[----:B------:R-:W-:Y:S02]  /*0500*/  IMAD.MOV.U32 R21, RZ, RZ, R10 ;  /* 0x000000ffff157224 */ /* 0x000fe400078e000a */
[----:B------:R-:W-:Y:S01]  /*0510*/  IMAD.MOV.U32 R20, RZ, RZ, R9 ;  /* 0x000000ffff147224 */ /* 0x000fe200078e0009 */
[----:B------:R-:W-:Y:S01]  /*0520*/  MOV R8, R22 ;  /* 0x0000001600087202 */ /* 0x000fe20000000f00 */
[----:B------:R-:W-:-:S06]  /*0530*/  IMAD.MOV.U32 R30, RZ, RZ, R11 ;  /* 0x000000ffff1e7224 */ /* 0x000fcc00078e000b */
[----:B------:R-:W-:Y:S05]  /*0540*/  @P0 BRA `(.L_x_428) ;  /* 0x0000000000200947 */ /* 0x000fea0003800000 */
.L_x_427:
        /* <DEDUP_REMOVED lines=8> */
.L_x_428:
[----:B------:R-:W-:Y:S05]  /*05d0*/  BSYNC.RECONVERGENT B0 ;  /* 0x0000000000007941 */ /* 0x000fea0003800200 */
.L_x_424:
        /* <DEDUP_REMOVED lines=12> */
.L_x_430:
[----:B------:R-:W-:-:S13]  /*06a0*/  ISETP.NE.AND P0, PT, R18, R14, PT ;  /* 0x0000000e1200720c */ /* 0x000fda0003f05270 */
        /* <DEDUP_REMOVED lines=8> */
[----:B------:R-:W-:Y:S01]  /*0730*/  IMAD.MOV.U32 R16, RZ, RZ, R10 ;  /* 0x000000ffff107224 */ /* 0x000fe200078e000a */
[----:B------:R-:W-:Y:S06]  /*0740*/  BRA `(.L_x_432) ;  /* 0x0000000000407947 */ /* 0x000fec0003800000 */
.L_x_433:
        /* <DEDUP_REMOVED lines=8> */
.L_x_431:
        /* <DEDUP_REMOVED lines=8> */
.L_x_432:
[----:B------:R-:W-:Y:S05]  /*0850*/  BSYNC.RECONVERGENT B0 ;  /* 0x0000000000007941 */ /* 0x000fea0003800200 */
.L_x_429:
        /* <DEDUP_REMOVED lines=12> */
.L_x_435:
        /* <DEDUP_REMOVED lines=11> */
.L_x_438:
        /* <DEDUP_REMOVED lines=8> */
.L_x_436:
        /* <DEDUP_REMOVED lines=8> */
.L_x_437:
[----:B------:R-:W-:Y:S05]  /*0ad0*/  BSYNC.RECONVERGENT B0 ;  /* 0x0000000000007941 */ /* 0x000fea0003800200 */
.L_x_434:
        /* <DEDUP_REMOVED lines=11> */
.L_x_440:
        /* <DEDUP_REMOVED lines=10> */
.L_x_443:
[----:B------:R-:W-:Y:S01]  /*0c30*/  ISETP.GE.AND P0, PT, R30, R7, PT ;  /* 0x000000071e00720c */ /* 0x000fe20003f06270 */
[----:B------:R-:W-:Y:S02]  /*0c40*/  IMAD.MOV.U32 R13, RZ, RZ, R8 ;  /* 0x000000ffff0d7224 */ /* 0x000fe400078e0008 */
[----:B------:R-:W-:Y:S02]  /*0c50*/  IMAD.MOV.U32 R10, RZ, RZ, R6 ;  /* 0x000000ffff0a7224 */ /* 0x000fe400078e0006 */
[----:B------:R-:W-:Y:S01]  /*0c60*/  IMAD.MOV.U32 R9, RZ, RZ, R5 ;  /* 0x000000ffff097224 */ /* 0x000fe200078e0005 */
[----:B------:R-:W-:Y:S01]  /*0c70*/  MOV R8, R13 ;  /* 0x0000000d00087202 */ /* 0x000fe20000000f00 */
[----:B------:R-:W-:-:S06]  /*0c80*/  IMAD.MOV.U32 R11, RZ, RZ, R30 ;  /* 0x000000ffff0b7224 */ /* 0x000fcc00078e001e */
[----:B------:R-:W-:Y:S05]  /*0c90*/  @P0 BRA `(.L_x_442) ;  /* 0x0000000000200947 */ /* 0x000fea0003800000 */
.L_x_441:
        /* <DEDUP_REMOVED lines=8> */
.L_x_442:
[----:B------:R-:W-:Y:S05]  /*0d20*/  BSYNC.RECONVERGENT B0 ;  /* 0x0000000000007941 */ /* 0x000fea0003800200 */
.L_x_439:
        /* <DEDUP_REMOVED lines=14> */
.L_x_445:
        /* <DEDUP_REMOVED lines=13> */
.L_x_448:
[----:B------:R-:W-:Y:S01]  /*0ee0*/  ISETP.GE.AND P0, PT, R19, R22, PT ;  /* 0x000000161300720c */ /* 0x000fe20003f06270 */
[----:B------:R-:W-:Y:S01]  /*0ef0*/  IMAD.MOV.U32 R14, RZ, RZ, R16 ;  /* 0x000000ffff0e7224 */ /* 0x000fe200078e0010 */
[----:B------:R-:W-:Y:S01]  /*0f00*/  MOV R13, R19 ;  /* 0x00000013000d7202 */ /* 0x000fe20000000f00 */
[----:B------:R-:W-:Y:S01]  /*0f10*/  IMAD.MOV.U32 R21, RZ, RZ, R28 ;  /* 0x000000ffff157224 */ /* 0x000fe200078e001c */
[----:B------:R-:W-:Y:S01]  /*0f20*/  MOV R18, R28 ;  /* 0x0000001c00127202 */ /* 0x000fe20000000f00 */
[--C-:B------:R-:W-:Y:S02]  /*0f30*/  IMAD.MOV.U32 R20, RZ, RZ, R26.reuse ;  /* 0x000000ffff147224 */ /* 0x100fe400078e001a */
[----:B------:R-:W-:Y:S02]  /*0f40*/  IMAD.MOV.U32 R19, RZ, RZ, R13 ;  /* 0x000000ffff137224 */ /* 0x000fe400078e000d */
[----:B------:R-:W-:Y:S02]  /*0f50*/  IMAD.MOV.U32 R17, RZ, RZ, R26 ;  /* 0x000000ffff117224 */ /* 0x000fe400078e001a */
[----:B------:R-:W-:-:S02]  /*0f60*/  IMAD.MOV.U32 R16, RZ, RZ, R14 ;  /* 0x000000ffff107224 */ /* 0x000fc400078e000e */
[----:B------:R-:W-:Y:S05]  /*0f70*/  @P0 BRA `(.L_x_447) ;  /* 0x0000000000200947 */ /* 0x000fea0003800000 */
.L_x_446:
        /* <DEDUP_REMOVED lines=8> */
.L_x_447:
[----:B------:R-:W-:Y:S05]  /*1000*/  BSYNC.RECONVERGENT B0 ;  /* 0x0000000000007941 */ /* 0x000fea0003800200 */
.L_x_444:
        /* <DEDUP_REMOVED lines=11> */
.L_x_450:
        /* <DEDUP_REMOVED lines=10> */
.L_x_453:
[----:B------:R-:W-:Y:S01]  /*1160*/  ISETP.GE.AND P0, PT, R22, R11, PT ;  /* 0x0000000b1600720c */ /* 0x000fe20003f06270 */
[----:B------:R-:W-:Y:S02]  /*1170*/  IMAD.MOV.U32 R23, RZ, RZ, R12 ;  /* 0x000000ffff177224 */ /* 0x000fe400078e000c */
[----:B------:R-:W-:Y:S02]  /*1180*/  IMAD.MOV.U32 R14, RZ, RZ, R10 ;  /* 0x000000ffff0e7224 */ /* 0x000fe400078e000a */
[----:B------:R-:W-:Y:S01]  /*1190*/  IMAD.MOV.U32 R13, RZ, RZ, R9 ;  /* 0x000000ffff0d7224 */ /* 0x000fe200078e0009 */
[----:B------:R-:W-:Y:S01]  /*11a0*/  MOV R12, R23 ;  /* 0x00000017000c7202 */ /* 0x000fe20000000f00 */
[----:B------:R-:W-:-:S06]  /*11b0*/  IMAD.MOV.U32 R15, RZ, RZ, R22 ;  /* 0x000000ffff0f7224 */ /* 0x000fcc00078e0016 */
[----:B------:R-:W-:Y:S05]  /*11c0*/  @P0 BRA `(.L_x_452) ;  /* 0x0000000000200947 */ /* 0x000fea0003800000 */
.L_x_451:
        /* <DEDUP_REMOVED lines=8> */
.L_x_452:
[----:B------:R-:W-:Y:S05]  /*1250*/  BSYNC.RECONVERGENT B0 ;  /* 0x0000000000007941 */ /* 0x000fea0003800200 */
.L_x_449:
[----:B------:R-:W-:-:S07]  /*1260*/  IMAD.MOV.U32 R29, RZ, RZ, 0x2 ;  /* 0x00000002ff1d7424 */ /* 0x000fce00078e00ff */
.L_x_469:
[C---:B------:R-:W-:Y:S01]  /*1270*/  IADD3 R21, PT, PT, -R29.reuse, RZ, RZ ;  /* 0x000000ff1d157210 */ /* 0x040fe20007ffe1ff */
[----:B------:R-:W-:Y:S01]  /*1280*/  IMAD.MOV.U32 R28, RZ, RZ, R29 ;  /* 0x000000ffff1c7224 */ /* 0x000fe200078e001d */
[----:B0-----:R-:W0:Y:S08]  /*1290*/  S2UR UR5, SR_CgaCtaId ;  /* 0x00000000000579c3 */ /* 0x001e300000008800 */
[----:B------:R-:W-:Y:S01]  /*12a0*/  BAR.SYNC.DEFER_BLOCKING 0x0 ;  /* 0x0000000000007b1d */ /* 0x000fe20000010000 */
[----:B------:R-:W-:Y:S01]  /*12b0*/  LOP3.LUT R20, R24, R21, RZ, 0xc0, !PT ;  /* 0x0000001518147212 */ /* 0x000fe200078ec0ff */
[----:B------:R-:W-:-:S02]  /*12c0*/  VIADD R21, R29, 0xffffffff ;  /* 0xffffffff1d157836 */ /* 0x000fc40000000000 */
[----:B------:R-:W-:Y:S02]  /*12d0*/  IMAD.SHL.U32 R29, R29, 0x2, RZ ;  /* 0x000000021d1d7824 */ /* 0x000fe400078e00ff */
[----:B------:R-:W-:Y:S01]  /*12e0*/  IMAD.SHL.U32 R20, R20, 0x4, RZ ;  /* 0x0000000414147824 */ /* 0x000fe200078e00ff */
[----:B------:R-:W-:Y:S01]  /*12f0*/  LOP3.LUT R22, R21, R24, RZ, 0xc0, !PT ;  /* 0x0000001815167212 */ /* 0x000fe200078ec0ff */
[----:B------:R-:W-:Y:S01]  /*1300*/  UMOV UR4, 0x400 ;  /* 0x0000040000047882 */ /* 0x000fe20000000000 */
[----:B------:R-:W-:Y:S02]  /*1310*/  BSSY.RECONVERGENT B0, `(.L_x_454) ;  /* 0x000002c000007945 */ /* 0x000fe40003800200 */
[----:B------:R-:W-:Y:S02]  /*1320*/  VIMNMX.U32 R20, PT, PT, R20, 0x400, PT ;  /* 0x0000040014147848 */ /* 0x000fe40003fe0000 */
[----:B------:R-:W-:Y:S02]  /*1330*/  SHF.L.U32 R22, R22, 0x2, RZ ;  /* 0x0000000216167819 */ /* 0x000fe400000006ff */
[----:B------:R-:W-:-:S02]  /*1340*/  VIADDMNMX.U32 R27, R20, R29, 0x400, PT ;  /* 0x00000400141b7446 */ /* 0x000fc4000380001d */
[----:B------:R-:W-:Y:S02]  /*1350*/  VIMNMX.U32 R22, PT, PT, R22, 0x400, PT ;  /* 0x0000040016167848 */ /* 0x000fe40003fe0000 */
[C---:B------:R-:W-:Y:S02]  /*1360*/  VIADDMNMX.U32 R26, R27.reuse, R29, 0x400, PT ;  /* 0x000004001b1a7446 */ /* 0x040fe4000380001d */
[----:B------:R-:W-:Y:S01]  /*1370*/  VIADDMNMX R30, R27, -R20, R22, PT ;  /* 0x800000141b1e7246 */ /* 0x000fe20003800116 */
[----:B0-----:R-:W-:Y:S02]  /*1380*/  ULEA UR4, UR5, UR4, 0x18 ;  /* 0x0000000405047291 */ /* 0x001fe4000f8ec0ff */
[----:B------:R-:W-:-:S05]  /*1390*/  IMAD.IADD R23, R26, 0x1, -R27 ;  /* 0x000000011a177824 */ /* 0x000fca00078e0a1b */
[C---:B------:R-:W-:Y:S01]  /*13a0*/  ISETP.GE.AND P0, PT, R22.reuse, R23, PT ;  /* 0x000000171600720c */ /* 0x040fe20003f06270 */
[----:B------:R-:W-:Y:S01]  /*13b0*/  IMAD.IADD R23, R22, 0x1, -R23 ;  /* 0x0000000116177824 */ /* 0x000fe200078e0a17 */
[----:B------:R-:W-:-:S04]  /*13c0*/  LEA R21, R24, UR4, 0x6 ;  /* 0x0000000418157c11 */ /* 0x000fc8000f8e30ff */
[----:B------:R-:W-:Y:S01]  /*13d0*/  SEL R23, R23, RZ, P0 ;  /* 0x000000ff17177207 */ /* 0x000fe20000000000 */
[----:B------:R0:W-:Y:S03]  /*13e0*/  STS.128 [R21], R4 ;  /* 0x0000000415007388 */ /* 0x0001e60000000c00 */
[----:B------:R-:W-:Y:S01]  /*13f0*/  ISETP.GE.AND P0, PT, R23, R30, PT ;  /* 0x0000001e1700720c */ /* 0x000fe20003f06270 */
[----:B------:R0:W-:Y:S04]  /*1400*/  STS.128 [R21+0x10], R8 ;  /* 0x0000100815007388 */ /* 0x0001e80000000c00 */
[----:B------:R0:W-:Y:S04]  /*1410*/  STS.128 [R21+0x20], R12 ;  /* 0x0000200c15007388 */ /* 0x0001e80000000c00 */
[----:B------:R0:W-:Y:S01]  /*1420*/  STS.128 [R21+0x30], R16 ;  /* 0x0000301015007388 */ /* 0x0001e20000000c00 */
[----:B------:R-:W-:Y:S06]  /*1430*/  BAR.SYNC.DEFER_BLOCKING 0x0 ;  /* 0x0000000000007b1d */ /* 0x000fec0000010000 */
[----:B------:R-:W-:Y:S05]  /*1440*/  @P0 BRA `(.L_x_455) ;  /* 0x0000000000600947 */ /* 0x000fea0003800000 */
[----:B0-----:R-:W-:-:S07]  /*1450*/  IMAD.IADD R12, R22, 0x1, R27 ;  /* 0x00000001160c7824 */ /* 0x001fce00078e021b */
.L_x_459:
[----:B------:R-:W-:Y:S01]  /*1460*/  IMAD.IADD R4, R30, 0x1, -R23 ;  /* 0x000000011e047824 */ /* 0x000fe200078e0a17 */
[----:B------:R-:W-:Y:S04]  /*1470*/  BSSY.RECONVERGENT B1, `(.L_x_456) ;  /* 0x0000011000017945 */ /* 0x000fe80003800200 */
[----:B------:R-:W-:-:S04]  /*1480*/  LEA.HI R4, R4, R4, RZ, 0x1 ;  /* 0x0000000404047211 */ /* 0x000fc800078f08ff */
[----:B------:R-:W-:-:S04]  /*1490*/  LEA.HI.SX32 R13, R4, R23, 0x1f ;  /* 0x00000017040d7211 */ /* 0x000fc800078ffaff */
[-C--:B------:R-:W-:Y:S02]  /*14a0*/  LOP3.LUT R5, RZ, R13.reuse, RZ, 0x33, !PT ;  /* 0x0000000dff057212 */ /* 0x080fe400078e33ff */
[----:B------:R-:W-:-:S03]  /*14b0*/  IADD3 R4, PT, PT, R20, R13, RZ ;  /* 0x0000000d14047210 */ /* 0x000fc60007ffe0ff */
        /* <DEDUP_REMOVED lines=11> */
.L_x_457:
[----:B------:R-:W-:-:S13]  /*1570*/  ISETP.LT.AND P0, PT, R9, R5, PT ;  /* 0x000000050900720c */ /* 0x000fda0003f01270 */
.L_x_458:
[----:B------:R-:W-:Y:S05]  /*1580*/  BSYNC.RECONVERGENT B1 ;  /* 0x0000000000017941 */ /* 0x000fea0003800200 */
.L_x_456:
[C---:B------:R-:W-:Y:S01]  /*1590*/  @!P0 VIADD R23, R13.reuse, 0x1 ;  /* 0x000000010d178836 */ /* 0x040fe20000000000 */
[----:B------:R-:W-:-:S04]  /*15a0*/  SEL R30, R13, R30, P0 ;  /* 0x0000001e0d1e7207 */ /* 0x000fc80000000000 */
[----:B------:R-:W-:-:S13]  /*15b0*/  ISETP.GE.AND P0, PT, R23, R30, PT ;  /* 0x0000001e1700720c */ /* 0x000fda0003f06270 */
[----:B------:R-:W-:Y:S05]  /*15c0*/  @!P0 BRA `(.L_x_459) ;  /* 0xfffffffc00a48947 */ /* 0x000fea000383ffff */
.L_x_455:
[----:B------:R-:W-:Y:S05]  /*15d0*/  BSYNC.RECONVERGENT B0 ;  /* 0x0000000000007941 */ /* 0x000fea0003800200 */
.L_x_454:
[----:B0-----:R-:W-:Y:S01]  /*15e0*/  IMAD.IADD R10, R20, 0x1, R23 ;  /* 0x00000001140a7824 */ /* 0x001fe200078e0217 */
        /* <DEDUP_REMOVED lines=18> */
.L_x_462:
[----:B------:R-:W-:-:S13]  /*1710*/  ISETP.LT.AND P0, PT, R21, R17, PT ;  /* 0x000000111500720c */ /* 0x000fda0003f01270 */
.L_x_461:
[----:B------:R-:W-:Y:S05]  /*1720*/  BSYNC.RECONVERGENT B0 ;  /* 0x0000000000007941 */ /* 0x000fea0003800200 */
.L_x_460:
        /* <DEDUP_REMOVED lines=8> */
[----:B------:R0:W1:Y:S01]  /*17b0*/  @P0 LDS.128 R20, [R13+0x10] ;  /* 0x000010000d140984 */ /* 0x0000620000000c00 */
[----:B------:R-:W-:Y:S02]  /*17c0*/  @!P0 IADD3 R9, PT, PT, R11, RZ, RZ ;  /* 0x000000ff0b098210 */ /* 0x000fe40007ffe0ff */
[----:B------:R-:W-:Y:S01]  /*17d0*/  PLOP3.LUT P1, PT, PT, PT, PT, 0x8, 0x80 ;  /* 0x000000000080781c */ /* 0x000fe20003f2e170 */
[----:B------:R0:W2:Y:S01]  /*17e0*/  @!P0 LDS.128 R16, [R12+0x10] ;  /* 0x000010000c108984 */ /* 0x0000a20000000c00 */
        /* <DEDUP_REMOVED lines=11> */
.L_x_464:
[----:B------:R-:W-:Y:S05]  /*18a0*/  BSYNC.RECONVERGENT B0 ;  /* 0x0000000000007941 */ /* 0x000fea0003800200 */
.L_x_463:
[----:B------:R-:W0:Y:S01]  /*18b0*/  S2UR UR5, SR_CgaCtaId ;  /* 0x00000000000579c3 */ /* 0x000e220000008800 */
[----:B------:R-:W-:Y:S01]  /*18c0*/  UMOV UR4, 0x400 ;  /* 0x0000040000047882 */ /* 0x000fe20000000000 */
[C---:B------:R-:W-:Y:S01]  /*18d0*/  VIADD R12, R8.reuse, 0x1 ;  /* 0x00000001080c7836 */ /* 0x040fe20000000000 */
[----:B------:R-:W-:Y:S01]  /*18e0*/  @P1 IADD3 R12, PT, PT, R8, RZ, RZ ;  /* 0x000000ff080c1210 */ /* 0x000fe20007ffe0ff */
[----:B------:R-:W-:Y:S01]  /*18f0*/  VIADD R13, R9, 0x1 ;  /* 0x00000001090d7836 */ /* 0x000fe20000000000 */
[----:B-12---:R-:W-:Y:S01]  /*1900*/  SEL R8, R20, R16, P1 ;  /* 0x0000001014087207 */ /* 0x006fe20000800000 */
[----:B------:R-:W-:Y:S01]  /*1910*/  @!P1 IMAD.MOV R13, RZ, RZ, R9 ;  /* 0x000000ffff0d9224 */ /* 0x000fe200078e0209 */
[----:B------:R-:W-:Y:S01]  /*1920*/  SEL R9, R21, R17, P1 ;  /* 0x0000001115097207 */ /* 0x000fe20000800000 */
[----:B------:R-:W-:Y:S01]  /*1930*/  BSSY.RECONVERGENT B0, `(.L_x_465) ;  /* 0x0000016000007945 */ /* 0x000fe20003800200 */
[----:B------:R-:W-:Y:S02]  /*1940*/  SEL R10, R22, R18, P1 ;  /* 0x00000012160a7207 */ /* 0x000fe40000800000 */
[----:B------:R-:W-:-:S02]  /*1950*/  SEL R11, R23, R19, P1 ;  /* 0x00000013170b7207 */ /* 0x000fc40000800000 */
[----:B------:R-:W-:Y:S01]  /*1960*/  PLOP3.LUT P0, PT, PT, PT, PT, 0x8, 0x80 ;  /* 0x000000000080781c */ /* 0x000fe20003f0e170 */
[----:B0-----:R-:W-:-:S06]  /*1970*/  ULEA UR4, UR5, UR4, 0x18 ;  /* 0x0000000405047291 */ /* 0x001fcc000f8ec0ff */
[----:B------:R-:W-:-:S04]  /*1980*/  @!P1 IMAD.U32 R33, RZ, RZ, UR4 ;  /* 0x00000004ff219e24 */ /* 0x000fc8000f8e00ff */
[----:B------:R-:W-:Y:S02]  /*1990*/  @!P1 IMAD R14, R12, 0x10, R33 ;  /* 0x000000100c0e9824 */ /* 0x000fe400078e0221 */
[----:B------:R-:W-:-:S03]  /*19a0*/  @P1 IMAD.U32 R33, RZ, RZ, UR4 ;  /* 0x00000004ff211e24 */ /* 0x000fc6000f8e00ff */
[----:B------:R0:W1:Y:S02]  /*19b0*/  @!P1 LDS.128 R16, [R14] ;  /* 0x000000000e109984 */ /* 0x0000640000000c00 */
[----:B------:R-:W-:-:S05]  /*19c0*/  @P1 LEA R15, R13, R33, 0x4 ;  /* 0x000000210d0f1211 */ /* 0x000fca00078e20ff */
        /* <DEDUP_REMOVED lines=12> */
.L_x_466:
[----:B------:R-:W-:Y:S05]  /*1a90*/  BSYNC.RECONVERGENT B0 ;  /* 0x0000000000007941 */ /* 0x000fea0003800200 */
.L_x_465:
        /* <DEDUP_REMOVED lines=8> */
[----:B------:R-:W-:Y:S02]  /*1b20*/  SEL R12, R20, R16, P0 ;  /* 0x00000010140c7207 */ /* 0x000fe40000000000 */
[----:B------:R-:W-:Y:S01]  /*1b30*/  @!P0 LEA R32, R30, R33, 0x4 ;  /* 0x000000211e208211 */ /* 0x000fe200078e20ff */
[----:B------:R-:W-:Y:S01]  /*1b40*/  @P0 IMAD R33, R31, 0x10, R33 ;  /* 0x000000101f210824 */ /* 0x000fe200078e0221 */
[----:B------:R-:W-:-:S03]  /*1b50*/  SEL R15, R23, R19, P0 ;  /* 0x00000013170f7207 */ /* 0x000fc60000000000 */
        /* <DEDUP_REMOVED lines=13> */
.L_x_468:
[----:B------:R-:W-:Y:S05]  /*1c30*/  BSYNC.RECONVERGENT B0 ;  /* 0x0000000000007941 */ /* 0x000fea0003800200 */
.L_x_467:
        /* <DEDUP_REMOVED lines=13> */
[----:B------:R-:W1:Y:S01]  /*1d10*/  S2R R2, SR_CTAID.X ;  /* 0x0000000000027919 */ /* 0x000e620000002500 */
[----:B------:R-:W2:Y:S01]  /*1d20*/  LDCU.64 UR4, c[0x0][0x398] ;  /* 0x00007300ff0477ac */ /* 0x000ea20008000a00 */
[----:B------:R3:W-:Y:S04]  /*1d30*/  STS.128 [R40], R4 ;  /* 0x0000000428007388 */ /* 0x0007e80000000c00 */
[----:B------:R-:W-:Y:S04]  /*1d40*/  STS.128 [R40+0x10], R8 ;  /* 0x0000100828007388 */ /* 0x000fe80000000c00 */
[----:B------:R-:W-:Y:S04]  /*1d50*/  STS.128 [R40+0x20], R12 ;  /* 0x0000200c28007388 */ /* 0x000fe80000000c00 */
[----:B------:R-:W-:Y:S01]  /*1d60*/  STS.128 [R40+0x30], R16 ;  /* 0x0000301028007388 */ /* 0x000fe20000000c00 */
[----:B------:R-:W-:-:S03]  /*1d70*/  NOP ;  /* 0x0000000000007918 */ /* 0x000fc60000000000 */
[----:B0-----:R-:W0:Y:S04]  /*1d80*/  LDS.128 R32, [R0] ;  /* 0x0000000000207984 */ /* 0x001e280000000c00 */
[----:B------:R-:W4:Y:S04]  /*1d90*/  LDS.128 R28, [R0+0x200] ;  /* 0x00020000001c7984 */ /* 0x000f280000000c00 */
[----:B------:R-:W5:Y:S01]  /*1da0*/  LDS.128 R20, [R0+0x400] ;  /* 0x0004000000147984 */ /* 0x000f620000000c00 */
[----:B-1----:R-:W-:-:S03]  /*1db0*/  IMAD.WIDE.U32 R2, R2, 0x400, RZ ;  /* 0x0000040002027825 */ /* 0x002fc600078e00ff */
[----:B------:R-:W1:Y:S01]  /*1dc0*/  LDS.128 R36, [R0+0x600] ;  /* 0x0006000000247984 */ /* 0x000e620000000c00 */
[----:B------:R-:W-:-:S04]  /*1dd0*/  LOP3.LUT R24, R2, 0x1f, R24, 0xf8, !PT ;  /* 0x0000001f02187812 */ /* 0x000fc800078ef818 */
[----:B------:R-:W-:-:S05]  /*1de0*/  IADD3 R25, P0, PT, R25, R24, RZ ;  /* 0x0000001819197210 */ /* 0x000fca0007f1e0ff */
[----:B---3--:R-:W-:Y:S01]  /*1df0*/  IMAD.X R4, RZ, RZ, R3, P0 ;  /* 0x000000ffff047224 */ /* 0x008fe200000e0603 */
[----:B--2---:R-:W-:-:S04]  /*1e00*/  LEA R2, P0, R25, UR4, 0x4 ;  /* 0x0000000419027c11 */ /* 0x004fc8000f8020ff */
[----:B------:R-:W-:-:S05]  /*1e10*/  LEA.HI.X R3, R25, UR5, R4, 0x4, P0 ;  /* 0x0000000519037c11 */ /* 0x000fca00080f2404 */
[----:B0-----:R-:W-:Y:S04]  /*1e20*/  STG.E desc[UR6][R2.64], R32 ;  /* 0x0000002002007986 */ /* 0x001fe8000c101906 */
[----:B------:R-:W-:Y:S04]  /*1e30*/  STG.E desc[UR6][R2.64+0x4], R33 ;  /* 0x0000042102007986 */ /* 0x000fe8000c101906 */
[----:B------:R-:W-:Y:S04]  /*1e40*/  STG.E desc[UR6][R2.64+0x8], R34 ;  /* 0x0000082202007986 */ /* 0x000fe8000c101906 */
[----:B------:R-:W-:Y:S04]  /*1e50*/  STG.E desc[UR6][R2.64+0xc], R35 ;  /* 0x00000c2302007986 */ /* 0x000fe8000c101906 */
[----:B----4-:R-:W-:Y:S04]  /*1e60*/  STG.E desc[UR6][R2.64+0x200], R28 ;  /* 0x0002001c02007986 */ /* 0x010fe8000c101906 */
[----:B------:R-:W-:Y:S04]  /*1e70*/  STG.E desc[UR6][R2.64+0x204], R29 ;  /* 0x0002041d02007986 */ /* 0x000fe8000c101906 */
[----:B------:R-:W-:Y:S04]  /*1e80*/  STG.E desc[UR6][R2.64+0x208], R30 ;  /* 0x0002081e02007986 */ /* 0x000fe8000c101906 */
[----:B------:R-:W-:Y:S04]  /*1e90*/  STG.E desc[UR6][R2.64+0x20c], R31 ;  /* 0x00020c1f02007986 */ /* 0x000fe8000c101906 */
[----:B-----5:R-:W-:Y:S04]  /*1ea0*/  STG.E desc[UR6][R2.64+0x400], R20 ;  /* 0x0004001402007986 */ /* 0x020fe8000c101906 */
        /* <DEDUP_REMOVED lines=8> */
.L_x_470:
[----:B------:R-:W-:Y:S01]  /*1f30*/  STS.128 [R40], R4 ;  /* 0x0000000428007388 */ /* 0x000fe20000000c00 */
[----:B------:R-:W1:Y:S03]  /*1f40*/  LDCU.64 UR4, c[0x0][0x3b0] ;  /* 0x00007600ff0477ac */ /* 0x000e660008000a00 */
[----:B------:R-:W-:Y:S04]  /*1f50*/  STS.128 [R40+0x10], R8 ;  /* 0x0000100828007388 */ /* 0x000fe80000000c00 */
[----:B------:R-:W-:Y:S04]  /*1f60*/  STS.128 [R40+0x20], R12 ;  /* 0x0000200c28007388 */ /* 0x000fe80000000c00 */
[----:B------:R-:W-:Y:S01]  /*1f70*/  STS.128 [R40+0x30], R16 ;  /* 0x0000301028007388 */ /* 0x000fe20000000c00 */
[----:B------:R-:W-:-:S03]  /*1f80*/  NOP ;  /* 0x0000000000007918 */ /* 0x000fc60000000000 */
[----:B------:R-:W2:Y:S01]  /*1f90*/  LDS.128 R24, [R0] ;  /* 0x0000000000187984 */ /* 0x000ea20000000c00 */
[----:B-1----:R-:W-:-:S03]  /*1fa0*/  IADD3 R20, P0, PT, R3, UR4, RZ ;  /* 0x0000000403147c10 */ /* 0x002fc6000ff1e0ff */
[----:B------:R-:W1:Y:S01]  /*1fb0*/  LDS.128 R28, [R0+0x200] ;  /* 0x00020000001c7984 */ /* 0x000e620000000c00 */
[----:B------:R-:W-:-:S03]  /*1fc0*/  IADD3.X R21, PT, PT, R2, UR5, RZ, P0, !PT ;  /* 0x0000000502157c10 */ /* 0x000fc600087fe4ff */
        /* <DEDUP_REMOVED lines=19> */
.L_x_423:
[----:B------:R-:W0:Y:S01]  /*2100*/  LDC.64 R8, c[0x0][0x388] ;  /* 0x0000e200ff087b82 */ /* 0x000e220000000a00 */
[----:B------:R-:W-:Y:S01]  /*2110*/  ACQBULK ;  /* 0x000000000000782e */ /* 0x000fe20000000000 */
[----:B------:R-:W1:Y:S06]  /*2120*/  S2R R27, SR_TID.X ;  /* 0x00000000001b7919 */ /* 0x000e6c0000002100 */
[----:B------:R-:W2:Y:S01]  /*2130*/  LDC R0, c[0x0][0x3a8] ;  /* 0x0000ea00ff007b82 */ /* 0x000ea20000000800 */
[----:B0-----:R-:W-:-:S05]  /*2140*/  IMAD.WIDE.U32 R8, R5, 0x4000, R8 ;  /* 0x0000400005087825 */ /* 0x001fca00078e0008 */
[----:B------:R-:W3:Y:S04]  /*2150*/  LDG.E R6, desc[UR6][R8.64+0x8] ;  /* 0x0000080608067981 */ /* 0x000ee8000c1e1900 */
[----:B------:R-:W4:Y:S04]  /*2160*/  LDG.E R4, desc[UR6][R8.64] ;  /* 0x0000000608047981 */ /* 0x000f28000c1e1900 */
[----:B------:R-:W5:Y:S04]  /*2170*/  LDG.E R7, desc[UR6][R8.64+0xc] ;  /* 0x00000c0608077981 */ /* 0x000f68000c1e1900 */
[----:B------:R4:W5:Y:S01]  /*2180*/  LDG.E R5, desc[UR6][R8.64+0x4] ;  /* 0x0000040608057981 */ /* 0x000962000c1e1900 */
[----:B-1----:R-:W-:-:S05]  /*2190*/  IMAD.SHL.U32 R26, R27, 0x4, RZ ;  /* 0x000000041b1a7824 */ /* 0x002fca00078e00ff */
[----:B------:R-:W-:Y:S01]  /*21a0*/  LOP3.LUT R22, R26, 0xf80, RZ, 0xc0, !PT ;  /* 0x00000f801a167812 */ /* 0x000fe200078ec0ff */
[----:B------:R-:W-:-:S03]  /*21b0*/  IMAD.MOV R25, RZ, RZ, -R2 ;  /* 0x000000ffff197224 */ /* 0x000fc600078e0a02 */
[----:B------:R-:W-:Y:S02]  /*21c0*/  LOP3.LUT R12, R22, 0x1f, R27, 0xf8, !PT ;  /* 0x0000001f160c7812 */ /* 0x000fe400078ef81b */
[----:B--2---:R-:W-:Y:S02]  /*21d0*/  VIADDMNMX R25, R25, R0, 0x400, PT ;  /* 0x0000040019197446 */ /* 0x004fe40003800100 */
[C---:B------:R-:W-:Y:S01]  /*21e0*/  LEA R20, P0, R12.reuse, R8, 0x4 ;  /* 0x000000080c147211 */ /* 0x040fe200078020ff */
[C---:B------:R-:W-:Y:S01]  /*21f0*/  VIADD R24, R12.reuse, 0x20 ;  /* 0x000000200c187836 */ /* 0x040fe20000000000 */
[C---:B------:R-:W-:Y:S01]  /*2200*/  IADD3 R3, PT, PT, R12.reuse, 0x40, RZ ;  /* 0x000000400c037810 */ /* 0x040fe20007ffe0ff */
[C---:B------:R-:W-:Y:S01]  /*2210*/  VIADD R2, R12.reuse, 0x60 ;  /* 0x000000600c027836 */ /* 0x040fe20000000000 */
[----:B------:R-:W-:Y:S02]  /*2220*/  IADD3.X R21, PT, PT, RZ, R9, RZ, P0, !PT ;  /* 0x00000009ff157210 */ /* 0x000fe400007fe4ff */
[----:B------:R-:W-:-:S02]  /*2230*/  ISETP.GE.AND P0, PT, R12, R25, PT ;  /* 0x000000190c00720c */ /* 0x000fc40003f06270 */
[-C--:B------:R-:W-:Y:S02]  /*2240*/  ISETP.GE.AND P1, PT, R24, R25.reuse, PT ;  /* 0x000000191800720c */ /* 0x080fe40003f26270 */
[-C--:B------:R-:W-:Y:S02]  /*2250*/  ISETP.GE.AND P2, PT, R3, R25.reuse, PT ;  /* 0x000000190300720c */ /* 0x080fe40003f46270 */
[----:B------:R-:W-:Y:S01]  /*2260*/  ISETP.GE.AND P3, PT, R2, R25, PT ;  /* 0x000000190200720c */ /* 0x000fe20003f66270 */
[----:B---3--:R-:W-:-:S06]  /*2270*/  IMAD.MOV.U32 R10, RZ, RZ, R6 ;  /* 0x000000ffff0a7224 */ /* 0x008fcc00078e0006 */
[----:B------:R-:W2:Y:S01]  /*2280*/  @!P0 LDG.E R6, desc[UR6][R20.64+0x8] ;  /* 0x0000080614068981 */ /* 0x000ea2000c1e1900 */
[----:B----4-:R-:W-:Y:S02]  /*2290*/  IMAD.MOV.U32 R8, RZ, RZ, R4 ;  /* 0x000000ffff087224 */ /* 0x010fe400078e0004 */
[----:B-----5:R-:W-:Y:S02]  /*22a0*/  IMAD.MOV.U32 R11, RZ, RZ, R7 ;  /* 0x000000ffff0b7224 */ /* 0x020fe400078e0007 */
[----:B------:R-:W-:Y:S01]  /*22b0*/  IMAD.MOV.U32 R9, RZ, RZ, R5 ;  /* 0x000000ffff097224 */ /* 0x000fe200078e0005 */
[----:B------:R-:W-:Y:S01]  /*22c0*/  MOV R14, R10 ;  /* 0x0000000a000e7202 */ /* 0x000fe20000000f00 */
[--C-:B------:R-:W-:Y:S01]  /*22d0*/  IMAD.MOV.U32 R15, RZ, RZ, R11.reuse ;  /* 0x000000ffff0f7224 */ /* 0x100fe200078e000b */
[----:B------:R-:W-:Y:S01]  /*22e0*/  MOV R16, R8 ;  /* 0x0000000800107202 */ /* 0x000fe20000000f00 */
[----:B------:R-:W-:Y:S01]  /*22f0*/  IMAD.MOV.U32 R19, RZ, RZ, R11 ;  /* 0x000000ffff137224 */ /* 0x000fe200078e000b */
[----:B------:R-:W2:Y:S01]  /*2300*/  @!P0 LDG.E R7, desc[UR6][R20.64+0xc] ;  /* 0x00000c0614078981 */ /* 0x000ea2000c1e1900 */
[----:B------:R-:W-:-:S02]  /*2310*/  IMAD.MOV.U32 R18, RZ, RZ, R10 ;  /* 0x000000ffff127224 */ /* 0x000fc400078e000a */
[--C-:B------:R-:W-:Y:S01]  /*2320*/  IMAD.MOV.U32 R13, RZ, RZ, R9.reuse ;  /* 0x000000ffff0d7224 */ /* 0x100fe200078e0009 */
[----:B------:R-:W3:Y:S01]  /*2330*/  @!P1 LDG.E R15, desc[UR6][R20.64+0x20c] ;  /* 0x00020c06140f9981 */ /* 0x000ee2000c1e1900 */
[----:B------:R-:W-:Y:S02]  /*2340*/  IMAD.MOV.U32 R17, RZ, RZ, R9 ;  /* 0x000000ffff117224 */ /* 0x000fe400078e0009 */
[----:B------:R-:W-:Y:S01]  /*2350*/  IMAD.MOV.U32 R12, RZ, RZ, R8 ;  /* 0x000000ffff0c7224 */ /* 0x000fe200078e0008 */
[----:B------:R-:W4:Y:S04]  /*2360*/  @!P2 LDG.E R19, desc[UR6][R20.64+0x40c] ;  /* 0x00040c061413a981 */ /* 0x000f28000c1e1900 */
[----:B------:R-:W5:Y:S04]  /*2370*/  @!P3 LDG.E R11, desc[UR6][R20.64+0x60c] ;  /* 0x00060c06140bb981 */ /* 0x000f68000c1e1900 */
[----:B------:R-:W3:Y:S04]  /*2380*/  @!P1 LDG.E R14, desc[UR6][R20.64+0x208] ;  /* 0x00020806140e9981 */ /* 0x000ee8000c1e1900 */
[----:B------:R-:W4:Y:S04]  /*2390*/  @!P2 LDG.E R18, desc[UR6][R20.64+0x408] ;  /* 0x000408061412a981 */ /* 0x000f28000c1e1900 */
[----:B------:R-:W5:Y:S04]  /*23a0*/  @!P3 LDG.E R10, desc[UR6][R20.64+0x608] ;  /* 0x00060806140ab981 */ /* 0x000f68000c1e1900 */
[----:B------:R-:W2:Y:S04]  /*23b0*/  @!P0 LDG.E R5, desc[UR6][R20.64+0x4] ;  /* 0x0000040614058981 */ /* 0x000ea8000c1e1900 */
[----:B------:R-:W3:Y:S04]  /*23c0*/  @!P1 LDG.E R13, desc[UR6][R20.64+0x204] ;  /* 0x00020406140d9981 */ /* 0x000ee8000c1e1900 */
[----:B------:R-:W4:Y:S04]  /*23d0*/  @!P2 LDG.E R17, desc[UR6][R20.64+0x404] ;  /* 0x000404061411a981 */ /* 0x000f28000c1e1900 */
[----:B------:R-:W5:Y:S04]  /*23e0*/  @!P3 LDG.E R9, desc[UR6][R20.64+0x604] ;  /* 0x000604061409b981 */ /* 0x000f68000c1e1900 */
[----:B------:R-:W2:Y:S04]  /*23f0*/  @!P0 LDG.E R4, desc[UR6][R20.64] ;  /* 0x0000000614048981 */ /* 0x000ea8000c1e1900 */
[----:B------:R-:W3:Y:S04]  /*2400*/  @!P1 LDG.E R12, desc[UR6][R20.64+0x200] ;  /* 0x00020006140c9981 */ /* 0x000ee8000c1e1900 */
[----:B------:R-:W4:Y:S04]  /*2410*/  @!P2 LDG.E R16, desc[UR6][R20.64+0x400] ;  /* 0x000400061410a981 */ /* 0x000f28000c1e1900 */
[----:B------:R-:W5:Y:S01]  /*2420*/  @!P3 LDG.E R8, desc[UR6][R20.64+0x600] ;  /* 0x000600061408b981 */ /* 0x000f62000c1e1900 */
        /* <DEDUP_REMOVED lines=9> */
[----:B----4-:R0:W-:Y:S04]  /*24c0*/  STS.128 [R0+0x400], R16 ;  /* 0x0004001000007388 */ /* 0x0101e80000000c00 */
[----:B-----5:R-:W-:Y:S01]  /*24d0*/  STS.128 [R0+0x600], R8 ;  /* 0x0006000800007388 */ /* 0x020fe20000000c00 */
        /* <DEDUP_REMOVED lines=9> */
[--C-:B-1----:R-:W-:Y:S01]  /*2570*/  IMAD.MOV.U32 R30, RZ, RZ, R7.reuse ;  /* 0x000000ffff1e7224 */ /* 0x102fe200078e0007 */
[----:B----4-:R-:W-:Y:S01]  /*2580*/  MOV R28, R5 ;  /* 0x00000005001c7202 */ /* 0x010fe20000000f00 */
[----:B------:R-:W-:Y:S01]  /*2590*/  IMAD.MOV.U32 R31, RZ, RZ, R6 ;  /* 0x000000ffff1f7224 */ /* 0x000fe200078e0006 */
[----:B------:R-:W-:Y:S01]  /*25a0*/  ISETP.GE.U32.AND P0, PT, R16, R25, PT ;  /* 0x000000191000720c */ /* 0x000fe20003f06070 */
[----:B------:R-:W-:Y:S01]  /*25b0*/  IMAD.MOV.U32 R29, RZ, RZ, R4 ;  /* 0x000000ffff1d7224 */ /* 0x000fe200078e0004 */
[----:B------:R-:W-:Y:S01]  /*25c0*/  MOV R16, R4 ;  /* 0x0000000400107202 */ /* 0x000fe20000000f00 */
[----:B------:R-:W-:Y:S02]  /*25d0*/  IMAD.MOV.U32 R19, RZ, RZ, R7 ;  /* 0x000000ffff137224 */ /* 0x000fe400078e0007 */
[----:B------:R-:W-:-:S02]  /*25e0*/  IMAD.MOV.U32 R18, RZ, RZ, R6 ;  /* 0x000000ffff127224 */ /* 0x000fc400078e0006 */
[----:B------:R-:W-:-:S06]  /*25f0*/  IMAD.MOV.U32 R17, RZ, RZ, R5 ;  /* 0x000000ffff117224 */ /* 0x000fcc00078e0005 */
[----:B--23--:R-:W-:Y:S05]  /*2600*/  @P0 BRA `(.L_x_472) ;  /* 0x0000000000a80947 */ /* 0x00cfea0003800000 */
[----:B------:R-:W-:-:S13]  /*2610*/  ISETP.NE.AND P0, PT, R5, R21, PT ;  /* 0x000000150500720c */ /* 0x000fda0003f05270 */
[----:B------:R-:W-:Y:S05]  /*2620*/  @P0 BRA `(.L_x_473) ;  /* 0x0000000000600947 */ /* 0x000fea0003800000 */
[----:B------:R-:W-:-:S13]  /*2630*/  ISETP.NE.AND P0, PT, R6, R22, PT ;  /* 0x000000160600720c */ /* 0x000fda0003f05270 */
[----:B------:R-:W-:Y:S05]  /*2640*/  @P0 BRA `(.L_x_474) ;  /* 0x00000000002c0947 */ /* 0x000fea0003800000 */
        /* <DEDUP_REMOVED lines=11> */
.L_x_474:
[----:B------:R-:W-:Y:S01]  /*2700*/  ISETP.GE.AND P0, PT, R6, R22, PT ;  /* 0x000000160600720c */ /* 0x000fe20003f06270 */
[----:B------:R-:W-:Y:S01]  /*2710*/  IMAD.MOV.U32 R19, RZ, RZ, R23 ;  /* 0x000000ffff137224 */ /* 0x000fe200078e0017 */
[----:B------:R-:W-:Y:S01]  /*2720*/  MOV R16, R20 ;  /* 0x0000001400107202 */ /* 0x000fe20000000f00 */
[----:B------:R-:W-:Y:S01]  /*2730*/  IMAD.MOV.U32 R30, RZ, RZ, R7 ;  /* 0x000000ffff1e7224 */ /* 0x000fe200078e0007 */
[----:B------:R-:W-:Y:S01]  /*2740*/  MOV R18, R22 ;  /* 0x0000001600127202 */ /* 0x000fe20000000f00 */
[----:B------:R-:W-:Y:S02]  /*2750*/  IMAD.MOV.U32 R31, RZ, RZ, R6 ;  /* 0x000000ffff1f7224 */ /* 0x000fe400078e0006 */
[--C-:B------:R-:W-:Y:S02]  /*2760*/  IMAD.MOV.U32 R28, RZ, RZ, R5.reuse ;  /* 0x000000ffff1c7224 */ /* 0x100fe400078e0005 */
[----:B------:R-:W-:Y:S02]  /*2770*/  IMAD.MOV.U32 R29, RZ, RZ, R4 ;  /* 0x000000ffff1d7224 */ /* 0x000fe400078e0004 */
[----:B------:R-:W-:-:S02]  /*2780*/  IMAD.MOV.U32 R17, RZ, RZ, R5 ;  /* 0x000000ffff117224 */ /* 0x000fc400078e0005 */
[----:B------:R-:W-:Y:S05]  /*2790*/  @P0 BRA `(.L_x_472) ;  /* 0x0000000000440947 */ /* 0x000fea0003800000 */
[----:B------:R-:W-:Y:S05]  /*27a0*/  BRA `(.L_x_475) ;  /* 0x0000000000287947 */ /* 0x000fea0003800000 */
.L_x_473:
        /* <DEDUP_REMOVED lines=10> */
.L_x_475:
[----:B------:R-:W-:Y:S01]  /*2850*/  MOV R31, R22 ;  /* 0x00000016001f7202 */ /* 0x000fe20000000f00 */
[--C-:B------:R-:W-:Y:S01]  /*2860*/  IMAD.MOV.U32 R28, RZ, RZ, R21.reuse ;  /* 0x000000ffff1c7224 */ /* 0x100fe200078e0015 */
[----:B------:R-:W-:Y:S01]  /*2870*/  MOV R29, R16 ;  /* 0x00000010001d7202 */ /* 0x000fe20000000f00 */
[----:B------:R-:W-:Y:S02]  /*2880*/  IMAD.MOV.U32 R18, RZ, RZ, R22 ;  /* 0x000000ffff127224 */ /* 0x000fe400078e0016 */
[----:B------:R-:W-:Y:S02]  /*2890*/  IMAD.MOV.U32 R17, RZ, RZ, R21 ;  /* 0x000000ffff117224 */ /* 0x000fe400078e0015 */
[----:B------:R-:W-:-:S07]  /*28a0*/  IMAD.MOV.U32 R30, RZ, RZ, R19 ;  /* 0x000000ffff1e7224 */ /* 0x000fce00078e0013 */
.L_x_472:
[----:B------:R-:W-:Y:S05]  /*28b0*/  BSYNC.RECONVERGENT B0 ;  /* 0x0000000000007941 */ /* 0x000fea0003800200 */
.L_x_471:
[----:B------:R-:W-:Y:S01]  /*28c0*/  VIADD R20, R26, 0x2 ;  /* 0x000000021a147836 */ /* 0x000fe20000000000 */
[----:B------:R-:W-:Y:S01]  /*28d0*/  BSSY.RECONVERGENT B0, `(.L_x_476) ;  /* 0x0000026000007945 */ /* 0x000fe20003800200 */
[----:B------:R-:W-:Y:S02]  /*28e0*/  IMAD.MOV.U32 R23, RZ, RZ, R30 ;  /* 0x000000ffff177224 */ /* 0x000fe400078e001e */
[----:B------:R-:W-:Y:S01]  /*28f0*/  IMAD.MOV.U32 R22, RZ, RZ, R31 ;  /* 0x000000ffff167224 */ /* 0x000fe200078e001f */
[----:B------:R-:W-:Y:S01]  /*2900*/  ISETP.GE.U32.AND P0, PT, R20, R25, PT ;  /* 0x000000191400720c */ /* 0x000fe20003f06070 */
[----:B------:R-:W-:Y:S01]  /*2910*/  IMAD.MOV.U32 R21, RZ, RZ, R28 ;  /* 0x000000ffff157224 */ /* 0x000fe200078e001c */
[----:B------:R-:W-:-:S11]  /*2920*/  MOV R20, R29 ;  /* 0x0000001d00147202 */ /* 0x000fd60000000f00 */
[----:B------:R-:W-:Y:S05]  /*2930*/  @P0 BRA `(.L_x_477) ;  /* 0x00000000007c0947 */ /* 0x000fea0003800000 */
[----:B------:R-:W-:-:S13]  /*2940*/  ISETP.NE.AND P0, PT, R28, R9, PT ;  /* 0x000000091c00720c */ /* 0x000fda0003f05270 */
[----:B------:R-:W-:Y:S05]  /*2950*/  @!P0 BRA `(.L_x_478) ;  /* 0x00000000001c8947 */ /* 0x000fea0003800000 */
[----:B------:R-:W-:Y:S01]  /*2960*/  ISETP.GE.AND P0, PT, R28, R9, PT ;  /* 0x000000091c00720c */ /* 0x000fe20003f06270 */
[----:B------:R-:W-:Y:S02]  /*2970*/  IMAD.MOV.U32 R23, RZ, RZ, R11 ;  /* 0x000000ffff177224 */ /* 0x000fe400078e000b */
[----:B------:R-:W-:Y:S02]  /*2980*/  IMAD.MOV.U32 R22, RZ, RZ, R10 ;  /* 0x000000ffff167224 */ /* 0x000fe400078e000a */
[----:B------:R-:W-:Y:S02]  /*2990*/  IMAD.MOV.U32 R21, RZ, RZ, R9 ;  /* 0x000000ffff157224 */ /* 0x000fe400078e0009 */
[----:B------:R-:W-:-:S06]  /*29a0*/  IMAD.MOV.U32 R20, RZ, RZ, R8 ;  /* 0x000000ffff147224 */ /* 0x000fcc00078e0008 */
[----:B------:R-:W-:Y:S05]  /*29b0*/  @!P0 BRA `(.L_x_479) ;  /* 0x00000000004c8947 */ /* 0x000fea0003800000 */
[----:B------:R-:W-:Y:S05]  /*29c0*/  BRA `(.L_x_477) ;  /* 0x0000000000587947 */ /* 0x000fea0003800000 */
.L_x_478:
        /* <DEDUP_REMOVED lines=10> */
.L_x_480:
[----:B------:R-:W-:Y:S01]  /*2a70*/  ISETP.GE.AND P0, PT, R30, R11, PT ;  /* 0x0000000b1e00720c */ /* 0x000fe20003f06270 */
[----:B------:R-:W-:Y:S01]  /*2a80*/  IMAD.MOV.U32 R21, RZ, RZ, R9 ;  /* 0x000000ffff157224 */ /* 0x000fe200078e0009 */
[----:B------:R-:W-:Y:S01]  /*2a90*/  MOV R22, R10 ;  /* 0x0000000a00167202 */ /* 0x000fe20000000f00 */
[----:B------:R-:W-:Y:S02]  /*2aa0*/  IMAD.MOV.U32 R23, RZ, RZ, R11 ;  /* 0x000000ffff177224 */ /* 0x000fe400078e000b */
[----:B------:R-:W-:Y:S01]  /*2ab0*/  IMAD.MOV.U32 R20, RZ, RZ, R8 ;  /* 0x000000ffff147224 */ /* 0x000fe200078e0008 */
[----:B------:R-:W-:Y:S01]  /*2ac0*/  MOV R28, R21 ;  /* 0x00000015001c7202 */ /* 0x000fe20000000f00 */
[----:B------:R-:W-:-:S06]  /*2ad0*/  IMAD.MOV.U32 R31, RZ, RZ, R22 ;  /* 0x000000ffff1f7224 */ /* 0x000fcc00078e0016 */
[----:B------:R-:W-:Y:S05]  /*2ae0*/  @P0 BRA `(.L_x_477) ;  /* 0x0000000000100947 */ /* 0x000fea0003800000 */
.L_x_479:
[----:B------:R-:W-:Y:S02]  /*2af0*/  IMAD.MOV.U32 R30, RZ, RZ, R23 ;  /* 0x000000ffff1e7224 */ /* 0x000fe400078e0017 */
[----:B------:R-:W-:Y:S02]  /*2b00*/  IMAD.MOV.U32 R31, RZ, RZ, R22 ;  /* 0x000000ffff1f7224 */ /* 0x000fe400078e0016 */
[----:B------:R-:W-:Y:S02]  /*2b10*/  IMAD.MOV.U32 R28, RZ, RZ, R21 ;  /* 0x000000ffff1c7224 */ /* 0x000fe400078e0015 */
[----:B------:R-:W-:-:S07]  /*2b20*/  IMAD.MOV.U32 R29, RZ, RZ, R20 ;  /* 0x000000ffff1d7224 */ /* 0x000fce00078e0014 */
.L_x_477:
[----:B------:R-:W-:Y:S05]  /*2b30*/  BSYNC.RECONVERGENT B0 ;  /* 0x0000000000007941 */ /* 0x000fea0003800200 */
.L_x_476:
[C---:B------:R-:W-:Y:S01]  /*2b40*/  ISETP.GE.U32.AND P1, PT, R26.reuse, R25, PT ;  /* 0x000000191a00720c */ /* 0x040fe20003f26070 */
[----:B------:R-:W-:Y:S01]  /*2b50*/  BSSY.RECONVERGENT B0, `(.L_x_481) ;  /* 0x00000de000007945 */ /* 0x000fe20003800200 */
[----:B------:R-:W-:-:S04]  /*2b60*/  IADD3 R8, PT, PT, R26, 0x3, RZ ;  /* 0x000000031a087810 */ /* 0x000fc80007ffe0ff */
        /* <DEDUP_REMOVED lines=13> */
[----:B------:R-:W-:Y:S02]  /*2c40*/  IMAD.MOV.U32 R34, RZ, RZ, R19 ;  /* 0x000000ffff227224 */ /* 0x000fe400078e0013 */
[----:B------:R-:W-:Y:S02]  /*2c50*/  IMAD.MOV.U32 R33, RZ, RZ, R16 ;  /* 0x000000ffff217224 */ /* 0x000fe400078e0010 */
[----:B------:R-:W-:Y:S02]  /*2c60*/  IMAD.MOV.U32 R31, RZ, RZ, R6 ;  /* 0x000000ffff1f7224 */ /* 0x000fe400078e0006 */
[----:B------:R-:W-:Y:S01]  /*2c70*/  IMAD.MOV.U32 R32, RZ, RZ, R5 ;  /* 0x000000ffff207224 */ /* 0x000fe200078e0005 */
[----:B------:R-:W-:Y:S06]  /*2c80*/  BRA `(.L_x_487) ;  /* 0x0000000000547947 */ /* 0x000fec0003800000 */
.L_x_485:
[----:B------:R-:W-:Y:S01]  /*2c90*/  ISETP.GE.AND P0, PT, R18, R6, PT ;  /* 0x000000061200720c */ /* 0x000fe20003f06270 */
[----:B------:R-:W-:Y:S01]  /*2ca0*/  IMAD.MOV.U32 R31, RZ, RZ, R18 ;  /* 0x000000ffff1f7224 */ /* 0x000fe200078e0012 */
[----:B------:R-:W-:Y:S01]  /*2cb0*/  MOV R34, R19 ;  /* 0x0000001300227202 */ /* 0x000fe20000000f00 */
[----:B------:R-:W-:Y:S02]  /*2cc0*/  IMAD.MOV.U32 R32, RZ, RZ, R5 ;  /* 0x000000ffff207224 */ /* 0x000fe400078e0005 */
[----:B------:R-:W-:-:S08]  /*2cd0*/  IMAD.MOV.U32 R33, RZ, RZ, R16 ;  /* 0x000000ffff217224 */ /* 0x000fd000078e0010 */
[----:B------:R-:W-:Y:S05]  /*2ce0*/  @P0 BRA `(.L_x_487) ;  /* 0x00000000003c0947 */ /* 0x000fea0003800000 */
[----:B------:R-:W-:Y:S05]  /*2cf0*/  BRA `(.L_x_486) ;  /* 0x0000000000187947 */ /* 0x000fea0003800000 */
.L_x_484:
[----:B------:R-:W-:Y:S01]  /*2d00*/  ISETP.GE.AND P0, PT, R17, R5, PT ;  /* 0x000000051100720c */ /* 0x000fe20003f06270 */
[----:B------:R-:W-:Y:S01]  /*2d10*/  IMAD.MOV.U32 R34, RZ, RZ, R19 ;  /* 0x000000ffff227224 */ /* 0x000fe200078e0013 */
[----:B------:R-:W-:Y:S01]  /*2d20*/  MOV R31, R18 ;  /* 0x00000012001f7202 */ /* 0x000fe20000000f00 */
[----:B------:R-:W-:Y:S02]  /*2d30*/  IMAD.MOV.U32 R32, RZ, RZ, R17 ;  /* 0x000000ffff207224 */ /* 0x000fe400078e0011 */
[----:B------:R-:W-:-:S08]  /*2d40*/  IMAD.MOV.U32 R33, RZ, RZ, R16 ;  /* 0x000000ffff217224 */ /* 0x000fd000078e0010 */
[----:B------:R-:W-:Y:S05]  /*2d50*/  @P0 BRA `(.L_x_487) ;  /* 0x0000000000200947 */ /* 0x000fea0003800000 */
.L_x_486:
        /* <DEDUP_REMOVED lines=8> */
.L_x_487:
[----:B------:R-:W-:Y:S05]  /*2de0*/  BSYNC.RECONVERGENT B1 ;  /* 0x0000000000017941 */ /* 0x000fea0003800200 */
.L_x_483:
[----:B------:R-:W-:Y:S01]  /*2df0*/  ISETP.NE.AND P0, PT, R13, R21, PT ;  /* 0x000000150d00720c */ /* 0x000fe20003f05270 */
[----:B------:R-:W-:-:S12]  /*2e00*/  BSSY.RECONVERGENT B1, `(.L_x_488) ;  /* 0x0000020000017945 */ /* 0x000fd80003800200 */
        /* <DEDUP_REMOVED lines=8> */
.L_x_489:
        /* <DEDUP_REMOVED lines=9> */
.L_x_492:
[----:B------:R-:W-:Y:S01]  /*2f20*/  ISETP.GE.AND P0, PT, R15, R23, PT ;  /* 0x000000170f00720c */ /* 0x000fe20003f06270 */
[----:B------:R-:W-:Y:S01]  /*2f30*/  IMAD.MOV.U32 R29, RZ, RZ, R15 ;  /* 0x000000ffff1d7224 */ /* 0x000fe200078e000f */
[----:B------:R-:W-:Y:S01]  /*2f40*/  MOV R30, R22 ;  /* 0x00000016001e7202 */ /* 0x000fe20000000f00 */
[----:B------:R-:W-:Y:S02]  /*2f50*/  IMAD.MOV.U32 R28, RZ, RZ, R21 ;  /* 0x000000ffff1c7224 */ /* 0x000fe400078e0015 */
[----:B------:R-:W-:-:S08]  /*2f60*/  IMAD.MOV.U32 R26, RZ, RZ, R12 ;  /* 0x000000ffff1a7224 */ /* 0x000fd000078e000c */
[----:B------:R-:W-:Y:S05]  /*2f70*/  @P0 BRA `(.L_x_491) ;  /* 0x0000000000200947 */ /* 0x000fea0003800000 */
.L_x_490:
        /* <DEDUP_REMOVED lines=8> */
.L_x_491:
[----:B------:R-:W-:Y:S05]  /*3000*/  BSYNC.RECONVERGENT B1 ;  /* 0x0000000000017941 */ /* 0x000fea0003800200 */
.L_x_488:
        /* <DEDUP_REMOVED lines=10> */
.L_x_494:
        /* <DEDUP_REMOVED lines=9> */
.L_x_497:
[----:B------:R-:W-:Y:S01]  /*3140*/  ISETP.GE.AND P0, PT, R23, R34, PT ;  /* 0x000000221700720c */ /* 0x000fe20003f06270 */
[----:B------:R-:W-:Y:S01]  /*3150*/  IMAD.MOV.U32 R11, RZ, RZ, R31 ;  /* 0x000000ffff0b7224 */ /* 0x000fe200078e001f */
[----:B------:R-:W-:Y:S01]  /*3160*/  MOV R9, R32 ;  /* 0x0000002000097202 */ /* 0x000fe20000000f00 */
[----:B------:R-:W-:Y:S02]  /*3170*/  IMAD.MOV.U32 R10, RZ, RZ, R23 ;  /* 0x000000ffff0a7224 */ /* 0x000fe400078e0017 */
[----:B------:R-:W-:-:S08]  /*3180*/  IMAD.MOV.U32 R8, RZ, RZ, R20 ;  /* 0x000000ffff087224 */ /* 0x000fd000078e0014 */
[----:B------:R-:W-:Y:S05]  /*3190*/  @P0 BRA `(.L_x_496) ;  /* 0x0000000000200947 */ /* 0x000fea0003800000 */
.L_x_495:
        /* <DEDUP_REMOVED lines=8> */
.L_x_496:
[----:B------:R-:W-:Y:S05]  /*3220*/  BSYNC.RECONVERGENT B1 ;  /* 0x0000000000017941 */ /* 0x000fea0003800200 */
.L_x_493:
        /* <DEDUP_REMOVED lines=10> */
.L_x_499:
        /* <DEDUP_REMOVED lines=9> */
.L_x_502:
[----:B------:R-:W-:Y:S01]  /*3360*/  ISETP.GE.AND P0, PT, R34, R7, PT ;  /* 0x000000072200720c */ /* 0x000fe20003f06270 */
[----:B------:R-:W-:Y:S01]  /*3370*/  IMAD.MOV.U32 R18, RZ, RZ, R6 ;  /* 0x000000ffff127224 */ /* 0x000fe200078e0006 */
[----:B------:R-:W-:Y:S01]  /*3380*/  MOV R17, R5 ;  /* 0x0000000500117202 */ /* 0x000fe20000000f00 */
[----:B------:R-:W-:Y:S02]  /*3390*/  IMAD.MOV.U32 R19, RZ, RZ, R34 ;  /* 0x000000ffff137224 */ /* 0x000fe400078e0022 */
[----:B------:R-:W-:-:S08]  /*33a0*/  IMAD.MOV.U32 R16, RZ, RZ, R33 ;  /* 0x000000ffff107224 */ /* 0x000fd000078e0021 */
[----:B------:R-:W-:Y:S05]  /*33b0*/  @P0 BRA `(.L_x_501) ;  /* 0x0000000000200947 */ /* 0x000fea0003800000 */
.L_x_500:
        /* <DEDUP_REMOVED lines=8> */
.L_x_501:
[----:B------:R-:W-:Y:S05]  /*3440*/  BSYNC.RECONVERGENT B1 ;  /* 0x0000000000017941 */ /* 0x000fea0003800200 */
.L_x_498:
        /* <DEDUP_REMOVED lines=14> */
.L_x_504:
        /* <DEDUP_REMOVED lines=13> */
.L_x_507:
[----:B------:R-:W-:Y:S01]  /*3600*/  ISETP.GE.AND P0, PT, R29, R10, PT ;  /* 0x0000000a1d00720c */ /* 0x000fe20003f06270 */
[----:B------:R-:W-:Y:S02]  /*3610*/  IMAD.MOV.U32 R20, RZ, RZ, R29 ;  /* 0x000000ffff147224 */ /* 0x000fe400078e001d */
[----:B------:R-:W-:Y:S01]  /*3620*/  IMAD.MOV.U32 R21, RZ, RZ, R26 ;  /* 0x000000ffff157224 */ /* 0x000fe200078e001a */
[----:B------:R-:W-:Y:S01]  /*3630*/  MOV R26, R28 ;  /* 0x0000001c001a7202 */ /* 0x000fe20000000f00 */
[----:B------:R-:W-:Y:S02]  /*3640*/  IMAD.MOV.U32 R29, RZ, RZ, R30 ;  /* 0x000000ffff1d7224 */ /* 0x000fe400078e001e */
[----:B------:R-:W-:Y:S02]  /*3650*/  IMAD.MOV.U32 R15, RZ, RZ, R20 ;  /* 0x000000ffff0f7224 */ /* 0x000fe400078e0014 */
[----:B------:R-:W-:Y:S02]  /*3660*/  IMAD.MOV.U32 R14, RZ, RZ, R30 ;  /* 0x000000ffff0e7224 */ /* 0x000fe400078e001e */
[----:B------:R-:W-:-:S02]  /*3670*/  IMAD.MOV.U32 R13, RZ, RZ, R28 ;  /* 0x000000ffff0d7224 */ /* 0x000fc400078e001c */
[----:B------:R-:W-:Y:S01]  /*3680*/  IMAD.MOV.U32 R12, RZ, RZ, R21 ;  /* 0x000000ffff0c7224 */ /* 0x000fe200078e0015 */
[----:B------:R-:W-:Y:S06]  /*3690*/  @P0 BRA `(.L_x_506) ;  /* 0x0000000000200947 */ /* 0x000fec0003800000 */
.L_x_505:
[----:B------:R-:W-:Y:S01]  /*36a0*/  IMAD.MOV.U32 R15, RZ, RZ, R10 ;  /* 0x000000ffff0f7224 */ /* 0x000fe200078e000a */
[----:B------:R-:W-:Y:S01]  /*36b0*/  MOV R12, R8 ;  /* 0x00000008000c7202 */ /* 0x000fe20000000f00 */
[----:B------:R-:W-:Y:S01]  /*36c0*/  IMAD.MOV.U32 R26, RZ, RZ, R28 ;  /* 0x000000ffff1a7224 */ /* 0x000fe200078e001c */
[----:B------:R-:W-:Y:S01]  /*36d0*/  MOV R29, R30 ;  /* 0x0000001e001d7202 */ /* 0x000fe20000000f00 */
[----:B------:R-:W-:Y:S02]  /*36e0*/  IMAD.MOV.U32 R14, RZ, RZ, R11 ;  /* 0x000000ffff0e7224 */ /* 0x000fe400078e000b */
[----:B------:R-:W-:Y:S02]  /*36f0*/  IMAD.MOV.U32 R13, RZ, RZ, R9 ;  /* 0x000000ffff0d7224 */ /* 0x000fe400078e0009 */
[----:B------:R-:W-:Y:S02]  /*3700*/  IMAD.MOV.U32 R10, RZ, RZ, R20 ;  /* 0x000000ffff0a7224 */ /* 0x000fe400078e0014 */
[----:B------:R-:W-:-:S07]  /*3710*/  IMAD.MOV.U32 R8, RZ, RZ, R21 ;  /* 0x000000ffff087224 */ /* 0x000fce00078e0015 */
.L_x_506:
[----:B------:R-:W-:Y:S05]  /*3720*/  BSYNC.RECONVERGENT B1 ;  /* 0x0000000000017941 */ /* 0x000fea0003800200 */
.L_x_503:
        /* <DEDUP_REMOVED lines=9> */
.L_x_508:
        /* <DEDUP_REMOVED lines=9> */
.L_x_510:
[----:B------:R-:W-:Y:S01]  /*3850*/  ISETP.GE.AND P0, PT, R10, R19, PT ;  /* 0x000000130a00720c */ /* 0x000fe20003f06270 */
[----:B------:R-:W-:Y:S02]  /*3860*/  IMAD.MOV.U32 R22, RZ, RZ, R18 ;  /* 0x000000ffff167224 */ /* 0x000fe400078e0012 */
[----:B------:R-:W-:Y:S02]  /*3870*/  IMAD.MOV.U32 R21, RZ, RZ, R17 ;  /* 0x000000ffff157224 */ /* 0x000fe400078e0011 */
[----:B------:R-:W-:Y:S02]  /*3880*/  IMAD.MOV.U32 R23, RZ, RZ, R10 ;  /* 0x000000ffff177224 */ /* 0x000fe400078e000a */
[----:B------:R-:W-:-:S06]  /*3890*/  IMAD.MOV.U32 R20, RZ, RZ, R8 ;  /* 0x000000ffff147224 */ /* 0x000fcc00078e0008 */
[----:B------:R-:W-:Y:S05]  /*38a0*/  @P0 BRA `(.L_x_482) ;  /* 0x0000000000200947 */ /* 0x000fea0003800000 */
.L_x_509:
        /* <DEDUP_REMOVED lines=8> */
.L_x_482:
[----:B------:R-:W-:Y:S05]  /*3930*/  BSYNC.RECONVERGENT B0 ;  /* 0x0000000000007941 */ /* 0x000fea0003800200 */
.L_x_481:
[----:B------:R-:W-:-:S07]  /*3940*/  IMAD.MOV.U32 R30, RZ, RZ, 0x2 ;  /* 0x00000002ff1e7424 */ /* 0x000fce00078e00ff */
.L_x_526:
[----:B------:R-:W-:Y:S01]  /*3950*/  IMAD.MOV R8, RZ, RZ, -R30 ;  /* 0x000000ffff087224 */ /* 0x000fe200078e0a1e */
[----:B0-----:R-:W0:Y:S08]  /*3960*/  S2UR UR5, SR_CgaCtaId ;  /* 0x00000000000579c3 */ /* 0x001e300000008800 */
[----:B------:R-:W-:Y:S01]  /*3970*/  BAR.SYNC.DEFER_BLOCKING 0x0 ;  /* 0x0000000000007b1d */ /* 0x000fe20000010000 */
[----:B------:R-:W-:-:S05]  /*3980*/  LOP3.LUT R8, R27, R8, RZ, 0xc0, !PT ;  /* 0x000000081b087212 */ /* 0x000fca00078ec0ff */
[----:B------:R-:W-:Y:S01]  /*3990*/  UMOV UR4, 0x400 ;  /* 0x0000040000047882 */ /* 0x000fe20000000000 */
[----:B------:R-:W-:Y:S01]  /*39a0*/  SHF.L.U32 R8, R8, 0x2, RZ ;  /* 0x0000000208087819 */ /* 0x000fe200000006ff */
[----:B------:R-:W-:Y:S03]  /*39b0*/  BSSY.RECONVERGENT B0, `(.L_x_511) ;  /* 0x0000033000007945 */ /* 0x000fe60003800200 */
[----:B------:R-:W-:Y:S01]  /*39c0*/  VIMNMX R26, PT, PT, R25, R8, PT ;  /* 0x00000008191a7248 */ /* 0x000fe20003fe0100 */
[----:B------:R-:W-:-:S04]  /*39d0*/  VIADD R8, R30, 0xffffffff ;  /* 0xffffffff1e087836 */ /* 0x000fc80000000000 */
[----:B------:R-:W-:Y:S01]  /*39e0*/  IMAD R10, R30, 0x2, R26 ;  /* 0x000000021e0a7824 */ /* 0x000fe200078e021a */
[----:B------:R-:W-:-:S04]  /*39f0*/  LOP3.LUT R8, R8, R27, RZ, 0xc0, !PT ;  /* 0x0000001b08087212 */ /* 0x000fc800078ec0ff */
[C---:B------:R-:W-:Y:S02]  /*3a00*/  VIMNMX R29, PT, PT, R25.reuse, R10, PT ;  /* 0x0000000a191d7248 */ /* 0x040fe40003fe0100 */
[----:B------:R-:W-:Y:S01]  /*3a10*/  SHF.L.U32 R8, R8, 0x2, RZ ;  /* 0x0000000208087819 */ /* 0x000fe200000006ff */
[----:B0-----:R-:W-:Y:S02]  /*3a20*/  ULEA UR4, UR5, UR4, 0x18 ;  /* 0x0000000405047291 */ /* 0x001fe4000f8ec0ff */
[----:B------:R-:W-:Y:S01]  /*3a30*/  IMAD R28, R30, 0x2, R29 ;  /* 0x000000021e1c7824 */ /* 0x000fe200078e021d */
[----:B------:R-:W-:-:S03]  /*3a40*/  VIMNMX R32, PT, PT, R25, R8, PT ;  /* 0x0000000819207248 */ /* 0x000fc60003fe0100 */
[----:B------:R-:W-:Y:S02]  /*3a50*/  LEA R10, R27, UR4, 0x6 ;  /* 0x000000041b0a7c11 */ /* 0x000fe4000f8e30ff */
[----:B------:R-:W-:Y:S02]  /*3a60*/  VIMNMX R28, PT, PT, R25, R28, PT ;  /* 0x0000001c191c7248 */ /* 0x000fe40003fe0100 */
[----:B------:R-:W-:Y:S01]  /*3a70*/  VIADDMNMX R8, R29, -R26, R32, PT ;  /* 0x8000001a1d087246 */ /* 0x000fe20003800120 */
[----:B------:R0:W-:Y:S02]  /*3a80*/  STS.128 [R10], R4 ;  /* 0x000000040a007388 */ /* 0x0001e40000000c00 */
[----:B------:R-:W-:Y:S02]  /*3a90*/  IMAD.IADD R9, R28, 0x1, -R29 ;  /* 0x000000011c097824 */ /* 0x000fe400078e0a1d */
[----:B------:R0:W-:Y:S03]  /*3aa0*/  STS.128 [R10+0x10], R16 ;  /* 0x000010100a007388 */ /* 0x0001e60000000c00 */
[C---:B------:R-:W-:Y:S01]  /*3ab0*/  ISETP.GE.AND P0, PT, R32.reuse, R9, PT ;  /* 0x000000092000720c */ /* 0x040fe20003f06270 */
[----:B------:R-:W-:Y:S01]  /*3ac0*/  IMAD.IADD R9, R32, 0x1, -R9 ;  /* 0x0000000120097824 */ /* 0x000fe200078e0a09 */
[----:B------:R0:W-:Y:S04]  /*3ad0*/  STS.128 [R10+0x20], R20 ;  /* 0x000020140a007388 */ /* 0x0001e80000000c00 */
[----:B------:R-:W-:Y:S01]  /*3ae0*/  SEL R9, R9, RZ, P0 ;  /* 0x000000ff09097207 */ /* 0x000fe20000000000 */
[----:B------:R0:W-:Y:S01]  /*3af0*/  STS.128 [R10+0x30], R12 ;  /* 0x0000300c0a007388 */ /* 0x0001e20000000c00 */
[----:B------:R-:W-:Y:S02]  /*3b00*/  BAR.SYNC.DEFER_BLOCKING 0x0 ;  /* 0x0000000000007b1d */ /* 0x000fe40000010000 */
[----:B------:R-:W-:-:S13]  /*3b10*/  ISETP.GE.AND P0, PT, R9, R8, PT ;  /* 0x000000080900720c */ /* 0x000fda0003f06270 */
[----:B0-----:R-:W-:Y:S05]  /*3b20*/  @P0 BRA `(.L_x_512) ;  /* 0x00000000006c0947 */ /* 0x001fea0003800000 */
[----:B------:R-:W-:Y:S01]  /*3b30*/  IMAD.MOV.U32 R12, RZ, RZ, R8 ;  /* 0x000000ffff0c7224 */ /* 0x000fe200078e0008 */
[----:B------:R-:W-:-:S07]  /*3b40*/  IADD3 R14, PT, PT, R32, R29, RZ ;  /* 0x0000001d200e7210 */ /* 0x000fce0007ffe0ff */
.L_x_516:
[----:B------:R-:W-:Y:S01]  /*3b50*/  IMAD.MOV.U32 R13, RZ, RZ, R9 ;  /* 0x000000ffff0d7224 */ /* 0x000fe200078e0009 */
[----:B------:R-:W-:Y:S03]  /*3b60*/  BSSY.RECONVERGENT B1, `(.L_x_513) ;  /* 0x0000012000017945 */ /* 0x000fe60003800200 */
[----:B------:R-:W-:-:S05]  /*3b70*/  IMAD.IADD R4, R12, 0x1, -R13 ;  /* 0x000000010c047824 */ /* 0x000fca00078e0a0d */
[----:B------:R-:W-:-:S04]  /*3b80*/  LEA.HI R4, R4, R4, RZ, 0x1 ;  /* 0x0000000404047211 */ /* 0x000fc800078f08ff */
[----:B------:R-:W-:-:S04]  /*3b90*/  LEA.HI.SX32 R15, R4, R13, 0x1f ;  /* 0x0000000d040f7211 */ /* 0x000fc800078ffaff */
[----:B------:R-:W-:Y:S01]  /*3ba0*/  LOP3.LUT R5, RZ, R15, RZ, 0x33, !PT ;  /* 0x0000000fff057212 */ /* 0x000fe200078e33ff */
[----:B------:R-:W-:-:S03]  /*3bb0*/  IMAD.IADD R4, R26, 0x1, R15 ;  /* 0x000000011a047824 */ /* 0x000fc600078e020f */
[----:B------:R-:W-:Y:S02]  /*3bc0*/  IADD3 R5, PT, PT, R14, R5, RZ ;  /* 0x000000050e057210 */ /* 0x000fe40007ffe0ff */
[----:B------:R-:W-:Y:S02]  /*3bd0*/  LEA R4, R4, UR4, 0x4 ;  /* 0x0000000404047c11 */ /* 0x000fe4000f8e20ff */
[----:B------:R-:W-:-:S04]  /*3be0*/  LEA R8, R5, UR4, 0x4 ;  /* 0x0000000405087c11 */ /* 0x000fc8000f8e20ff */
        /* <DEDUP_REMOVED lines=8> */
.L_x_514:
[----:B------:R-:W-:-:S13]  /*3c70*/  ISETP.LT.AND P0, PT, R9, R5, PT ;  /* 0x000000050900720c */ /* 0x000fda0003f01270 */
.L_x_515:
[----:B------:R-:W-:Y:S05]  /*3c80*/  BSYNC.RECONVERGENT B1 ;  /* 0x0000000000017941 */ /* 0x000fea0003800200 */
.L_x_513:
[C---:B------:R-:W-:Y:S01]  /*3c90*/  @!P0 VIADD R13, R15.reuse, 0x1 ;  /* 0x000000010f0d8836 */ /* 0x040fe20000000000 */
[----:B------:R-:W-:-:S03]  /*3ca0*/  SEL R12, R15, R12, P0 ;  /* 0x0000000c0f0c7207 */ /* 0x000fc60000000000 */
[----:B------:R-:W-:Y:S01]  /*3cb0*/  IMAD.MOV.U32 R9, RZ, RZ, R13 ;  /* 0x000000ffff097224 */ /* 0x000fe200078e000d */
[----:B------:R-:W-:-:S13]  /*3cc0*/  ISETP.GE.AND P0, PT, R13, R12, PT ;  /* 0x0000000c0d00720c */ /* 0x000fda0003f06270 */
[----:B------:R-:W-:Y:S05]  /*3cd0*/  @!P0 BRA `(.L_x_516) ;  /* 0xfffffffc009c8947 */ /* 0x000fea000383ffff */
.L_x_512:
[----:B------:R-:W-:Y:S05]  /*3ce0*/  BSYNC.RECONVERGENT B0 ;  /* 0x0000000000007941 */ /* 0x000fea0003800200 */
.L_x_511:
        /* <DEDUP_REMOVED lines=19> */
.L_x_519:
[----:B------:R-:W-:-:S13]  /*3e20*/  ISETP.LT.AND P0, PT, R13, R9, PT ;  /* 0x000000090d00720c */ /* 0x000fda0003f01270 */
.L_x_518:
[----:B------:R-:W-:Y:S05]  /*3e30*/  BSYNC.RECONVERGENT B0 ;  /* 0x0000000000007941 */ /* 0x000fea0003800200 */
.L_x_517:
[----:B-12---:R-:W-:Y:S01]  /*3e40*/  SEL R4, R12, R8, P0 ;  /* 0x000000080c047207 */ /* 0x006fe20000000000 */
[----:B------:R-:W-:Y:S01]  /*3e50*/  BSSY.RECONVERGENT B0, `(.L_x_520) ;  /* 0x0000016000007945 */ /* 0x000fe20003800200 */
[----:B------:R-:W-:Y:S01]  /*3e60*/  SEL R5, R13, R9, P0 ;  /* 0x000000090d057207 */ /* 0x000fe20000000000 */
[----:B------:R-:W-:Y:S01]  /*3e70*/  VIADD R16, R26, 0x1 ;  /* 0x000000011a107836 */ /* 0x000fe20000000000 */
[----:B------:R-:W-:Y:S01]  /*3e80*/  SEL R6, R14, R10, P0 ;  /* 0x0000000a0e067207 */ /* 0x000fe20000000000 */
[----:B------:R-:W-:Y:S01]  /*3e90*/  @P0 IMAD.MOV R16, RZ, RZ, R26 ;  /* 0x000000ffff100224 */ /* 0x000fe200078e021a */
[----:B------:R-:W-:Y:S02]  /*3ea0*/  SEL R7, R15, R11, P0 ;  /* 0x0000000b0f077207 */ /* 0x000fe40000000000 */
[----:B------:R0:W1:Y:S01]  /*3eb0*/  @P0 LDS.128 R12, [R20+0x10] ;  /* 0x00001000140c0984 */ /* 0x0000620000000c00 */
[----:B------:R-:W-:Y:S01]  /*3ec0*/  IADD3 R17, PT, PT, R19, 0x1, RZ ;  /* 0x0000000113117810 */ /* 0x000fe20007ffe0ff */
[----:B------:R-:W-:Y:S01]  /*3ed0*/  @!P0 IMAD.MOV R17, RZ, RZ, R19 ;  /* 0x000000ffff118224 */ /* 0x000fe200078e0213 */
[----:B------:R-:W-:Y:S01]  /*3ee0*/  PLOP3.LUT P1, PT, PT, PT, PT, 0x8, 0x80 ;  /* 0x000000000080781c */ /* 0x000fe20003f2e170 */
[----:B------:R0:W2:Y:S03]  /*3ef0*/  @!P0 LDS.128 R8, [R18+0x10] ;  /* 0x0000100012088984 */ /* 0x0000a60000000c00 */
        /* <DEDUP_REMOVED lines=11> */
.L_x_521:
[----:B------:R-:W-:Y:S05]  /*3fb0*/  BSYNC.RECONVERGENT B0 ;  /* 0x0000000000007941 */ /* 0x000fea0003800200 */
.L_x_520:
[----:B------:R-:W0:Y:S01]  /*3fc0*/  S2UR UR5, SR_CgaCtaId ;  /* 0x00000000000579c3 */ /* 0x000e220000008800 */
[----:B------:R-:W-:Y:S01]  /*3fd0*/  UMOV UR4, 0x400 ;  /* 0x0000040000047882 */ /* 0x000fe20000000000 */
[----:B------:R-:W-:Y:S01]  /*3fe0*/  IADD3 R20, PT, PT, R16, 0x1, RZ ;  /* 0x0000000110147810 */ /* 0x000fe20007ffe0ff */
[----:B------:R-:W-:Y:S01]  /*3ff0*/  @P1 IMAD.MOV R20, RZ, RZ, R16 ;  /* 0x000000ffff141224 */ /* 0x000fe200078e0210 */
[----:B-12---:R-:W-:Y:S01]  /*4000*/  SEL R16, R12, R8, P1 ;  /* 0x000000080c107207 */ /* 0x006fe20000800000 */
[C---:B------:R-:W-:Y:S01]  /*4010*/  VIADD R21, R17.reuse, 0x1 ;  /* 0x0000000111157836 */ /* 0x040fe20000000000 */
[----:B------:R-:W-:Y:S01]  /*4020*/  @!P1 IADD3 R21, PT, PT, R17, RZ, RZ ;  /* 0x000000ff11159210 */ /* 0x000fe20007ffe0ff */
[----:B------:R-:W-:Y:S01]  /*4030*/  BSSY.RECONVERGENT B0, `(.L_x_522) ;  /* 0x0000017000007945 */ /* 0x000fe20003800200 */
[----:B------:R-:W-:Y:S02]  /*4040*/  SEL R17, R13, R9, P1 ;  /* 0x000000090d117207 */ /* 0x000fe40000800000 */
[----:B------:R-:W-:-:S02]  /*4050*/  SEL R18, R14, R10, P1 ;  /* 0x0000000a0e127207 */ /* 0x000fc40000800000 */
[----:B------:R-:W-:Y:S02]  /*4060*/  SEL R19, R15, R11, P1 ;  /* 0x0000000b0f137207 */ /* 0x000fe40000800000 */
[----:B------:R-:W-:Y:S01]  /*4070*/  PLOP3.LUT P0, PT, PT, PT, PT, 0x8, 0x80 ;  /* 0x000000000080781c */ /* 0x000fe20003f0e170 */
[----:B0-----:R-:W-:-:S06]  /*4080*/  ULEA UR4, UR5, UR4, 0x18 ;  /* 0x0000000405047291 */ /* 0x001fcc000f8ec0ff */
[----:B------:R-:W-:-:S04]  /*4090*/  @!P1 IMAD.U32 R26, RZ, RZ, UR4 ;  /* 0x00000004ff1a9e24 */ /* 0x000fc8000f8e00ff */
[----:B------:R-:W-:Y:S02]  /*40a0*/  @!P1 IMAD R22, R20, 0x10, R26 ;  /* 0x0000001014169824 */ /* 0x000fe400078e021a */
[----:B------:R-:W-:-:S03]  /*40b0*/  @P1 IMAD.U32 R26, RZ, RZ, UR4 ;  /* 0x00000004ff1a1e24 */ /* 0x000fc6000f8e00ff */
[----:B------:R0:W1:Y:S01]  /*40c0*/  @!P1 LDS.128 R8, [R22] ;  /* 0x0000000016089984 */ /* 0x0000620000000c00 */
[----:B------:R-:W-:-:S05]  /*40d0*/  @P1 IMAD R23, R21, 0x10, R26 ;  /* 0x0000001015171824 */ /* 0x000fca00078e021a */
        /* <DEDUP_REMOVED lines=12> */
.L_x_523:
[----:B------:R-:W-:Y:S05]  /*41a0*/  BSYNC.RECONVERGENT B0 ;  /* 0x0000000000007941 */ /* 0x000fea0003800200 */
.L_x_522:
[----:B------:R-:W-:Y:S01]  /*41b0*/  VIADD R31, R21, 0x1 ;  /* 0x00000001151f7836 */ /* 0x000fe20000000000 */
[----:B------:R-:W-:Y:S01]  /*41c0*/  IADD3 R32, PT, PT, R20, 0x1, RZ ;  /* 0x0000000114207810 */ /* 0x000fe20007ffe0ff */
[----:B------:R-:W-:Y:S01]  /*41d0*/  @!P0 IMAD.MOV R31, RZ, RZ, R21 ;  /* 0x000000ffff1f8224 */ /* 0x000fe200078e0215 */
[----:B------:R-:W-:Y:S01]  /*41e0*/  BSSY.RECONVERGENT B0, `(.L_x_524) ;  /* 0x0000016000007945 */ /* 0x000fe20003800200 */
[----:B------:R-:W-:Y:S01]  /*41f0*/  @P0 IMAD.MOV R32, RZ, RZ, R20 ;  /* 0x000000ffff200224 */ /* 0x000fe200078e0214 */
[----:B-12---:R-:W-:Y:S01]  /*4200*/  SEL R20, R12, R8, P0 ;  /* 0x000000080c147207 */ /* 0x006fe20000000000 */
[C---:B------:R-:W-:Y:S01]  /*4210*/  @P0 IMAD R34, R31.reuse, 0x10, R26 ;  /* 0x000000101f220824 */ /* 0x040fe200078e021a */
[----:B------:R-:W-:Y:S02]  /*4220*/  ISETP.GE.AND P1, PT, R31, R28, PT ;  /* 0x0000001c1f00720c */ /* 0x000fe40003f26270 */
[----:B------:R-:W-:Y:S02]  /*4230*/  @!P0 LEA R33, R32, R26, 0x4 ;  /* 0x0000001a20218211 */ /* 0x000fe400078e20ff */
[----:B------:R-:W-:-:S02]  /*4240*/  SEL R21, R13, R9, P0 ;  /* 0x000000090d157207 */ /* 0x000fc40000000000 */
        /* <DEDUP_REMOVED lines=15> */
.L_x_525:
[----:B------:R-:W-:Y:S05]  /*4340*/  BSYNC.RECONVERGENT B0 ;  /* 0x0000000000007941 */ /* 0x000fea0003800200 */
.L_x_524:
[C---:B------:R-:W-:Y:S01]  /*4350*/  ISETP.GE.U32.AND P1, PT, R30.reuse, 0x81, PT ;  /* 0x000000811e00780c */ /* 0x040fe20003f26070 */
[----:B------:R-:W-:Y:S01]  /*4360*/  IMAD.SHL.U32 R30, R30, 0x2, RZ ;  /* 0x000000021e1e7824 */ /* 0x000fe200078e00ff */
[----:B-12---:R-:W-:Y:S02]  /*4370*/  SEL R12, R12, R8, P0 ;  /* 0x000000080c0c7207 */ /* 0x006fe40000000000 */
[----:B------:R-:W-:Y:S02]  /*4380*/  SEL R13, R13, R9, P0 ;  /* 0x000000090d0d7207 */ /* 0x000fe40000000000 */
[----:B------:R-:W-:Y:S02]  /*4390*/  SEL R14, R14, R10, P0 ;  /* 0x0000000a0e0e7207 */ /* 0x000fe40000000000 */
[----:B------:R-:W-:-:S05]  /*43a0*/  SEL R15, R15, R11, P0 ;  /* 0x0000000b0f0f7207 */ /* 0x000fca0000000000 */
[----:B------:R-:W-:Y:S05]  /*43b0*/  @!P1 BRA `(.L_x_526) ;  /* 0xfffffff400649947 */ /* 0x000fea000383ffff */
[----:B------:R-:W1:Y:S01]  /*43c0*/  S2R R30, SR_TID.X ;  /* 0x00000000001e7919 */ /* 0x000e620000002100 */
[----:B------:R-:W2:Y:S01]  /*43d0*/  LDCU.U8 UR4, c[0x0][0x380] ;  /* 0x00007000ff0477ac */ /* 0x000ea20008000000 */
[----:B------:R-:W0:Y:S01]  /*43e0*/  S2R R9, SR_LANEID ;  /* 0x0000000000097919 */ /* 0x000e220000000000 */
[----:B------:R-:W3:Y:S01]  /*43f0*/  S2R R28, SR_CTAID.X ;  /* 0x00000000001c7919 */ /* 0x000ee20000002500 */
[----:B--2---:R-:W-:-:S04]  /*4400*/  UPRMT UR4, UR4, 0x8880, URZ ;  /* 0x0000888004047896 */ /* 0x004fc800080000ff */
[----:B------:R-:W-:Y:S01]  /*4410*/  UISETP.NE.AND UP0, UPT, UR4, URZ, UPT ;  /* 0x000000ff0400728c */ /* 0x000fe2000bf05270 */
[----:B-1----:R-:W-:Y:S02]  /*4420*/  IMAD.SHL.U32 R29, R30, 0x4, RZ ;  /* 0x000000041e1d7824 */ /* 0x002fe400078e00ff */
[----:B0-----:R-:W-:-:S03]  /*4430*/  IMAD R33, R9, 0x30, R0 ;  /* 0x0000003009217824 */ /* 0x001fc600078e0200 */
[----:B------:R-:W-:-:S04]  /*4440*/  LOP3.LUT R29, R29, 0xf80, RZ, 0xc0, !PT ;  /* 0x00000f801d1d7812 */ /* 0x000fc800078ec0ff */
[----:B------:R-:W-:Y:S01]  /*4450*/  LOP3.LUT R32, R29, 0x1f, R30, 0xf8, !PT ;  /* 0x0000001f1d207812 */ /* 0x000fe200078ef81e */
[----:B------:R-:W-:Y:S06]  /*4460*/  BAR.SYNC.DEFER_BLOCKING 0x0 ;  /* 0x0000000000007b1d */ /* 0x000fec0000010000 */
[----:B---3--:R-:W-:Y:S05]  /*4470*/  BRA.U !UP0, `(.L_x_527) ;  /* 0x0000000108ac7547 */ /* 0x008fea000b800000 */
[----:B------:R-:W-:Y:S01]  /*4480*/  ISETP.NE.AND P0, PT, R27, RZ, PT ;  /* 0x000000ff1b00720c */ /* 0x000fe20003f05270 */
[----:B------:R-:W-:Y:S01]  /*4490*/  STS.128 [R33], R4 ;  /* 0x0000000421007388 */ /* 0x000fe20000000c00 */
[----:B------:R-:W-:Y:S01]  /*44a0*/  HFMA2 R31, -RZ, RZ, 0, 0 ;  /* 0x00000000ff1f7431 */ /* 0x000fe200000001ff */
[----:B------:R-:W0:Y:S01]  /*44b0*/  LDCU.64 UR4, c[0x0][0x398] ;  /* 0x00007300ff0477ac */ /* 0x000e220008000a00 */
[----:B------:R-:W-:Y:S01]  /*44c0*/  LOP3.LUT R30, R30, 0x1f, RZ, 0xc0, !PT ;  /* 0x0000001f1e1e7812 */ /* 0x000fe200078ec0ff */
[----:B------:R-:W-:Y:S04]  /*44d0*/  STS.128 [R33+0x10], R16 ;  /* 0x0000101021007388 */ /* 0x000fe80000000c00 */
[----:B------:R0:W-:Y:S01]  /*44e0*/  STS.128 [R33+0x20], R20 ;  /* 0x0000201421007388 */ /* 0x0001e20000000c00 */
[----:B------:R-:W-:-:S03]  /*44f0*/  IMAD.WIDE.U32 R30, R28, 0x400, R30 ;  /* 0x000004001c1e7825 */ /* 0x000fc600078e001e */
[----:B------:R-:W-:Y:S01]  /*4500*/  STS.128 [R33+0x30], R12 ;  /* 0x0000300c21007388 */ /* 0x000fe20000000c00 */
[----:B------:R-:W-:-:S03]  /*4510*/  NOP ;  /* 0x0000000000007918 */ /* 0x000fc60000000000 */
[----:B------:R-:W-:Y:S01]  /*4520*/  LDS.128 R4, [R0] ;  /* 0x0000000000047984 */ /* 0x000fe20000000c00 */
[----:B------:R-:W-:-:S03]  /*4530*/  IADD3 R29, P1, PT, R29, R30, RZ ;  /* 0x0000001e1d1d7210 */ /* 0x000fc60007f3e0ff */
[----:B------:R-:W-:Y:S01]  /*4540*/  LDS.128 R8, [R0+0x200] ;  /* 0x0002000000087984 */ /* 0x000fe20000000c00 */
[C---:B0-----:R-:W-:Y:S01]  /*4550*/  LEA R20, P2, R29.reuse, UR4, 0x4 ;  /* 0x000000041d147c11 */ /* 0x041fe2000f8420ff */
[----:B------:R-:W-:Y:S02]  /*4560*/  IMAD.X R30, RZ, RZ, R31, P1 ;  /* 0x000000ffff1e7224 */ /* 0x000fe400008e061f */
[----:B------:R-:W-:Y:S03]  /*4570*/  LDS.128 R12, [R0+0x400] ;  /* 0x00040000000c7984 */ /* 0x000fe60000000c00 */
[----:B------:R-:W-:Y:S01]  /*4580*/  LEA.HI.X R21, R29, UR5, R30, 0x4, P2 ;  /* 0x000000051d157c11 */ /* 0x000fe200090f241e */
[----:B------:R-:W-:Y:S04]  /*4590*/  LDS.128 R16, [R0+0x600] ;  /* 0x0006000000107984 */ /* 0x000fe80000000c00 */
[----:B------:R-:W-:Y:S01]  /*45a0*/  @!P0 STS [R26+0x4000], R25 ;  /* 0x004000191a008388 */ /* 0x000fe20000000800 */
[----:B------:R-:W-:Y:S06]  /*45b0*/  BAR.SYNC.DEFER_BLOCKING 0x0 ;  /* 0x0000000000007b1d */ /* 0x000fec0000010000 */
[----:B------:R-:W0:Y:S02]  /*45c0*/  LDS R27, [R26+0x4000] ;  /* 0x004000001a1b7984 */ /* 0x000e240000000800 */
[----:B0-----:R-:W-:-:S02]  /*45d0*/  ISETP.GE.AND P0, PT, R32, R27, PT ;  /* 0x0000001b2000720c */ /* 0x001fc40003f06270 */
        /* <DEDUP_REMOVED lines=21> */
.L_x_527:
[----:B------:R-:W-:Y:S01]  /*4730*/  ISETP.NE.AND P0, PT, R27, RZ, PT ;  /* 0x000000ff1b00720c */ /* 0x000fe20003f05270 */
[----:B------:R-:W-:Y:S01]  /*4740*/  STS.128 [R33], R4 ;  /* 0x0000000421007388 */ /* 0x000fe20000000c00 */
[----:B------:R-:W0:Y:S03]  /*4750*/  LDCU.64 UR4, c[0x0][0x3b0] ;  /* 0x00007600ff0477ac */ /* 0x000e260008000a00 */
[----:B------:R-:W-:Y:S04]  /*4760*/  STS.128 [R33+0x10], R16 ;  /* 0x0000101021007388 */ /* 0x000fe80000000c00 */
[----:B------:R-:W-:Y:S04]  /*4770*/  STS.128 [R33+0x20], R20 ;  /* 0x0000201421007388 */ /* 0x000fe80000000c00 */
[----:B------:R1:W-:Y:S01]  /*4780*/  STS.128 [R33+0x30], R12 ;  /* 0x0000300c21007388 */ /* 0x0003e20000000c00 */
[----:B------:R-:W-:-:S03]  /*4790*/  NOP ;  /* 0x0000000000007918 */ /* 0x000fc60000000000 */
[----:B------:R-:W-:Y:S04]  /*47a0*/  LDS.128 R4, [R0] ;  /* 0x0000000000047984 */ /* 0x000fe80000000c00 */
[----:B------:R-:W-:Y:S04]  /*47b0*/  LDS.128 R8, [R0+0x200] ;  /* 0x0002000000087984 */ /* 0x000fe80000000c00 */
[----:B------:R-:W-:Y:S01]  /*47c0*/  LDS.128 R12, [R0+0x400] ;  /* 0x00040000000c7984 */ /* 0x000fe20000000c00 */
[----:B-1----:R-:W-:-:S03]  /*47d0*/  IMAD.MOV.U32 R33, RZ, RZ, RZ ;  /* 0x000000ffff217224 */ /* 0x002fc600078e00ff */
[----:B------:R-:W-:Y:S01]  /*47e0*/  LDS.128 R16, [R0+0x600] ;  /* 0x0006000000107984 */ /* 0x000fe20000000c00 */
[----:B------:R-:W-:-:S03]  /*47f0*/  IMAD.WIDE.U32 R28, R28, 0x400, R32 ;  /* 0x000004001c1c7825 */ /* 0x000fc600078e0020 */
[----:B------:R-:W-:Y:S01]  /*4800*/  @!P0 STS [R26+0x4000], R25 ;  /* 0x004000191a008388 */ /* 0x000fe20000000800 */
[----:B------:R-:W-:Y:S01]  /*4810*/  BAR.SYNC.DEFER_BLOCKING 0x0 ;  /* 0x0000000000007b1d */ /* 0x000fe20000010000 */
[----:B0-----:R-:W-:-:S04]  /*4820*/  LEA R20, P2, R28, UR4, 0x4 ;  /* 0x000000041c147c11 */ /* 0x001fc8000f8420ff */
[----:B------:R-:W-:Y:S01]  /*4830*/  LEA.HI.X R21, R28, UR5, R29, 0x4, P2 ;  /* 0x000000051c157c11 */ /* 0x000fe200090f241d */
[----:B------:R-:W0:Y:S02]  /*4840*/  LDS R27, [R26+0x4000] ;  /* 0x004000001a1b7984 */ /* 0x000e240000000800 */
[-C--:B0-----:R-:W-:Y:S02]  /*4850*/  ISETP.GE.AND P0, PT, R32, R27.reuse, PT ;  /* 0x0000001b2000720c */ /* 0x081fe40003f06270 */
        /* <DEDUP_REMOVED lines=21> */
.L_x_528:
        /* <DEDUP_REMOVED lines=13> */
.L_x_4823:


//--------------------- .text._ZN3cub18CUB_300001_SM_10006detail10merge_sort26DeviceMergeSortMergeKernelINS2_10policy_hubIN6thrust24THRUST_300001_SM_1000_NS6detail15normal_iteratorINS6_10device_ptrIN4cuda3std3__45tupleIJiiiiEEEEEEEE9Policy600ESG_PNS0_8NullTypeESG_SK_j7sortXYZSE_SJ_EEvbT2_T3_T4_PT6_PT7_T5_PSO_SO_NS1_7vsmem_tE --------------------------
	.section	.text._ZN3cub18CUB_300001_SM_10006detail10merge_sort26DeviceMergeSortMergeKernelINS2_10policy_hubIN6thrust24THRUST_300001_SM_1000_NS6detail15normal_iteratorINS6_10device_ptrIN4cuda3std3__45tupleIJiiiiEEEEEEEE9Policy600ESG_PNS0_8NullTypeESG_SK_j7sortXYZSE_SJ_EEvbT2_T3_T4_PT6_PT7_T5_PSO_SO_NS1_7vsmem_tE,"ax",@progbits
	.align	128
        .global         _ZN3cub18CUB_300001_SM_10006detail10merge_sort26DeviceMergeSortMergeKernelINS2_10policy_hubIN6thrust24THRUST_300001_SM_1000_NS6detail15normal_iteratorINS6_10device_ptrIN4cuda3std3__45tupleIJiiiiEEEEEEEE9Policy600ESG_PNS0_8NullTypeESG_SK_j7sortXYZSE_SJ_EEvbT2_T3_T4_PT6_PT7_T5_PSO_SO_NS1_7vsmem_tE
        .type           _ZN3cub18CUB_300001_SM_10006detail10merge_sort26DeviceMergeSortMergeKernelINS2_10policy_hubIN6thrust24THRUST_300001_SM_1000_NS6detail15normal_iteratorINS6_10device_ptrIN4cuda3std3__45tupleIJiiiiEEEEEEEE9Policy600ESG_PNS0_8NullTypeESG_SK_j7sortXYZSE_SJ_EEvbT2_T3_T4_PT6_PT7_T5_PSO_SO_NS1_7vsmem_tE,@function
        .size           _ZN3cub18CUB_300001_SM_10006detail10merge_sort26DeviceMergeSortMergeKernelINS2_10policy_hubIN6thrust24THRUST_300001_SM_1000_NS6detail15normal_iteratorINS6_10device_ptrIN4cuda3std3__45tupleIJiiiiEEEEEEEE9Policy600ESG_PNS0_8NullTypeESG_SK_j7sortXYZSE_SJ_EEvbT2_T3_T4_PT6_PT7_T5_PSO_SO_NS1_7vsmem_tE,(.L_x_4824 - _ZN3cub18CUB_300001_SM_10006detail10merge_sort26DeviceMergeSortMergeKernelINS2_10policy_hubIN6thrust24THRUST_300001_SM_1000_NS6detail15normal_iteratorINS6_10device_ptrIN4cuda3std3__45tupleIJiiiiEEEEEEEE9Policy600ESG_PNS0_8NullTypeESG_SK_j7sortXYZSE_SJ_EEvbT2_T3_T4_PT6_PT7_T5_PSO_SO_NS1_7vsmem_tE)
        .other          _ZN3cub18CUB_300001_SM_10006detail10merge_sort26DeviceMergeSortMergeKernelINS2_10policy_hubIN6thrust24THRUST_300001_SM_1000_NS6detail15normal_iteratorINS6_10device_ptrIN4cuda3std3__45tupleIJiiiiEEEEEEEE9Policy600ESG_PNS0_8NullTypeESG_SK_j7sortXYZSE_SJ_EEvbT2_T3_T4_PT6_PT7_T5_PSO_SO_NS1_7vsmem_tE,@"STO_CUDA_ENTRY STV_DEFAULT"
_ZN3cub18CUB_300001_SM_10006detail10merge_sort26DeviceMergeSortMergeKernelINS2_10policy_hubIN6thrust24THRUST_300001_SM_1000_NS6detail15normal_iteratorINS6_10device_ptrIN4cuda3std3__45tupleIJiiiiEEEEEEEE9Policy600ESG_PNS0_8NullTypeESG_SK_j7sortXYZSE_SJ_EEvbT2_T3_T4_PT6_PT7_T5_PSO_SO_NS1_7vsmem_tE:
.text._ZN3cub18CUB_300001_SM_10006detail10merge_sort26DeviceMergeSortMergeKernelINS2_10policy_hubIN6thrust24THRUST_300001_SM_1000_NS6detail15normal_iteratorINS6_10device_ptrIN4cuda3std3__45tupleIJiiiiEEEEEEEE9Policy600ESG_PNS0_8NullTypeESG_SK_j7sortXYZSE_SJ_EEvbT2_T3_T4_PT6_PT7_T5_PSO_SO_NS1_7vsmem_tE:
        /* <DEDUP_REMOVED lines=18> */
[----:B------:R-:W-:Y:S01]  /*0120*/  LOP3.LUT R8, R11, R10, RZ, 0xc0, !PT ;  /* 0x0000000a0b087212 */ /* 0x000fe200078ec0ff */
[----:B-1----:R-:W-:Y:S01]  /*0130*/  UPRMT UR4, UR4, 0x8880, URZ ;  /* 0x0000888004047896 */ /* 0x002fe200080000ff */
[----:B------:R-:W-:-:S03]  /*0140*/  ACQBULK ;  /* 0x000000000000782e */ /* 0x000fc60000000000 */
[----:B------:R-:W-:Y:S01]  /*0150*/  IMAD.IADD R9, R11, 0x1, -R8 ;  /* 0x000000010b097824 */ /* 0x000fe200078e0a08 */
[----:B------:R-:W-:-:S03]  /*0160*/  UISETP.NE.AND UP0, UPT, UR4, URZ, UPT ;  /* 0x000000ff0400728c */ /* 0x000fc6000bf05270 */
[----:B------:R-:W-:Y:S01]  /*0170*/  IMAD.SHL.U32 R24, R9, 0x400, RZ ;  /* 0x0000040009187824 */ /* 0x000fe200078e00ff */
[----:B------:R-:W-:Y:S02]  /*0180*/  LOP3.LUT R9, R11, R10, RZ, 0xfc, !PT ;  /* 0x0000000a0b097212 */ /* 0x000fe400078efcff */
[----:B0-----:R-:W-:Y:S01]  /*0190*/  LOP3.LUT R4, R3, 0xfffffc00, RZ, 0xc0, !PT ;  /* 0xfffffc0003047812 */ /* 0x001fe200078ec0ff */
[C---:B------:R-:W-:Y:S01]  /*01a0*/  VIADD R5, R24.reuse, 0x3ff ;  /* 0x000003ff18057836 */ /* 0x040fe20000000000 */
[----:B------:R-:W-:Y:S02]  /*01b0*/  ISETP.NE.AND P0, PT, R24, -0x400, PT ;  /* 0xfffffc001800780c */ /* 0x000fe40003f05270 */
[----:B------:R-:W-:Y:S01]  /*01c0*/  ISETP.NE.AND P1, PT, R9, -0x1, PT ;  /* 0xffffffff0900780c */ /* 0x000fe20003f25270 */
[----:B------:R-:W-:-:S04]  /*01d0*/  IMAD.SHL.U32 R9, R8, 0x400, RZ ;  /* 0x0000040008097824 */ /* 0x000fc800078e00ff */
[----:B--2---:R-:W-:-:S06]  /*01e0*/  IMAD.IADD R3, R12, 0x1, -R9 ;  /* 0x000000010c037824 */ /* 0x004fcc00078e0a09 */
[----:B------:R-:W-:Y:S02]  /*01f0*/  @P0 VIADD R5, R24, 0x400 ;  /* 0x0000040018050836 */ /* 0x000fe40000000000 */
[----:B---3--:R-:W-:Y:S01]  /*0200*/  IMAD.IADD R8, R7, 0x1, -R9 ;  /* 0x0000000107087824 */ /* 0x008fe200078e0a09 */
[----:B------:R-:W-:-:S03]  /*0210*/  VIMNMX.U32 R7, PT, PT, R4, R3, !PT ;  /* 0x0000000304077248 */ /* 0x000fc60007fe0000 */
[----:B------:R-:W-:Y:S01]  /*0220*/  IMAD.IADD R11, R5, 0x1, -R8 ;  /* 0x00000001050b7824 */ /* 0x000fe200078e0a08 */
[----:B------:R-:W-:Y:S01]  /*0230*/  @!P1 VIMNMX.U32 R8, PT, PT, R4, R3, PT ;  /* 0x0000000304089248 */ /* 0x000fe20003fe0000 */
[----:B----4-:R-:W-:Y:S02]  /*0240*/  IMAD.IADD R5, R6, 0x1, -R9 ;  /* 0x0000000106057824 */ /* 0x010fe400078e0a09 */
[----:B------:R-:W-:Y:S01]  /*0250*/  IMAD.IADD R7, R7, 0x1, -R4 ;  /* 0x0000000107077824 */ /* 0x000fe200078e0a04 */
[----:B------:R-:W-:Y:S01]  /*0260*/  SEL R6, R4, R11, !P1 ;  /* 0x0000000b04067207 */ /* 0x000fe20004800000 */
[----:B------:R-:W-:-:S03]  /*0270*/  IMAD.IADD R3, R8, 0x1, -R5 ;  /* 0x0000000108037824 */ /* 0x000fc600078e0a05 */
[----:B------:R-:W-:Y:S02]  /*0280*/  VIADDMNMX.U32 R24, R24, -R5, R7, PT ;  /* 0x8000000518187246 */ /* 0x000fe40003800007 */
[----:B------:R-:W-:Y:S01]  /*0290*/  VIMNMX.U32 R25, PT, PT, R7, R6, PT ;  /* 0x0000000607197248 */ /* 0x000fe20003fe0000 */
[----:B------:R-:W-:Y:S06]  /*02a0*/  BRA.U !UP0, `(.L_x_530) ;  /* 0x0000000108d07547 */ /* 0x000fec000b800000 */
[----:B------:R-:W0:Y:S01]  /*02b0*/  LDCU.64 UR4, c[0x0][0x388] ;  /* 0x00007100ff0477ac */ /* 0x000e220008000a00 */
[----:B------:R-:W-:Y:S01]  /*02c0*/  IADD3 R7, P1, P5, R24, R9, R4 ;  /* 0x0000000918077210 */ /* 0x000fe20007d3e004 */
[C---:B------:R-:W-:Y:S01]  /*02d0*/  VIADD R6, R0.reuse, 0x100 ;  /* 0x0000010000067836 */ /* 0x040fe20000000000 */
[C---:B------:R-:W-:Y:S01]  /*02e0*/  IADD3 R9, P2, P3, R0.reuse, R5, R9 ;  /* 0x0000000500097210 */ /* 0x040fe20007b5e009 */
[----:B------:R-:W-:-:S03]  /*02f0*/  IMAD.IADD R4, R0, 0x1, -R3 ;  /* 0x0000000100047824 */ /* 0x000fc600078e0a03 */
[----:B------:R-:W-:Y:S02]  /*0300*/  ISETP.GE.AND P0, PT, R6, R3, PT ;  /* 0x000000030600720c */ /* 0x000fe40003f06270 */
[----:B------:R-:W-:Y:S02]  /*0310*/  IADD3 R5, P4, PT, R4, R7, RZ ;  /* 0x0000000704057210 */ /* 0x000fe40007f9e0ff */
[----:B------:R-:W-:Y:S02]  /*0320*/  IADD3.X R6, PT, PT, RZ, RZ, RZ, P2, P3 ;  /* 0x000000ffff067210 */ /* 0x000fe400017e64ff */
[----:B------:R-:W-:Y:S02]  /*0330*/  IADD3.X R7, PT, PT, RZ, RZ, RZ, P1, P5 ;  /* 0x000000ffff077210 */ /* 0x000fe40000fea4ff */
[----:B------:R-:W-:Y:S02]  /*0340*/  ISETP.GE.AND P1, PT, R0, R3, PT ;  /* 0x000000030000720c */ /* 0x000fe40003f26270 */
[----:B------:R-:W-:Y:S01]  /*0350*/  LEA.HI.X.SX32 R8, R4, R7, 0x1, P4 ;  /* 0x0000000704087211 */ /* 0x000fe200020f0eff */
[----:B------:R-:W-:Y:S01]  /*0360*/  VIADD R4, R0, 0x200 ;  /* 0x0000020000047836 */ /* 0x000fe20000000000 */
[----:B0-----:R-:W-:-:S02]  /*0370*/  LEA R20, P2, R9, UR4, 0x4 ;  /* 0x0000000409147c11 */ /* 0x001fc4000f8420ff */
[----:B------:R-:W-:Y:S02]  /*0380*/  LEA R22, P3, R5, UR4, 0x4 ;  /* 0x0000000405167c11 */ /* 0x000fe4000f8620ff */
[----:B------:R-:W-:Y:S01]  /*0390*/  LEA.HI.X R21, R9, UR5, R6, 0x4, P2 ;  /* 0x0000000509157c11 */ /* 0x000fe200090f2406 */
[----:B------:R-:W-:Y:S01]  /*03a0*/  VIADD R6, R0, 0x300 ;  /* 0x0000030000067836 */ /* 0x000fe20000000000 */
        /* <DEDUP_REMOVED lines=36> */
.L_x_530:
[----:B------:R-:W0:Y:S01]  /*05f0*/  LDCU.64 UR4, c[0x0][0x3a0] ;  /* 0x00007400ff0477ac */ /* 0x000e220008000a00 */
[----:B------:R-:W-:Y:S01]  /*0600*/  VIADD R6, R0, 0x100 ;  /* 0x0000010000067836 */ /* 0x000fe20000000000 */
[----:B------:R-:W-:Y:S01]  /*0610*/  IADD3 R4, P0, P5, R24, R9, R4 ;  /* 0x0000000918047210 */ /* 0x000fe20007d1e004 */
[C---:B------:R-:W-:Y:S01]  /*0620*/  IMAD.IADD R7, R0.reuse, 0x1, -R3 ;  /* 0x0000000100077824 */ /* 0x040fe200078e0a03 */
[----:B------:R-:W-:Y:S02]  /*0630*/  IADD3 R5, P3, P4, R0, R5, R9 ;  /* 0x0000000500057210 */ /* 0x000fe40007c7e009 */
[----:B------:R-:W-:Y:S02]  /*0640*/  ISETP.GE.AND P1, PT, R6, R3, PT ;  /* 0x000000030600720c */ /* 0x000fe40003f26270 */
[----:B------:R-:W-:Y:S02]  /*0650*/  IADD3 R8, P2, PT, R7, R4, RZ ;  /* 0x0000000407087210 */ /* 0x000fe40007f5e0ff */
[----:B------:R-:W-:-:S02]  /*0660*/  IADD3.X R6, PT, PT, RZ, RZ, RZ, P3, P4 ;  /* 0x000000ffff067210 */ /* 0x000fc40001fe84ff */
[----:B------:R-:W-:Y:S02]  /*0670*/  IADD3.X R4, PT, PT, RZ, RZ, RZ, P0, P5 ;  /* 0x000000ffff047210 */ /* 0x000fe400007ea4ff */
[C---:B------:R-:W-:Y:S02]  /*0680*/  ISETP.GE.AND P0, PT, R0.reuse, R3, PT ;  /* 0x000000030000720c */ /* 0x040fe40003f06270 */
[----:B------:R-:W-:Y:S01]  /*0690*/  LEA.HI.X.SX32 R7, R7, R4, 0x1, P2 ;  /* 0x0000000407077211 */ /* 0x000fe200010f0eff */
[----:B------:R-:W-:Y:S01]  /*06a0*/  VIADD R4, R0, 0x200 ;  /* 0x0000020000047836 */ /* 0x000fe20000000000 */
[C---:B0-----:R-:W-:Y:S02]  /*06b0*/  LEA R20, P3, R5.reuse, UR4, 0x4 ;  /* 0x0000000405147c11 */ /* 0x041fe4000f8620ff */
        /* <DEDUP_REMOVED lines=38> */
.L_x_531:
[----:B------:R-:W2:Y:S01]  /*0920*/  S2UR UR5, SR_CgaCtaId ;  /* 0x00000000000579c3 */ /* 0x000ea20000008800 */
[----:B------:R-:W-:Y:S01]  /*0930*/  UMOV UR4, 0x400 ;  /* 0x0000040000047882 */ /* 0x000fe20000000000 */
[----:B01----:R-:W-:Y:S01]  /*0940*/  IMAD.IADD R22, R25, 0x1, -R24 ;  /* 0x0000000119167824 */ /* 0x003fe200078e0a18 */
[----:B--2---:R-:W-:-:S06]  /*0950*/  ULEA UR4, UR5, UR4, 0x18 ;  /* 0x0000000405047291 */ /* 0x004fcc000f8ec0ff */
[----:B------:R-:W-:-:S05]  /*0960*/  LEA R20, R0, UR4, 0x4 ;  /* 0x0000000400147c11 */ /* 0x000fca000f8e20ff */
        /* <DEDUP_REMOVED lines=8> */
[----:B------:R-:W-:Y:S04]  /*09f0*/  BSSY.RECONVERGENT B0, `(.L_x_532) ;  /* 0x0000020000007945 */ /* 0x000fe80003800200 */
[----:B-1----:R-:W-:-:S04]  /*0a00*/  VIMNMX R13, PT, PT, R24, R5, PT ;  /* 0x00000005180d7248 */ /* 0x002fc80003fe0100 */
[C---:B------:R-:W-:Y:S01]  /*0a10*/  ISETP.GE.AND P0, PT, R13.reuse, R22, PT ;  /* 0x000000160d00720c */ /* 0x040fe20003f06270 */
[----:B------:R-:W-:Y:S01]  /*0a20*/  IMAD.IADD R4, R13, 0x1, -R22 ;  /* 0x000000010d047824 */ /* 0x000fe200078e0a16 */
[----:B------:R-:W-:-:S04]  /*0a30*/  VIMNMX R5, PT, PT, R3, R13, PT ;  /* 0x0000000d03057248 */ /* 0x000fc80003fe0100 */
[----:B--2---:R-:W-:-:S04]  /*0a40*/  SEL R16, R4, RZ, P0 ;  /* 0x000000ff04107207 */ /* 0x004fc80000000000 */
[----:B------:R-:W-:-:S13]  /*0a50*/  ISETP.GE.AND P0, PT, R16, R5, PT ;  /* 0x000000051000720c */ /* 0x000fda0003f06270 */
[----:B------:R-:W-:Y:S05]  /*0a60*/  @P0 BRA `(.L_x_533) ;  /* 0x0000000000600947 */ /* 0x000fea0003800000 */
[----:B------:R-:W-:Y:S02]  /*0a70*/  IMAD.MOV.U32 R12, RZ, RZ, R5 ;  /* 0x000000ffff0c7224 */ /* 0x000fe400078e0005 */
[----:B------:R-:W-:-:S07]  /*0a80*/  IMAD.IADD R15, R3, 0x1, R13 ;  /* 0x00000001030f7824 */ /* 0x000fce00078e020d */
.L_x_537:
        /* <DEDUP_REMOVED lines=16> */
.L_x_535:
[----:B------:R-:W-:-:S13]  /*0b90*/  ISETP.LT.AND P0, PT, R9, R5, PT ;  /* 0x000000050900720c */ /* 0x000fda0003f01270 */
.L_x_536:
[----:B------:R-:W-:Y:S05]  /*0ba0*/  BSYNC.RECONVERGENT B1 ;  /* 0x0000000000017941 */ /* 0x000fea0003800200 */
.L_x_534:
[C---:B------:R-:W-:Y:S01]  /*0bb0*/  @!P0 VIADD R16, R17.reuse, 0x1 ;  /* 0x0000000111108836 */ /* 0x040fe20000000000 */
[----:B------:R-:W-:-:S04]  /*0bc0*/  SEL R12, R17, R12, P0 ;  /* 0x0000000c110c7207 */ /* 0x000fc80000000000 */
[----:B------:R-:W-:-:S13]  /*0bd0*/  ISETP.GE.AND P0, PT, R16, R12, PT ;  /* 0x0000000c1000720c */ /* 0x000fda0003f06270 */
[----:B------:R-:W-:Y:S05]  /*0be0*/  @!P0 BRA `(.L_x_537) ;  /* 0xfffffffc00a88947 */ /* 0x000fea000383ffff */
.L_x_533:
[----:B------:R-:W-:Y:S05]  /*0bf0*/  BSYNC.RECONVERGENT B0 ;  /* 0x0000000000007941 */ /* 0x000fea0003800200 */
.L_x_532:
[----:B------:R-:W-:Y:S01]  /*0c00*/  IADD3 R19, PT, PT, R3, R13, -R16 ;  /* 0x0000000d03137210 */ /* 0x000fe20007ffe810 */
[----:B------:R-:W-:Y:S01]  /*0c10*/  BSSY.RECONVERGENT B0, `(.L_x_538) ;  /* 0x0000012000007945 */ /* 0x000fe20003800200 */
[----:B------:R-:W-:Y:S02]  /*0c20*/  LEA R21, R16, UR4, 0x4 ;  /* 0x0000000410157c11 */ /* 0x000fe4000f8e20ff */
[C---:B------:R-:W-:Y:S02]  /*0c30*/  LEA R20, R19.reuse, UR4, 0x4 ;  /* 0x0000000413147c11 */ /* 0x040fe4000f8e20ff */
[----:B------:R-:W-:Y:S01]  /*0c40*/  ISETP.GE.AND P1, PT, R19, R24, PT ;  /* 0x000000181300720c */ /* 0x000fe20003f26270 */
[----:B------:R0:W1:Y:S01]  /*0c50*/  LDS.128 R4, [R21] ;  /* 0x0000000015047984 */ /* 0x0000620000000c00 */
[----:B------:R-:W-:-:S03]  /*0c60*/  PLOP3.LUT P0, PT, PT, PT, PT, 0x8, 0x80 ;  /* 0x000000000080781c */ /* 0x000fc60003f0e170 */
        /* <DEDUP_REMOVED lines=11> */
.L_x_540:
[----:B------:R-:W-:-:S13]  /*0d20*/  ISETP.LT.AND P0, PT, R9, R5, PT ;  /* 0x000000050900720c */ /* 0x000fda0003f01270 */
.L_x_539:
[----:B------:R-:W-:Y:S05]  /*0d30*/  BSYNC.RECONVERGENT B0 ;  /* 0x0000000000007941 */ /* 0x000fea0003800200 */
.L_x_538:
        /* <DEDUP_REMOVED lines=23> */
.L_x_542:
[----:B------:R-:W-:Y:S05]  /*0eb0*/  BSYNC.RECONVERGENT B0 ;  /* 0x0000000000007941 */ /* 0x000fea0003800200 */
.L_x_541:
        /* <DEDUP_REMOVED lines=25> */
.L_x_544:
[----:B------:R-:W-:Y:S05]  /*1050*/  BSYNC.RECONVERGENT B0 ;  /* 0x0000000000007941 */ /* 0x000fea0003800200 */
.L_x_543:
        /* <DEDUP_REMOVED lines=25> */
.L_x_546:
[----:B------:R-:W-:Y:S05]  /*11f0*/  BSYNC.RECONVERGENT B0 ;  /* 0x0000000000007941 */ /* 0x000fea0003800200 */
.L_x_545:
        /* <DEDUP_REMOVED lines=26> */
[----:B------:R-:W1:Y:S04]  /*13a0*/  LDS.128 R4, [R25] ;  /* 0x0000000019047984 */ /* 0x000e680000000c00 */
[----:B------:R-:W2:Y:S04]  /*13b0*/  LDS.128 R8, [R25+0x200] ;  /* 0x0002000019087984 */ /* 0x000ea80000000c00 */
        /* <DEDUP_REMOVED lines=19> */
.L_x_547:
[----:B------:R-:W1:Y:S01]  /*14f0*/  S2R R8, SR_LANEID ;  /* 0x0000000000087919 */ /* 0x000e620000000000 */
[----:B------:R-:W-:Y:S01]  /*1500*/  LOP3.LUT R3, R3, 0xf80, RZ, 0xc0, !PT ;  /* 0x00000f8003037812 */ /* 0x000fe200078ec0ff */
[----:B------:R-:W2:Y:S01]  /*1510*/  LDCU.64 UR6, c[0x0][0x388] ;  /* 0x00007100ff0677ac */ /* 0x000ea20008000a00 */
[----:B0-----:R-:W-:-:S05]  /*1520*/  LOP3.LUT R27, R0, 0x1f, RZ, 0xc0, !PT ;  /* 0x0000001f001b7812 */ /* 0x001fca00078ec0ff */
[----:B------:R-:W-:Y:S02]  /*1530*/  IMAD.IADD R2, R2, 0x1, R27 ;  /* 0x0000000102027824 */ /* 0x000fe400078e021b */
[----:B-1----:R-:W-:-:S03]  /*1540*/  IMAD R9, R8, 0x4, R3 ;  /* 0x0000000408097824 */ /* 0x002fc600078e0203 */
[----:B------:R-:W-:Y:S02]  /*1550*/  IADD3 R3, P0, PT, R3, R2, RZ ;  /* 0x0000000203037210 */ /* 0x000fe40007f1e0ff */
[----:B------:R-:W-:-:S03]  /*1560*/  LEA R25, R9, UR4, 0x4 ;  /* 0x0000000409197c11 */ /* 0x000fc6000f8e20ff */
[----:B------:R-:W-:Y:S01]  /*1570*/  IMAD.X R0, RZ, RZ, RZ, P0 ;  /* 0x000000ffff007224 */ /* 0x000fe200000e06ff */
[C---:B--2---:R-:W-:Y:S01]  /*1580*/  LEA R2, P0, R3.reuse, UR6, 0x4 ;  /* 0x0000000603027c11 */ /* 0x044fe2000f8020ff */
[----:B------:R-:W-:Y:S01]  /*1590*/  IMAD R24, R8, -0x30, R25 ;  /* 0xffffffd008187824 */ /* 0x000fe200078e0219 */
[----:B------:R-:W-:Y:S02]  /*15a0*/  STS.128 [R25], R12 ;  /* 0x0000000c19007388 */ /* 0x000fe40000000c00 */
[----:B------:R-:W-:Y:S02]  /*15b0*/  LEA.HI.X R3, R3, UR7, R0, 0x4, P0 ;  /* 0x0000000703037c11 */ /* 0x000fe400080f2400 */
[----:B------:R-:W-:Y:S04]  /*15c0*/  STS.128 [R25+0x10], R16 ;  /* 0x0000101019007388 */ /* 0x000fe80000000c00 */
[----:B------:R-:W-:Y:S04]  /*15d0*/  STS.128 [R25+0x20], R20 ;  /* 0x0000201419007388 */ /* 0x000fe80000000c00 */
[----:B------:R-:W-:Y:S01]  /*15e0*/  STS.128 [R25+0x30], R4 ;  /* 0x0000300419007388 */ /* 0x000fe20000000c00 */
[----:B------:R-:W-:-:S03]  /*15f0*/  NOP ;  /* 0x0000000000007918 */ /* 0x000fc60000000000 */
[----:B------:R-:W0:Y:S04]  /*1600*/  LDS.128 R4, [R24] ;  /* 0x0000000018047984 */ /* 0x000e280000000c00 */
        /* <DEDUP_REMOVED lines=20> */
.L_x_529:
        /* <DEDUP_REMOVED lines=11> */
[----:B------:R-:W-:Y:S01]  /*1800*/  ACQBULK ;  /* 0x000000000000782e */ /* 0x000fe20000000000 */
[----:B------:R-:W-:Y:S01]  /*1810*/  IMAD.IADD R9, R11, 0x1, -R10 ;  /* 0x000000010b097824 */ /* 0x000fe200078e0a0a */
[----:B------:R-:W-:Y:S01]  /*1820*/  ISETP.NE.AND P1, PT, R8, -0x1, PT ;  /* 0xffffffff0800780c */ /* 0x000fe20003f25270 */
[----:B------:R-:W-:Y:S01]  /*1830*/  UISETP.NE.AND UP0, UPT, UR4, URZ, UPT ;  /* 0x000000ff0400728c */ /* 0x000fe2000bf05270 */
[----:B------:R-:W-:Y:S01]  /*1840*/  LOP3.LUT R8, R3, 0xfffffc00, RZ, 0xc0, !PT ;  /* 0xfffffc0003087812 */ /* 0x000fe200078ec0ff */
[----:B------:R-:W-:-:S02]  /*1850*/  IMAD.SHL.U32 R12, R9, 0x400, RZ ;  /* 0x00000400090c7824 */ /* 0x000fc400078e00ff */
[----:B------:R-:W-:Y:S02]  /*1860*/  IMAD.SHL.U32 R9, R10, 0x400, RZ ;  /* 0x000004000a097824 */ /* 0x000fe400078e00ff */
[C---:B0-----:R-:W-:Y:S01]  /*1870*/  VIADD R5, R12.reuse, 0x3ff ;  /* 0x000003ff0c057836 */ /* 0x041fe20000000000 */
[----:B------:R-:W-:-:S13]  /*1880*/  ISETP.NE.AND P0, PT, R12, -0x400, PT ;  /* 0xfffffc000c00780c */ /* 0x000fda0003f05270 */
[----:B------:R-:W-:Y:S02]  /*1890*/  @P0 VIADD R5, R12, 0x400 ;  /* 0x000004000c050836 */ /* 0x000fe40000000000 */
[--C-:B---3--:R-:W-:Y:S02]  /*18a0*/  IMAD.IADD R24, R7, 0x1, -R9.reuse ;  /* 0x0000000107187824 */ /* 0x108fe400078e0a09 */
[--C-:B--2---:R-:W-:Y:S02]  /*18b0*/  IMAD.IADD R7, R14, 0x1, -R9.reuse ;  /* 0x000000010e077824 */ /* 0x104fe400078e0a09 */
[----:B------:R-:W-:Y:S02]  /*18c0*/  IMAD.IADD R5, R5, 0x1, -R24 ;  /* 0x0000000105057824 */ /* 0x000fe400078e0a18 */
[----:B----4-:R-:W-:Y:S01]  /*18d0*/  IMAD.IADD R3, R6, 0x1, -R9 ;  /* 0x0000000106037824 */ /* 0x010fe200078e0a09 */
[C---:B------:R-:W-:Y:S02]  /*18e0*/  VIMNMX.U32 R11, PT, PT, R8.reuse, R7, !PT ;  /* 0x00000007080b7248 */ /* 0x040fe40007fe0000 */
[----:B------:R-:W-:-:S02]  /*18f0*/  SEL R5, R8, R5, !P1 ;  /* 0x0000000508057207 */ /* 0x000fc40004800000 */
[----:B------:R-:W-:Y:S01]  /*1900*/  @!P1 VIMNMX.U32 R24, PT, PT, R8, R7, PT ;  /* 0x0000000708189248 */ /* 0x000fe20003fe0000 */
[----:B------:R-:W-:-:S04]  /*1910*/  IMAD.IADD R6, R11, 0x1, -R8 ;  /* 0x000000010b067824 */ /* 0x000fc800078e0a08 */
[----:B------:R-:W-:Y:S01]  /*1920*/  IMAD.IADD R24, R24, 0x1, -R3 ;  /* 0x0000000118187824 */ /* 0x000fe200078e0a03 */
[----:B------:R-:W-:Y:S02]  /*1930*/  VIADDMNMX.U32 R4, R12, -R3, R6, PT ;  /* 0x800000030c047246 */ /* 0x000fe40003800006 */
[----:B------:R-:W-:-:S05]  /*1940*/  VIMNMX.U32 R5, PT, PT, R6, R5, PT ;  /* 0x0000000506057248 */ /* 0x000fca0003fe0000 */
[----:B------:R-:W-:Y:S01]  /*1950*/  IMAD.IADD R25, R5, 0x1, -R4 ;  /* 0x0000000105197824 */ /* 0x000fe200078e0a04 */
[----:B------:R-:W-:Y:S06]  /*1960*/  BRA.U !UP0, `(.L_x_549) ;  /* 0x00000005082c7547 */ /* 0x000fec000b800000 */
[----:B------:R-:W0:Y:S01]  /*1970*/  LDCU.64 UR4, c[0x0][0x388] ;  /* 0x00007100ff0477ac */ /* 0x000e220008000a00 */
[----:B------:R-:W-:Y:S01]  /*1980*/  IADD3 R5, P0, P1, R4, R9, R8 ;  /* 0x0000000904057210 */ /* 0x000fe2000791e008 */
[C---:B------:R-:W-:Y:S01]  /*1990*/  IMAD.IADD R4, R0.reuse, 0x1, -R24 ;  /* 0x0000000100047824 */ /* 0x040fe200078e0a18 */
[C---:B------:R-:W-:Y:S01]  /*19a0*/  IADD3 R3, P2, P3, R0.reuse, R3, R9 ;  /* 0x0000000300037210 */ /* 0x040fe20007b5e009 */
[C---:B------:R-:W-:Y:S01]  /*19b0*/  VIADD R12, R0.reuse, 0x100 ;  /* 0x00000100000c7836 */ /* 0x040fe20000000000 */
[----:B------:R-:W-:Y:S01]  /*19c0*/  IADD3.X R7, PT, PT, RZ, RZ, RZ, P0, P1 ;  /* 0x000000ffff077210 */ /* 0x000fe200007e24ff */
[C---:B------:R-:W-:Y:S01]  /*19d0*/  VIADD R16, R0.reuse, 0x200 ;  /* 0x0000020000107836 */ /* 0x040fe20000000000 */
[----:B------:R-:W-:Y:S01]  /*19e0*/  IADD3.X R6, PT, PT, RZ, RZ, RZ, P2, P3 ;  /* 0x000000ffff067210 */ /* 0x000fe200017e64ff */
[----:B------:R-:W-:Y:S01]  /*19f0*/  VIADD R26, R0, 0x300 ;  /* 0x00000300001a7836 */ /* 0x000fe20000000000 */
[----:B------:R-:W-:Y:S01]  /*1a00*/  IADD3 R5, P4, PT, R4, R5, RZ ;  /* 0x0000000504057210 */ /* 0x000fe20007f9e0ff */
[----:B------:R-:W-:Y:S01]  /*1a10*/  BSSY.RECONVERGENT B1, `(.L_x_550) ;  /* 0x0000019000017945 */ /* 0x000fe20003800200 */
[----:B------:R-:W-:-:S02]  /*1a20*/  CS2R R10, SRZ ;  /* 0x00000000000a7805 */ /* 0x000fc4000001ff00 */
[----:B------:R-:W-:Y:S02]  /*1a30*/  CS2R R8, SRZ ;  /* 0x0000000000087805 */ /* 0x000fe4000001ff00 */
[----:B------:R-:W-:Y:S02]  /*1a40*/  LEA.HI.X.SX32 R4, R4, R7, 0x1, P4 ;  /* 0x0000000704047211 */ /* 0x000fe400020f0eff */
[----:B0-----:R-:W-:Y:S02]  /*1a50*/  LEA R20, P0, R3, UR4, 0x4 ;  /* 0x0000000403147c11 */ /* 0x001fe4000f8020ff */
[----:B------:R-:W-:Y:S02]  /*1a60*/  LEA R22, P1, R5, UR4, 0x4 ;  /* 0x0000000405167c11 */ /* 0x000fe4000f8220ff */
[----:B------:R-:W-:Y:S01]  /*1a70*/  LEA.HI.X R21, R3, UR5, R6, 0x4, P0 ;  /* 0x0000000503157c11 */ /* 0x000fe200080f2406 */
[----:B------:R-:W-:Y:S01]  /*1a80*/  IMAD.IADD R3, R24, 0x1, R25 ;  /* 0x0000000118037824 */ /* 0x000fe200078e0219 */
[----:B------:R-:W-:-:S02]  /*1a90*/  LEA.HI.X R23, R5, UR5, R4, 0x4, P1 ;  /* 0x0000000505177c11 */ /* 0x000fc400088f2404 */
[----:B------:R-:W-:Y:S02]  /*1aa0*/  CS2R R6, SRZ ;  /* 0x0000000000067805 */ /* 0x000fe4000001ff00 */
[----:B------:R-:W-:Y:S02]  /*1ab0*/  CS2R R4, SRZ ;  /* 0x0000000000047805 */ /* 0x000fe4000001ff00 */
[-C--:B------:R-:W-:Y:S02]  /*1ac0*/  ISETP.GE.AND P1, PT, R0, R3.reuse, PT ;  /* 0x000000030000720c */ /* 0x080fe40003f26270 */
[-C--:B------:R-:W-:Y:S02]  /*1ad0*/  ISETP.GE.AND P2, PT, R12, R3.reuse, PT ;  /* 0x000000030c00720c */ /* 0x080fe40003f46270 */
[-C--:B------:R-:W-:Y:S02]  /*1ae0*/  ISETP.GE.AND P3, PT, R16, R3.reuse, PT ;  /* 0x000000031000720c */ /* 0x080fe40003f66270 */
[----:B------:R-:W-:-:S07]  /*1af0*/  ISETP.GE.AND P0, PT, R26, R3, PT ;  /* 0x000000031a00720c */ /* 0x000fce0003f06270 */
[----:B------:R-:W-:Y:S06]  /*1b00*/  @P1 BRA `(.L_x_551) ;  /* 0x0000000000241947 */ /* 0x000fec0003800000 */
        /* <DEDUP_REMOVED lines=9> */
.L_x_551:
[----:B------:R-:W-:Y:S05]  /*1ba0*/  BSYNC.RECONVERGENT B1 ;  /* 0x0000000000017941 */ /* 0x000fea0003800200 */
.L_x_550:
        /* <DEDUP_REMOVED lines=11> */
.L_x_553:
[----:B------:R-:W-:Y:S05]  /*1c60*/  BSYNC.RECONVERGENT B1 ;  /* 0x0000000000017941 */ /* 0x000fea0003800200 */
.L_x_552:
        /* <DEDUP_REMOVED lines=13> */
.L_x_555:
[----:B------:R-:W-:Y:S05]  /*1d40*/  BSYNC.RECONVERGENT B1 ;  /* 0x0000000000017941 */ /* 0x000fea0003800200 */
.L_x_554:
        /* <DEDUP_REMOVED lines=13> */
.L_x_549:
[----:B------:R-:W0:Y:S01]  /*1e20*/  LDCU.64 UR4, c[0x0][0x3a0] ;  /* 0x00007400ff0477ac */ /* 0x000e220008000a00 */
[----:B------:R-:W-:Y:S01]  /*1e30*/  IMAD.IADD R5, R0, 0x1, -R24 ;  /* 0x0000000100057824 */ /* 0x000fe200078e0a18 */
[----:B------:R-:W-:Y:S01]  /*1e40*/  IADD3 R4, P0, P1, R4, R9, R8 ;  /* 0x0000000904047210 */ /* 0x000fe2000791e008 */
[C---:B------:R-:W-:Y:S01]  /*1e50*/  VIADD R12, R0.reuse, 0x100 ;  /* 0x00000100000c7836 */ /* 0x040fe20000000000 */
[C---:B------:R-:W-:Y:S01]  /*1e60*/  IADD3 R9, P2, P3, R0.reuse, R3, R9 ;  /* 0x0000000300097210 */ /* 0x040fe20007b5e009 */
[C---:B------:R-:W-:Y:S01]  /*1e70*/  VIADD R16, R0.reuse, 0x200 ;  /* 0x0000020000107836 */ /* 0x040fe20000000000 */
[----:B------:R-:W-:Y:S01]  /*1e80*/  IADD3 R6, P4, PT, R5, R4, RZ ;  /* 0x0000000405067210 */ /* 0x000fe20007f9e0ff */
[----:B------:R-:W-:Y:S01]  /*1e90*/  VIADD R26, R0, 0x300 ;  /* 0x00000300001a7836 */ /* 0x000fe20000000000 */
[----:B------:R-:W-:Y:S01]  /*1ea0*/  IADD3.X R3, PT, PT, RZ, RZ, RZ, P0, P1 ;  /* 0x000000ffff037210 */ /* 0x000fe200007e24ff */
[----:B------:R-:W-:Y:S01]  /*1eb0*/  BSSY.RECONVERGENT B1, `(.L_x_557) ;  /* 0x000001a000017945 */ /* 0x000fe20003800200 */
[----:B------:R-:W-:-:S02]  /*1ec0*/  IADD3.X R4, PT, PT, RZ, RZ, RZ, P2, P3 ;  /* 0x000000ffff047210 */ /* 0x000fc400017e64ff */
[----:B------:R-:W-:Y:S02]  /*1ed0*/  CS2R R10, SRZ ;  /* 0x00000000000a7805 */ /* 0x000fe4000001ff00 */
[----:B------:R-:W-:Y:S01]  /*1ee0*/  LEA.HI.X.SX32 R5, R5, R3, 0x1, P4 ;  /* 0x0000000305057211 */ /* 0x000fe200020f0eff */
[----:B------:R-:W-:Y:S01]  /*1ef0*/  IMAD.IADD R3, R24, 0x1, R25 ;  /* 0x0000000118037824 */ /* 0x000fe200078e0219 */
[C---:B0-----:R-:W-:Y:S02]  /*1f00*/  LEA R22, P1, R6.reuse, UR4, 0x4 ;  /* 0x0000000406167c11 */ /* 0x041fe4000f8220ff */
[----:B------:R-:W-:Y:S02]  /*1f10*/  LEA R20, P0, R9, UR4, 0x4 ;  /* 0x0000000409147c11 */ /* 0x000fe4000f8020ff */
[----:B------:R-:W-:Y:S02]  /*1f20*/  LEA.HI.X R23, R6, UR5, R5, 0x4, P1 ;  /* 0x0000000506177c11 */ /* 0x000fe400088f2405 */
[----:B------:R-:W-:-:S02]  /*1f30*/  CS2R R6, SRZ ;  /* 0x0000000000067805 */ /* 0x000fc4000001ff00 */
[-C--:B------:R-:W-:Y:S02]  /*1f40*/  ISETP.GE.AND P1, PT, R0, R3.reuse, PT ;  /* 0x000000030000720c */ /* 0x080fe40003f26270 */
[----:B------:R-:W-:Y:S02]  /*1f50*/  LEA.HI.X R21, R9, UR5, R4, 0x4, P0 ;  /* 0x0000000509157c11 */ /* 0x000fe400080f2404 */
[----:B------:R-:W-:Y:S02]  /*1f60*/  CS2R R4, SRZ ;  /* 0x0000000000047805 */ /* 0x000fe4000001ff00 */
[-C--:B------:R-:W-:Y:S02]  /*1f70*/  ISETP.GE.AND P2, PT, R12, R3.reuse, PT ;  /* 0x000000030c00720c */ /* 0x080fe40003f46270 */
[----:B------:R-:W-:Y:S02]  /*1f80*/  CS2R R8, SRZ ;  /* 0x0000000000087805 */ /* 0x000fe4000001ff00 */
[----:B------:R-:W-:-:S02]  /*1f90*/  ISETP.GE.AND P3, PT, R16, R3, PT ;  /* 0x000000031000720c */ /* 0x000fc40003f66270 */
        /* <DEDUP_REMOVED lines=11> */
.L_x_558:
[----:B------:R-:W-:Y:S05]  /*2050*/  BSYNC.RECONVERGENT B1 ;  /* 0x0000000000017941 */ /* 0x000fea0003800200 */
.L_x_557:
        /* <DEDUP_REMOVED lines=11> */
.L_x_560:
[----:B------:R-:W-:Y:S05]  /*2110*/  BSYNC.RECONVERGENT B1 ;  /* 0x0000000000017941 */ /* 0x000fea0003800200 */
.L_x_559:
        /* <DEDUP_REMOVED lines=13> */
.L_x_562:
[----:B------:R-:W-:Y:S05]  /*21f0*/  BSYNC.RECONVERGENT B1 ;  /* 0x0000000000017941 */ /* 0x000fea0003800200 */
.L_x_561:
        /* <DEDUP_REMOVED lines=12> */
.L_x_556:
[----:B------:R-:W-:Y:S05]  /*22c0*/  BSYNC.RECONVERGENT B0 ;  /* 0x0000000000007941 */ /* 0x000fea0003800200 */
.L_x_548:
[----:B------:R-:W0:Y:S01]  /*22d0*/  S2UR UR5, SR_CgaCtaId ;  /* 0x00000000000579c3 */ /* 0x000e220000008800 */
[----:B------:R-:W-:Y:S02]  /*22e0*/  UMOV UR4, 0x400 ;  /* 0x0000040000047882 */ /* 0x000fe40000000000 */
[----:B0-----:R-:W-:-:S06]  /*22f0*/  ULEA UR4, UR5, UR4, 0x18 ;  /* 0x0000000405047291 */ /* 0x001fcc000f8ec0ff */
[----:B-1234-:R-:W-:-:S05]  /*2300*/  LEA R20, R0, UR4, 0x4 ;  /* 0x0000000400147c11 */ /* 0x01efca000f8e20ff */
        /* <DEDUP_REMOVED lines=8> */
[----:B-1----:R-:W-:-:S04]  /*2390*/  VIMNMX R13, PT, PT, R4, R3, PT ;  /* 0x00000003040d7248 */ /* 0x002fc80003fe0100 */
[C---:B------:R-:W-:Y:S01]  /*23a0*/  ISETP.GE.AND P0, PT, R13.reuse, R25, PT ;  /* 0x000000190d00720c */ /* 0x040fe20003f06270 */
[----:B------:R-:W-:Y:S01]  /*23b0*/  IMAD.IADD R25, R13, 0x1, -R25 ;  /* 0x000000010d197824 */ /* 0x000fe200078e0a19 */
[----:B------:R-:W-:-:S04]  /*23c0*/  VIMNMX R4, PT, PT, R24, R13, PT ;  /* 0x0000000d18047248 */ /* 0x000fc80003fe0100 */
[----:B------:R-:W-:-:S04]  /*23d0*/  SEL R25, R25, RZ, P0 ;  /* 0x000000ff19197207 */ /* 0x000fc80000000000 */
[----:B------:R-:W-:-:S13]  /*23e0*/  ISETP.GE.AND P0, PT, R25, R4, PT ;  /* 0x000000041900720c */ /* 0x000fda0003f06270 */
[----:B--2---:R-:W-:Y:S05]  /*23f0*/  @P0 BRA `(.L_x_564) ;  /* 0x0000000000600947 */ /* 0x004fea0003800000 */
[----:B------:R-:W-:Y:S02]  /*2400*/  IMAD.MOV.U32 R12, RZ, RZ, R4 ;  /* 0x000000ffff0c7224 */ /* 0x000fe400078e0004 */
[----:B------:R-:W-:-:S07]  /*2410*/  IMAD.IADD R15, R24, 0x1, R13 ;  /* 0x00000001180f7824 */ /* 0x000fce00078e020d */
.L_x_568:
        /* <DEDUP_REMOVED lines=16> */
.L_x_566:
[----:B------:R-:W-:-:S13]  /*2520*/  ISETP.LT.AND P0, PT, R9, R5, PT ;  /* 0x000000050900720c */ /* 0x000fda0003f01270 */
.L_x_567:
[----:B------:R-:W-:Y:S05]  /*2530*/  BSYNC.RECONVERGENT B1 ;  /* 0x0000000000017941 */ /* 0x000fea0003800200 */
.L_x_565:
[C---:B------:R-:W-:Y:S01]  /*2540*/  @!P0 VIADD R25, R17.reuse, 0x1 ;  /* 0x0000000111198836 */ /* 0x040fe20000000000 */
[----:B------:R-:W-:-:S04]  /*2550*/  SEL R12, R17, R12, P0 ;  /* 0x0000000c110c7207 */ /* 0x000fc80000000000 */
[----:B------:R-:W-:-:S13]  /*2560*/  ISETP.GE.AND P0, PT, R25, R12, PT ;  /* 0x0000000c1900720c */ /* 0x000fda0003f06270 */
[----:B------:R-:W-:Y:S05]  /*2570*/  @!P0 BRA `(.L_x_568) ;  /* 0xfffffffc00a88947 */ /* 0x000fea000383ffff */
.L_x_564:
[----:B------:R-:W-:Y:S05]  /*2580*/  BSYNC.RECONVERGENT B0 ;  /* 0x0000000000007941 */ /* 0x000fea0003800200 */
.L_x_563:
        /* <DEDUP_REMOVED lines=18> */
.L_x_571:
[----:B------:R-:W-:-:S13]  /*26b0*/  ISETP.LT.AND P0, PT, R9, R5, PT ;  /* 0x000000050900720c */ /* 0x000fda0003f01270 */
.L_x_570:
[----:B------:R-:W-:Y:S05]  /*26c0*/  BSYNC.RECONVERGENT B0 ;  /* 0x0000000000007941 */ /* 0x000fea0003800200 */
.L_x_569:
        /* <DEDUP_REMOVED lines=23> */
.L_x_573:
[----:B------:R-:W-:Y:S05]  /*2840*/  BSYNC.RECONVERGENT B0 ;  /* 0x0000000000007941 */ /* 0x000fea0003800200 */
.L_x_572:
        /* <DEDUP_REMOVED lines=25> */
.L_x_575:
[----:B------:R-:W-:Y:S05]  /*29e0*/  BSYNC.RECONVERGENT B0 ;  /* 0x0000000000007941 */ /* 0x000fea0003800200 */
.L_x_574:
        /* <DEDUP_REMOVED lines=25> */
.L_x_577:
[----:B------:R-:W-:Y:S05]  /*2b80*/  BSYNC.RECONVERGENT B0 ;  /* 0x0000000000007941 */ /* 0x000fea0003800200 */
.L_x_576:
        /* <DEDUP_REMOVED lines=22> */
[----:B------:R1:W-:Y:S04]  /*2cf0*/  STS.128 [R26+0x20], R20 ;  /* 0x000020141a007388 */ /* 0x0003e80000000c00 */
[----:B------:R-:W-:Y:S01]  /*2d00*/  STS.128 [R26+0x30], R4 ;  /* 0x000030041a007388 */ /* 0x000fe20000000c00 */
[----:B------:R-:W-:-:S03]  /*2d10*/  NOP ;  /* 0x0000000000007918 */ /* 0x000fc60000000000 */
[----:B------:R-:W-:Y:S04]  /*2d20*/  LDS.128 R8, [R25] ;  /* 0x0000000019087984 */ /* 0x000fe80000000c00 */
[----:B------:R-:W-:Y:S01]  /*2d30*/  LDS.128 R12, [R25+0x200] ;  /* 0x00020000190c7984 */ /* 0x000fe20000000c00 */
[----:B-1----:R-:W-:-:S03]  /*2d40*/  LOP3.LUT R21, R0, 0x1f, RZ, 0xc0, !PT ;  /* 0x0000001f00157812 */ /* 0x002fc600078ec0ff */
[----:B------:R-:W-:Y:S02]  /*2d50*/  LDS.128 R16, [R25+0x400] ;  /* 0x0004000019107984 */ /* 0x000fe40000000c00 */
[----:B------:R-:W-:Y:S02]  /*2d60*/  IMAD.IADD R21, R24, 0x1, R21 ;  /* 0x0000000118157824 */ /* 0x000fe400078e0215 */
[----:B------:R1:W-:Y:S02]  /*2d70*/  LDS.128 R4, [R25+0x600] ;  /* 0x0006000019047984 */ /* 0x0003e40000000c00 */
[----:B------:R-:W-:Y:S01]  /*2d80*/  VIADD R23, R21, 0x20 ;  /* 0x0000002015177836 */ /* 0x000fe20000000000 */
[----:B------:R-:W-:Y:S01]  /*2d90*/  IADD3 R0, P2, PT, R2, R21, RZ ;  /* 0x0000001502007210 */ /* 0x000fe20007f5e0ff */
[----:B------:R3:W-:Y:S01]  /*2da0*/  @!P0 STS [UR5+0x4000], R3 ;  /* 0x00400003ff008988 */ /* 0x0007e20008000805 */
[----:B------:R-:W-:Y:S03]  /*2db0*/  BAR.SYNC.DEFER_BLOCKING 0x0 ;  /* 0x0000000000007b1d */ /* 0x000fe60000010000 */
[----:B-1----:R-:W-:Y:S01]  /*2dc0*/  IMAD.X R25, RZ, RZ, RZ, P2 ;  /* 0x000000ffff197224 */ /* 0x002fe200010e06ff */
[----:B--2---:R-:W-:-:S04]  /*2dd0*/  LEA R2, P2, R0, UR6, 0x4 ;  /* 0x0000000600027c11 */ /* 0x004fc8000f8420ff */
[----:B---3--:R-:W-:Y:S01]  /*2de0*/  LEA.HI.X R3, R0, UR7, R25, 0x4, P2 ;  /* 0x0000000700037c11 */ /* 0x008fe200090f2419 */
[----:B------:R-:W1:Y:S02]  /*2df0*/  LDS R20, [UR5+0x4000] ;  /* 0x00400005ff147984 */ /* 0x000e640008000800 */
[-C--:B-1----:R-:W-:Y:S02]  /*2e00*/  ISETP.GE.AND P0, PT, R21, R20.reuse, PT ;  /* 0x000000141500720c */ /* 0x082fe40003f06270 */
        /* <DEDUP_REMOVED lines=23> */
.L_x_578:
        /* <DEDUP_REMOVED lines=19> */
[--C-:B------:R-:W-:Y:S02]  /*30b0*/  IMAD.IADD R23, R2, 0x1, R21.reuse ;  /* 0x0000000102177824 */ /* 0x100fe400078e0215 */
[----:B------:R1:W-:Y:S01]  /*30c0*/  LDS.128 R4, [R25+0x600] ;  /* 0x0006000019047984 */ /* 0x0003e20000000c00 */
[C---:B------:R-:W-:Y:S02]  /*30d0*/  IMAD.IADD R21, R24.reuse, 0x1, R21 ;  /* 0x0000000118157824 */ /* 0x040fe400078e0215 */
[----:B------:R-:W-:Y:S01]  /*30e0*/  IADD3 R23, P1, PT, R24, R23, RZ ;  /* 0x0000001718177210 */ /* 0x000fe20007f3e0ff */
[----:B------:R3:W-:Y:S01]  /*30f0*/  @!P0 STS [UR5+0x4000], R3 ;  /* 0x00400003ff008988 */ /* 0x0007e20008000805 */
[----:B0-----:R-:W-:Y:S01]  /*3100*/  VIADD R27, R21, 0x20 ;  /* 0x00000020151b7836 */ /* 0x001fe20000000000 */
[----:B------:R-:W-:Y:S02]  /*3110*/  BAR.SYNC.DEFER_BLOCKING 0x0 ;  /* 0x0000000000007b1d */ /* 0x000fe40000010000 */
[----:B------:R-:W-:Y:S01]  /*3120*/  IMAD.X R0, RZ, RZ, RZ, P1 ;  /* 0x000000ffff007224 */ /* 0x000fe200008e06ff */
[----:B--2---:R-:W-:Y:S01]  /*3130*/  LEA R2, P2, R23, UR6, 0x4 ;  /* 0x0000000617027c11 */ /* 0x004fe2000f8420ff */
[----:B-1----:R-:W-:-:S03]  /*3140*/  VIADD R25, R21, 0x40 ;  /* 0x0000004015197836 */ /* 0x002fc60000000000 */
[----:B---3--:R-:W-:Y:S01]  /*3150*/  LEA.HI.X R3, R23, UR7, R0, 0x4, P2 ;  /* 0x0000000717037c11 */ /* 0x008fe200090f2400 */
[----:B------:R-:W0:Y:S02]  /*3160*/  LDS R20, [UR5+0x4000] ;  /* 0x00400005ff147984 */ /* 0x000e240008000800 */
        /* <DEDUP_REMOVED lines=23> */
.L_x_579:
        /* <DEDUP_REMOVED lines=10> */
.L_x_4824:


//--------------------- .text._ZN3cub18CUB_300001_SM_10006detail10merge_sort30DeviceMergeSortPartitionKernelIN6thrust24THRUST_300001_SM_1000_NS6detail15normal_iteratorINS5_10device_ptrIN4cuda3std3__45tupleIJiiiiEEEEEEEj7sortXYZSD_EEvbT_PT2_T0_SK_PSK_T1_SK_i --------------------------
	.section	.text._ZN3cub18CUB_300001_SM_10006detail10merge_sort30DeviceMergeSortPartitionKernelIN6thrust24THRUST_300001_SM_1000_NS6detail15normal_iteratorINS5_10device_ptrIN4cuda3std3__45tupleIJiiiiEEEEEEEj7sortXYZSD_EEvbT_PT2_T0_SK_PSK_T1_SK_i,"ax",@progbits
	.align	128
        .global         _ZN3cub18CUB_300001_SM_10006detail10merge_sort30DeviceMergeSortPartitionKernelIN6thrust24THRUST_300001_SM_1000_NS6detail15normal_iteratorINS5_10device_ptrIN4cuda3std3__45tupleIJiiiiEEEEEEEj7sortXYZSD_EEvbT_PT2_T0_SK_PSK_T1_SK_i
        .type           _ZN3cub18CUB_300001_SM_10006detail10merge_sort30DeviceMergeSortPartitionKernelIN6thrust24THRUST_300001_SM_1000_NS6detail15normal_iteratorINS5_10device_ptrIN4cuda3std3__45tupleIJiiiiEEEEEEEj7sortXYZSD_EEvbT_PT2_T0_SK_PSK_T1_SK_i,@function
        .size           _ZN3cub18CUB_300001_SM_10006detail10merge_sort30DeviceMergeSortPartitionKernelIN6thrust24THRUST_300001_SM_1000_NS6detail15normal_iteratorINS5_10device_ptrIN4cuda3std3__45tupleIJiiiiEEEEEEEj7sortXYZSD_EEvbT_PT2_T0_SK_PSK_T1_SK_i,(.L_x_4825 - _ZN3cub18CUB_300001_SM_10006detail10merge_sort30DeviceMergeSortPartitionKernelIN6thrust24THRUST_300001_SM_1000_NS6detail15normal_iteratorINS5_10device_ptrIN4cuda3std3__45tupleIJiiiiEEEEEEEj7sortXYZSD_EEvbT_PT2_T0_SK_PSK_T1_SK_i)
        .other          _ZN3cub18CUB_300001_SM_10006detail10merge_sort30DeviceMergeSortPartitionKernelIN6thrust24THRUST_300001_SM_1000_NS6detail15normal_iteratorINS5_10device_ptrIN4cuda3std3__45tupleIJiiiiEEEEEEEj7sortXYZSD_EEvbT_PT2_T0_SK_PSK_T1_SK_i,@"STO_CUDA_ENTRY STV_DEFAULT"
_ZN3cub18CUB_300001_SM_10006detail10merge_sort30DeviceMergeSortPartitionKernelIN6thrust24THRUST_300001_SM_1000_NS6detail15normal_iteratorINS5_10device_ptrIN4cuda3std3__45tupleIJiiiiEEEEEEEj7sortXYZSD_EEvbT_PT2_T0_SK_PSK_T1_SK_i:
.text._ZN3cub18CUB_300001_SM_10006detail10merge_sort30DeviceMergeSortPartitionKernelIN6thrust24THRUST_300001_SM_1000_NS6detail15normal_iteratorINS5_10device_ptrIN4cuda3std3__45tupleIJiiiiEEEEEEEj7sortXYZSD_EEvbT_PT2_T0_SK_PSK_T1_SK_i:
        /* <DEDUP_REMOVED lines=45> */
[----:B------:R-:W-:-:S05]  /*02d0*/  VIMNMX.U32 R6, PT, PT, R4, R7, !PT ;  /* 0x0000000704067248 */ /* 0x000fca0007fe0000 */
[----:B------:R-:W-:-:S05]  /*02e0*/  IMAD.IADD R6, R6, 0x1, -R7 ;  /* 0x0000000106067824 */ /* 0x000fca00078e0a07 */
[----:B------:R-:W-:-:S13]  /*02f0*/  ISETP.GE.U32.AND P0, PT, R6, R5, PT ;  /* 0x000000050600720c */ /* 0x000fda0003f06070 */
[----:B0-----:R-:W-:Y:S05]  /*0300*/  @P0 BRA `(.L_x_583) ;  /* 0x0000000000840947 */ /* 0x001fea0003800000 */
.L_x_587:
[----:B------:R-:W-:-:S04]  /*0310*/  IMAD.MOV.U32 R10, RZ, RZ, R6 ;  /* 0x000000ffff0a7224 */ /* 0x000fc800078e0006 */
        /* <DEDUP_REMOVED lines=25> */
.L_x_585:
[----:B------:R-:W-:-:S13]  /*04b0*/  ISETP.LT.AND P0, PT, R12, R11, PT ;  /* 0x0000000b0c00720c */ /* 0x000fda0003f01270 */
.L_x_586:
[----:B------:R-:W-:Y:S05]  /*04c0*/  BSYNC.RECONVERGENT B2 ;  /* 0x0000000000027941 */ /* 0x000fea0003800200 */
.L_x_584:
[C---:B------:R-:W-:Y:S01]  /*04d0*/  @!P0 VIADD R10, R16.reuse, 0x1 ;  /* 0x00000001100a8836 */ /* 0x040fe20000000000 */
[----:B------:R-:W-:-:S03]  /*04e0*/  SEL R5, R16, R5, P0 ;  /* 0x0000000510057207 */ /* 0x000fc60000000000 */
[----:B------:R-:W-:Y:S01]  /*04f0*/  IMAD.MOV.U32 R6, RZ, RZ, R10 ;  /* 0x000000ffff067224 */ /* 0x000fe200078e000a */
[----:B------:R-:W-:-:S13]  /*0500*/  ISETP.GE.U32.AND P0, PT, R10, R5, PT ;  /* 0x000000050a00720c */ /* 0x000fda0003f06070 */
[----:B------:R-:W-:Y:S05]  /*0510*/  @!P0 BRA `(.L_x_587) ;  /* 0xfffffffc007c8947 */ /* 0x000fea000383ffff */
.L_x_583:
[----:B------:R-:W-:Y:S05]  /*0520*/  BSYNC.RECONVERGENT B1 ;  /* 0x0000000000017941 */ /* 0x000fea0003800200 */
.L_x_582:
[----:B------:R-:W-:Y:S05]  /*0530*/  BRA `(.L_x_588) ;  /* 0x0000000000a07947 */ /* 0x000fea0003800000 */
.L_x_581:
[----:B------:R-:W-:Y:S01]  /*0540*/  IMAD.IADD R7, R7, 0x1, -R2 ;  /* 0x0000000107077824 */ /* 0x000fe200078e0a02 */
[----:B------:R-:W-:Y:S01]  /*0550*/  VIADDMNMX.U32 R5, R2, -R3, R4, PT ;  /* 0x8000000302057246 */ /* 0x000fe20003800004 */
[----:B------:R-:W0:Y:S03]  /*0560*/  LDCU.64 UR4, c[0x0][0x390] ;  /* 0x00007200ff0477ac */ /* 0x000e260008000a00 */
[----:B------:R-:W-:-:S05]  /*0570*/  VIMNMX.U32 R6, PT, PT, R4, R7, !PT ;  /* 0x0000000704067248 */ /* 0x000fca0007fe0000 */
[----:B------:R-:W-:-:S05]  /*0580*/  IMAD.IADD R6, R6, 0x1, -R7 ;  /* 0x0000000106067824 */ /* 0x000fca00078e0a07 */
[----:B------:R-:W-:-:S13]  /*0590*/  ISETP.GE.U32.AND P0, PT, R6, R5, PT ;  /* 0x000000050600720c */ /* 0x000fda0003f06070 */
[----:B0-----:R-:W-:Y:S05]  /*05a0*/  @P0 BRA `(.L_x_588) ;  /* 0x0000000000840947 */ /* 0x001fea0003800000 */
.L_x_592:
        /* <DEDUP_REMOVED lines=26> */
.L_x_590:
[----:B------:R-:W-:-:S13]  /*0750*/  ISETP.LT.AND P0, PT, R12, R11, PT ;  /* 0x0000000b0c00720c */ /* 0x000fda0003f01270 */
.L_x_591:
[----:B------:R-:W-:Y:S05]  /*0760*/  BSYNC.RECONVERGENT B1 ;  /* 0x0000000000017941 */ /* 0x000fea0003800200 */
.L_x_589:
[C---:B------:R-:W-:Y:S01]  /*0770*/  @!P0 VIADD R10, R16.reuse, 0x1 ;  /* 0x00000001100a8836 */ /* 0x040fe20000000000 */
[----:B------:R-:W-:-:S03]  /*0780*/  SEL R5, R16, R5, P0 ;  /* 0x0000000510057207 */ /* 0x000fc60000000000 */
[----:B------:R-:W-:Y:S01]  /*0790*/  IMAD.MOV.U32 R6, RZ, RZ, R10 ;  /* 0x000000ffff067224 */ /* 0x000fe200078e000a */
[----:B------:R-:W-:-:S13]  /*07a0*/  ISETP.GE.U32.AND P0, PT, R10, R5, PT ;  /* 0x000000050a00720c */ /* 0x000fda0003f06070 */
[----:B------:R-:W-:Y:S05]  /*07b0*/  @!P0 BRA `(.L_x_592) ;  /* 0xfffffffc007c8947 */ /* 0x000fea000383ffff */
.L_x_588:
[----:B------:R-:W-:Y:S05]  /*07c0*/  BSYNC.RECONVERGENT B0 ;  /* 0x0000000000007941 */ /* 0x000fea0003800200 */
.L_x_580:
[----:B------:R-:W0:Y:S01]  /*07d0*/  LDC.64 R4, c[0x0][0x3a0] ;  /* 0x0000e800ff047b82 */ /* 0x000e220000000a00 */
[----:B------:R-:W-:Y:S02]  /*07e0*/  IMAD.IADD R3, R3, 0x1, R6 ;  /* 0x0000000103037824 */ /* 0x000fe400078e0206 */
[----:B0-----:R-:W-:-:S05]  /*07f0*/  IMAD.WIDE.U32 R4, R0, 0x4, R4 ;  /* 0x0000000400047825 */ /* 0x001fca00078e0004 */
[----:B------:R-:W-:Y:S01]  /*0800*/  STG.E desc[UR8][R4.64], R3 ;  /* 0x0000000304007986 */ /* 0x000fe2000c101908 */
[----:B------:R-:W-:Y:S05]  /*0810*/  EXIT ;  /* 0x000000000000794d */ /* 0x000fea0003800000 */
.L_x_593:
        /* <DEDUP_REMOVED lines=14> */
.L_x_4825:


//--------------------- .text._ZN3cub18CUB_300001_SM_10006detail10merge_sort30DeviceMergeSortBlockSortKernelINS2_10policy_hubIN6thrust24THRUST_300001_SM_1000_NS6detail15normal_iteratorINS6_10device_ptrIN4cuda3std3__45tupleIJiiiiEEEEEEEE9Policy600ESG_PNS0_8NullTypeESG_SK_j7sortXYZSE_SJ_EEvbT0_T1_T2_T3_T4_PT6_PT7_T5_NS1_7vsmem_tE --------------------------
	.section	.text._ZN3cub18CUB_300001_SM_10006detail10merge_sort30DeviceMergeSortBlockSortKernelINS2_10policy_hubIN6thrust24THRUST_300001_SM_1000_NS6detail15normal_iteratorINS6_10device_ptrIN4cuda3std3__45tupleIJiiiiEEEEEEEE9Policy600ESG_PNS0_8NullTypeESG_SK_j7sortXYZSE_SJ_EEvbT0_T1_T2_T3_T4_PT6_PT7_T5_NS1_7vsmem_tE,"ax",@progbits
	.align	128
        .global         _ZN3cub18CUB_300001_SM_10006detail10merge_sort30DeviceMergeSortBlockSortKernelINS2_10policy_hubIN6thrust24THRUST_300001_SM_1000_NS6detail15normal_iteratorINS6_10device_ptrIN4cuda3std3__45tupleIJiiiiEEEEEEEE9Policy600ESG_PNS0_8NullTypeESG_SK_j7sortXYZSE_SJ_EEvbT0_T1_T2_T3_T4_PT6_PT7_T5_NS1_7vsmem_tE
        .type           _ZN3cub18CUB_300001_SM_10006detail10merge_sort30DeviceMergeSortBlockSortKernelINS2_10policy_hubIN6thrust24THRUST_300001_SM_1000_NS6detail15normal_iteratorINS6_10device_ptrIN4cuda3std3__45tupleIJiiiiEEEEEEEE9Policy600ESG_PNS0_8NullTypeESG_SK_j7sortXYZSE_SJ_EEvbT0_T1_T2_T3_T4_PT6_PT7_T5_NS1_7vsmem_tE,@function
        .size           _ZN3cub18CUB_300001_SM_10006detail10merge_sort30DeviceMergeSortBlockSortKernelINS2_10policy_hubIN6thrust24THRUST_300001_SM_1000_NS6detail15normal_iteratorINS6_10device_ptrIN4cuda3std3__45tupleIJiiiiEEEEEEEE9Policy600ESG_PNS0_8NullTypeESG_SK_j7sortXYZSE_SJ_EEvbT0_T1_T2_T3_T4_PT6_PT7_T5_NS1_7vsmem_tE,(.L_x_4826 - _ZN3cub18CUB_300001_SM_10006detail10merge_sort30DeviceMergeSortBlockSortKernelINS2_10policy_hubIN6thrust24THRUST_300001_SM_1000_NS6detail15normal_iteratorINS6_10device_ptrIN4cuda3std3__45tupleIJiiiiEEEEEEEE9Policy600ESG_PNS0_8NullTypeESG_SK_j7sortXYZSE_SJ_EEvbT0_T1_T2_T3_T4_PT6_PT7_T5_NS1_7vsmem_tE)
        .other          _ZN3cub18CUB_300001_SM_10006detail10merge_sort30DeviceMergeSortBlockSortKernelINS2_10policy_hubIN6thrust24THRUST_300001_SM_1000_NS6detail15normal_iteratorINS6_10device_ptrIN4cuda3std3__45tupleIJiiiiEEEEEEEE9Policy600ESG_PNS0_8NullTypeESG_SK_j7sortXYZSE_SJ_EEvbT0_T1_T2_T3_T4_PT6_PT7_T5_NS1_7vsmem_tE,@"STO_CUDA_ENTRY STV_DEFAULT"
_ZN3cub18CUB_300001_SM_10006detail10merge_sort30DeviceMergeSortBlockSortKernelINS2_10policy_hubIN6thrust24THRUST_300001_SM_1000_NS6detail15normal_iteratorINS6_10device_ptrIN4cuda3std3__45tupleIJiiiiEEEEEEEE9Policy600ESG_PNS0_8NullTypeESG_SK_j7sortXYZSE_SJ_EEvbT0_T1_T2_T3_T4_PT6_PT7_T5_NS1_7vsmem_tE:
.text._ZN3cub18CUB_300001_SM_10006detail10merge_sort30DeviceMergeSortBlockSortKernelINS2_10policy_hubIN6thrust24THRUST_300001_SM_1000_NS6detail15normal_iteratorINS6_10device_ptrIN4cuda3std3__45tupleIJiiiiEEEEEEEE9Policy600ESG_PNS0_8NullTypeESG_SK_j7sortXYZSE_SJ_EEvbT0_T1_T2_T3_T4_PT6_PT7_T5_NS1_7vsmem_tE:
        /* <DEDUP_REMOVED lines=11> */
[----:B0-----:R-:W-:-:S05]  /*00b0*/  IMAD.SHL.U32 R25, R24, 0x4, RZ ;  /* 0x0000000418197824 */ /* 0x001fca00078e00ff */
[----:B------:R-:W-:-:S04]  /*00c0*/  LOP3.LUT R25, R25, 0xf80, RZ, 0xc0, !PT ;  /* 0x00000f8019197812 */ /* 0x000fc800078ec0ff */
[----:B------:R-:W-:-:S04]  /*00d0*/  LOP3.LUT R0, R25, 0x1f, R24, 0xf8, !PT ;  /* 0x0000001f19007812 */ /* 0x000fc800078ef818 */
[----:B------:R-:W-:-:S05]  /*00e0*/  IADD3 R0, P0, PT, R9, R0, RZ ;  /* 0x0000000009007210 */ /* 0x000fca0007f1e0ff */
[----:B------:R-:W-:Y:S02]  /*00f0*/  IMAD.X R5, RZ, RZ, RZ, P0 ;  /* 0x000000ffff057224 */ /* 0x000fe400000e06ff */
        /* <DEDUP_REMOVED lines=51> */
.L_x_597:
        /* <DEDUP_REMOVED lines=8> */
.L_x_596:
[----:B------:R-:W-:Y:S01]  /*04b0*/  ISETP.GE.AND P0, PT, R9, R5, PT ;  /* 0x000000050900720c */ /* 0x000fe20003f06270 */
[----:B------:R-:W-:Y:S01]  /*04c0*/  IMAD.MOV.U32 R21, RZ, RZ, R10 ;  /* 0x000000ffff157224 */ /* 0x000fe200078e000a */
[----:B------:R-:W-:Y:S01]  /*04d0*/  MOV R22, R8 ;  /* 0x0000000800167202 */ /* 0x000fe20000000f00 */
[----:B------:R-:W-:Y:S02]  /*04e0*/  IMAD.MOV.U32 R20, RZ, RZ, R9 ;  /* 0x000000ffff147224 */ /* 0x000fe400078e0009 */
[----:B------:R-:W-:Y:S02]  /*04f0*/  IMAD.MOV.U32 R30, RZ, RZ, R11 ;  /* 0x000000ffff1e7224 */ /* 0x000fe400078e000b */
[----:B------:R-:W-:-:S06]  /*0500*/  IMAD.MOV.U32 R8, RZ, RZ, R22 ;  /* 0x000000ffff087224 */ /* 0x000fcc00078e0016 */
[----:B------:R-:W-:Y:S05]  /*0510*/  @P0 BRA `(.L_x_599) ;  /* 0x0000000000200947 */ /* 0x000fea0003800000 */
.L_x_598:
        /* <DEDUP_REMOVED lines=8> */
.L_x_599:
[----:B------:R-:W-:Y:S05]  /*05a0*/  BSYNC.RECONVERGENT B0 ;  /* 0x0000000000007941 */ /* 0x000fea0003800200 */
.L_x_595:
[----:B------:R-:W-:Y:S01]  /*05b0*/  ISETP.NE.AND P0, PT, R17, R13, PT ;  /* 0x0000000d1100720c */ /* 0x000fe20003f05270 */
[----:B------:R-:W-:-:S12]  /*05c0*/  BSSY.RECONVERGENT B0, `(.L_x_600) ;  /* 0x0000026000007945 */ /* 0x000fd80003800200 */
        /* <DEDUP_REMOVED lines=8> */
[----:B------:R-:W-:Y:S01]  /*0650*/  IMAD.MOV.U32 R16, RZ, RZ, R10 ;  /* 0x000000ffff107224 */ /* 0x000fe200078e000a */
[----:B------:R-:W-:Y:S06]  /*0660*/  BRA `(.L_x_603) ;  /* 0x00000000006c7947 */ /* 0x000fec0003800000 */
.L_x_601:
        /* <DEDUP_REMOVED lines=11> */
.L_x_604:
        /* <DEDUP_REMOVED lines=8> */
.L_x_602:
        /* <DEDUP_REMOVED lines=8> */
.L_x_603:
[----:B------:R-:W-:Y:S05]  /*0820*/  BSYNC.RECONVERGENT B0 ;  /* 0x0000000000007941 */ /* 0x000fea0003800200 */
.L_x_600:
        /* <DEDUP_REMOVED lines=12> */
.L_x_606:
        /* <DEDUP_REMOVED lines=11> */
.L_x_609:
        /* <DEDUP_REMOVED lines=8> */
.L_x_607:
        /* <DEDUP_REMOVED lines=8> */
.L_x_608:
[----:B------:R-:W-:Y:S05]  /*0aa0*/  BSYNC.RECONVERGENT B0 ;  /* 0x0000000000007941 */ /* 0x000fea0003800200 */
.L_x_605:
[----:B------:R-:W-:Y:S01]  /*0ab0*/  ISETP.NE.AND P0, PT, R20, R5, PT ;  /* 0x000000051400720c */ /* 0x000fe20003f05270 */
[----:B------:R-:W-:-:S12]  /*0ac0*/  BSSY.RECONVERGENT B0, `(.L_x_610) ;  /* 0x0000023000007945 */ /* 0x000fd80003800200 */
[----:B------:R-:W-:Y:S05]  /*0ad0*/  @!P0 BRA `(.L_x_611) ;  /* 0x0000000000208947 */ /* 0x000fea0003800000 */
        /* <DEDUP_REMOVED lines=8> */
.L_x_611:
[----:B------:R-:W-:-:S13]  /*0b60*/  ISETP.NE.AND P0, PT, R21, R6, PT ;  /* 0x000000061500720c */ /* 0x000fda0003f05270 */
        /* <DEDUP_REMOVED lines=9> */
.L_x_614:
[----:B------:R-:W-:Y:S01]  /*0c00*/  ISETP.GE.AND P0, PT, R30, R7, PT ;  /* 0x000000071e00720c */ /* 0x000fe20003f06270 */
[----:B------:R-:W-:Y:S01]  /*0c10*/  IMAD.MOV.U32 R10, RZ, RZ, R6 ;  /* 0x000000ffff0a7224 */ /* 0x000fe200078e0006 */
[----:B------:R-:W-:Y:S01]  /*0c20*/  MOV R13, R8 ;  /* 0x00000008000d7202 */ /* 0x000fe20000000f00 */
[----:B------:R-:W-:Y:S02]  /*0c30*/  IMAD.MOV.U32 R9, RZ, RZ, R5 ;  /* 0x000000ffff097224 */ /* 0x000fe400078e0005 */
[----:B------:R-:W-:Y:S02]  /*0c40*/  IMAD.MOV.U32 R11, RZ, RZ, R30 ;  /* 0x000000ffff0b7224 */ /* 0x000fe400078e001e */
[----:B------:R-:W-:-:S06]  /*0c50*/  IMAD.MOV.U32 R8, RZ, RZ, R13 ;  /* 0x000000ffff087224 */ /* 0x000fcc00078e000d */
[----:B------:R-:W-:Y:S05]  /*0c60*/  @P0 BRA `(.L_x_613) ;  /* 0x0000000000200947 */ /* 0x000fea0003800000 */
.L_x_612:
        /* <DEDUP_REMOVED lines=8> */
.L_x_613:
[----:B------:R-:W-:Y:S05]  /*0cf0*/  BSYNC.RECONVERGENT B0 ;  /* 0x0000000000007941 */ /* 0x000fea0003800200 */
.L_x_610:
        /* <DEDUP_REMOVED lines=8> */
[----:B------:R-:W-:Y:S01]  /*0d80*/  IMAD.MOV.U32 R20, RZ, RZ, R15 ;  /* 0x000000ffff147224 */ /* 0x000fe200078e000f */
[----:B------:R-:W-:Y:S01]  /*0d90*/  MOV R16, R14 ;  /* 0x0000000e00107202 */ /* 0x000fe20000000f00 */
[----:B------:R-:W-:Y:S02]  /*0da0*/  IMAD.MOV.U32 R19, RZ, RZ, R13 ;  /* 0x000000ffff137224 */ /* 0x000fe400078e000d */
[----:B------:R-:W-:Y:S02]  /*0db0*/  IMAD.MOV.U32 R18, RZ, RZ, R28 ;  /* 0x000000ffff127224 */ /* 0x000fe400078e001c */
[----:B------:R-:W-:Y:S01]  /*0dc0*/  IMAD.MOV.U32 R17, RZ, RZ, R26 ;  /* 0x000000ffff117224 */ /* 0x000fe200078e001a */
[----:B------:R-:W-:Y:S06]  /*0dd0*/  BRA `(.L_x_618) ;  /* 0x00000000007c7947 */ /* 0x000fec0003800000 */
.L_x_616:
        /* <DEDUP_REMOVED lines=13> */
.L_x_619:
        /* <DEDUP_REMOVED lines=10> */
.L_x_617:
        /* <DEDUP_REMOVED lines=8> */
.L_x_618:
[----:B------:R-:W-:Y:S05]  /*0fd0*/  BSYNC.RECONVERGENT B0 ;  /* 0x0000000000007941 */ /* 0x000fea0003800200 */
.L_x_615:
        /* <DEDUP_REMOVED lines=11> */
.L_x_621:
        /* <DEDUP_REMOVED lines=10> */
.L_x_624:
[----:B------:R-:W-:Y:S01]  /*1130*/  ISETP.GE.AND P0, PT, R22, R11, PT ;  /* 0x0000000b1600720c */ /* 0x000fe20003f06270 */
[----:B------:R-:W-:Y:S01]  /*1140*/  IMAD.MOV.U32 R14, RZ, RZ, R10 ;  /* 0x000000ffff0e7224 */ /* 0x000fe200078e000a */
[----:B------:R-:W-:Y:S01]  /*1150*/  MOV R23, R12 ;  /* 0x0000000c00177202 */ /* 0x000fe20000000f00 */
[----:B------:R-:W-:Y:S02]  /*1160*/  IMAD.MOV.U32 R13, RZ, RZ, R9 ;  /* 0x000000ffff0d7224 */ /* 0x000fe400078e0009 */
[----:B------:R-:W-:Y:S02]  /*1170*/  IMAD.MOV.U32 R15, RZ, RZ, R22 ;  /* 0x000000ffff0f7224 */ /* 0x000fe400078e0016 */
[----:B------:R-:W-:-:S06]  /*1180*/  IMAD.MOV.U32 R12, RZ, RZ, R23 ;  /* 0x000000ffff0c7224 */ /* 0x000fcc00078e0017 */
[----:B------:R-:W-:Y:S05]  /*1190*/  @P0 BRA `(.L_x_623) ;  /* 0x0000000000200947 */ /* 0x000fea0003800000 */
.L_x_622:
        /* <DEDUP_REMOVED lines=8> */
.L_x_623:
[----:B------:R-:W-:Y:S05]  /*1220*/  BSYNC.RECONVERGENT B0 ;  /* 0x0000000000007941 */ /* 0x000fea0003800200 */
.L_x_620:
[----:B------:R-:W-:-:S07]  /*1230*/  IMAD.MOV.U32 R30, RZ, RZ, 0x2 ;  /* 0x00000002ff1e7424 */ /* 0x000fce00078e00ff */
.L_x_640:
[--C-:B------:R-:W-:Y:S01]  /*1240*/  IMAD.MOV R21, RZ, RZ, -R30.reuse ;  /* 0x000000ffff157224 */ /* 0x100fe200078e0a1e */
[----:B0-----:R-:W0:Y:S01]  /*1250*/  S2UR UR5, SR_CgaCtaId ;  /* 0x00000000000579c3 */ /* 0x001e220000008800 */
[----:B------:R-:W-:-:S07]  /*1260*/  IMAD.MOV.U32 R28, RZ, RZ, R30 ;  /* 0x000000ffff1c7224 */ /* 0x000fce00078e001e */
[----:B------:R-:W-:Y:S01]  /*1270*/  BAR.SYNC.DEFER_BLOCKING 0x0 ;  /* 0x0000000000007b1d */ /* 0x000fe20000010000 */
[----:B------:R-:W-:Y:S01]  /*1280*/  LOP3.LUT R20, R24, R21, RZ, 0xc0, !PT ;  /* 0x0000001518147212 */ /* 0x000fe200078ec0ff */
[C---:B------:R-:W-:Y:S02]  /*1290*/  VIADD R21, R30.reuse, 0xffffffff ;  /* 0xffffffff1e157836 */ /* 0x040fe40000000000 */
[----:B------:R-:W-:Y:S01]  /*12a0*/  IMAD.SHL.U32 R30, R30, 0x2, RZ ;  /* 0x000000021e1e7824 */ /* 0x000fe200078e00ff */
[----:B------:R-:W-:Y:S01]  /*12b0*/  SHF.L.U32 R20, R20, 0x2, RZ ;  /* 0x0000000214147819 */ /* 0x000fe200000006ff */
[----:B------:R-:W-:Y:S01]  /*12c0*/  UMOV UR4, 0x400 ;  /* 0x0000040000047882 */ /* 0x000fe20000000000 */
[----:B------:R-:W-:Y:S01]  /*12d0*/  LOP3.LUT R22, R21, R24, RZ, 0xc0, !PT ;  /* 0x0000001815167212 */ /* 0x000fe200078ec0ff */
[----:B------:R-:W-:Y:S01]  /*12e0*/  BSSY.RECONVERGENT B0, `(.L_x_625) ;  /* 0x000002c000007945 */ /* 0x000fe20003800200 */
[----:B------:R-:W-:-:S03]  /*12f0*/  VIMNMX.U32 R20, PT, PT, R20, 0x400, PT ;  /* 0x0000040014147848 */ /* 0x000fc60003fe0000 */
[----:B------:R-:W-:Y:S01]  /*1300*/  IMAD.SHL.U32 R22, R22, 0x4, RZ ;  /* 0x0000000416167824 */ /* 0x000fe200078e00ff */
[----:B------:R-:W-:-:S04]  /*1310*/  VIADDMNMX.U32 R27, R20, R30, 0x400, PT ;  /* 0x00000400141b7446 */ /* 0x000fc8000380001e */
[C---:B------:R-:W-:Y:S02]  /*1320*/  VIADDMNMX.U32 R26, R27.reuse, R30, 0x400, PT ;  /* 0x000004001b1a7446 */ /* 0x040fe4000380001e */
[----:B------:R-:W-:Y:S02]  /*1330*/  VIMNMX.U32 R22, PT, PT, R22, 0x400, PT ;  /* 0x0000040016167848 */ /* 0x000fe40003fe0000 */
[C---:B------:R-:W-:Y:S01]  /*1340*/  IADD3 R23, PT, PT, -R27.reuse, R26, RZ ;  /* 0x0000001a1b177210 */ /* 0x040fe20007ffe1ff */
[----:B0-----:R-:W-:Y:S01]  /*1350*/  ULEA UR4, UR5, UR4, 0x18 ;  /* 0x0000000405047291 */ /* 0x001fe2000f8ec0ff */
[----:B------:R-:W-:Y:S02]  /*1360*/  VIADDMNMX R29, R27, -R20, R22, PT ;  /* 0x800000141b1d7246 */ /* 0x000fe40003800116 */
[C---:B------:R-:W-:Y:S01]  /*1370*/  ISETP.GE.AND P0, PT, R22.reuse, R23, PT ;  /* 0x000000171600720c */ /* 0x040fe20003f06270 */
[----:B------:R-:W-:Y:S02]  /*1380*/  IMAD.IADD R23, R22, 0x1, -R23 ;  /* 0x0000000116177824 */ /* 0x000fe400078e0a17 */
[----:B------:R-:W-:-:S03]  /*1390*/  LEA R21, R24, UR4, 0x6 ;  /* 0x0000000418157c11 */ /* 0x000fc6000f8e30ff */
[----:B------:R-:W-:Y:S02]  /*13a0*/  SEL R23, R23, RZ, P0 ;  /* 0x000000ff17177207 */ /* 0x000fe40000000000 */
[----:B------:R0:W-:Y:S02]  /*13b0*/  STS.128 [R21], R4 ;  /* 0x0000000415007388 */ /* 0x0001e40000000c00 */
[----:B------:R-:W-:Y:S02]  /*13c0*/  ISETP.GE.AND P0, PT, R23, R29, PT ;  /* 0x0000001d1700720c */ /* 0x000fe40003f06270 */
[----:B------:R0:W-:Y:S04]  /*13d0*/  STS.128 [R21+0x10], R8 ;  /* 0x0000100815007388 */ /* 0x0001e80000000c00 */
[----:B------:R0:W-:Y:S04]  /*13e0*/  STS.128 [R21+0x20], R12 ;  /* 0x0000200c15007388 */ /* 0x0001e80000000c00 */
[----:B------:R0:W-:Y:S01]  /*13f0*/  STS.128 [R21+0x30], R16 ;  /* 0x0000301015007388 */ /* 0x0001e20000000c00 */
[----:B------:R-:W-:Y:S06]  /*1400*/  BAR.SYNC.DEFER_BLOCKING 0x0 ;  /* 0x0000000000007b1d */ /* 0x000fec0000010000 */
[----:B------:R-:W-:Y:S05]  /*1410*/  @P0 BRA `(.L_x_626) ;  /* 0x0000000000600947 */ /* 0x000fea0003800000 */
[----:B0-----:R-:W-:-:S07]  /*1420*/  IMAD.IADD R12, R22, 0x1, R27 ;  /* 0x00000001160c7824 */ /* 0x001fce00078e021b */
.L_x_630:
[----:B------:R-:W-:Y:S01]  /*1430*/  IMAD.IADD R4, R29, 0x1, -R23 ;  /* 0x000000011d047824 */ /* 0x000fe200078e0a17 */
[----:B------:R-:W-:Y:S04]  /*1440*/  BSSY.RECONVERGENT B1, `(.L_x_627) ;  /* 0x0000011000017945 */ /* 0x000fe80003800200 */
        /* <DEDUP_REMOVED lines=15> */
.L_x_628:
[----:B------:R-:W-:-:S13]  /*1540*/  ISETP.LT.AND P0, PT, R9, R5, PT ;  /* 0x000000050900720c */ /* 0x000fda0003f01270 */
.L_x_629:
[----:B------:R-:W-:Y:S05]  /*1550*/  BSYNC.RECONVERGENT B1 ;  /* 0x0000000000017941 */ /* 0x000fea0003800200 */
.L_x_627:
[C---:B------:R-:W-:Y:S01]  /*1560*/  @!P0 VIADD R23, R13.reuse, 0x1 ;  /* 0x000000010d178836 */ /* 0x040fe20000000000 */
[----:B------:R-:W-:-:S04]  /*1570*/  SEL R29, R13, R29, P0 ;  /* 0x0000001d0d1d7207 */ /* 0x000fc80000000000 */
[----:B------:R-:W-:-:S13]  /*1580*/  ISETP.GE.AND P0, PT, R23, R29, PT ;  /* 0x0000001d1700720c */ /* 0x000fda0003f06270 */
[----:B------:R-:W-:Y:S05]  /*1590*/  @!P0 BRA `(.L_x_630) ;  /* 0xfffffffc00a48947 */ /* 0x000fea000383ffff */
.L_x_626:
[----:B------:R-:W-:Y:S05]  /*15a0*/  BSYNC.RECONVERGENT B0 ;  /* 0x0000000000007941 */ /* 0x000fea0003800200 */
.L_x_625:
        /* <DEDUP_REMOVED lines=19> */
.L_x_633:
[----:B------:R-:W-:-:S13]  /*16e0*/  ISETP.LT.AND P0, PT, R21, R17, PT ;  /* 0x000000111500720c */ /* 0x000fda0003f01270 */
.L_x_632:
[----:B------:R-:W-:Y:S05]  /*16f0*/  BSYNC.RECONVERGENT B0 ;  /* 0x0000000000007941 */ /* 0x000fea0003800200 */
.L_x_631:
[----:B-12---:R-:W-:Y:S01]  /*1700*/  SEL R4, R20, R16, P0 ;  /* 0x0000001014047207 */ /* 0x006fe20000000000 */
[----:B------:R-:W-:Y:S01]  /*1710*/  VIADD R9, R11, 0x1 ;  /* 0x000000010b097836 */ /* 0x000fe20000000000 */
[----:B------:R-:W-:Y:S01]  /*1720*/  SEL R5, R21, R17, P0 ;  /* 0x0000001115057207 */ /* 0x000fe20000000000 */
[----:B------:R-:W-:Y:S01]  /*1730*/  @!P0 IMAD.MOV R9, RZ, RZ, R11 ;  /* 0x000000ffff098224 */ /* 0x000fe200078e020b */
[----:B------:R-:W-:Y:S01]  /*1740*/  SEL R6, R22, R18, P0 ;  /* 0x0000001216067207 */ /* 0x000fe20000000000 */
[----:B------:R-:W-:Y:S01]  /*1750*/  BSSY.RECONVERGENT B0, `(.L_x_634) ;  /* 0x0000012000007945 */ /* 0x000fe20003800200 */
[----:B------:R-:W-:Y:S02]  /*1760*/  SEL R7, R23, R19, P0 ;  /* 0x0000001317077207 */ /* 0x000fe40000000000 */
[----:B------:R0:W1:Y:S01]  /*1770*/  @P0 LDS.128 R20, [R13+0x10] ;  /* 0x000010000d140984 */ /* 0x0000620000000c00 */
[----:B------:R-:W-:Y:S02]  /*1780*/  ISETP.GE.AND P2, PT, R9, R26, PT ;  /* 0x0000001a0900720c */ /* 0x000fe40003f46270 */
[----:B------:R-:W-:Y:S01]  /*1790*/  IADD3 R8, PT, PT, R10, 0x1, RZ ;  /* 0x000000010a087810 */ /* 0x000fe20007ffe0ff */
[----:B------:R0:W2:Y:S01]  /*17a0*/  @!P0 LDS.128 R16, [R12+0x10] ;  /* 0x000010000c108984 */ /* 0x0000a20000000c00 */
[----:B------:R-:W-:Y:S01]  /*17b0*/  PLOP3.LUT P1, PT, PT, PT, PT, 0x8, 0x80 ;  /* 0x000000000080781c */ /* 0x000fe20003f2e170 */
[----:B------:R-:W-:-:S08]  /*17c0*/  @P0 IMAD.MOV R8, RZ, RZ, R10 ;  /* 0x000000ffff080224 */ /* 0x000fd000078e020a */
        /* <DEDUP_REMOVED lines=10> */
.L_x_635:
[----:B------:R-:W-:Y:S05]  /*1870*/  BSYNC.RECONVERGENT B0 ;  /* 0x0000000000007941 */ /* 0x000fea0003800200 */
.L_x_634:
[----:B------:R-:W0:Y:S01]  /*1880*/  S2UR UR5, SR_CgaCtaId ;  /* 0x00000000000579c3 */ /* 0x000e220000008800 */
[----:B------:R-:W-:Y:S01]  /*1890*/  UMOV UR4, 0x400 ;  /* 0x0000040000047882 */ /* 0x000fe20000000000 */
[----:B------:R-:W-:Y:S01]  /*18a0*/  VIADD R12, R8, 0x1 ;  /* 0x00000001080c7836 */ /* 0x000fe20000000000 */
[----:B-12---:R-:W-:Y:S01]  /*18b0*/  SEL R10, R22, R18, P1 ;  /* 0x00000012160a7207 */ /* 0x006fe20000800000 */
[----:B------:R-:W-:Y:S01]  /*18c0*/  @P1 IMAD.MOV R12, RZ, RZ, R8 ;  /* 0x000000ffff0c1224 */ /* 0x000fe200078e0208 */
[----:B------:R-:W-:Y:S01]  /*18d0*/  SEL R8, R20, R16, P1 ;  /* 0x0000001014087207 */ /* 0x000fe20000800000 */
[----:B------:R-:W-:Y:S01]  /*18e0*/  VIADD R13, R9, 0x1 ;  /* 0x00000001090d7836 */ /* 0x000fe20000000000 */
[----:B------:R-:W-:Y:S01]  /*18f0*/  SEL R11, R23, R19, P1 ;  /* 0x00000013170b7207 */ /* 0x000fe20000800000 */
[----:B------:R-:W-:Y:S01]  /*1900*/  @!P1 IMAD.MOV R13, RZ, RZ, R9 ;  /* 0x000000ffff0d9224 */ /* 0x000fe200078e0209 */
[----:B------:R-:W-:Y:S01]  /*1910*/  SEL R9, R21, R17, P1 ;  /* 0x0000001115097207 */ /* 0x000fe20000800000 */
[----:B------:R-:W-:Y:S01]  /*1920*/  BSSY.RECONVERGENT B0, `(.L_x_636) ;  /* 0x0000014000007945 */ /* 0x000fe20003800200 */
[----:B------:R-:W-:Y:S01]  /*1930*/  PLOP3.LUT P0, PT, PT, PT, PT, 0x8, 0x80 ;  /* 0x000000000080781c */ /* 0x000fe20003f0e170 */
[----:B0-----:R-:W-:-:S06]  /*1940*/  ULEA UR4, UR5, UR4, 0x18 ;  /* 0x0000000405047291 */ /* 0x001fcc000f8ec0ff */
[----:B------:R-:W-:-:S05]  /*1950*/  @!P1 MOV R33, UR4 ;  /* 0x0000000400219c02 */ /* 0x000fca0008000f00 */
        /* <DEDUP_REMOVED lines=16> */
.L_x_637:
[----:B------:R-:W-:Y:S05]  /*1a60*/  BSYNC.RECONVERGENT B0 ;  /* 0x0000000000007941 */ /* 0x000fea0003800200 */
.L_x_636:
[----:B------:R-:W-:Y:S01]  /*1a70*/  VIADD R29, R13, 0x1 ;  /* 0x000000010d1d7836 */ /* 0x000fe20000000000 */
[----:B------:R-:W-:Y:S01]  /*1a80*/  IADD3 R32, PT, PT, R12, 0x1, RZ ;  /* 0x000000010c207810 */ /* 0x000fe20007ffe0ff */
[----:B------:R-:W-:Y:S01]  /*1a90*/  @!P0 IMAD.MOV R29, RZ, RZ, R13 ;  /* 0x000000ffff1d8224 */ /* 0x000fe200078e020d */
[----:B------:R-:W-:Y:S01]  /*1aa0*/  BSSY.RECONVERGENT B0, `(.L_x_638) ;  /* 0x0000016000007945 */ /* 0x000fe20003800200 */
[----:B------:R-:W-:Y:S01]  /*1ab0*/  @P0 IMAD.MOV R32, RZ, RZ, R12 ;  /* 0x000000ffff200224 */ /* 0x000fe200078e020c */
[----:B-12---:R-:W-:Y:S02]  /*1ac0*/  SEL R12, R20, R16, P0 ;  /* 0x00000010140c7207 */ /* 0x006fe40000000000 */
[C---:B------:R-:W-:Y:S01]  /*1ad0*/  ISETP.GE.AND P1, PT, R29.reuse, R26, PT ;  /* 0x0000001a1d00720c */ /* 0x040fe20003f26270 */
[----:B------:R-:W-:Y:S01]  /*1ae0*/  @!P0 IMAD R31, R32, 0x10, R33 ;  /* 0x00000010201f8824 */ /* 0x000fe200078e0221 */
[----:B------:R-:W-:Y:S02]  /*1af0*/  @P0 LEA R33, R29, R33, 0x4 ;  /* 0x000000211d210211 */ /* 0x000fe400078e20ff */
        /* <DEDUP_REMOVED lines=16> */
.L_x_639:
[----:B------:R-:W-:Y:S05]  /*1c00*/  BSYNC.RECONVERGENT B0 ;  /* 0x0000000000007941 */ /* 0x000fea0003800200 */
.L_x_638:
        /* <DEDUP_REMOVED lines=14> */
[----:B------:R-:W2:Y:S01]  /*1cf0*/  LDCU.64 UR4, c[0x0][0x398] ;  /* 0x00007300ff0477ac */ /* 0x000ea20008000a00 */
[----:B------:R-:W3:Y:S01]  /*1d00*/  S2R R2, SR_CTAID.X ;  /* 0x0000000000027919 */ /* 0x000ee20000002500 */
[----:B------:R4:W-:Y:S04]  /*1d10*/  STS.128 [R40], R4 ;  /* 0x0000000428007388 */ /* 0x0009e80000000c00 */
[----:B------:R-:W-:Y:S04]  /*1d20*/  STS.128 [R40+0x10], R8 ;  /* 0x0000100828007388 */ /* 0x000fe80000000c00 */
[----:B------:R-:W-:Y:S04]  /*1d30*/  STS.128 [R40+0x20], R12 ;  /* 0x0000200c28007388 */ /* 0x000fe80000000c00 */
[----:B------:R-:W-:Y:S01]  /*1d40*/  STS.128 [R40+0x30], R16 ;  /* 0x0000301028007388 */ /* 0x000fe20000000c00 */
[----:B------:R-:W-:-:S03]  /*1d50*/  NOP ;  /* 0x0000000000007918 */ /* 0x000fc60000000000 */
[----:B0-----:R-:W0:Y:S04]  /*1d60*/  LDS.128 R32, [R0] ;  /* 0x0000000000207984 */ /* 0x001e280000000c00 */
[----:B------:R-:W5:Y:S01]  /*1d70*/  LDS.128 R28, [R0+0x200] ;  /* 0x00020000001c7984 */ /* 0x000f620000000c00 */
[----:B-1----:R-:W-:-:S03]  /*1d80*/  LOP3.LUT R3, R3, 0x1f, RZ, 0xc0, !PT ;  /* 0x0000001f03037812 */ /* 0x002fc600078ec0ff */
[----:B------:R-:W1:Y:S02]  /*1d90*/  LDS.128 R20, [R0+0x400] ;  /* 0x0004000000147984 */ /* 0x000e640000000c00 */
[----:B---3--:R-:W-:Y:S02]  /*1da0*/  IMAD R2, R2, 0x400, R3 ;  /* 0x0000040002027824 */ /* 0x008fe400078e0203 */
[----:B------:R-:W3:Y:S03]  /*1db0*/  LDS.128 R36, [R0+0x600] ;  /* 0x0006000000247984 */ /* 0x000ee60000000c00 */
[----:B------:R-:W-:-:S05]  /*1dc0*/  IADD3 R25, P0, PT, R25, R2, RZ ;  /* 0x0000000219197210 */ /* 0x000fca0007f1e0ff */
[----:B----4-:R-:W-:Y:S01]  /*1dd0*/  IMAD.X R4, RZ, RZ, RZ, P0 ;  /* 0x000000ffff047224 */ /* 0x010fe200000e06ff */
[----:B--2---:R-:W-:-:S04]  /*1de0*/  LEA R2, P0, R25, UR4, 0x4 ;  /* 0x0000000419027c11 */ /* 0x004fc8000f8020ff */
[----:B------:R-:W-:-:S05]  /*1df0*/  LEA.HI.X R3, R25, UR5, R4, 0x4, P0 ;  /* 0x0000000519037c11 */ /* 0x000fca00080f2404 */
[----:B0-----:R-:W-:Y:S04]  /*1e00*/  STG.E desc[UR6][R2.64], R32 ;  /* 0x0000002002007986 */ /* 0x001fe8000c101906 */
        /* <DEDUP_REMOVED lines=16> */
.L_x_641:
        /* <DEDUP_REMOVED lines=8> */
[----:B0-----:R-:W0:Y:S01]  /*1f90*/  LDS.128 R28, [R0+0x200] ;  /* 0x00020000001c7984 */ /* 0x001e220000000c00 */
[----:B------:R-:W-:-:S03]  /*1fa0*/  IADD3.X R21, PT, PT, R2, UR5, RZ, P0, !PT ;  /* 0x0000000502157c10 */ /* 0x000fc600087fe4ff */
[----:B------:R-:W1:Y:S04]  /*1fb0*/  LDS.128 R32, [R0+0x400] ;  /* 0x0004000000207984 */ /* 0x000e680000000c00 */
[----:B------:R-:W3:Y:S04]  /*1fc0*/  LDS.128 R36, [R0+0x600] ;  /* 0x0006000000247984 */ /* 0x000ee80000000c00 */
[----:B--2---:R-:W-:Y:S04]  /*1fd0*/  STG.E desc[UR6][R20.64], R24 ;  /* 0x0000001814007986 */ /* 0x004fe8000c101906 */
        /* <DEDUP_REMOVED lines=16> */
.L_x_594:
        /* <DEDUP_REMOVED lines=10> */
[----:B------:R-:W-:-:S04]  /*2180*/  LOP3.LUT R22, R26, 0xf80, RZ, 0xc0, !PT ;  /* 0x00000f801a167812 */ /* 0x000fc800078ec0ff */
[----:B------:R-:W-:Y:S01]  /*2190*/  LOP3.LUT R8, R22, 0x1f, R27, 0xf8, !PT ;  /* 0x0000001f16087812 */ /* 0x000fe200078ef81b */
[----:B------:R-:W-:-:S03]  /*21a0*/  IMAD.MOV R25, RZ, RZ, -R9 ;  /* 0x000000ffff197224 */ /* 0x000fc600078e0a09 */
[C---:B------:R-:W-:Y:S01]  /*21b0*/  LEA R20, P0, R8.reuse, R2, 0x4 ;  /* 0x0000000208147211 */ /* 0x040fe200078020ff */
[C---:B------:R-:W-:Y:S01]  /*21c0*/  VIADD R24, R8.reuse, 0x20 ;  /* 0x0000002008187836 */ /* 0x040fe20000000000 */
[----:B--2---:R-:W-:Y:S01]  /*21d0*/  VIADDMNMX R25, R25, R0, 0x400, PT ;  /* 0x0000040019197446 */ /* 0x004fe20003800100 */
[C---:B0-----:R-:W-:Y:S01]  /*21e0*/  VIADD R2, R8.reuse, 0x60 ;  /* 0x0000006008027836 */ /* 0x041fe20000000000 */
[----:B------:R-:W-:Y:S02]  /*21f0*/  IADD3.X R21, PT, PT, RZ, R3, RZ, P0, !PT ;  /* 0x00000003ff157210 */ /* 0x000fe400007fe4ff */
[C---:B------:R-:W-:Y:S02]  /*2200*/  IADD3 R3, PT, PT, R8.reuse, 0x40, RZ ;  /* 0x0000004008037810 */ /* 0x040fe40007ffe0ff */
[-C--:B------:R-:W-:Y:S02]  /*2210*/  ISETP.GE.AND P0, PT, R8, R25.reuse, PT ;  /* 0x000000190800720c */ /* 0x080fe40003f06270 */
[----:B------:R-:W-:-:S02]  /*2220*/  ISETP.GE.AND P1, PT, R24, R25, PT ;  /* 0x000000191800720c */ /* 0x000fc40003f26270 */
        /* <DEDUP_REMOVED lines=75> */
.L_x_645:
        /* <DEDUP_REMOVED lines=11> */
.L_x_644:
        /* <DEDUP_REMOVED lines=10> */
.L_x_646:
[----:B------:R-:W-:Y:S01]  /*2830*/  MOV R31, R22 ;  /* 0x00000016001f7202 */ /* 0x000fe20000000f00 */
[--C-:B------:R-:W-:Y:S01]  /*2840*/  IMAD.MOV.U32 R28, RZ, RZ, R21.reuse ;  /* 0x000000ffff1c7224 */ /* 0x100fe200078e0015 */
[----:B------:R-:W-:Y:S01]  /*2850*/  MOV R29, R16 ;  /* 0x00000010001d7202 */ /* 0x000fe20000000f00 */
[----:B------:R-:W-:Y:S02]  /*2860*/  IMAD.MOV.U32 R18, RZ, RZ, R22 ;  /* 0x000000ffff127224 */ /* 0x000fe400078e0016 */
[----:B------:R-:W-:Y:S02]  /*2870*/  IMAD.MOV.U32 R17, RZ, RZ, R21 ;  /* 0x000000ffff117224 */ /* 0x000fe400078e0015 */
[----:B------:R-:W-:-:S07]  /*2880*/  IMAD.MOV.U32 R30, RZ, RZ, R19 ;  /* 0x000000ffff1e7224 */ /* 0x000fce00078e0013 */
.L_x_643:
[----:B------:R-:W-:Y:S05]  /*2890*/  BSYNC.RECONVERGENT B0 ;  /* 0x0000000000007941 */ /* 0x000fea0003800200 */
.L_x_642:
        /* <DEDUP_REMOVED lines=17> */
.L_x_649:
        /* <DEDUP_REMOVED lines=10> */
.L_x_651:
        /* <DEDUP_REMOVED lines=8> */
.L_x_650:
[----:B------:R-:W-:Y:S02]  /*2ad0*/  IMAD.MOV.U32 R30, RZ, RZ, R23 ;  /* 0x000000ffff1e7224 */ /* 0x000fe400078e0017 */
[----:B------:R-:W-:Y:S02]  /*2ae0*/  IMAD.MOV.U32 R31, RZ, RZ, R22 ;  /* 0x000000ffff1f7224 */ /* 0x000fe400078e0016 */
[----:B------:R-:W-:Y:S02]  /*2af0*/  IMAD.MOV.U32 R28, RZ, RZ, R21 ;  /* 0x000000ffff1c7224 */ /* 0x000fe400078e0015 */
[----:B------:R-:W-:-:S07]  /*2b00*/  IMAD.MOV.U32 R29, RZ, RZ, R20 ;  /* 0x000000ffff1d7224 */ /* 0x000fce00078e0014 */
.L_x_648:
[----:B------:R-:W-:Y:S05]  /*2b10*/  BSYNC.RECONVERGENT B0 ;  /* 0x0000000000007941 */ /* 0x000fea0003800200 */
.L_x_647:
        /* <DEDUP_REMOVED lines=21> */
.L_x_656:
[----:B------:R-:W-:Y:S01]  /*2c70*/  ISETP.GE.AND P0, PT, R18, R6, PT ;  /* 0x000000061200720c */ /* 0x000fe20003f06270 */
[----:B------:R-:W-:Y:S01]  /*2c80*/  IMAD.MOV.U32 R31, RZ, RZ, R18 ;  /* 0x000000ffff1f7224 */ /* 0x000fe200078e0012 */
[----:B------:R-:W-:Y:S01]  /*2c90*/  MOV R34, R19 ;  /* 0x0000001300227202 */ /* 0x000fe20000000f00 */
[----:B------:R-:W-:Y:S02]  /*2ca0*/  IMAD.MOV.U32 R32, RZ, RZ, R5 ;  /* 0x000000ffff207224 */ /* 0x000fe400078e0005 */
[----:B------:R-:W-:-:S08]  /*2cb0*/  IMAD.MOV.U32 R33, RZ, RZ, R16 ;  /* 0x000000ffff217224 */ /* 0x000fd000078e0010 */
[----:B------:R-:W-:Y:S05]  /*2cc0*/  @P0 BRA `(.L_x_658) ;  /* 0x00000000003c0947 */ /* 0x000fea0003800000 */
[----:B------:R-:W-:Y:S05]  /*2cd0*/  BRA `(.L_x_657) ;  /* 0x0000000000187947 */ /* 0x000fea0003800000 */
.L_x_655:
[----:B------:R-:W-:Y:S01]  /*2ce0*/  ISETP.GE.AND P0, PT, R17, R5, PT ;  /* 0x000000051100720c */ /* 0x000fe20003f06270 */
[----:B------:R-:W-:Y:S01]  /*2cf0*/  IMAD.MOV.U32 R34, RZ, RZ, R19 ;  /* 0x000000ffff227224 */ /* 0x000fe200078e0013 */
[----:B------:R-:W-:Y:S01]  /*2d00*/  MOV R31, R18 ;  /* 0x00000012001f7202 */ /* 0x000fe20000000f00 */
[----:B------:R-:W-:Y:S02]  /*2d10*/  IMAD.MOV.U32 R32, RZ, RZ, R17 ;  /* 0x000000ffff207224 */ /* 0x000fe400078e0011 */
[----:B------:R-:W-:-:S08]  /*2d20*/  IMAD.MOV.U32 R33, RZ, RZ, R16 ;  /* 0x000000ffff217224 */ /* 0x000fd000078e0010 */
[----:B------:R-:W-:Y:S05]  /*2d30*/  @P0 BRA `(.L_x_658) ;  /* 0x0000000000200947 */ /* 0x000fea0003800000 */
.L_x_657:
        /* <DEDUP_REMOVED lines=8> */
.L_x_658:
[----:B------:R-:W-:Y:S05]  /*2dc0*/  BSYNC.RECONVERGENT B1 ;  /* 0x0000000000017941 */ /* 0x000fea0003800200 */
.L_x_654:
        /* <DEDUP_REMOVED lines=10> */
.L_x_660:
        /* <DEDUP_REMOVED lines=9> */
.L_x_663:
[----:B------:R-:W-:Y:S01]  /*2f00*/  ISETP.GE.AND P0, PT, R15, R23, PT ;  /* 0x000000170f00720c */ /* 0x000fe20003f06270 */
[----:B------:R-:W-:Y:S01]  /*2f10*/  IMAD.MOV.U32 R29, RZ, RZ, R15 ;  /* 0x000000ffff1d7224 */ /* 0x000fe200078e000f */
[----:B------:R-:W-:Y:S01]  /*2f20*/  MOV R30, R22 ;  /* 0x00000016001e7202 */ /* 0x000fe20000000f00 */
[----:B------:R-:W-:Y:S02]  /*2f30*/  IMAD.MOV.U32 R28, RZ, RZ, R21 ;  /* 0x000000ffff1c7224 */ /* 0x000fe400078e0015 */
[----:B------:R-:W-:-:S08]  /*2f40*/  IMAD.MOV.U32 R26, RZ, RZ, R12 ;  /* 0x000000ffff1a7224 */ /* 0x000fd000078e000c */
[----:B------:R-:W-:Y:S05]  /*2f50*/  @P0 BRA `(.L_x_662) ;  /* 0x0000000000200947 */ /* 0x000fea0003800000 */
.L_x_661:
        /* <DEDUP_REMOVED lines=8> */
.L_x_662:
[----:B------:R-:W-:Y:S05]  /*2fe0*/  BSYNC.RECONVERGENT B1 ;  /* 0x0000000000017941 */ /* 0x000fea0003800200 */
.L_x_659:
        /* <DEDUP_REMOVED lines=10> */
.L_x_665:
        /* <DEDUP_REMOVED lines=9> */
.L_x_668:
[----:B------:R-:W-:Y:S01]  /*3120*/  ISETP.GE.AND P0, PT, R23, R34, PT ;  /* 0x000000221700720c */ /* 0x000fe20003f06270 */
[----:B------:R-:W-:Y:S01]  /*3130*/  IMAD.MOV.U32 R11, RZ, RZ, R31 ;  /* 0x000000ffff0b7224 */ /* 0x000fe200078e001f */
[----:B------:R-:W-:Y:S01]  /*3140*/  MOV R9, R32 ;  /* 0x0000002000097202 */ /* 0x000fe20000000f00 */
[----:B------:R-:W-:Y:S02]  /*3150*/  IMAD.MOV.U32 R10, RZ, RZ, R23 ;  /* 0x000000ffff0a7224 */ /* 0x000fe400078e0017 */
[----:B------:R-:W-:-:S08]  /*3160*/  IMAD.MOV.U32 R8, RZ, RZ, R20 ;  /* 0x000000ffff087224 */ /* 0x000fd000078e0014 */
[----:B------:R-:W-:Y:S05]  /*3170*/  @P0 BRA `(.L_x_667) ;  /* 0x0000000000200947 */ /* 0x000fea0003800000 */
.L_x_666:
        /* <DEDUP_REMOVED lines=8> */
.L_x_667:
[----:B------:R-:W-:Y:S05]  /*3200*/  BSYNC.RECONVERGENT B1 ;  /* 0x0000000000017941 */ /* 0x000fea0003800200 */
.L_x_664:
        /* <DEDUP_REMOVED lines=10> */
.L_x_670:
        /* <DEDUP_REMOVED lines=9> */
.L_x_673:
[----:B------:R-:W-:Y:S01]  /*3340*/  ISETP.GE.AND P0, PT, R34, R7, PT ;  /* 0x000000072200720c */ /* 0x000fe20003f06270 */
[----:B------:R-:W-:Y:S01]  /*3350*/  IMAD.MOV.U32 R18, RZ, RZ, R6 ;  /* 0x000000ffff127224 */ /* 0x000fe200078e0006 */
[----:B------:R-:W-:Y:S01]  /*3360*/  MOV R17, R5 ;  /* 0x0000000500117202 */ /* 0x000fe20000000f00 */
[----:B------:R-:W-:Y:S02]  /*3370*/  IMAD.MOV.U32 R19, RZ, RZ, R34 ;  /* 0x000000ffff137224 */ /* 0x000fe400078e0022 */
[----:B------:R-:W-:-:S08]  /*3380*/  IMAD.MOV.U32 R16, RZ, RZ, R33 ;  /* 0x000000ffff107224 */ /* 0x000fd000078e0021 */
[----:B------:R-:W-:Y:S05]  /*3390*/  @P0 BRA `(.L_x_672) ;  /* 0x0000000000200947 */ /* 0x000fea0003800000 */
.L_x_671:
        /* <DEDUP_REMOVED lines=8> */
.L_x_672:
[----:B------:R-:W-:Y:S05]  /*3420*/  BSYNC.RECONVERGENT B1 ;  /* 0x0000000000017941 */ /* 0x000fea0003800200 */
.L_x_669:
        /* <DEDUP_REMOVED lines=14> */
.L_x_675:
        /* <DEDUP_REMOVED lines=13> */
.L_x_678:
        /* <DEDUP_REMOVED lines=10> */
.L_x_676:
        /* <DEDUP_REMOVED lines=8> */
.L_x_677:
[----:B------:R-:W-:Y:S05]  /*3700*/  BSYNC.RECONVERGENT B1 ;  /* 0x0000000000017941 */ /* 0x000fea0003800200 */
.L_x_674:
        /* <DEDUP_REMOVED lines=9> */
.L_x_679:
        /* <DEDUP_REMOVED lines=9> */
.L_x_681:
[----:B------:R-:W-:Y:S01]  /*3830*/  ISETP.GE.AND P0, PT, R10, R19, PT ;  /* 0x000000130a00720c */ /* 0x000fe20003f06270 */
[----:B------:R-:W-:Y:S02]  /*3840*/  IMAD.MOV.U32 R22, RZ, RZ, R18 ;  /* 0x000000ffff167224 */ /* 0x000fe400078e0012 */
[----:B------:R-:W-:Y:S02]  /*3850*/  IMAD.MOV.U32 R21, RZ, RZ, R17 ;  /* 0x000000ffff157224 */ /* 0x000fe400078e0011 */
[----:B------:R-:W-:Y:S02]  /*3860*/  IMAD.MOV.U32 R23, RZ, RZ, R10 ;  /* 0x000000ffff177224 */ /* 0x000fe400078e000a */
[----:B------:R-:W-:-:S06]  /*3870*/  IMAD.MOV.U32 R20, RZ, RZ, R8 ;  /* 0x000000ffff147224 */ /* 0x000fcc00078e0008 */
[----:B------:R-:W-:Y:S05]  /*3880*/  @P0 BRA `(.L_x_653) ;  /* 0x0000000000200947 */ /* 0x000fea0003800000 */
.L_x_680:
        /* <DEDUP_REMOVED lines=8> */
.L_x_653:
[----:B------:R-:W-:Y:S05]  /*3910*/  BSYNC.RECONVERGENT B0 ;  /* 0x0000000000007941 */ /* 0x000fea0003800200 */
.L_x_652:
[----:B------:R-:W-:-:S07]  /*3920*/  IMAD.MOV.U32 R30, RZ, RZ, 0x2 ;  /* 0x00000002ff1e7424 */ /* 0x000fce00078e00ff */
.L_x_697:
        /* <DEDUP_REMOVED lines=11> */
[----:B------:R-:W-:Y:S01]  /*39e0*/  VIMNMX R29, PT, PT, R25, R10, PT ;  /* 0x0000000a191d7248 */ /* 0x000fe20003fe0100 */
[----:B------:R-:W-:Y:S01]  /*39f0*/  IMAD.SHL.U32 R8, R8, 0x4, RZ ;  /* 0x0000000408087824 */ /* 0x000fe200078e00ff */
[----:B0-----:R-:W-:-:S03]  /*3a00*/  ULEA UR4, UR5, UR4, 0x18 ;  /* 0x0000000405047291 */ /* 0x001fc6000f8ec0ff */
[----:B------:R-:W-:Y:S01]  /*3a10*/  IMAD R28, R30, 0x2, R29 ;  /* 0x000000021e1c7824 */ /* 0x000fe200078e021d */
[----:B------:R-:W-:Y:S02]  /*3a20*/  VIMNMX R32, PT, PT, R25, R8, PT ;  /* 0x0000000819207248 */ /* 0x000fe40003fe0100 */
[----:B------:R-:W-:Y:S02]  /*3a30*/  LEA R10, R27, UR4, 0x6 ;  /* 0x000000041b0a7c11 */ /* 0x000fe4000f8e30ff */
[----:B------:R-:W-:Y:S02]  /*3a40*/  VIMNMX R28, PT, PT, R25, R28, PT ;  /* 0x0000001c191c7248 */ /* 0x000fe40003fe0100 */
[C---:B------:R-:W-:Y:S01]  /*3a50*/  VIADDMNMX R8, R29.reuse, -R26, R32, PT ;  /* 0x8000001a1d087246 */ /* 0x040fe20003800120 */
[----:B------:R0:W-:Y:S01]  /*3a60*/  STS.128 [R10], R4 ;  /* 0x000000040a007388 */ /* 0x0001e20000000c00 */
[----:B------:R-:W-:-:S03]  /*3a70*/  IADD3 R9, PT, PT, -R29, R28, RZ ;  /* 0x0000001c1d097210 */ /* 0x000fc60007ffe1ff */
[----:B------:R0:W-:Y:S01]  /*3a80*/  STS.128 [R10+0x10], R16 ;  /* 0x000010100a007388 */ /* 0x0001e20000000c00 */
[C---:B------:R-:W-:Y:S01]  /*3a90*/  ISETP.GE.AND P0, PT, R32.reuse, R9, PT ;  /* 0x000000092000720c */ /* 0x040fe20003f06270 */
[----:B------:R-:W-:Y:S02]  /*3aa0*/  IMAD.IADD R9, R32, 0x1, -R9 ;  /* 0x0000000120097824 */ /* 0x000fe400078e0a09 */
[----:B------:R0:W-:Y:S03]  /*3ab0*/  STS.128 [R10+0x20], R20 ;  /* 0x000020140a007388 */ /* 0x0001e60000000c00 */
[----:B------:R-:W-:Y:S01]  /*3ac0*/  SEL R9, R9, RZ, P0 ;  /* 0x000000ff09097207 */ /* 0x000fe20000000000 */
[----:B------:R0:W-:Y:S01]  /*3ad0*/  STS.128 [R10+0x30], R12 ;  /* 0x0000300c0a007388 */ /* 0x0001e20000000c00 */
[----:B------:R-:W-:Y:S02]  /*3ae0*/  BAR.SYNC.DEFER_BLOCKING 0x0 ;  /* 0x0000000000007b1d */ /* 0x000fe40000010000 */
[----:B------:R-:W-:-:S13]  /*3af0*/  ISETP.GE.AND P0, PT, R9, R8, PT ;  /* 0x000000080900720c */ /* 0x000fda0003f06270 */
[----:B0-----:R-:W-:Y:S05]  /*3b00*/  @P0 BRA `(.L_x_683) ;  /* 0x00000000006c0947 */ /* 0x001fea0003800000 */
[----:B------:R-:W-:Y:S02]  /*3b10*/  IMAD.MOV.U32 R12, RZ, RZ, R8 ;  /* 0x000000ffff0c7224 */ /* 0x000fe400078e0008 */
[----:B------:R-:W-:-:S07]  /*3b20*/  IMAD.IADD R14, R32, 0x1, R29 ;  /* 0x00000001200e7824 */ /* 0x000fce00078e021d */
.L_x_687:
[----:B------:R-:W-:Y:S01]  /*3b30*/  IMAD.MOV.U32 R13, RZ, RZ, R9 ;  /* 0x000000ffff0d7224 */ /* 0x000fe200078e0009 */
[----:B------:R-:W-:Y:S04]  /*3b40*/  BSSY.RECONVERGENT B1, `(.L_x_684) ;  /* 0x0000012000017945 */ /* 0x000fe80003800200 */
[----:B------:R-:W-:-:S04]  /*3b50*/  IADD3 R4, PT, PT, R12, -R13, RZ ;  /* 0x8000000d0c047210 */ /* 0x000fc80007ffe0ff */
        /* <DEDUP_REMOVED lines=15> */
.L_x_685:
[----:B------:R-:W-:-:S13]  /*3c50*/  ISETP.LT.AND P0, PT, R9, R5, PT ;  /* 0x000000050900720c */ /* 0x000fda0003f01270 */
.L_x_686:
[----:B------:R-:W-:Y:S05]  /*3c60*/  BSYNC.RECONVERGENT B1 ;  /* 0x0000000000017941 */ /* 0x000fea0003800200 */
.L_x_684:
[C---:B------:R-:W-:Y:S01]  /*3c70*/  @!P0 VIADD R13, R15.reuse, 0x1 ;  /* 0x000000010f0d8836 */ /* 0x040fe20000000000 */
[----:B------:R-:W-:-:S03]  /*3c80*/  SEL R12, R15, R12, P0 ;  /* 0x0000000c0f0c7207 */ /* 0x000fc60000000000 */
[----:B------:R-:W-:Y:S01]  /*3c90*/  IMAD.MOV.U32 R9, RZ, RZ, R13 ;  /* 0x000000ffff097224 */ /* 0x000fe200078e000d */
[----:B------:R-:W-:-:S13]  /*3ca0*/  ISETP.GE.AND P0, PT, R13, R12, PT ;  /* 0x0000000c0d00720c */ /* 0x000fda0003f06270 */
[----:B------:R-:W-:Y:S05]  /*3cb0*/  @!P0 BRA `(.L_x_687) ;  /* 0xfffffffc009c8947 */ /* 0x000fea000383ffff */
.L_x_683:
[----:B------:R-:W-:Y:S05]  /*3cc0*/  BSYNC.RECONVERGENT B0 ;  /* 0x0000000000007941 */ /* 0x000fea0003800200 */
.L_x_682:
[----:B------:R-:W-:Y:S01]  /*3cd0*/  IADD3 R26, PT, PT, R26, R9, RZ ;  /* 0x000000091a1a7210 */ /* 0x000fe20007ffe0ff */
[----:B------:R-:W-:Y:S01]  /*3ce0*/  BSSY.RECONVERGENT B0, `(.L_x_688) ;  /* 0x0000013000007945 */ /* 0x000fe20003800200 */
[----:B------:R-:W-:Y:S02]  /*3cf0*/  IADD3 R19, PT, PT, -R9, R29, R32 ;  /* 0x0000001d09137210 */ /* 0x000fe40007ffe120 */
        /* <DEDUP_REMOVED lines=16> */
.L_x_690:
[----:B------:R-:W-:-:S13]  /*3e00*/  ISETP.LT.AND P0, PT, R13, R9, PT ;  /* 0x000000090d00720c */ /* 0x000fda0003f01270 */
.L_x_689:
[----:B------:R-:W-:Y:S05]  /*3e10*/  BSYNC.RECONVERGENT B0 ;  /* 0x0000000000007941 */ /* 0x000fea0003800200 */
.L_x_688:
        /* <DEDUP_REMOVED lines=23> */
.L_x_692:
[----:B------:R-:W-:Y:S05]  /*3f90*/  BSYNC.RECONVERGENT B0 ;  /* 0x0000000000007941 */ /* 0x000fea0003800200 */
.L_x_691:
[----:B------:R-:W0:Y:S01]  /*3fa0*/  S2UR UR5, SR_CgaCtaId ;  /* 0x00000000000579c3 */ /* 0x000e220000008800 */
[----:B------:R-:W-:Y:S01]  /*3fb0*/  UMOV UR4, 0x400 ;  /* 0x0000040000047882 */ /* 0x000fe20000000000 */
[----:B------:R-:W-:Y:S01]  /*3fc0*/  IADD3 R20, PT, PT, R16, 0x1, RZ ;  /* 0x0000000110147810 */ /* 0x000fe20007ffe0ff */
[----:B------:R-:W-:Y:S01]  /*3fd0*/  @P1 IMAD.MOV R20, RZ, RZ, R16 ;  /* 0x000000ffff141224 */ /* 0x000fe200078e0210 */
[----:B-12---:R-:W-:Y:S01]  /*3fe0*/  SEL R16, R12, R8, P1 ;  /* 0x000000080c107207 */ /* 0x006fe20000800000 */
[----:B------:R-:W-:Y:S01]  /*3ff0*/  VIADD R21, R17, 0x1 ;  /* 0x0000000111157836 */ /* 0x000fe20000000000 */
[----:B------:R-:W-:Y:S01]  /*4000*/  SEL R18, R14, R10, P1 ;  /* 0x0000000a0e127207 */ /* 0x000fe20000800000 */
[----:B------:R-:W-:Y:S01]  /*4010*/  @!P1 IMAD.MOV R21, RZ, RZ, R17 ;  /* 0x000000ffff159224 */ /* 0x000fe200078e0211 */
[----:B------:R-:W-:Y:S01]  /*4020*/  SEL R17, R13, R9, P1 ;  /* 0x000000090d117207 */ /* 0x000fe20000800000 */
[----:B------:R-:W-:Y:S01]  /*4030*/  BSSY.RECONVERGENT B0, `(.L_x_693) ;  /* 0x0000015000007945 */ /* 0x000fe20003800200 */
[----:B------:R-:W-:-:S02]  /*4040*/  SEL R19, R15, R11, P1 ;  /* 0x0000000b0f137207 */ /* 0x000fc40000800000 */
[----:B------:R-:W-:Y:S01]  /*4050*/  PLOP3.LUT P0, PT, PT, PT, PT, 0x8, 0x80 ;  /* 0x000000000080781c */ /* 0x000fe20003f0e170 */
[----:B0-----:R-:W-:-:S06]  /*4060*/  ULEA UR4, UR5, UR4, 0x18 ;  /* 0x0000000405047291 */ /* 0x001fcc000f8ec0ff */
[----:B------:R-:W-:-:S05]  /*4070*/  @!P1 IMAD.U32 R26, RZ, RZ, UR4 ;  /* 0x00000004ff1a9e24 */ /* 0x000fca000f8e00ff */
[----:B------:R-:W-:Y:S01]  /*4080*/  @!P1 LEA R22, R20, R26, 0x4 ;  /* 0x0000001a14169211 */ /* 0x000fe200078e20ff */
[----:B------:R-:W-:-:S04]  /*4090*/  @P1 IMAD.U32 R26, RZ, RZ, UR4 ;  /* 0x00000004ff1a1e24 */ /* 0x000fc8000f8e00ff */
[C---:B------:R-:W-:Y:S01]  /*40a0*/  @P1 IMAD R23, R21.reuse, 0x10, R26 ;  /* 0x0000001015171824 */ /* 0x040fe200078e021a */
        /* <DEDUP_REMOVED lines=13> */
.L_x_694:
[----:B------:R-:W-:Y:S05]  /*4180*/  BSYNC.RECONVERGENT B0 ;  /* 0x0000000000007941 */ /* 0x000fea0003800200 */
.L_x_693:
[----:B------:R-:W-:Y:S01]  /*4190*/  VIADD R31, R21, 0x1 ;  /* 0x00000001151f7836 */ /* 0x000fe20000000000 */
[----:B------:R-:W-:Y:S01]  /*41a0*/  BSSY.RECONVERGENT B0, `(.L_x_695) ;  /* 0x0000018000007945 */ /* 0x000fe20003800200 */
[----:B------:R-:W-:Y:S01]  /*41b0*/  @!P0 IMAD.MOV R31, RZ, RZ, R21 ;  /* 0x000000ffff1f8224 */ /* 0x000fe200078e0215 */
[----:B-12---:R-:W-:Y:S01]  /*41c0*/  SEL R21, R13, R9, P0 ;  /* 0x000000090d157207 */ /* 0x006fe20000000000 */
[C---:B------:R-:W-:Y:S01]  /*41d0*/  VIADD R32, R20.reuse, 0x1 ;  /* 0x0000000114207836 */ /* 0x040fe20000000000 */
[----:B------:R-:W-:Y:S01]  /*41e0*/  @P0 IADD3 R32, PT, PT, R20, RZ, RZ ;  /* 0x000000ff14200210 */ /* 0x000fe20007ffe0ff */
[C-C-:B------:R-:W-:Y:S01]  /*41f0*/  @P0 IMAD R34, R31.reuse, 0x10, R26.reuse ;  /* 0x000000101f220824 */ /* 0x140fe200078e021a */
[----:B------:R-:W-:Y:S02]  /*4200*/  ISETP.GE.AND P1, PT, R31, R28, PT ;  /* 0x0000001c1f00720c */ /* 0x000fe40003f26270 */
[----:B------:R-:W-:Y:S01]  /*4210*/  SEL R20, R12, R8, P0 ;  /* 0x000000080c147207 */ /* 0x000fe20000000000 */
[----:B------:R-:W-:Y:S01]  /*4220*/  @!P0 IMAD R33, R32, 0x10, R26 ;  /* 0x0000001020218824 */ /* 0x000fe200078e021a */
[----:B------:R-:W-:-:S02]  /*4230*/  SEL R22, R14, R10, P0 ;  /* 0x0000000a0e167207 */ /* 0x000fc40000000000 */
        /* <DEDUP_REMOVED lines=14> */
.L_x_696:
[----:B------:R-:W-:Y:S05]  /*4320*/  BSYNC.RECONVERGENT B0 ;  /* 0x0000000000007941 */ /* 0x000fea0003800200 */
.L_x_695:
        /* <DEDUP_REMOVED lines=9> */
[----:B------:R-:W3:Y:S01]  /*43c0*/  S2R R9, SR_LANEID ;  /* 0x0000000000097919 */ /* 0x000ee20000000000 */
[----:B--2---:R-:W-:-:S04]  /*43d0*/  UPRMT UR4, UR4, 0x8880, URZ ;  /* 0x0000888004047896 */ /* 0x004fc800080000ff */
[----:B------:R-:W-:Y:S01]  /*43e0*/  UISETP.NE.AND UP0, UPT, UR4, URZ, UPT ;  /* 0x000000ff0400728c */ /* 0x000fe2000bf05270 */
[----:B-1----:R-:W-:-:S04]  /*43f0*/  SHF.L.U32 R29, R30, 0x2, RZ ;  /* 0x000000021e1d7819 */ /* 0x002fc800000006ff */
[----:B------:R-:W-:Y:S01]  /*4400*/  LOP3.LUT R29, R29, 0xf80, RZ, 0xc0, !PT ;  /* 0x00000f801d1d7812 */ /* 0x000fe200078ec0ff */
[----:B---3--:R-:W-:-:S03]  /*4410*/  IMAD R32, R9, 0x30, R0 ;  /* 0x0000003009207824 */ /* 0x008fc600078e0200 */
[----:B------:R-:W-:Y:S01]  /*4420*/  LOP3.LUT R28, R29, 0x1f, R30, 0xf8, !PT ;  /* 0x0000001f1d1c7812 */ /* 0x000fe200078ef81e */
[----:B------:R-:W-:Y:S06]  /*4430*/  BAR.SYNC.DEFER_BLOCKING 0x0 ;  /* 0x0000000000007b1d */ /* 0x000fec0000010000 */
[----:B------:R-:W-:Y:S05]  /*4440*/  BRA.U !UP0, `(.L_x_698) ;  /* 0x0000000108ac7547 */ /* 0x000fea000b800000 */
[----:B------:R-:W-:Y:S01]  /*4450*/  ISETP.NE.AND P0, PT, R27, RZ, PT ;  /* 0x000000ff1b00720c */ /* 0x000fe20003f05270 */
[----:B------:R-:W-:Y:S01]  /*4460*/  STS.128 [R32], R4 ;  /* 0x0000000420007388 */ /* 0x000fe20000000c00 */
[----:B------:R-:W1:Y:S03]  /*4470*/  LDCU.64 UR4, c[0x0][0x398] ;  /* 0x00007300ff0477ac */ /* 0x000e660008000a00 */
[----:B------:R-:W-:Y:S04]  /*4480*/  STS.128 [R32+0x10], R16 ;  /* 0x0000101020007388 */ /* 0x000fe80000000c00 */
[----:B------:R2:W-:Y:S04]  /*4490*/  STS.128 [R32+0x20], R20 ;  /* 0x0000201420007388 */ /* 0x0005e80000000c00 */
[----:B------:R-:W-:Y:S01]  /*44a0*/  STS.128 [R32+0x30], R12 ;  /* 0x0000300c20007388 */ /* 0x000fe20000000c00 */
[----:B------:R-:W-:-:S03]  /*44b0*/  NOP ;  /* 0x0000000000007918 */ /* 0x000fc60000000000 */
[----:B------:R-:W-:Y:S04]  /*44c0*/  LDS.128 R4, [R0] ;  /* 0x0000000000047984 */ /* 0x000fe80000000c00 */
[----:B------:R-:W-:Y:S01]  /*44d0*/  LDS.128 R8, [R0+0x200] ;  /* 0x0002000000087984 */ /* 0x000fe20000000c00 */
[----:B--2---:R-:W-:-:S03]  /*44e0*/  LOP3.LUT R20, R30, 0x1f, RZ, 0xc0, !PT ;  /* 0x0000001f1e147812 */ /* 0x004fc600078ec0ff */
[----:B------:R-:W-:Y:S04]  /*44f0*/  LDS.128 R12, [R0+0x400] ;  /* 0x00040000000c7984 */ /* 0x000fe80000000c00 */
[----:B------:R-:W-:Y:S04]  /*4500*/  LDS.128 R16, [R0+0x600] ;  /* 0x0006000000107984 */ /* 0x000fe80000000c00 */
[----:B------:R-:W-:Y:S01]  /*4510*/  @!P0 STS [R26+0x4000], R25 ;  /* 0x004000191a008388 */ /* 0x000fe20000000800 */
[----:B------:R-:W-:Y:S06]  /*4520*/  BAR.SYNC.DEFER_BLOCKING 0x0 ;  /* 0x0000000000007b1d */ /* 0x000fec0000010000 */
[----:B------:R-:W2:Y:S01]  /*4530*/  S2R R31, SR_CTAID.X ;  /* 0x00000000001f7919 */ /* 0x000ea20000002500 */
[----:B------:R-:W3:Y:S01]  /*4540*/  LDS R27, [R26+0x4000] ;  /* 0x004000001a1b7984 */ /* 0x000ee20000000800 */
[----:B--2---:R-:W-:-:S05]  /*4550*/  IMAD R20, R31, 0x400, R20 ;  /* 0x000004001f147824 */ /* 0x004fca00078e0214 */
[----:B------:R-:W-:-:S04]  /*4560*/  IADD3 R29, P1, PT, R29, R20, RZ ;  /* 0x000000141d1d7210 */ /* 0x000fc80007f3e0ff */
[----:B-1----:R-:W-:Y:S01]  /*4570*/  LEA R20, P2, R29, UR4, 0x4 ;  /* 0x000000041d147c11 */ /* 0x002fe2000f8420ff */
[----:B------:R-:W-:-:S05]  /*4580*/  IMAD.X R22, RZ, RZ, RZ, P1 ;  /* 0x000000ffff167224 */ /* 0x000fca00008e06ff */
[----:B------:R-:W-:Y:S02]  /*4590*/  LEA.HI.X R21, R29, UR5, R22, 0x4, P2 ;  /* 0x000000051d157c11 */ /* 0x000fe400090f2416 */
[-C--:B---3--:R-:W-:Y:S02]  /*45a0*/  ISETP.GE.AND P0, PT, R28, R27.reuse, PT ;  /* 0x0000001b1c00720c */ /* 0x088fe40003f06270 */
        /* <DEDUP_REMOVED lines=21> */
.L_x_698:
        /* <DEDUP_REMOVED lines=8> */
[----:B------:R-:W-:Y:S04]  /*4780*/  LDS.128 R8, [R0+0x200] ;  /* 0x0002000000087984 */ /* 0x000fe80000000c00 */
[----:B------:R-:W-:Y:S04]  /*4790*/  LDS.128 R12, [R0+0x400] ;  /* 0x00040000000c7984 */ /* 0x000fe80000000c00 */
[----:B------:R-:W-:Y:S04]  /*47a0*/  LDS.128 R16, [R0+0x600] ;  /* 0x0006000000107984 */ /* 0x000fe80000000c00 */
[----:B------:R-:W-:Y:S01]  /*47b0*/  @!P0 STS [R26+0x4000], R25 ;  /* 0x004000191a008388 */ /* 0x000fe20000000800 */
[----:B------:R-:W-:Y:S06]  /*47c0*/  BAR.SYNC.DEFER_BLOCKING 0x0 ;  /* 0x0000000000007b1d */ /* 0x000fec0000010000 */
[----:B------:R-:W2:Y:S01]  /*47d0*/  S2R R29, SR_CTAID.X ;  /* 0x00000000001d7919 */ /* 0x000ea20000002500 */
[----:B------:R-:W3:Y:S01]  /*47e0*/  LDS R27, [R26+0x4000] ;  /* 0x004000001a1b7984 */ /* 0x000ee20000000800 */
[----:B--2---:R-:W-:-:S04]  /*47f0*/  LEA R29, P1, R29, R28, 0xa ;  /* 0x0000001c1d1d7211 */ /* 0x004fc800078250ff */
[----:B-1----:R-:W-:Y:S01]  /*4800*/  LEA R20, P2, R29, UR4, 0x4 ;  /* 0x000000041d147c11 */ /* 0x002fe2000f8420ff */
[----:B------:R-:W-:-:S05]  /*4810*/  IMAD.X R22, RZ, RZ, RZ, P1 ;  /* 0x000000ffff167224 */ /* 0x000fca00008e06ff */
[----:B------:R-:W-:Y:S02]  /*4820*/  LEA.HI.X R21, R29, UR5, R22, 0x4, P2 ;  /* 0x000000051d157c11 */ /* 0x000fe400090f2416 */
[-C--:B---3--:R-:W-:Y:S02]  /*4830*/  ISETP.GE.AND P0, PT, R28, R27.reuse, PT ;  /* 0x0000001b1c00720c */ /* 0x088fe40003f06270 */
        /* <DEDUP_REMOVED lines=21> */
.L_x_699:
        /* <DEDUP_REMOVED lines=15> */
.L_x_4826:


//--------------------- .text._ZN3cub18CUB_300001_SM_10006detail11scan_by_key21DeviceScanByKeyKernelINS2_10policy_hubIPiiiN4cuda3std3__44plusIvEEE10Policy1000ES5_S5_S5_NS0_24ReduceByKeyScanTileStateIiiLb1EEENS8_8equal_toIvEESA_imiiEEvT0_PT9_T1_T2_T3_iT4_T5_T6_T7_ --------------------------
	.section	.text._ZN3cub18CUB_300001_SM_10006detail11scan_by_key21DeviceScanByKeyKernelINS2_10policy_hubIPiiiN4cuda3std3__44plusIvEEE10Policy1000ES5_S5_S5_NS0_24ReduceByKeyScanTileStateIiiLb1EEENS8_8equal_toIvEESA_imiiEEvT0_PT9_T1_T2_T3_iT4_T5_T6_T7_,"ax",@progbits
	.align	128
        .global         _ZN3cub18CUB_300001_SM_10006detail11scan_by_key21DeviceScanByKeyKernelINS2_10policy_hubIPiiiN4cuda3std3__44plusIvEEE10Policy1000ES5_S5_S5_NS0_24ReduceByKeyScanTileStateIiiLb1EEENS8_8equal_toIvEESA_imiiEEvT0_PT9_T1_T2_T3_iT4_T5_T6_T7_
        .type           _ZN3cub18CUB_300001_SM_10006detail11scan_by_key21DeviceScanByKeyKernelINS2_10policy_hubIPiiiN4cuda3std3__44plusIvEEE10Policy1000ES5_S5_S5_NS0_24ReduceByKeyScanTileStateIiiLb1EEENS8_8equal_toIvEESA_imiiEEvT0_PT9_T1_T2_T3_iT4_T5_T6_T7_,@function
        .size           _ZN3cub18CUB_300001_SM_10006detail11scan_by_key21DeviceScanByKeyKernelINS2_10policy_hubIPiiiN4cuda3std3__44plusIvEEE10Policy1000ES5_S5_S5_NS0_24ReduceByKeyScanTileStateIiiLb1EEENS8_8equal_toIvEESA_imiiEEvT0_PT9_T1_T2_T3_iT4_T5_T6_T7_,(.L_x_4827 - _ZN3cub18CUB_300001_SM_10006detail11scan_by_key21DeviceScanByKeyKernelINS2_10policy_hubIPiiiN4cuda3std3__44plusIvEEE10Policy1000ES5_S5_S5_NS0_24ReduceByKeyScanTileStateIiiLb1EEENS8_8equal_toIvEESA_imiiEEvT0_PT9_T1_T2_T3_iT4_T5_T6_T7_)
        .other          _ZN3cub18CUB_300001_SM_10006detail11scan_by_key21DeviceScanByKeyKernelINS2_10policy_hubIPiiiN4cuda3std3__44plusIvEEE10Policy1000ES5_S5_S5_NS0_24ReduceByKeyScanTileStateIiiLb1EEENS8_8equal_toIvEESA_imiiEEvT0_PT9_T1_T2_T3_iT4_T5_T6_T7_,@"STO_CUDA_ENTRY STV_DEFAULT"
_ZN3cub18CUB_300001_SM_10006detail11scan_by_key21DeviceScanByKeyKernelINS2_10policy_hubIPiiiN4cuda3std3__44plusIvEEE10Policy1000ES5_S5_S5_NS0_24ReduceByKeyScanTileStateIiiLb1EEENS8_8equal_toIvEESA_imiiEEvT0_PT9_T1_T2_T3_iT4_T5_T6_T7_:
.text._ZN3cub18CUB_300001_SM_10006detail11scan_by_key21DeviceScanByKeyKernelINS2_10policy_hubIPiiiN4cuda3std3__44plusIvEEE10Policy1000ES5_S5_S5_NS0_24ReduceByKeyScanTileStateIiiLb1EEENS8_8equal_toIvEESA_imiiEEvT0_PT9_T1_T2_T3_iT4_T5_T6_T7_:
[----:B------:R-:W-:Y:S01]  /*0000*/  LDC R1, c[0x0][0x37c] ;  /* 0x0000df00ff017b82 */ /* 0x000fe20000000800 */
[----:B------:R-:W0:Y:S01]  /*0010*/  S2R R69, SR_CTAID.X ;  /* 0x0000000000457919 */ /* 0x000e220000002500 */
[----:B------:R-:W1:Y:S01]  /*0020*/  LDCU.64 UR4, c[0x0][0x3b8] ;  /* 0x00007700ff0477ac */ /* 0x000e620008000a00 */
[----:B------:R-:W2:Y:S01]  /*0030*/  LDCU.64 UR18, c[0x0][0x358] ;  /* 0x00006b00ff1277ac */ /* 0x000ea20008000a00 */
[----:B0-----:R-:W-:-:S03]  /*0040*/  IMAD.WIDE.U32 R4, R69, 0x1180, RZ ;  /* 0x0000118045047825 */ /* 0x001fc600078e00ff */
[----:B-1----:R-:W-:-:S04]  /*0050*/  IADD3 R52, P0, PT, -R4, UR4, RZ ;  /* 0x0000000404347c10 */ /* 0x002fc8000ff1e1ff */
[----:B------:R-:W-:Y:S02]  /*0060*/  IADD3.X R60, PT, PT, ~R5, UR5, RZ, P0, !PT ;  /* 0x00000005053c7c10 */ /* 0x000fe400087fe5ff */
[----:B------:R-:W-:-:S04]  /*0070*/  ISETP.GE.U32.AND P0, PT, R52, 0x1181, PT ;  /* 0x000011813400780c */ /* 0x000fc80003f06070 */
[----:B------:R-:W-:-:S13]  /*0080*/  ISETP.GE.U32.AND.EX P0, PT, R60, RZ, PT, P0 ;  /* 0x000000ff3c00720c */ /* 0x000fda0003f06100 */
[----:B--2---:R-:W-:Y:S05]  /*0090*/  @!P0 BRA `(.L_x_700) ;  /* 0x0000004400a88947 */ /* 0x004fea0003800000 */
[----:B------:R-:W0:Y:S01]  /*00a0*/  S2R R73, SR_TID.X ;  /* 0x0000000000497919 */ /* 0x000e220000002100 */
[----:B------:R-:W1:Y:S01]  /*00b0*/  LDCU.64 UR4, c[0x0][0x380] ;  /* 0x00007000ff0477ac */ /* 0x000e620008000a00 */
[----:B------:R-:W2:Y:S01]  /*00c0*/  S2R R22, SR_LANEID ;  /* 0x0000000000167919 */ /* 0x000ea20000000000 */
[----:B------:R-:W3:Y:S01]  /*00d0*/  LDCU.64 UR6, c[0x0][0x390] ;  /* 0x00007200ff0677ac */ /* 0x000ee20008000a00 */
[C---:B0-----:R-:W-:Y:S02]  /*00e0*/  LOP3.LUT R0, R73.reuse, 0x1f, RZ, 0xc0, !PT ;  /* 0x0000001f49007812 */ /* 0x041fe400078ec0ff */
[----:B------:R-:W-:-:S05]  /*00f0*/  LOP3.LUT R3, R73, 0x3e0, RZ, 0xc0, !PT ;  /* 0x000003e049037812 */ /* 0x000fca00078ec0ff */
[----:B------:R-:W-:-:S05]  /*0100*/  IMAD R0, R3, 0x14, R0 ;  /* 0x0000001403007824 */ /* 0x000fca00078e0200 */
[----:B------:R-:W-:-:S05]  /*0110*/  IADD3 R2, P0, PT, R4, R0, RZ ;  /* 0x0000000004027210 */ /* 0x000fca0007f1e0ff */
[----:B------:R-:W-:Y:S02]  /*0120*/  IMAD.X R3, RZ, RZ, R5, P0 ;  /* 0x000000ffff037224 */ /* 0x000fe400000e0605 */
[----:B------:R-:W-:-:S03]  /*0130*/  IMAD.SHL.U32 R0, R2, 0x4, RZ ;  /* 0x0000000402007824 */ /* 0x000fc600078e00ff */
[----:B------:R-:W-:Y:S02]  /*0140*/  SHF.L.U64.HI R2, R2, 0x2, R3 ;  /* 0x0000000202027819 */ /* 0x000fe40000010203 */
[----:B-1----:R-:W-:-:S04]  /*0150*/  IADD3 R4, P0, PT, R0, UR4, RZ ;  /* 0x0000000400047c10 */ /* 0x002fc8000ff1e0ff */
[----:B------:R-:W-:-:S05]  /*0160*/  IADD3.X R5, PT, PT, R2, UR5, RZ, P0, !PT ;  /* 0x0000000502057c10 */ /* 0x000fca00087fe4ff */
[----:B------:R-:W4:Y:S04]  /*0170*/  LD.E.STRONG.SM R6, desc[UR18][R4.64] ;  /* 0x0000001204067980 */ /* 0x000f28000c10b900 */
[----:B------:R-:W5:Y:S04]  /*0180*/  LD.E.STRONG.SM R8, desc[UR18][R4.64+0x80] ;  /* 0x0000801204087980 */ /* 0x000f68000c10b900 */
        /* <DEDUP_REMOVED lines=17> */
[----:B------:R3:W5:Y:S01]  /*02a0*/  LD.E.STRONG.SM R62, desc[UR18][R4.64+0x980] ;  /* 0x00098012043e7980 */ /* 0x000762000c10b900 */
[----:B------:R-:W0:Y:S01]  /*02b0*/  S2UR UR5, SR_CgaCtaId ;  /* 0x00000000000579c3 */ /* 0x000e220000008800 */
[----:B------:R-:W-:Y:S01]  /*02c0*/  SHF.R.U32.HI R63, RZ, 0x5, R73 ;  /* 0x00000005ff3f7819 */ /* 0x000fe20000011649 */
[----:B------:R-:W-:-:S04]  /*02d0*/  UMOV UR4, 0x400 ;  /* 0x0000040000047882 */ /* 0x000fc80000000000 */
[----:B--2---:R-:W-:Y:S01]  /*02e0*/  IMAD R3, R63, 0x280, R22 ;  /* 0x000002803f037824 */ /* 0x004fe200078e0216 */
[----:B---3--:R-:W-:-:S04]  /*02f0*/  IADD3 R4, P0, PT, R0, UR6, RZ ;  /* 0x0000000600047c10 */ /* 0x008fc8000ff1e0ff */
[----:B------:R-:W-:Y:S01]  /*0300*/  IADD3.X R5, PT, PT, R2, UR7, RZ, P0, !PT ;  /* 0x0000000702057c10 */ /* 0x000fe200087fe4ff */
[----:B0-----:R-:W-:-:S06]  /*0310*/  ULEA UR5, UR5, UR4, 0x18 ;  /* 0x0000000405057291 */ /* 0x001fcc000f8ec0ff */
[----:B------:R-:W-:-:S05]  /*0320*/  LEA R3, R3, UR5, 0x2 ;  /* 0x0000000503037c11 */ /* 0x000fca000f8e10ff */
[----:B------:R-:W-:Y:S01]  /*0330*/  IMAD R21, R22, 0x4c, R3 ;  /* 0x0000004c16157824 */ /* 0x000fe200078e0203 */
[----:B----4-:R0:W-:Y:S04]  /*0340*/  STS [R3], R6 ;  /* 0x0000000603007388 */ /* 0x0101e80000000800 */
[----:B-----5:R1:W-:Y:S04]  /*0350*/  STS [R3+0x80], R8 ;  /* 0x0000800803007388 */ /* 0x0203e80000000800 */
[----:B------:R2:W-:Y:S04]  /*0360*/  STS [R3+0x100], R10 ;  /* 0x0001000a03007388 */ /* 0x0005e80000000800 */
        /* <DEDUP_REMOVED lines=9> */
[----:B------:R-:W-:Y:S04]  /*0400*/  STS [R3+0x600], R32 ;  /* 0x0006002003007388 */ /* 0x000fe80000000800 */
[----:B------:R-:W-:Y:S04]  /*0410*/  STS [R3+0x680], R34 ;  /* 0x0006802203007388 */ /* 0x000fe80000000800 */
[----:B------:R-:W-:Y:S04]  /*0420*/  STS [R3+0x700], R36 ;  /* 0x0007002403007388 */ /* 0x000fe80000000800 */
[----:B------:R-:W-:Y:S04]  /*0430*/  STS [R3+0x780], R38 ;  /* 0x0007802603007388 */ /* 0x000fe80000000800 */
[----:B------:R5:W-:Y:S04]  /*0440*/  STS [R3+0x800], R56 ;  /* 0x0008003803007388 */ /* 0x000be80000000800 */
[----:B------:R5:W-:Y:S04]  /*0450*/  STS [R3+0x880], R58 ;  /* 0x0008803a03007388 */ /* 0x000be80000000800 */
[----:B------:R5:W-:Y:S04]  /*0460*/  STS [R3+0x900], R60 ;  /* 0x0009003c03007388 */ /* 0x000be80000000800 */
[----:B------:R5:W-:Y:S01]  /*0470*/  STS [R3+0x980], R62 ;  /* 0x0009803e03007388 */ /* 0x000be20000000800 */
[----:B------:R-:W-:-:S03]  /*0480*/  NOP ;  /* 0x0000000000007918 */ /* 0x000fc60000000000 */
[----:B------:R0:W5:Y:S04]  /*0490*/  LDS.128 R52, [R21] ;  /* 0x0000000015347984 */ /* 0x0001680000000c00 */
[----:B------:R0:W5:Y:S04]  /*04a0*/  LDS.128 R48, [R21+0x10] ;  /* 0x0000100015307984 */ /* 0x0001680000000c00 */
[----:B------:R0:W5:Y:S04]  /*04b0*/  LDS.128 R44, [R21+0x20] ;  /* 0x00002000152c7984 */ /* 0x0001680000000c00 */
[----:B------:R0:W5:Y:S04]  /*04c0*/  LDS.128 R40, [R21+0x30] ;  /* 0x0000300015287984 */ /* 0x0001680000000c00 */
[----:B------:R1:W5:Y:S01]  /*04d0*/  LDS.128 R36, [R21+0x40] ;  /* 0x0000400015247984 */ /* 0x0003620000000c00 */
[----:B------:R-:W-:Y:S06]  /*04e0*/  BAR.SYNC.DEFER_BLOCKING 0x0 ;  /* 0x0000000000007b1d */ /* 0x000fec0000010000 */
[----:B0-----:R-:W5:Y:S04]  /*04f0*/  LD.E.STRONG.SM R6, desc[UR18][R4.64] ;  /* 0x0000001204067980 */ /* 0x001f68000c10b900 */
[----:B-1----:R-:W5:Y:S04]  /*0500*/  LD.E.STRONG.SM R8, desc[UR18][R4.64+0x80] ;  /* 0x0000801204087980 */ /* 0x002f68000c10b900 */
[----:B--2---:R-:W2:Y:S04]  /*0510*/  LD.E.STRONG.SM R10, desc[UR18][R4.64+0x100] ;  /* 0x00010012040a7980 */ /* 0x004ea8000c10b900 */
[----:B---3--:R-:W3:Y:S04]  /*0520*/  LD.E.STRONG.SM R12, desc[UR18][R4.64+0x180] ;  /* 0x00018012040c7980 */ /* 0x008ee8000c10b900 */
[----:B----4-:R-:W4:Y:S04]  /*0530*/  LD.E.STRONG.SM R14, desc[UR18][R4.64+0x200] ;  /* 0x00020012040e7980 */ /* 0x010f28000c10b900 */
[----:B-----5:R-:W5:Y:S04]  /*0540*/  LD.E.STRONG.SM R16, desc[UR18][R4.64+0x280] ;  /* 0x0002801204107980 */ /* 0x020f68000c10b900 */
        /* <DEDUP_REMOVED lines=13> */
[----:B------:R-:W5:Y:S01]  /*0620*/  LD.E.STRONG.SM R70, desc[UR18][R4.64+0x980] ;  /* 0x0009801204467980 */ /* 0x000f62000c10b900 */
[----:B------:R-:W-:Y:S01]  /*0630*/  ISETP.NE.AND P0, PT, R69, RZ, PT ;  /* 0x000000ff4500720c */ /* 0x000fe20003f05270 */
[----:B------:R-:W-:Y:S01]  /*0640*/  UMOV UR4, URZ ;  /* 0x000000ff00047c82 */ /* 0x000fe20008000000 */
[----:B------:R-:W-:Y:S01]  /*0650*/  BSSY.RECONVERGENT B0, `(.L_x_701) ;  /* 0x000038a000007945 */ /* 0x000fe20003800200 */
[----:B------:R0:W-:Y:S04]  /*0660*/  STS [R3], R6 ;  /* 0x0000000603007388 */ /* 0x0001e80000000800 */
[----:B------:R0:W-:Y:S04]  /*0670*/  STS [R3+0x80], R8 ;  /* 0x0000800803007388 */ /* 0x0001e80000000800 */
[----:B--2---:R0:W-:Y:S04]  /*0680*/  STS [R3+0x100], R10 ;  /* 0x0001000a03007388 */ /* 0x0041e80000000800 */
[----:B---3--:R0:W-:Y:S04]  /*0690*/  STS [R3+0x180], R12 ;  /* 0x0001800c03007388 */ /* 0x0081e80000000800 */
[----:B----4-:R0:W-:Y:S04]  /*06a0*/  STS [R3+0x200], R14 ;  /* 0x0002000e03007388 */ /* 0x0101e80000000800 */
        /* <DEDUP_REMOVED lines=14> */
[----:B------:R0:W-:Y:S01]  /*0790*/  STS [R3+0x980], R70 ;  /* 0x0009804603007388 */ /* 0x0001e20000000800 */
[----:B------:R-:W-:-:S03]  /*07a0*/  NOP ;  /* 0x0000000000007918 */ /* 0x000fc60000000000 */
[----:B------:R0:W1:Y:S04]  /*07b0*/  LDS.128 R32, [R21] ;  /* 0x0000000015207984 */ /* 0x0000680000000c00 */
[----:B------:R0:W2:Y:S04]  /*07c0*/  LDS.128 R28, [R21+0x10] ;  /* 0x00001000151c7984 */ /* 0x0000a80000000c00 */
[----:B------:R0:W3:Y:S04]  /*07d0*/  LDS.128 R24, [R21+0x20] ;  /* 0x0000200015187984 */ /* 0x0000e80000000c00 */
[----:B------:R0:W4:Y:S04]  /*07e0*/  LDS.128 R12, [R21+0x30] ;  /* 0x00003000150c7984 */ /* 0x0001280000000c00 */
[----:B------:R0:W0:Y:S01]  /*07f0*/  LDS.128 R4, [R21+0x40] ;  /* 0x0000400015047984 */ /* 0x0000220000000c00 */
[----:B------:R-:W-:Y:S06]  /*0800*/  BAR.SYNC.DEFER_BLOCKING 0x0 ;  /* 0x0000000000007b1d */ /* 0x000fec0000010000 */
[----:B------:R-:W-:Y:S05]  /*0810*/  @P0 BRA `(.L_x_702) ;  /* 0x0000001400a80947 */ /* 0x000fea0003800000 */
[C---:B0-----:R-:W-:Y:S01]  /*0820*/  LEA R8, R73.reuse, UR5, 0x2 ;  /* 0x0000000549087c11 */ /* 0x041fe2000f8e10ff */
[----:B------:R-:W-:Y:S01]  /*0830*/  IMAD.MOV.U32 R60, RZ, RZ, 0x1 ;  /* 0x00000001ff3c7424 */ /* 0x000fe200078e00ff */
[----:B------:R-:W-:Y:S02]  /*0840*/  ISETP.NE.AND P6, PT, R73, RZ, PT ;  /* 0x000000ff4900720c */ /* 0x000fe40003fc5270 */
[----:B------:R-:W-:Y:S01]  /*0850*/  ISETP.NE.AND P5, PT, R52, R53, PT ;  /* 0x000000353400720c */ /* 0x000fe20003fa5270 */
[----:B------:R-:W-:Y:S01]  /*0860*/  STS [R8+0x3fc], R39 ;  /* 0x0003fc2708007388 */ /* 0x000fe20000000800 */
[----:B------:R-:W-:Y:S02]  /*0870*/  BAR.SYNC.DEFER_BLOCKING 0x0 ;  /* 0x0000000000007b1d */ /* 0x000fe40000010000 */
[----:B-1----:R-:W-:Y:S02]  /*0880*/  SEL R10, R32, RZ, !P5 ;  /* 0x000000ff200a7207 */ /* 0x002fe40006800000 */
[----:B------:R-:W-:-:S02]  /*0890*/  ISETP.NE.AND P4, PT, R53, R54, PT ;  /* 0x000000363500720c */ /* 0x000fc40003f85270 */
[----:B------:R-:W-:Y:S01]  /*08a0*/  ISETP.NE.AND P3, PT, R54, R55, PT ;  /* 0x000000373600720c */ /* 0x000fe20003f65270 */
[----:B------:R-:W-:Y:S01]  /*08b0*/  IMAD.IADD R10, R33, 0x1, R10 ;  /* 0x00000001210a7824 */ /* 0x000fe200078e020a */
[----:B------:R-:W-:Y:S02]  /*08c0*/  ISETP.NE.AND P2, PT, R55, R48, PT ;  /* 0x000000303700720c */ /* 0x000fe40003f45270 */
[----:B------:R-:W-:Y:S02]  /*08d0*/  ISETP.NE.AND P1, PT, R48, R49, PT ;  /* 0x000000313000720c */ /* 0x000fe40003f25270 */
[----:B------:R-:W-:Y:S02]  /*08e0*/  SEL R17, R10, RZ, !P4 ;  /* 0x000000ff0a117207 */ /* 0x000fe40006000000 */
[----:B------:R-:W-:Y:S02]  /*08f0*/  LOP3.LUT R11, R11, 0xfffffffe, RZ, 0xc0, !PT ;  /* 0xfffffffe0b0b7812 */ /* 0x000fe400078ec0ff */
[----:B------:R-:W-:Y:S01]  /*0900*/  P2R R19, PR, RZ, 0x20 ;  /* 0x00000020ff137803 */ /* 0x000fe20000000000 */
[----:B------:R-:W-:-:S05]  /*0910*/  IMAD.IADD R17, R34, 0x1, R17 ;  /* 0x0000000122117824 */ /* 0x000fca00078e0211 */
[----:B------:R-:W-:Y:S01]  /*0920*/  SEL R10, R17, RZ, !P3 ;  /* 0x000000ff110a7207 */ /* 0x000fe20005800000 */
[----:B------:R0:W1:Y:S04]  /*0930*/  @P6 LDS R9, [R8+0x3f8] ;  /* 0x0003f80008096984 */ /* 0x0000680000000800 */
[----:B------:R-:W-:-:S05]  /*0940*/  IMAD.IADD R10, R35, 0x1, R10 ;  /* 0x00000001230a7824 */ /* 0x000fca00078e020a */
[----:B------:R-:W-:-:S05]  /*0950*/  SEL R17, R10, RZ, !P2 ;  /* 0x000000ff0a117207 */ /* 0x000fca0005000000 */
[----:B--2---:R-:W-:-:S05]  /*0960*/  IMAD.IADD R17, R28, 0x1, R17 ;  /* 0x000000011c117824 */ /* 0x004fca00078e0211 */
[----:B0-----:R-:W-:-:S05]  /*0970*/  SEL R8, R17, RZ, !P1 ;  /* 0x000000ff11087207 */ /* 0x001fca0004800000 */
[----:B------:R-:W-:Y:S01]  /*0980*/  IMAD.IADD R8, R29, 0x1, R8 ;  /* 0x000000011d087824 */ /* 0x000fe200078e0208 */
[----:B-1----:R-:W-:-:S04]  /*0990*/  @P6 ISETP.NE.AND P0, PT, R9, R52, PT ;  /* 0x000000340900620c */ /* 0x002fc80003f05270 */
[----:B------:R-:W-:Y:S02]  /*09a0*/  @P6 SEL R60, RZ, 0x1, !P0 ;  /* 0x00000001ff3c6807 */ /* 0x000fe40004000000 */
[----:B------:R-:W-:Y:S02]  /*09b0*/  ISETP.NE.AND P6, PT, R49, R50, PT ;  /* 0x000000323100720c */ /* 0x000fe40003fc5270 */
[----:B------:R-:W-:Y:S02]  /*09c0*/  ISETP.NE.AND P0, PT, R50, R51, PT ;  /* 0x000000333200720c */ /* 0x000fe40003f05270 */
[----:B------:R-:W-:-:S05]  /*09d0*/  SEL R9, R8, RZ, !P6 ;  /* 0x000000ff08097207 */ /* 0x000fca0007000000 */
[----:B------:R-:W-:-:S04]  /*09e0*/  IMAD.IADD R9, R30, 0x1, R9 ;  /* 0x000000011e097824 */ /* 0x000fc800078e0209 */
[----:B------:R-:W-:Y:S02]  /*09f0*/  @P6 LOP3.LUT R11, R11, 0x1, RZ, 0xfc, !PT ;  /* 0x000000010b0b6812 */ /* 0x000fe400078efcff */
[----:B------:R-:W-:Y:S02]  /*0a00*/  SEL R8, R9, RZ, !P0 ;  /* 0x000000ff09087207 */ /* 0x000fe40004000000 */
[----:B------:R-:W-:Y:S02]  /*0a10*/  LOP3.LUT R11, R11, 0xfffffffd, RZ, 0xc0, !PT ;  /* 0xfffffffd0b0b7812 */ /* 0x000fe400078ec0ff */
[----:B------:R-:W-:Y:S01]  /*0a20*/  ISETP.NE.AND P6, PT, R36, R37, PT ;  /* 0x000000252400720c */ /* 0x000fe20003fc5270 */
[----:B------:R-:W-:Y:S01]  /*0a30*/  IMAD.IADD R8, R31, 0x1, R8 ;  /* 0x000000011f087824 */ /* 0x000fe200078e0208 */
[----:B------:R-:W-:Y:S02]  /*0a40*/  @P0 LOP3.LUT R11, R11, 0x2, RZ, 0xfc, !PT ;  /* 0x000000020b0b0812 */ /* 0x000fe400078efcff */
[----:B------:R-:W-:-:S02]  /*0a50*/  ISETP.NE.AND P0, PT, R51, R44, PT ;  /* 0x0000002c3300720c */ /* 0x000fc40003f05270 */
[----:B------:R-:W-:Y:S02]  /*0a60*/  LOP3.LUT R11, R11, 0xfffffffb, RZ, 0xc0, !PT ;  /* 0xfffffffb0b0b7812 */ /* 0x000fe400078ec0ff */
[----:B------:R-:W-:-:S05]  /*0a70*/  SEL R9, R8, RZ, !P0 ;  /* 0x000000ff08097207 */ /* 0x000fca0004000000 */
[----:B---3--:R-:W-:-:S04]  /*0a80*/  IMAD.IADD R9, R24, 0x1, R9 ;  /* 0x0000000118097824 */ /* 0x008fc800078e0209 */
[----:B------:R-:W-:Y:S02]  /*0a90*/  @P0 LOP3.LUT R11, R11, 0x4, RZ, 0xfc, !PT ;  /* 0x000000040b0b0812 */ /* 0x000fe400078efcff */
[----:B------:R-:W-:Y:S02]  /*0aa0*/  ISETP.NE.AND P0, PT, R44, R45, PT ;  /* 0x0000002d2c00720c */ /* 0x000fe40003f05270 */
[----:B------:R-:W-:Y:S02]  /*0ab0*/  LOP3.LUT R11, R11, 0xfffffff7, RZ, 0xc0, !PT ;  /* 0xfffffff70b0b7812 */ /* 0x000fe400078ec0ff */
[----:B------:R-:W-:-:S05]  /*0ac0*/  SEL R8, R9, RZ, !P0 ;  /* 0x000000ff09087207 */ /* 0x000fca0004000000 */
[----:B------:R-:W-:-:S04]  /*0ad0*/  IMAD.IADD R8, R25, 0x1, R8 ;  /* 0x0000000119087824 */ /* 0x000fc800078e0208 */
        /* <DEDUP_REMOVED lines=14> */
[----:B----4-:R-:W-:-:S04]  /*0bc0*/  IMAD.IADD R9, R12, 0x1, R9 ;  /* 0x000000010c097824 */ /* 0x010fc800078e0209 */
[----:B------:R-:W-:Y:S02]  /*0bd0*/  @P0 LOP3.LUT R11, R11, 0x4000, RZ, 0xfc, !PT ;  /* 0x000040000b0b0812 */ /* 0x000fe400078efcff */
[----:B------:R-:W-:Y:S02]  /*0be0*/  ISETP.NE.AND P0, PT, R40, R41, PT ;  /* 0x000000292800720c */ /* 0x000fe40003f05270 */
[----:B------:R-:W-:Y:S02]  /*0bf0*/  LOP3.LUT R11, R11, 0xffff7fff, RZ, 0xc0, !PT ;  /* 0xffff7fff0b0b7812 */ /* 0x000fe400078ec0ff */
[----:B------:R-:W-:Y:S02]  /*0c00*/  SEL R8, R9, RZ, !P0 ;  /* 0x000000ff09087207 */ /* 0x000fe40004000000 */
[----:B------:R-:W-:Y:S02]  /*0c10*/  SEL R9, RZ, 0x1, !P5 ;  /* 0x00000001ff097807 */ /* 0x000fe40006800000 */
[----:B------:R-:W-:Y:S01]  /*0c20*/  ISETP.NE.AND P5, PT, R43, R36, PT ;  /* 0x000000242b00720c */ /* 0x000fe20003fa5270 */
[----:B------:R-:W-:-:S03]  /*0c30*/  IMAD.IADD R8, R13, 0x1, R8 ;  /* 0x000000010d087824 */ /* 0x000fc600078e0208 */
[----:B------:R-:W-:Y:S02]  /*0c40*/  P2R R46, PR, RZ, 0x20 ;  /* 0x00000020ff2e7803 */ /* 0x000fe40000000000 */
        /* <DEDUP_REMOVED lines=12> */
[----:B------:R-:W-:Y:S02]  /*0d10*/  SEL R17, R8, RZ, !P5 ;  /* 0x000000ff08117207 */ /* 0x000fe40006800000 */
[----:B------:R-:W-:Y:S02]  /*0d20*/  SEL R10, RZ, 0x1, !P0 ;  /* 0x00000001ff0a7807 */ /* 0x000fe40004000000 */
[----:B------:R-:W-:Y:S01]  /*0d30*/  P2R R39, PR, RZ, 0x1 ;  /* 0x00000001ff277803 */ /* 0x000fe20000000000 */
[----:B------:R-:W-:Y:S01]  /*0d40*/  IMAD.IADD R17, R4, 0x1, R17 ;  /* 0x0000000104117824 */ /* 0x000fe200078e0211 */
[----:B------:R-:W-:-:S02]  /*0d50*/  LOP3.LUT P0, RZ, R11, 0x4, RZ, 0xc0, !PT ;  /* 0x000000040bff7812 */ /* 0x000fc4000780c0ff */
[----:B------:R-:W-:Y:S02]  /*0d60*/  LOP3.LUT R18, R9, R60, R10, 0xfe, !PT ;  /* 0x0000003c09127212 */ /* 0x000fe400078efe0a */
[----:B------:R-:W-:Y:S02]  /*0d70*/  P2R R23, PR, RZ, 0x1 ;  /* 0x00000001ff177803 */ /* 0x000fe40000000000 */
[C---:B------:R-:W-:Y:S02]  /*0d80*/  LOP3.LUT P0, RZ, R11.reuse, 0x2, RZ, 0xc0, !PT ;  /* 0x000000020bff7812 */ /* 0x040fe4000780c0ff */
[----:B------:R-:W-:Y:S02]  /*0d90*/  SEL R8, RZ, 0x1, !P4 ;  /* 0x00000001ff087807 */ /* 0x000fe40006000000 */
[----:B------:R-:W-:Y:S02]  /*0da0*/  P2R R20, PR, RZ, 0x1 ;  /* 0x00000001ff147803 */ /* 0x000fe40000000000 */
[----:B------:R-:W-:-:S02]  /*0db0*/  LOP3.LUT P0, RZ, R11, 0x1, RZ, 0xc0, !PT ;  /* 0x000000010bff7812 */ /* 0x000fc4000780c0ff */
[----:B------:R-:W-:Y:S02]  /*0dc0*/  LOP3.LUT R11, R11, 0xfffbffff, RZ, 0xc0, !PT ;  /* 0xfffbffff0b0b7812 */ /* 0x000fe400078ec0ff */
[----:B------:R-:W-:Y:S02]  /*0dd0*/  SEL R9, RZ, 0x1, !P3 ;  /* 0x00000001ff097807 */ /* 0x000fe40005800000 */
[----:B------:R-:W-:Y:S02]  /*0de0*/  @P5 LOP3.LUT R11, R11, 0x40000, RZ, 0xfc, !PT ;  /* 0x000400000b0b5812 */ /* 0x000fe400078efcff */
[----:B------:R-:W-:Y:S02]  /*0df0*/  SEL R16, R17, RZ, !P6 ;  /* 0x000000ff11107207 */ /* 0x000fe40007000000 */
[----:B------:R-:W-:Y:S02]  /*0e00*/  LOP3.LUT P5, RZ, R11, 0x20000, RZ, 0xc0, !PT ;  /* 0x000200000bff7812 */ /* 0x000fe400078ac0ff */
[----:B------:R-:W-:Y:S01]  /*0e10*/  LOP3.LUT R18, R9, R18, R8, 0xfe, !PT ;  /* 0x0000001209127212 */ /* 0x000fe200078efe08 */
[----:B------:R-:W-:Y:S01]  /*0e20*/  IMAD.IADD R16, R5, 0x1, R16 ;  /* 0x0000000105107824 */ /* 0x000fe200078e0210 */
[----:B------:R-:W-:-:S02]  /*0e30*/  P2R R45, PR, RZ, 0x20 ;  /* 0x00000020ff2d7803 */ /* 0x000fc40000000000 */
[C---:B------:R-:W-:Y:S02]  /*0e40*/  LOP3.LUT P5, RZ, R11.reuse, 0x10000, RZ, 0xc0, !PT ;  /* 0x000100000bff7812 */ /* 0x040fe400078ac0ff */
[----:B------:R-:W-:Y:S02]  /*0e50*/  SEL R10, RZ, 0x1, !P2 ;  /* 0x00000001ff0a7807 */ /* 0x000fe40005000000 */
[----:B------:R-:W-:Y:S02]  /*0e60*/  P2R R44, PR, RZ, 0x20 ;  /* 0x00000020ff2c7803 */ /* 0x000fe40000000000 */
[----:B------:R-:W-:Y:S02]  /*0e70*/  LOP3.LUT P5, RZ, R11, 0x8000, RZ, 0xc0, !PT ;  /* 0x000080000bff7812 */ /* 0x000fe400078ac0ff */
[----:B------:R-:W-:Y:S02]  /*0e80*/  SEL R9, RZ, 0x1, !P1 ;  /* 0x00000001ff097807 */ /* 0x000fe40004800000 */
[----:B------:R-:W-:-:S02]  /*0e90*/  P2R R43, PR, RZ, 0x20 ;  /* 0x00000020ff2b7803 */ /* 0x000fc40000000000 */
[C---:B------:R-:W-:Y:S02]  /*0ea0*/  LOP3.LUT P5, RZ, R11.reuse, 0x4000, RZ, 0xc0, !PT ;  /* 0x000040000bff7812 */ /* 0x040fe400078ac0ff */
[----:B------:R-:W-:Y:S02]  /*0eb0*/  SEL R8, RZ, 0x1, !P0 ;  /* 0x00000001ff087807 */ /* 0x000fe40004000000 */
[----:B------:R-:W-:Y:S02]  /*0ec0*/  P2R R42, PR, RZ, 0x20 ;  /* 0x00000020ff2a7803 */ /* 0x000fe40000000000 */
[----:B------:R-:W-:Y:S02]  /*0ed0*/  LOP3.LUT P5, RZ, R11, 0x2000, RZ, 0xc0, !PT ;  /* 0x000020000bff7812 */ /* 0x000fe400078ac0ff */
[----:B------:R-:W-:Y:S02]  /*0ee0*/  ISETP.NE.AND P0, PT, R20, RZ, PT ;  /* 0x000000ff1400720c */ /* 0x000fe40003f05270 */
[----:B------:R-:W-:-:S02]  /*0ef0*/  P2R R41, PR, RZ, 0x20 ;  /* 0x00000020ff297803 */ /* 0x000fc40000000000 */
[----:B------:R-:W-:Y:S02]  /*0f00*/  LOP3.LUT P5, RZ, R11, 0x1000, RZ, 0xc0, !PT ;  /* 0x000010000bff7812 */ /* 0x000fe400078ac0ff */
[----:B------:R-:W-:Y:S02]  /*0f10*/  LOP3.LUT R18, R9, R18, R10, 0xfe, !PT ;  /* 0x0000001209127212 */ /* 0x000fe400078efe0a */
[----:B------:R-:W-:Y:S02]  /*0f20*/  P2R R40, PR, RZ, 0x20 ;  /* 0x00000020ff287803 */ /* 0x000fe40000000000 */
[C---:B------:R-:W-:Y:S02]  /*0f30*/  LOP3.LUT P5, RZ, R11.reuse, 0x8, RZ, 0xc0, !PT ;  /* 0x000000080bff7812 */ /* 0x040fe400078ac0ff */
[----:B------:R-:W-:Y:S02]  /*0f40*/  LOP3.LUT R11, R11, 0xfff7ffff, RZ, 0xc0, !PT ;  /* 0xfff7ffff0b0b7812 */ /* 0x000fe400078ec0ff */
[----:B------:R-:W-:-:S02]  /*0f50*/  SEL R9, RZ, 0x1, !P0 ;  /* 0x00000001ff097807 */ /* 0x000fc40004000000 */
[----:B------:R-:W-:Y:S02]  /*0f60*/  @P6 LOP3.LUT R11, R11, 0x80000, RZ, 0xfc, !PT ;  /* 0x000800000b0b6812 */ /* 0x000fe400078efcff */
[----:B------:R-:W-:Y:S02]  /*0f70*/  ISETP.NE.AND P6, PT, R37, R38, PT ;  /* 0x000000262500720c */ /* 0x000fe40003fc5270 */
[----:B------:R-:W-:Y:S02]  /*0f80*/  ISETP.NE.AND P0, PT, R23, RZ, PT ;  /* 0x000000ff1700720c */ /* 0x000fe40003f05270 */
[----:B------:R-:W-:Y:S02]  /*0f90*/  SEL R17, R16, RZ, !P6 ;  /* 0x000000ff10117207 */ /* 0x000fe40007000000 */
[----:B------:R-:W-:Y:S02]  /*0fa0*/  SEL R10, RZ, 0x1, !P0 ;  /* 0x00000001ff0a7807 */ /* 0x000fe40004000000 */
[----:B------:R-:W-:Y:S01]  /*0fb0*/  ISETP.NE.AND P0, PT, R39, RZ, PT ;  /* 0x000000ff2700720c */ /* 0x000fe20003f05270 */
[----:B------:R-:W-:Y:S01]  /*0fc0*/  IMAD.IADD R17, R6, 0x1, R17 ;  /* 0x0000000106117824 */ /* 0x000fe200078e0211 */
[----:B------:R-:W-:-:S02]  /*0fd0*/  LOP3.LUT R8, R9, R18, R8, 0xfe, !PT ;  /* 0x0000001209087212 */ /* 0x000fc400078efe08 */
[----:B------:R-:W-:Y:S02]  /*0fe0*/  SEL R9, RZ, 0x1, !P5 ;  /* 0x00000001ff097807 */ /* 0x000fe40006800000 */
[----:B------:R-:W-:Y:S02]  /*0ff0*/  SEL R16, R17, RZ, !P0 ;  /* 0x000000ff11107207 */ /* 0x000fe40004000000 */
[----:B------:R-:W-:Y:S02]  /*1000*/  ISETP.NE.AND P5, PT, R40, RZ, PT ;  /* 0x000000ff2800720c */ /* 0x000fe40003fa5270 */
[----:B------:R-:W-:Y:S01]  /*1010*/  LOP3.LUT R10, R9, R8, R10, 0xfe, !PT ;  /* 0x00000008090a7212 */ /* 0x000fe200078efe0a */
[----:B------:R-:W-:Y:S01]  /*1020*/  IMAD.IADD R16, R7, 0x1, R16 ;  /* 0x0000000107107824 */ /* 0x000fe200078e0210 */
[----:B------:R-:W-:Y:S02]  /*1030*/  SEL R7, RZ, 0x1, !P5 ;  /* 0x00000001ff077807 */ /* 0x000fe40006800000 */
[----:B------:R-:W-:-:S02]  /*1040*/  ISETP.NE.AND P5, PT, R41, RZ, PT ;  /* 0x000000ff2900720c */ /* 0x000fc40003fa5270 */
[----:B------:R-:W-:Y:S01]  /*1050*/  LOP3.LUT R11, R11, 0xffefffff, RZ, 0xc0, !PT ;  /* 0xffefffff0b0b7812 */ /* 0x000fe200078ec0ff */
[----:B------:R-:W0:Y:S01]  /*1060*/  SHFL.UP PT, R17, R16, 0x1, RZ ;  /* 0x0420000010117989 */ /* 0x000e2200000e00ff */
[----:B------:R-:W-:Y:S02]  /*1070*/  SEL R8, RZ, 0x1, !P5 ;  /* 0x00000001ff087807 */ /* 0x000fe40006800000 */
[----:B------:R-:W-:Y:S02]  /*1080*/  ISETP.NE.AND P5, PT, R42, RZ, PT ;  /* 0x000000ff2a00720c */ /* 0x000fe40003fa5270 */
[----:B------:R-:W-:Y:S02]  /*1090*/  LOP3.LUT R10, R8, R10, R7, 0xfe, !PT ;  /* 0x0000000a080a7212 */ /* 0x000fe400078efe07 */
[----:B------:R-:W-:Y:S02]  /*10a0*/  SEL R9, RZ, 0x1, !P5 ;  /* 0x00000001ff097807 */ /* 0x000fe40006800000 */
[----:B------:R-:W-:-:S02]  /*10b0*/  ISETP.NE.AND P5, PT, R43, RZ, PT ;  /* 0x000000ff2b00720c */ /* 0x000fc40003fa5270 */
[----:B------:R-:W-:Y:S02]  /*10c0*/  @P6 LOP3.LUT R11, R11, 0x100000, RZ, 0xfc, !PT ;  /* 0x001000000b0b6812 */ /* 0x000fe400078efcff */
[----:B------:R-:W-:Y:S02]  /*10d0*/  SEL R8, RZ, 0x1, !P5 ;  /* 0x00000001ff087807 */ /* 0x000fe40006800000 */
[----:B------:R-:W-:Y:S02]  /*10e0*/  ISETP.NE.AND P5, PT, R44, RZ, PT ;  /* 0x000000ff2c00720c */ /* 0x000fe40003fa5270 */
[----:B------:R-:W-:Y:S02]  /*10f0*/  LOP3.LUT R10, R8, R10, R9, 0xfe, !PT ;  /* 0x0000000a080a7212 */ /* 0x000fe400078efe09 */
[----:B------:R-:W-:Y:S02]  /*1100*/  SEL R7, RZ, 0x1, !P5 ;  /* 0x00000001ff077807 */ /* 0x000fe40006800000 */
[----:B------:R-:W-:-:S02]  /*1110*/  ISETP.NE.AND P5, PT, R45, RZ, PT ;  /* 0x000000ff2d00720c */ /* 0x000fc40003fa5270 */
[----:B------:R-:W-:Y:S02]  /*1120*/  P2R R23, PR, RZ, 0x1 ;  /* 0x00000001ff177803 */ /* 0x000fe40000000000 */
[----:B------:R-:W-:Y:S02]  /*1130*/  SEL R8, RZ, 0x1, !P5 ;  /* 0x00000001ff087807 */ /* 0x000fe40006800000 */
[----:B------:R-:W-:Y:S02]  /*1140*/  LOP3.LUT P0, RZ, R11, 0x80000, RZ, 0xc0, !PT ;  /* 0x000800000bff7812 */ /* 0x000fe4000780c0ff */
[----:B------:R-:W-:Y:S02]  /*1150*/  ISETP.NE.AND P5, PT, R46, RZ, PT ;  /* 0x000000ff2e00720c */ /* 0x000fe40003fa5270 */
[----:B------:R-:W-:Y:S02]  /*1160*/  LOP3.LUT R10, R8, R10, R7, 0xfe, !PT ;  /* 0x0000000a080a7212 */ /* 0x000fe400078efe07 */
[----:B------:R-:W-:-:S02]  /*1170*/  SEL R9, RZ, 0x1, !P5 ;  /* 0x00000001ff097807 */ /* 0x000fc40006800000 */
[----:B------:R-:W-:Y:S02]  /*1180*/  SEL R8, RZ, 0x1, !P0 ;  /* 0x00000001ff087807 */ /* 0x000fe40004000000 */
[----:B------:R-:W-:Y:S02]  /*1190*/  SEL R7, RZ, 0x1, !P6 ;  /* 0x00000001ff077807 */ /* 0x000fe40007000000 */
[----:B------:R-:W-:Y:S02]  /*11a0*/  LOP3.LUT R8, R8, R10, R9, 0xfe, !PT ;  /* 0x0000000a08087212 */ /* 0x000fe400078efe09 */
[----:B------:R-:W-:Y:S02]  /*11b0*/  ISETP.NE.AND P5, PT, R19, RZ, PT ;  /* 0x000000ff1300720c */ /* 0x000fe40003fa5270 */
[----:B------:R-:W-:Y:S02]  /*11c0*/  LOP3.LUT P6, R7, R8, RZ, R7, 0xfa, !PT ;  /* 0x000000ff08077212 */ /* 0x000fe400078cfa07 */
[----:B------:R-:W-:-:S02]  /*11d0*/  P2R R46, PR, RZ, 0x1 ;  /* 0x00000001ff2e7803 */ /* 0x000fc40000000000 */
[----:B0-----:R-:W-:Y:S01]  /*11e0*/  SEL R17, R17, RZ, !P6 ;  /* 0x000000ff11117207 */ /* 0x001fe20007000000 */
[----:B------:R-:W0:Y:S01]  /*11f0*/  SHFL.UP PT, R8, R7, 0x1, RZ ;  /* 0x0420000007087989 */ /* 0x000e2200000e00ff */
[----:B------:R-:W-:Y:S02]  /*1200*/  ISETP.GE.AND P6, PT, R22, 0x1, PT ;  /* 0x000000011600780c */ /* 0x000fe40003fc6270 */
[----:B------:R-:W-:Y:S02]  /*1210*/  ISETP.GE.U32.AND P0, PT, R73, 0x20, PT ;  /* 0x000000204900780c */ /* 0x000fe40003f06070 */
[----:B------:R-:W-:-:S05]  /*1220*/  SEL R17, R17, RZ, P6 ;  /* 0x000000ff11117207 */ /* 0x000fca0003000000 */
[----:B------:R-:W-:-:S05]  /*1230*/  IMAD.IADD R17, R16, 0x1, R17 ;  /* 0x0000000110117824 */ /* 0x000fca00078e0211 */
[----:B------:R-:W1:Y:S01]  /*1240*/  SHFL.UP PT, R9, R17, 0x2, RZ ;  /* 0x0440000011097989 */ /* 0x000e6200000e00ff */
[----:B0-----:R-:W-:-:S04]  /*1250*/  SEL R8, R8, RZ, P6 ;  /* 0x000000ff08087207 */ /* 0x001fc80003000000 */
[----:B------:R-:W-:-:S04]  /*1260*/  LOP3.LUT P6, R8, R8, RZ, R7, 0xfa, !PT ;  /* 0x000000ff08087212 */ /* 0x000fc800078cfa07 */
[----:B-1----:R-:W-:Y:S02]  /*1270*/  SEL R10, R9, RZ, !P6 ;  /* 0x000000ff090a7207 */ /* 0x002fe40007000000 */
[----:B------:R-:W-:Y:S01]  /*1280*/  ISETP.GE.AND P6, PT, R22, 0x2, PT ;  /* 0x000000021600780c */ /* 0x000fe20003fc6270 */
[----:B------:R-:W0:Y:S03]  /*1290*/  SHFL.UP PT, R9, R8, 0x2, RZ ;  /* 0x0440000008097989 */ /* 0x000e2600000e00ff */
[----:B------:R-:W-:-:S05]  /*12a0*/  SEL R10, R10, RZ, P6 ;  /* 0x000000ff0a0a7207 */ /* 0x000fca0003000000 */
[----:B------:R-:W-:-:S05]  /*12b0*/  IMAD.IADD R10, R17, 0x1, R10 ;  /* 0x00000001110a7824 */ /* 0x000fca00078e020a */
[----:B------:R-:W1:Y:S01]  /*12c0*/  SHFL.UP PT, R7, R10, 0x4, RZ ;  /* 0x048000000a077989 */ /* 0x000e6200000e00ff */
[----:B0-----:R-:W-:-:S04]  /*12d0*/  SEL R9, R9, RZ, P6 ;  /* 0x000000ff09097207 */ /* 0x001fc80003000000 */
[----:B------:R-:W-:-:S04]  /*12e0*/  LOP3.LUT P6, R9, R9, RZ, R8, 0xfa, !PT ;  /* 0x000000ff09097212 */ /* 0x000fc800078cfa08 */
[----:B-1----:R-:W-:Y:S02]  /*12f0*/  SEL R16, R7, RZ, !P6 ;  /* 0x000000ff07107207 */ /* 0x002fe40007000000 */
[----:B------:R-:W0:Y:S01]  /*1300*/  SHFL.UP PT, R7, R9, 0x4, RZ ;  /* 0x0480000009077989 */ /* 0x000e2200000e00ff */
[----:B------:R-:W-:-:S04]  /*1310*/  ISETP.GE.AND P6, PT, R22, 0x4, PT ;  /* 0x000000041600780c */ /* 0x000fc80003fc6270 */
[----:B------:R-:W-:-:S05]  /*1320*/  SEL R17, R16, RZ, P6 ;  /* 0x000000ff10117207 */ /* 0x000fca0003000000 */
[----:B------:R-:W-:Y:S01]  /*1330*/  IMAD.IADD R17, R10, 0x1, R17 ;  /* 0x000000010a117824 */ /* 0x000fe200078e0211 */
[----:B0-----:R-:W-:-:S04]  /*1340*/  SEL R8, R7, RZ, P6 ;  /* 0x000000ff07087207 */ /* 0x001fc80003000000 */
[----:B------:R-:W0:Y:S01]  /*1350*/  SHFL.UP PT, R7, R17, 0x8, RZ ;  /* 0x0500000011077989 */ /* 0x000e2200000e00ff */
[----:B------:R-:W-:-:S04]  /*1360*/  LOP3.LUT P6, R8, R8, RZ, R9, 0xfa, !PT ;  /* 0x000000ff08087212 */ /* 0x000fc800078cfa09 */
[----:B0-----:R-:W-:Y:S02]  /*1370*/  SEL R16, R7, RZ, !P6 ;  /* 0x000000ff07107207 */ /* 0x001fe40007000000 */
        /* <DEDUP_REMOVED lines=12> */
[----:B0-----:R-:W-:Y:S02]  /*1440*/  SEL R44, R9, RZ, P6 ;  /* 0x000000ff092c7207 */ /* 0x001fe40003000000 */
[----:B------:R-:W-:Y:S02]  /*1450*/  ISETP.NE.AND P6, PT, R22, 0x1f, PT ;  /* 0x0000001f1600780c */ /* 0x000fe40003fc5270 */
[----:B------:R-:W-:-:S11]  /*1460*/  LOP3.LUT R44, R44, R7, RZ, 0xfc, !PT ;  /* 0x000000072c2c7212 */ /* 0x000fd600078efcff */
[----:B------:R-:W-:-:S05]  /*1470*/  @!P6 LEA R8, R63, UR5, 0x3 ;  /* 0x000000053f08ec11 */ /* 0x000fca000f8e18ff */
[----:B------:R-:W-:Y:S01]  /*1480*/  @!P6 STS.64 [R8], R44 ;  /* 0x0000002c0800e388 */ /* 0x000fe20000000a00 */
[----:B------:R-:W-:Y:S06]  /*1490*/  BAR.SYNC.DEFER_BLOCKING 0x0 ;  /* 0x0000000000007b1d */ /* 0x000fec0000010000 */
[----:B------:R-:W-:Y:S04]  /*14a0*/  SHFL.UP PT, R44, R44, 0x1, RZ ;  /* 0x042000002c2c7989 */ /* 0x000fe800000e00ff */
[----:B------:R-:W0:Y:S04]  /*14b0*/  LDS.128 R16, [UR5] ;  /* 0x00000005ff107984 */ /* 0x000e280008000c00 */
[----:B------:R-:W1:Y:S04]  /*14c0*/  LDS.128 R36, [UR5+0x10] ;  /* 0x00001005ff247984 */ /* 0x000e680008000c00 */
[----:B------:R-:W2:Y:S01]  /*14d0*/  LDS.128 R40, [UR5+0x20] ;  /* 0x00002005ff287984 */ /* 0x000ea20008000c00 */
[----:B0-----:R-:W-:-:S04]  /*14e0*/  ISETP.NE.AND P6, PT, R18, RZ, PT ;  /* 0x000000ff1200720c */ /* 0x001fc80003fc5270 */
[----:B------:R-:W-:Y:S02]  /*14f0*/  SEL R10, R17, RZ, !P6 ;  /* 0x000000ff110a7207 */ /* 0x000fe40007000000 */
[----:B-1----:R-:W-:-:S03]  /*1500*/  ISETP.NE.AND P6, PT, R36, RZ, PT ;  /* 0x000000ff2400720c */ /* 0x002fc60003fc5270 */
[----:B------:R-:W-:-:S05]  /*1510*/  IMAD.IADD R10, R19, 0x1, R10 ;  /* 0x00000001130a7824 */ /* 0x000fca00078e020a */
[----:B------:R-:W-:Y:S02]  /*1520*/  SEL R20, R10, RZ, !P6 ;  /* 0x000000ff0a147207 */ /* 0x000fe40007000000 */
[----:B------:R-:W-:-:S03]  /*1530*/  ISETP.NE.AND P6, PT, R63, 0x2, PT ;  /* 0x000000023f00780c */ /* 0x000fc60003fc5270 */
[----:B------:R-:W-:Y:S01]  /*1540*/  IMAD.IADD R37, R37, 0x1, R20 ;  /* 0x0000000125257824 */ /* 0x000fe200078e0214 */
[----:B------:R-:W-:Y:S02]  /*1550*/  SEL R10, R10, R17, !P6 ;  /* 0x000000110a0a7207 */ /* 0x000fe40007000000 */
[----:B------:R-:W-:-:S04]  /*1560*/  ISETP.NE.AND P6, PT, R63, 0x3, PT ;  /* 0x000000033f00780c */ /* 0x000fc80003fc5270 */
[----:B------:R-:W-:Y:S02]  /*1570*/  SEL R10, R37, R10, !P6 ;  /* 0x0000000a250a7207 */ /* 0x000fe40007000000 */
[----:B------:R-:W-:-:S04]  /*1580*/  ISETP.NE.AND P6, PT, R38, RZ, PT ;  /* 0x000000ff2600720c */ /* 0x000fc80003fc5270 */
[----:B------:R-:W-:Y:S02]  /*1590*/  SEL R8, R37, RZ, !P6 ;  /* 0x000000ff25087207 */ /* 0x000fe40007000000 */
[----:B--2---:R-:W-:-:S03]  /*15a0*/  ISETP.NE.AND P6, PT, R40, RZ, PT ;  /* 0x000000ff2800720c */ /* 0x004fc60003fc5270 */
[----:B------:R-:W-:-:S05]  /*15b0*/  IMAD.IADD R39, R39, 0x1, R8 ;  /* 0x0000000127277824 */ /* 0x000fca00078e0208 */
[----:B------:R-:W-:Y:S02]  /*15c0*/  SEL R8, R39, RZ, !P6 ;  /* 0x000000ff27087207 */ /* 0x000fe40007000000 */
[----:B------:R-:W-:-:S03]  /*15d0*/  ISETP.NE.AND P6, PT, R63, 0x4, PT ;  /* 0x000000043f00780c */ /* 0x000fc60003fc5270 */
[----:B------:R-:W-:Y:S01]  /*15e0*/  IMAD.IADD R41, R41, 0x1, R8 ;  /* 0x0000000129297824 */ /* 0x000fe200078e0208 */
[----:B------:R-:W-:Y:S02]  /*15f0*/  SEL R10, R39, R10, !P6 ;  /* 0x0000000a270a7207 */ /* 0x000fe40007000000 */
[----:B------:R-:W-:Y:S01]  /*1600*/  ISETP.NE.AND P6, PT, R42, RZ, PT ;  /* 0x000000ff2a00720c */ /* 0x000fe20003fc5270 */
[----:B------:R-:W0:Y:S03]  /*1610*/  SHFL.UP PT, R39, R45, 0x1, RZ ;  /* 0x042000002d277989 */ /* 0x000e2600000e00ff */
[----:B------:R-:W-:Y:S02]  /*1620*/  SEL R8, R41, RZ, !P6 ;  /* 0x000000ff29087207 */ /* 0x000fe40007000000 */
[----:B------:R-:W-:-:S03]  /*1630*/  ISETP.NE.AND P6, PT, R63, 0x5, PT ;  /* 0x000000053f00780c */ /* 0x000fc60003fc5270 */
[----:B------:R-:W-:Y:S01]  /*1640*/  IMAD.IADD R43, R43, 0x1, R8 ;  /* 0x000000012b2b7824 */ /* 0x000fe200078e0208 */
[----:B------:R-:W-:Y:S02]  /*1650*/  SEL R10, R41, R10, !P6 ;  /* 0x0000000a290a7207 */ /* 0x000fe40007000000 */
[----:B------:R-:W-:-:S04]  /*1660*/  ISETP.NE.AND P6, PT, R63, 0x6, PT ;  /* 0x000000063f00780c */ /* 0x000fc80003fc5270 */
[----:B------:R-:W-:Y:S02]  /*1670*/  SEL R10, R43, R10, !P6 ;  /* 0x0000000a2b0a7207 */ /* 0x000fe40007000000 */
[----:B------:R-:W-:-:S04]  /*1680*/  @P0 ISETP.NE.AND P6, PT, R44, RZ, PT ;  /* 0x000000ff2c00020c */ /* 0x000fc80003fc5270 */
[----:B------:R-:W-:Y:S02]  /*1690*/  @P0 SEL R8, R10, RZ, !P6 ;  /* 0x000000ff0a080207 */ /* 0x000fe40007000000 */
[----:B------:R-:W-:-:S13]  /*16a0*/  ISETP.NE.AND P6, PT, R22, RZ, P0 ;  /* 0x000000ff1600720c */ /* 0x000fda00007c5270 */
[----:B0-----:R-:W-:Y:S01]  /*16b0*/  @P6 IMAD.IADD R10, R39, 0x1, R8 ;  /* 0x00000001270a6824 */ /* 0x001fe200078e0208 */
[----:B------:R-:W-:Y:S01]  /*16c0*/  ISETP.NE.U32.AND P6, PT, R60, RZ, PT ;  /* 0x000000ff3c00720c */ /* 0x000fe20003fc5070 */
[----:B------:R-:W0:Y:S02]  /*16d0*/  LDS.64 R8, [UR5+0x30] ;  /* 0x00003005ff087984 */ /* 0x000e240008000a00 */
[----:B------:R-:W-:Y:S01]  /*16e0*/  @P0 IMAD.MOV.U32 R39, RZ, RZ, R10 ;  /* 0x000000ffff270224 */ /* 0x000fe200078e000a */
[----:B------:R-:W-:Y:S02]  /*16f0*/  ISETP.NE.AND.EX P6, PT, RZ, UR4, PT, P6 ;  /* 0x00000004ff007c0c */ /* 0x000fe4000bfc5360 */
[----:B------:R-:W-:Y:S02]  /*1700*/  ISETP.NE.AND P0, PT, R73, RZ, PT ;  /* 0x000000ff4900720c */ /* 0x000fe40003f05270 */
[----:B------:R-:W-:-:S04]  /*1710*/  SEL R7, R39, RZ, !P6 ;  /* 0x000000ff27077207 */ /* 0x000fc80007000000 */
[----:B------:R-:W-:Y:S02]  /*1720*/  SEL R7, R7, RZ, P0 ;  /* 0x000000ff07077207 */ /* 0x000fe40000000000 */
[----:B------:R-:W-:-:S03]  /*1730*/  LOP3.LUT P0, RZ, R11, 0x40000, RZ, 0xc0, !PT ;  /* 0x000400000bff7812 */ /* 0x000fc6000780c0ff */
[----:B------:R-:W-:Y:S01]  /*1740*/  IMAD.IADD R32, R32, 0x1, R7 ;  /* 0x0000000120207824 */ /* 0x000fe200078e0207 */
[----:B------:R-:W-:Y:S02]  /*1750*/  P2R R19, PR, RZ, 0x1 ;  /* 0x00000001ff137803 */ /* 0x000fe40000000000 */
[C---:B------:R-:W-:Y:S02]  /*1760*/  LOP3.LUT P0, RZ, R11.reuse, 0x20000, RZ, 0xc0, !PT ;  /* 0x000200000bff7812 */ /* 0x040fe4000780c0ff */
[----:B------:R-:W-:Y:S02]  /*1770*/  SEL R10, R32, RZ, !P5 ;  /* 0x000000ff200a7207 */ /* 0x000fe40006800000 */
[----:B------:R-:W-:Y:S02]  /*1780*/  P2R R22, PR, RZ, 0x1 ;  /* 0x00000001ff167803 */ /* 0x000fe40000000000 */
[----:B------:R-:W-:Y:S01]  /*1790*/  LOP3.LUT P0, RZ, R11, 0x10000, RZ, 0xc0, !PT ;  /* 0x000100000bff7812 */ /* 0x000fe2000780c0ff */
[----:B------:R-:W-:-:S03]  /*17a0*/  IMAD.IADD R33, R33, 0x1, R10 ;  /* 0x0000000121217824 */ /* 0x000fc600078e020a */
[----:B------:R-:W-:Y:S02]  /*17b0*/  P2R R49, PR, RZ, 0x1 ;  /* 0x00000001ff317803 */ /* 0x000fe40000000000 */
[----:B------:R-:W-:Y:S02]  /*17c0*/  SEL R7, R33, RZ, !P4 ;  /* 0x000000ff21077207 */ /* 0x000fe40006000000 */
[----:B------:R-:W-:-:S03]  /*17d0*/  LOP3.LUT P0, RZ, R11, 0x8000, RZ, 0xc0, !PT ;  /* 0x000080000bff7812 */ /* 0x000fc6000780c0ff */
[----:B------:R-:W-:Y:S01]  /*17e0*/  IMAD.IADD R34, R34, 0x1, R7 ;  /* 0x0000000122227824 */ /* 0x000fe200078e0207 */
[----:B------:R-:W-:Y:S02]  /*17f0*/  P2R R48, PR, RZ, 0x1 ;  /* 0x00000001ff307803 */ /* 0x000fe40000000000 */
[C---:B------:R-:W-:Y:S02]  /*1800*/  LOP3.LUT P0, RZ, R11.reuse, 0x4000, RZ, 0xc0, !PT ;  /* 0x000040000bff7812 */ /* 0x040fe4000780c0ff */
[----:B------:R-:W-:Y:S02]  /*1810*/  SEL R10, R34, RZ, !P3 ;  /* 0x000000ff220a7207 */ /* 0x000fe40005800000 */
[----:B------:R-:W-:Y:S02]  /*1820*/  P2R R47, PR, RZ, 0x1 ;  /* 0x00000001ff2f7803 */ /* 0x000fe40000000000 */
[----:B------:R-:W-:Y:S01]  /*1830*/  LOP3.LUT P0, RZ, R11, 0x2000, RZ, 0xc0, !PT ;  /* 0x000020000bff7812 */ /* 0x000fe2000780c0ff */
[----:B------:R-:W-:Y:S01]  /*1840*/  IMAD.IADD R35, R35, 0x1, R10 ;  /* 0x0000000123237824 */ /* 0x000fe200078e020a */
[----:B0-----:R-:W-:-:S02]  /*1850*/  ISETP.NE.AND P6, PT, R8, RZ, PT ;  /* 0x000000ff0800720c */ /* 0x001fc40003fc5270 */
[----:B------:R-:W-:Y:S02]  /*1860*/  P2R R45, PR, RZ, 0x1 ;  /* 0x00000001ff2d7803 */ /* 0x000fe40000000000 */
[----:B------:R-:W-:Y:S02]  /*1870*/  LOP3.LUT P0, RZ, R11, 0x1000, RZ, 0xc0, !PT ;  /* 0x000010000bff7812 */ /* 0x000fe4000780c0ff */
[----:B------:R-:W-:Y:S02]  /*1880*/  SEL R7, R35, RZ, !P2 ;  /* 0x000000ff23077207 */ /* 0x000fe40005000000 */
[----:B------:R-:W-:Y:S02]  /*1890*/  P2R R44, PR, RZ, 0x1 ;  /* 0x00000001ff2c7803 */ /* 0x000fe40000000000 */
[----:B------:R-:W-:Y:S01]  /*18a0*/  LOP3.LUT P0, RZ, R11, 0x8, RZ, 0xc0, !PT ;  /* 0x000000080bff7812 */ /* 0x000fe2000780c0ff */
[----:B------:R-:W-:Y:S01]  /*18b0*/  IMAD.IADD R28, R28, 0x1, R7 ;  /* 0x000000011c1c7824 */ /* 0x000fe200078e0207 */
[----:B------:R-:W-:-:S02]  /*18c0*/  SEL R20, R43, RZ, !P6 ;  /* 0x000000ff2b147207 */ /* 0x000fc40007000000 */
[----:B------:R-:W-:Y:S02]  /*18d0*/  P2R R41, PR, RZ, 0x1 ;  /* 0x00000001ff297803 */ /* 0x000fe40000000000 */
[C---:B------:R-:W-:Y:S02]  /*18e0*/  LOP3.LUT P0, RZ, R11.reuse, 0x4, RZ, 0xc0, !PT ;  /* 0x000000040bff7812 */ /* 0x040fe4000780c0ff */
[----:B------:R-:W-:Y:S02]  /*18f0*/  SEL R10, R28, RZ, !P1 ;  /* 0x000000ff1c0a7207 */ /* 0x000fe40004800000 */
[----:B------:R-:W-:Y:S02]  /*1900*/  P2R R37, PR, RZ, 0x1 ;  /* 0x00000001ff257803 */ /* 0x000fe40000000000 */
[----:B------:R-:W-:Y:S01]  /*1910*/  LOP3.LUT P0, RZ, R11, 0x2, RZ, 0xc0, !PT ;  /* 0x000000020bff7812 */ /* 0x000fe2000780c0ff */
[----:B------:R-:W-:Y:S01]  /*1920*/  IMAD.IADD R29, R29, 0x1, R10 ;  /* 0x000000011d1d7824 */ /* 0x000fe200078e020a */
[----:B------:R-:W-:-:S02]  /*1930*/  LOP3.LUT P6, RZ, R11, 0x100000, RZ, 0xc0, !PT ;  /* 0x001000000bff7812 */ /* 0x000fc400078cc0ff */
[----:B------:R-:W-:Y:S02]  /*1940*/  P2R R17, PR, RZ, 0x1 ;  /* 0x00000001ff117803 */ /* 0x000fe40000000000 */
[C---:B------:R-:W-:Y:S02]  /*1950*/  LOP3.LUT P0, RZ, R11.reuse, 0x1, RZ, 0xc0, !PT ;  /* 0x000000010bff7812 */ /* 0x040fe4000780c0ff */
[----:B------:R-:W-:Y:S02]  /*1960*/  LOP3.LUT R11, R11, 0xfffff7ff, RZ, 0xc0, !PT ;  /* 0xfffff7ff0b0b7812 */ /* 0x000fe400078ec0ff */
[----:B------:R-:W-:Y:S02]  /*1970*/  SEL R7, R29, RZ, !P0 ;  /* 0x000000ff1d077207 */ /* 0x000fe40004000000 */
[----:B------:R-:W-:Y:S02]  /*1980*/  ISETP.NE.AND P0, PT, R17, RZ, PT ;  /* 0x000000ff1100720c */ /* 0x000fe40003f05270 */
[----:B------:R-:W-:Y:S01]  /*1990*/  @P5 LOP3.LUT R11, R11, 0x800, RZ, 0xfc, !PT ;  /* 0x000008000b0b5812 */ /* 0x000fe200078efcff */
[----:B------:R-:W-:-:S03]  /*19a0*/  IMAD.IADD R30, R30, 0x1, R7 ;  /* 0x000000011e1e7824 */ /* 0x000fc600078e0207 */
[----:B------:R-:W-:Y:S02]  /*19b0*/  LOP3.LUT R11, R11, 0xfffffbff, RZ, 0xc0, !PT ;  /* 0xfffffbff0b0b7812 */ /* 0x000fe400078ec0ff */
[----:B------:R-:W-:Y:S02]  /*19c0*/  SEL R10, R30, RZ, !P0 ;  /* 0x000000ff1e0a7207 */ /* 0x000fe40004000000 */
[----:B------:R-:W-:Y:S02]  /*19d0*/  ISETP.NE.AND P0, PT, R37, RZ, PT ;  /* 0x000000ff2500720c */ /* 0x000fe40003f05270 */
[----:B------:R-:W-:Y:S01]  /*19e0*/  @P4 LOP3.LUT R11, R11, 0x400, RZ, 0xfc, !PT ;  /* 0x000004000b0b4812 */ /* 0x000fe200078efcff */
[----:B------:R-:W-:-:S03]  /*19f0*/  IMAD.IADD R31, R31, 0x1, R10 ;  /* 0x000000011f1f7824 */ /* 0x000fc600078e020a */
[----:B------:R-:W-:Y:S02]  /*1a00*/  LOP3.LUT R11, R11, 0xfffffdff, RZ, 0xc0, !PT ;  /* 0xfffffdff0b0b7812 */ /* 0x000fe400078ec0ff */
[----:B------:R-:W-:Y:S02]  /*1a10*/  SEL R7, R31, RZ, !P0 ;  /* 0x000000ff1f077207 */ /* 0x000fe40004000000 */
[----:B------:R-:W-:Y:S02]  /*1a20*/  @P3 LOP3.LUT R11, R11, 0x200, RZ, 0xfc, !PT ;  /* 0x000002000b0b3812 */ /* 0x000fe400078efcff */
[----:B------:R-:W-:Y:S01]  /*1a30*/  ISETP.NE.AND P0, PT, R41, RZ, PT ;  /* 0x000000ff2900720c */ /* 0x000fe20003f05270 */
[----:B------:R-:W-:Y:S01]  /*1a40*/  IMAD.IADD R24, R24, 0x1, R7 ;  /* 0x0000000118187824 */ /* 0x000fe200078e0207 */
[----:B------:R-:W-:-:S04]  /*1a50*/  LOP3.LUT R11, R11, 0xfffffeff, RZ, 0xc0, !PT ;  /* 0xfffffeff0b0b7812 */ /* 0x000fc800078ec0ff */
        /* <DEDUP_REMOVED lines=9> */
[C---:B------:R-:W-:Y:S02]  /*1af0*/  LOP3.LUT P2, RZ, R11.reuse, 0x1, RZ, 0xc0, !PT ;  /* 0x000000010bff7812 */ /* 0x040fe4000784c0ff */
[----:B------:R-:W-:Y:S02]  /*1b00*/  LOP3.LUT P1, RZ, R11, 0x2, RZ, 0xc0, !PT ;  /* 0x000000020bff7812 */ /* 0x000fe4000782c0ff */
[----:B------:R-:W-:-:S02]  /*1b10*/  SEL R10, R26, RZ, !P0 ;  /* 0x000000ff1a0a7207 */ /* 0x000fc40004000000 */
[----:B------:R-:W-:Y:S02]  /*1b20*/  LOP3.LUT R11, R11, 0xffffffbf, RZ, 0xc0, !PT ;  /* 0xffffffbf0b0b7812 */ /* 0x000fe400078ec0ff */
[----:B------:R-:W-:Y:S01]  /*1b30*/  ISETP.NE.AND P0, PT, R47, RZ, PT ;  /* 0x000000ff2f00720c */ /* 0x000fe20003f05270 */
[----:B------:R-:W-:-:S04]  /*1b40*/  IMAD.IADD R27, R27, 0x1, R10 ;  /* 0x000000011b1b7824 */ /* 0x000fc800078e020a */
[----:B------:R-:W-:Y:S02]  /*1b50*/  @P2 LOP3.LUT R11, R11, 0x40, RZ, 0xfc, !PT ;  /* 0x000000400b0b2812 */ /* 0x000fe400078efcff */
[----:B------:R-:W-:Y:S02]  /*1b60*/  SEL R7, R27, RZ, !P0 ;  /* 0x000000ff1b077207 */ /* 0x000fe40004000000 */
[C---:B------:R-:W-:Y:S02]  /*1b70*/  LOP3.LUT P2, RZ, R11.reuse, 0x4, RZ, 0xc0, !PT ;  /* 0x000000040bff7812 */ /* 0x040fe4000784c0ff */
[----:B------:R-:W-:Y:S01]  /*1b80*/  LOP3.LUT R11, R11, 0xffffffdf, RZ, 0xc0, !PT ;  /* 0xffffffdf0b0b7812 */ /* 0x000fe200078ec0ff */
[----:B------:R-:W-:Y:S01]  /*1b90*/  IMAD.IADD R7, R12, 0x1, R7 ;  /* 0x000000010c077824 */ /* 0x000fe200078e0207 */
[----:B------:R-:W-:Y:S02]  /*1ba0*/  ISETP.NE.AND P0, PT, R48, RZ, PT ;  /* 0x000000ff3000720c */ /* 0x000fe40003f05270 */
[----:B------:R-:W-:-:S02]  /*1bb0*/  @P1 LOP3.LUT R11, R11, 0x20, RZ, 0xfc, !PT ;  /* 0x000000200b0b1812 */ /* 0x000fc400078efcff */
[----:B------:R-:W-:Y:S02]  /*1bc0*/  SEL R10, R7, RZ, !P0 ;  /* 0x000000ff070a7207 */ /* 0x000fe40004000000 */
[C---:B------:R-:W-:Y:S02]  /*1bd0*/  LOP3.LUT P1, RZ, R11.reuse, 0x8, RZ, 0xc0, !PT ;  /* 0x000000080bff7812 */ /* 0x040fe4000782c0ff */
[----:B------:R-:W-:Y:S01]  /*1be0*/  LOP3.LUT R11, R11, 0xffffffef, RZ, 0xc0, !PT ;  /* 0xffffffef0b0b7812 */ /* 0x000fe200078ec0ff */
[----:B------:R-:W-:Y:S01]  /*1bf0*/  IMAD.IADD R10, R13, 0x1, R10 ;  /* 0x000000010d0a7824 */ /* 0x000fe200078e020a */
[----:B------:R-:W-:Y:S02]  /*1c00*/  ISETP.NE.AND P0, PT, R49, RZ, PT ;  /* 0x000000ff3100720c */ /* 0x000fe40003f05270 */
[----:B------:R-:W-:Y:S02]  /*1c10*/  @P2 LOP3.LUT R11, R11, 0x10, RZ, 0xfc, !PT ;  /* 0x000000100b0b2812 */ /* 0x000fe400078efcff */
[----:B------:R-:W-:-:S02]  /*1c20*/  SEL R17, R10, RZ, !P0 ;  /* 0x000000ff0a117207 */ /* 0x000fc40004000000 */
[C---:B------:R-:W-:Y:S02]  /*1c30*/  LOP3.LUT P2, RZ, R11.reuse, 0x1000, RZ, 0xc0, !PT ;  /* 0x000010000bff7812 */ /* 0x040fe4000784c0ff */
[----:B------:R-:W-:Y:S01]  /*1c40*/  LOP3.LUT R11, R11, 0xfffffff7, RZ, 0xc0, !PT ;  /* 0xfffffff70b0b7812 */ /* 0x000fe200078ec0ff */
[----:B------:R-:W-:Y:S01]  /*1c50*/  IMAD.IADD R17, R14, 0x1, R17 ;  /* 0x000000010e117824 */ /* 0x000fe200078e0211 */
[----:B------:R-:W-:Y:S02]  /*1c60*/  ISETP.NE.AND P0, PT, R22, RZ, PT ;  /* 0x000000ff1600720c */ /* 0x000fe40003f05270 */
[----:B------:R-:W-:Y:S02]  /*1c70*/  @P1 LOP3.LUT R11, R11, 0x8, RZ, 0xfc, !PT ;  /* 0x000000080b0b1812 */ /* 0x000fe400078efcff */
[----:B------:R-:W-:Y:S02]  /*1c80*/  SEL R12, R17, RZ, !P0 ;  /* 0x000000ff110c7207 */ /* 0x000fe40004000000 */
[----:B------:R-:W-:-:S02]  /*1c90*/  LOP3.LUT P1, RZ, R11, 0x2000, RZ, 0xc0, !PT ;  /* 0x000020000bff7812 */ /* 0x000fc4000782c0ff */
[----:B------:R-:W-:Y:S02]  /*1ca0*/  LOP3.LUT R11, R11, 0xfffffffb, RZ, 0xc0, !PT ;  /* 0xfffffffb0b0b7812 */ /* 0x000fe400078ec0ff */
[----:B------:R-:W-:Y:S01]  /*1cb0*/  ISETP.NE.AND P0, PT, R19, RZ, PT ;  /* 0x000000ff1300720c */ /* 0x000fe20003f05270 */
[----:B------:R-:W-:Y:S01]  /*1cc0*/  IMAD.IADD R19, R15, 0x1, R12 ;  /* 0x000000010f137824 */ /* 0x000fe200078e020c */
[----:B------:R-:W-:Y:S02]  /*1cd0*/  @P2 LOP3.LUT R11, R11, 0x4, RZ, 0xfc, !PT ;  /* 0x000000040b0b2812 */ /* 0x000fe400078efcff */
[----:B------:R-:W-:Y:S02]  /*1ce0*/  LOP3.LUT R13, R36, R18, R16, 0xfe, !PT ;  /* 0x00000012240d7212 */ /* 0x000fe400078efe10 */
[C---:B------:R-:W-:Y:S02]  /*1cf0*/  LOP3.LUT P2, RZ, R11.reuse, 0x4000, RZ, 0xc0, !PT ;  /* 0x000040000bff7812 */ /* 0x040fe4000784c0ff */
[----:B------:R-:W-:-:S02]  /*1d00*/  LOP3.LUT R11, R11, 0xfffffffd, RZ, 0xc0, !PT ;  /* 0xfffffffd0b0b7812 */ /* 0x000fc400078ec0ff */
[----:B------:R-:W-:Y:S02]  /*1d10*/  SEL R15, R19, RZ, !P0 ;  /* 0x000000ff130f7207 */ /* 0x000fe40004000000 */
[----:B------:R-:W-:Y:S02]  /*1d20*/  @P1 LOP3.LUT R11, R11, 0x2, RZ, 0xfc, !PT ;  /* 0x000000020b0b1812 */ /* 0x000fe400078efcff */
[----:B------:R-:W-:Y:S01]  /*1d30*/  ISETP.NE.AND P0, PT, R46, RZ, PT ;  /* 0x000000ff2e00720c */ /* 0x000fe20003f05270 */
[----:B------:R-:W-:Y:S01]  /*1d40*/  IMAD.IADD R4, R4, 0x1, R15 ;  /* 0x0000000104047824 */ /* 0x000fe200078e020f */
[C---:B------:R-:W-:Y:S02]  /*1d50*/  LOP3.LUT P1, RZ, R11.reuse, 0x8000, RZ, 0xc0, !PT ;  /* 0x000080000bff7812 */ /* 0x040fe4000782c0ff */
[----:B------:R-:W-:Y:S02]  /*1d60*/  LOP3.LUT R11, R11, 0xfffffffe, RZ, 0xc0, !PT ;  /* 0xfffffffe0b0b7812 */ /* 0x000fe400078ec0ff */
[----:B------:R-:W-:-:S02]  /*1d70*/  SEL R14, R4, RZ, !P0 ;  /* 0x000000ff040e7207 */ /* 0x000fc40004000000 */
[----:B------:R-:W-:Y:S02]  /*1d80*/  @P2 LOP3.LUT R11, R11, 0x1, RZ, 0xfc, !PT ;  /* 0x000000010b0b2812 */ /* 0x000fe400078efcff */
[----:B------:R-:W-:Y:S01]  /*1d90*/  PLOP3.LUT P5, PT, P0, PT, PT, 0x80, 0x8 ;  /* 0x000000000008781c */ /* 0x000fe200007af070 */
[----:B------:R-:W-:Y:S01]  /*1da0*/  IMAD.IADD R5, R5, 0x1, R14 ;  /* 0x0000000105057824 */ /* 0x000fe200078e020e */
[C---:B------:R-:W-:Y:S02]  /*1db0*/  LOP3.LUT P2, RZ, R11.reuse, 0x10000, RZ, 0xc0, !PT ;  /* 0x000100000bff7812 */ /* 0x040fe4000784c0ff */
[C---:B------:R-:W-:Y:S02]  /*1dc0*/  LOP3.LUT P3, RZ, R11.reuse, 0x20000, RZ, 0xc0, !PT ;  /* 0x000200000bff7812 */ /* 0x040fe4000786c0ff */
[C---:B------:R-:W-:Y:S02]  /*1dd0*/  LOP3.LUT P4, RZ, R11.reuse, 0x40000, RZ, 0xc0, !PT ;  /* 0x000400000bff7812 */ /* 0x040fe4000788c0ff */
[----:B------:R-:W-:-:S02]  /*1de0*/  LOP3.LUT R11, R11, 0xffffefff, RZ, 0xc0, !PT ;  /* 0xffffefff0b0b7812 */ /* 0x000fc400078ec0ff */
[----:B------:R-:W-:Y:S02]  /*1df0*/  ISETP.NE.AND P0, PT, R23, RZ, PT ;  /* 0x000000ff1700720c */ /* 0x000fe40003f05270 */
[----:B------:R-:W-:Y:S02]  /*1e00*/  SEL R23, R5, RZ, !P6 ;  /* 0x000000ff05177207 */ /* 0x000fe40007000000 */
[----:B------:R-:W-:Y:S02]  /*1e10*/  @P6 LOP3.LUT R11, R11, 0x1000, RZ, 0xfc, !PT ;  /* 0x000010000b0b6812 */ /* 0x000fe400078efcff */
[----:B------:R-:W-:Y:S02]  /*1e20*/  ISETP.NE.AND P6, PT, R73, RZ, PT ;  /* 0x000000ff4900720c */ /* 0x000fe40003fc5270 */
[----:B------:R-:W-:-:S04]  /*1e30*/  LOP3.LUT R13, R40, R38, R13, 0xfe, !PT ;  /* 0x00000026280d7212 */ /* 0x000fc800078efe0d */
[----:B------:R-:W-:Y:S01]  /*1e40*/  LOP3.LUT R12, R8, R42, R13, 0xfe, !PT ;  /* 0x0000002a080c7212 */ /* 0x000fe200078efe0d */
[----:B------:R-:W-:-:S06]  /*1e50*/  IMAD.IADD R13, R9, 0x1, R20 ;  /* 0x00000001090d7824 */ /* 0x000fcc00078e0214 */
[----:B------:R-:W-:Y:S05]  /*1e60*/  @P6 BRA `(.L_x_703) ;  /* 0x0000002000206947 */ /* 0x000fea0003800000 */
[----:B------:R-:W0:Y:S01]  /*1e70*/  LDC.64 R8, c[0x0][0x3a0] ;  /* 0x0000e800ff087b82 */ /* 0x000e220000000a00 */
[----:B------:R-:W-:Y:S02]  /*1e80*/  IMAD.MOV.U32 R14, RZ, RZ, 0x65 ;  /* 0x00000065ff0e7424 */ /* 0x000fe400078e00ff */
[----:B------:R-:W-:-:S05]  /*1e90*/  IMAD.MOV.U32 R15, RZ, RZ, 0x0 ;  /* 0x00000000ff0f7424 */ /* 0x000fca00078e00ff */
[----:B0-----:R0:W-:Y:S01]  /*1ea0*/  ST.E.128.STRONG.GPU desc[UR18][R8.64+0x200], R12 ;  /* 0x0002000c08007985 */ /* 0x0011e2000c10fd12 */
[----:B------:R-:W-:Y:S05]  /*1eb0*/  BRA `(.L_x_703) ;  /* 0x00000020000c7947 */ /* 0x000fea0003800000 */
.L_x_702:
[----:B------:R-:W-:Y:S01]  /*1ec0*/  ISETP.NE.AND P2, PT, R73, RZ, PT ;  /* 0x000000ff4900720c */ /* 0x000fe20003f45270 */
[----:B------:R-:W-:-:S12]  /*1ed0*/  IMAD.MOV.U32 R23, RZ, RZ, RZ ;  /* 0x000000ffff177224 */ /* 0x000fd800078e00ff */
[----:B0-----:R-:W0:Y:S02]  /*1ee0*/  @!P2 LDC.64 R8, c[0x0][0x388] ;  /* 0x0000e200ff08ab82 */ /* 0x001e240000000a00 */
[----:B0-----:R-:W-:-:S05]  /*1ef0*/  @!P2 IMAD.WIDE.U32 R8, R69, 0x4, R8 ;  /* 0x000000044508a825 */ /* 0x001fca00078e0008 */
[----:B------:R0:W5:Y:S01]  /*1f00*/  @!P2 LDG.E R23, desc[UR18][R8.64] ;  /* 0x000000120817a981 */ /* 0x000162000c1e1900 */
[----:B------:R-:W-:Y:S02]  /*1f10*/  ISETP.NE.AND P0, PT, R52, R53, PT ;  /* 0x000000353400720c */ /* 0x000fe40003f05270 */
[----:B------:R-:W-:Y:S02]  /*1f20*/  ISETP.NE.AND P1, PT, R49, R50, PT ;  /* 0x000000323100720c */ /* 0x000fe40003f25270 */
[----:B-1----:R-:W-:Y:S02]  /*1f30*/  SEL R10, R32, RZ, !P0 ;  /* 0x000000ff200a7207 */ /* 0x002fe40004000000 */
[----:B------:R-:W-:Y:S02]  /*1f40*/  ISETP.NE.AND P0, PT, R53, R54, PT ;  /* 0x000000363500720c */ /* 0x000fe40003f05270 */
[----:B------:R-:W-:Y:S01]  /*1f50*/  ISETP.NE.AND P3, PT, R51, R44, PT ;  /* 0x0000002c3300720c */ /* 0x000fe20003f65270 */
[----:B------:R-:W-:Y:S01]  /*1f60*/  IMAD.IADD R10, R33, 0x1, R10 ;  /* 0x00000001210a7824 */ /* 0x000fe200078e020a */
[----:B------:R-:W-:-:S02]  /*1f70*/  ISETP.NE.AND P4, PT, R22, 0x1f, PT ;  /* 0x0000001f1600780c */ /* 0x000fc40003f85270 */
[----:B------:R-:W-:Y:S02]  /*1f80*/  ISETP.NE.AND P6, PT, R63, 0x4, PT ;  /* 0x000000043f00780c */ /* 0x000fe40003fc5270 */
[----:B------:R-:W-:Y:S02]  /*1f90*/  SEL R11, R10, RZ, !P0 ;  /* 0x000000ff0a0b7207 */ /* 0x000fe40004000000 */
[----:B------:R-:W-:-:S03]  /*1fa0*/  ISETP.NE.AND P0, PT, R54, R55, PT ;  /* 0x000000373600720c */ /* 0x000fc60003f05270 */
[----:B------:R-:W-:-:S05]  /*1fb0*/  IMAD.IADD R11, R34, 0x1, R11 ;  /* 0x00000001220b7824 */ /* 0x000fca00078e020b */
[----:B------:R-:W-:Y:S02]  /*1fc0*/  SEL R10, R11, RZ, !P0 ;  /* 0x000000ff0b0a7207 */ /* 0x000fe40004000000 */
[----:B------:R-:W-:-:S03]  /*1fd0*/  ISETP.NE.AND P0, PT, R55, R48, PT ;  /* 0x000000303700720c */ /* 0x000fc60003f05270 */
[----:B------:R-:W-:-:S05]  /*1fe0*/  IMAD.IADD R10, R35, 0x1, R10 ;  /* 0x00000001230a7824 */ /* 0x000fca00078e020a */
[----:B0-----:R-:W-:Y:S02]  /*1ff0*/  SEL R9, R10, RZ, !P0 ;  /* 0x000000ff0a097207 */ /* 0x001fe40004000000 */
[----:B------:R-:W-:-:S03]  /*2000*/  ISETP.NE.AND P0, PT, R48, R49, PT ;  /* 0x000000313000720c */ /* 0x000fc60003f05270 */
[----:B--2---:R-:W-:-:S05]  /*2010*/  IMAD.IADD R9, R28, 0x1, R9 ;  /* 0x000000011c097824 */ /* 0x004fca00078e0209 */
[----:B------:R-:W-:Y:S02]  /*2020*/  SEL R8, R9, RZ, !P0 ;  /* 0x000000ff09087207 */ /* 0x000fe40004000000 */
[----:B------:R-:W-:-:S03]  /*2030*/  ISETP.NE.AND P0, PT, R73, RZ, PT ;  /* 0x000000ff4900720c */ /* 0x000fc60003f05270 */
[----:B------:R-:W-:-:S05]  /*2040*/  IMAD.IADD R8, R29, 0x1, R8 ;  /* 0x000000011d087824 */ /* 0x000fca00078e0208 */
[----:B------:R-:W-:Y:S02]  /*2050*/  SEL R9, R8, RZ, !P1 ;  /* 0x000000ff08097207 */ /* 0x000fe40004800000 */
[----:B------:R-:W-:Y:S02]  /*2060*/  LEA R8, R73, UR5, 0x2 ;  /* 0x0000000549087c11 */ /* 0x000fe4000f8e10ff */
[----:B------:R-:W-:Y:S01]  /*2070*/  ISETP.NE.AND P1, PT, R50, R51, PT ;  /* 0x000000333200720c */ /* 0x000fe20003f25270 */
[----:B------:R-:W-:Y:S02]  /*2080*/  IMAD.IADD R9, R30, 0x1, R9 ;  /* 0x000000011e097824 */ /* 0x000fe400078e0209 */
[----:B------:R-:W-:Y:S03]  /*2090*/  STS [R8+0x3fc], R39 ;  /* 0x0003fc2708007388 */ /* 0x000fe60000000800 */
[----:B------:R-:W-:Y:S01]  /*20a0*/  SEL R10, R9, RZ, !P1 ;  /* 0x000000ff090a7207 */ /* 0x000fe20004800000 */
[----:B------:R-:W-:Y:S01]  /*20b0*/  BAR.SYNC.DEFER_BLOCKING 0x0 ;  /* 0x0000000000007b1d */ /* 0x000fe20000010000 */
[----:B------:R-:W-:-:S03]  /*20c0*/  ISETP.NE.AND P1, PT, R47, R40, PT ;  /* 0x000000282f00720c */ /* 0x000fc60003f25270 */
[----:B------:R-:W-:-:S05]  /*20d0*/  IMAD.IADD R10, R31, 0x1, R10 ;  /* 0x000000011f0a7824 */ /* 0x000fca00078e020a */
[----:B------:R-:W-:Y:S02]  /*20e0*/  SEL R9, R10, RZ, !P3 ;  /* 0x000000ff0a097207 */ /* 0x000fe40005800000 */
[----:B------:R-:W-:-:S03]  /*20f0*/  ISETP.NE.AND P3, PT, R40, R41, PT ;  /* 0x000000292800720c */ /* 0x000fc60003f65270 */
[----:B---3--:R-:W-:Y:S01]  /*2100*/  IMAD.IADD R9, R24, 0x1, R9 ;  /* 0x0000000118097824 */ /* 0x008fe200078e0209 */
[----:B-----5:R0:W1:Y:S01]  /*2110*/  @P0 LDS R23, [R8+0x3f8] ;  /* 0x0003f80008170984 */ /* 0x0200620000000800 */
[----:B------:R-:W-:-:S04]  /*2120*/  ISETP.NE.AND P0, PT, R44, R45, PT ;  /* 0x0000002d2c00720c */ /* 0x000fc80003f05270 */
        /* <DEDUP_REMOVED lines=8> */
[----:B------:R-:W-:-:S05]  /*21b0*/  IMAD.IADD R8, R27, 0x1, R8 ;  /* 0x000000011b087824 */ /* 0x000fca00078e0208 */
[----:B------:R-:W-:-:S05]  /*21c0*/  SEL R9, R8, RZ, !P1 ;  /* 0x000000ff08097207 */ /* 0x000fca0004800000 */
[----:B----4-:R-:W-:Y:S01]  /*21d0*/  IMAD.IADD R9, R12, 0x1, R9 ;  /* 0x000000010c097824 */ /* 0x010fe200078e0209 */
[----:B-1----:R-:W-:-:S04]  /*21e0*/  ISETP.NE.OR P1, PT, R23, R52, P0 ;  /* 0x000000341700720c */ /* 0x002fc80000725670 */
[----:B------:R-:W-:Y:S02]  /*21f0*/  SEL R8, R9, RZ, !P3 ;  /* 0x000000ff09087207 */ /* 0x000fe40005800000 */
[----:B------:R-:W-:Y:S02]  /*2200*/  ISETP.NE.AND P3, PT, R41, R42, PT ;  /* 0x0000002a2900720c */ /* 0x000fe40003f65270 */
[----:B------:R-:W-:Y:S01]  /*2210*/  ISETP.NE.OR P1, PT, R52, R53, P1 ;  /* 0x000000353400720c */ /* 0x000fe20000f25670 */
[----:B------:R-:W-:-:S03]  /*2220*/  IMAD.IADD R8, R13, 0x1, R8 ;  /* 0x000000010d087824 */ /* 0x000fc600078e0208 */
[----:B------:R-:W-:Y:S02]  /*2230*/  ISETP.NE.OR P1, PT, R53, R54, P1 ;  /* 0x000000363500720c */ /* 0x000fe40000f25670 */
        /* <DEDUP_REMOVED lines=21> */
[----:B------:R-:W-:Y:S02]  /*2390*/  ISETP.NE.OR P1, PT, R46, R47, P1 ;  /* 0x0000002f2e00720c */ /* 0x000fe40000f25670 */
[----:B------:R-:W-:Y:S01]  /*23a0*/  ISETP.GE.AND P3, PT, R22, 0x1, PT ;  /* 0x000000011600780c */ /* 0x000fe20003f66270 */
[----:B------:R-:W-:Y:S01]  /*23b0*/  IMAD.IADD R9, R6, 0x1, R9 ;  /* 0x0000000106097824 */ /* 0x000fe200078e0209 */
[----:B------:R-:W-:-:S04]  /*23c0*/  ISETP.NE.OR P1, PT, R47, R40, P1 ;  /* 0x000000282f00720c */ /* 0x000fc80000f25670 */
[----:B------:R-:W-:Y:S02]  /*23d0*/  SEL R8, R9, RZ, !P0 ;  /* 0x000000ff09087207 */ /* 0x000fe40004000000 */
[----:B------:R-:W-:-:S03]  /*23e0*/  ISETP.NE.OR P1, PT, R40, R41, P1 ;  /* 0x000000292800720c */ /* 0x000fc60000f25670 */
[----:B------:R-:W-:Y:S01]  /*23f0*/  IMAD.IADD R10, R7, 0x1, R8 ;  /* 0x00000001070a7824 */ /* 0x000fe200078e0208 */
[----:B------:R-:W-:-:S04]  /*2400*/  ISETP.NE.OR P1, PT, R41, R42, P1 ;  /* 0x0000002a2900720c */ /* 0x000fc80000f25670 */
[----:B------:R-:W0:Y:S01]  /*2410*/  SHFL.UP PT, R9, R10, 0x1, RZ ;  /* 0x042000000a097989 */ /* 0x000e2200000e00ff */
[----:B------:R-:W-:-:S04]  /*2420*/  ISETP.NE.OR P1, PT, R42, R43, P1 ;  /* 0x0000002b2a00720c */ /* 0x000fc80000f25670 */
[----:B------:R-:W-:-:S04]  /*2430*/  ISETP.NE.OR P1, PT, R43, R36, P1 ;  /* 0x000000242b00720c */ /* 0x000fc80000f25670 */
[----:B------:R-:W-:-:S04]  /*2440*/  ISETP.NE.OR P1, PT, R36, R37, P1 ;  /* 0x000000252400720c */ /* 0x000fc80000f25670 */
[----:B------:R-:W-:-:S04]  /*2450*/  ISETP.NE.OR P1, PT, R37, R38, P1 ;  /* 0x000000262500720c */ /* 0x000fc80000f25670 */
[----:B------:R-:W-:-:S05]  /*2460*/  SEL R7, RZ, 0x1, !P1 ;  /* 0x00000001ff077807 */ /* 0x000fca0004800000 */
[----:B------:R-:W1:Y:S01]  /*2470*/  SHFL.UP PT, R8, R7, 0x1, RZ ;  /* 0x0420000007087989 */ /* 0x000e6200000e00ff */
[----:B0-----:R-:W-:-:S04]  /*2480*/  SEL R9, R9, RZ, !P1 ;  /* 0x000000ff09097207 */ /* 0x001fc80004800000 */
[----:B------:R-:W-:-:S05]  /*2490*/  SEL R9, R9, RZ, P3 ;  /* 0x000000ff09097207 */ /* 0x000fca0001800000 */
[----:B------:R-:W-:-:S05]  /*24a0*/  IMAD.IADD R9, R10, 0x1, R9 ;  /* 0x000000010a097824 */ /* 0x000fca00078e0209 */
[----:B------:R-:W0:Y:S01]  /*24b0*/  SHFL.UP PT, R11, R9, 0x2, RZ ;  /* 0x04400000090b7989 */ /* 0x000e2200000e00ff */
[----:B-1----:R-:W-:Y:S02]  /*24c0*/  SEL R8, R8, RZ, P3 ;  /* 0x000000ff08087207 */ /* 0x002fe40001800000 */
[----:B------:R-:W-:Y:S02]  /*24d0*/  ISETP.GE.AND P3, PT, R22, 0x2, PT ;  /* 0x000000021600780c */ /* 0x000fe40003f66270 */
[----:B------:R-:W-:-:S05]  /*24e0*/  LOP3.LUT P1, R8, R8, RZ, R7, 0xfa, !PT ;  /* 0x000000ff08087212 */ /* 0x000fca000782fa07 */
        /* <DEDUP_REMOVED lines=11> */
[----:B------:R-:W-:Y:S01]  /*25a0*/  IMAD.IADD R11, R16, 0x1, R11 ;  /* 0x00000001100b7824 */ /* 0x000fe200078e020b */
[----:B-1----:R-:W-:-:S04]  /*25b0*/  SEL R8, R9, RZ, P3 ;  /* 0x000000ff09087207 */ /* 0x002fc80001800000 */
[----:B------:R-:W0:Y:S01]  /*25c0*/  SHFL.UP PT, R10, R11, 0x8, RZ ;  /* 0x050000000b0a7989 */ /* 0x000e2200000e00ff */
[----:B------:R-:W-:Y:S02]  /*25d0*/  ISETP.GE.AND P3, PT, R22, 0x8, PT ;  /* 0x000000081600780c */ /* 0x000fe40003f66270 */
[----:B------:R-:W-:-:S05]  /*25e0*/  LOP3.LUT P1, R8, R8, RZ, R7, 0xfa, !PT ;  /* 0x000000ff08087212 */ /* 0x000fca000782fa07 */
[----:B------:R-:W1:Y:S01]  /*25f0*/  SHFL.UP PT, R9, R8, 0x8, RZ ;  /* 0x0500000008097989 */ /* 0x000e6200000e00ff */
[----:B0-----:R-:W-:-:S04]  /*2600*/  SEL R10, R10, RZ, !P1 ;  /* 0x000000ff0a0a7207 */ /* 0x001fc80004800000 */
[----:B------:R-:W-:Y:S02]  /*2610*/  SEL R10, R10, RZ, P3 ;  /* 0x000000ff0a0a7207 */ /* 0x000fe40001800000 */
[----:B-1----:R-:W-:-:S03]  /*2620*/  SEL R9, R9, RZ, P3 ;  /* 0x000000ff09097207 */ /* 0x002fc60001800000 */
[----:B------:R-:W-:Y:S01]  /*2630*/  IMAD.IADD R10, R11, 0x1, R10 ;  /* 0x000000010b0a7824 */ /* 0x000fe200078e020a */
[----:B------:R-:W-:Y:S02]  /*2640*/  ISETP.GE.AND P3, PT, R22, 0x10, PT ;  /* 0x000000101600780c */ /* 0x000fe40003f66270 */
[----:B------:R-:W-:Y:S02]  /*2650*/  LOP3.LUT P1, R9, R9, RZ, R8, 0xfa, !PT ;  /* 0x000000ff09097212 */ /* 0x000fe4000782fa08 */
[----:B------:R-:W0:Y:S04]  /*2660*/  SHFL.UP PT, R16, R10, 0x10, RZ ;  /* 0x060000000a107989 */ /* 0x000e2800000e00ff */
[----:B------:R-:W1:Y:S01]  /*2670*/  SHFL.UP PT, R7, R9, 0x10, RZ ;  /* 0x0600000009077989 */ /* 0x000e6200000e00ff */
[----:B0-----:R-:W-:-:S04]  /*2680*/  SEL R16, R16, RZ, !P1 ;  /* 0x000000ff10107207 */ /* 0x001fc80004800000 */
[----:B------:R-:W-:Y:S02]  /*2690*/  SEL R65, R16, RZ, P3 ;  /* 0x000000ff10417207 */ /* 0x000fe40001800000 */
[----:B-1----:R-:W-:Y:S02]  /*26a0*/  SEL R64, R7, RZ, P3 ;  /* 0x000000ff07407207 */ /* 0x002fe40001800000 */
[C---:B------:R-:W-:Y:S01]  /*26b0*/  @!P4 LEA R7, R63.reuse, UR5, 0x3 ;  /* 0x000000053f07cc11 */ /* 0x040fe2000f8e18ff */
[----:B------:R-:W-:Y:S01]  /*26c0*/  IMAD.IADD R65, R10, 0x1, R65 ;  /* 0x000000010a417824 */ /* 0x000fe200078e0241 */
[----:B------:R-:W-:Y:S02]  /*26d0*/  LOP3.LUT R64, R64, R9, RZ, 0xfc, !PT ;  /* 0x0000000940407212 */ /* 0x000fe400078efcff */
[C---:B------:R-:W-:Y:S02]  /*26e0*/  ISETP.NE.AND P3, PT, R63.reuse, 0x2, PT ;  /* 0x000000023f00780c */ /* 0x040fe40003f65270 */
[----:B------:R-:W-:Y:S04]  /*26f0*/  SHFL.UP PT, R39, R65, 0x1, RZ ;  /* 0x0420000041277989 */ /* 0x000fe800000e00ff */
[----:B------:R-:W-:Y:S01]  /*2700*/  @!P4 STS.64 [R7], R64 ;  /* 0x000000400700c388 */ /* 0x000fe20000000a00 */
[----:B------:R-:W-:Y:S01]  /*2710*/  BAR.SYNC.DEFER_BLOCKING 0x0 ;  /* 0x0000000000007b1d */ /* 0x000fe20000010000 */
[----:B------:R-:W-:-:S05]  /*2720*/  ISETP.NE.AND P4, PT, R63, 0x3, PT ;  /* 0x000000033f00780c */ /* 0x000fca0003f85270 */
[----:B------:R-:W-:Y:S04]  /*2730*/  SHFL.UP PT, R7, R64, 0x1, RZ ;  /* 0x0420000040077989 */ /* 0x000fe800000e00ff */
[----:B------:R-:W0:Y:S04]  /*2740*/  LDS.128 R8, [UR5] ;  /* 0x00000005ff087984 */ /* 0x000e280008000c00 */
[----:B------:R-:W1:Y:S04]  /*2750*/  LDS.128 R16, [UR5+0x10] ;  /* 0x00001005ff107984 */ /* 0x000e680008000c00 */
[----:B------:R-:W2:Y:S01]  /*2760*/  LDS.128 R56, [UR5+0x20] ;  /* 0x00002005ff387984 */ /* 0x000ea20008000c00 */
[----:B0-----:R-:W-:-:S04]  /*2770*/  ISETP.NE.AND P1, PT, R10, RZ, PT ;  /* 0x000000ff0a00720c */ /* 0x001fc80003f25270 */
[----:B------:R-:W-:Y:S02]  /*2780*/  SEL R20, R9, RZ, !P1 ;  /* 0x000000ff09147207 */ /* 0x000fe40004800000 */
[----:B-1----:R-:W-:Y:S02]  /*2790*/  ISETP.NE.AND P1, PT, R16, RZ, PT ;  /* 0x000000ff1000720c */ /* 0x002fe40003f25270 */
[----:B--2---:R-:W-:Y:S01]  /*27a0*/  ISETP.NE.AND P5, PT, R58, RZ, PT ;  /* 0x000000ff3a00720c */ /* 0x004fe20003fa5270 */
[----:B------:R-:W-:Y:S01]  /*27b0*/  IMAD.IADD R20, R11, 0x1, R20 ;  /* 0x000000010b147824 */ /* 0x000fe200078e0214 */
[----:B------:R-:W-:-:S04]  /*27c0*/  LOP3.LUT R11, R10, R8, RZ, 0xfc, !PT ;  /* 0x000000080a0b7212 */ /* 0x000fc800078efcff */
[----:B------:R-:W-:Y:S02]  /*27d0*/  SEL R60, R20, RZ, !P1 ;  /* 0x000000ff143c7207 */ /* 0x000fe40004800000 */
[----:B------:R-:W-:Y:S02]  /*27e0*/  ISETP.NE.AND P1, PT, R18, RZ, PT ;  /* 0x000000ff1200720c */ /* 0x000fe40003f25270 */
[----:B------:R-:W-:Y:S01]  /*27f0*/  SEL R9, R20, R9, !P3 ;  /* 0x0000000914097207 */ /* 0x000fe20005800000 */
[----:B------:R-:W-:Y:S01]  /*2800*/  IMAD.IADD R62, R17, 0x1, R60 ;  /* 0x00000001113e7824 */ /* 0x000fe200078e023c */
[----:B------:R-:W-:Y:S01]  /*2810*/  SEL R11, R11, R8, !P3 ;  /* 0x000000080b0b7207 */ /* 0x000fe20005800000 */
[----:B------:R-:W0:Y:S01]  /*2820*/  LDS.64 R60, [UR5+0x30] ;  /* 0x00003005ff3c7984 */ /* 0x000e220008000a00 */
[----:B------:R-:W-:Y:S02]  /*2830*/  LOP3.LUT R17, R16, R10, R8, 0xfe, !PT ;  /* 0x0000000a10117212 */ /* 0x000fe400078efe08 */
[----:B------:R-:W-:-:S02]  /*2840*/  SEL R66, R62, RZ, !P1 ;  /* 0x000000ff3e427207 */ /* 0x000fc40004800000 */
[----:B------:R-:W-:Y:S02]  /*2850*/  ISETP.NE.AND P1, PT, R56, RZ, PT ;  /* 0x000000ff3800720c */ /* 0x000fe40003f25270 */
[----:B------:R-:W-:Y:S01]  /*2860*/  SEL R9, R62, R9, !P4 ;  /* 0x000000093e097207 */ /* 0x000fe20006000000 */
[----:B------:R-:W-:Y:S01]  /*2870*/  IMAD.IADD R66, R19, 0x1, R66 ;  /* 0x0000000113427824 */ /* 0x000fe200078e0242 */
[----:B------:R-:W-:Y:S02]  /*2880*/  SEL R11, R17, R11, !P4 ;  /* 0x0000000b110b7207 */ /* 0x000fe40006000000 */
[----:B------:R-:W-:Y:S02]  /*2890*/  LOP3.LUT R8, R18, R17, RZ, 0xfc, !PT ;  /* 0x0000001112087212 */ /* 0x000fe400078efcff */
[----:B------:R-:W-:Y:S02]  /*28a0*/  SEL R20, R66, RZ, !P1 ;  /* 0x000000ff42147207 */ /* 0x000fe40004800000 */
[----:B------:R-:W-:-:S02]  /*28b0*/  ISETP.GE.U32.AND P1, PT, R73, 0x20, PT ;  /* 0x000000204900780c */ /* 0x000fc40003f26070 */
[----:B------:R-:W-:Y:S01]  /*28c0*/  ISETP.NE.AND P3, PT, R63, 0x5, PT ;  /* 0x000000053f00780c */ /* 0x000fe20003f65270 */
[----:B------:R-:W-:Y:S01]  /*28d0*/  IMAD.IADD R20, R57, 0x1, R20 ;  /* 0x0000000139147824 */ /* 0x000fe200078e0214 */
[----:B------:R-:W-:Y:S02]  /*28e0*/  SEL R9, R66, R9, !P6 ;  /* 0x0000000942097207 */ /* 0x000fe40007000000 */
[----:B------:R-:W-:Y:S02]  /*28f0*/  LOP3.LUT R17, R56, R18, R17, 0xfe, !PT ;  /* 0x0000001238117212 */ /* 0x000fe400078efe11 */
[----:B------:R-:W-:Y:S02]  /*2900*/  SEL R10, R20, RZ, !P5 ;  /* 0x000000ff140a7207 */ /* 0x000fe40006800000 */
[----:B------:R-:W-:Y:S02]  /*2910*/  SEL R8, R8, R11, !P6 ;  /* 0x0000000b08087207 */ /* 0x000fe40007000000 */
[----:B------:R-:W-:Y:S01]  /*2920*/  ISETP.NE.AND P4, PT, R63, 0x6, PT ;  /* 0x000000063f00780c */ /* 0x000fe20003f85270 */
[----:B------:R-:W-:Y:S01]  /*2930*/  IMAD.IADD R10, R59, 0x1, R10 ;  /* 0x000000013b0a7824 */ /* 0x000fe200078e020a */
[----:B------:R-:W-:-:S02]  /*2940*/  SEL R9, R20, R9, !P3 ;  /* 0x0000000914097207 */ /* 0x000fc40005800000 */
[----:B------:R-:W-:Y:S02]  /*2950*/  ISETP.NE.AND P5, PT, R22, RZ, P1 ;  /* 0x000000ff1600720c */ /* 0x000fe40000fa5270 */
[----:B------:R-:W-:Y:S02]  /*2960*/  LOP3.LUT R11, R58, R17, RZ, 0xfc, !PT ;  /* 0x000000113a0b7212 */ /* 0x000fe400078efcff */
[----:B------:R-:W-:Y:S02]  /*2970*/  SEL R8, R17, R8, !P3 ;  /* 0x0000000811087207 */ /* 0x000fe40005800000 */
[----:B------:R-:W-:Y:S02]  /*2980*/  @P1 ISETP.NE.AND P6, PT, R7, RZ, PT ;  /* 0x000000ff0700120c */ /* 0x000fe40003fc5270 */
[----:B------:R-:W-:Y:S02]  /*2990*/  SEL R9, R10, R9, !P4 ;  /* 0x000000090a097207 */ /* 0x000fe40006000000 */
[----:B------:R-:W-:-:S02]  /*29a0*/  SEL R8, R11, R8, !P4 ;  /* 0x000000080b087207 */ /* 0x000fc40006000000 */
[----:B------:R-:W-:Y:S02]  /*29b0*/  @P1 ISETP.NE.AND P3, PT, R22, RZ, PT ;  /* 0x000000ff1600120c */ /* 0x000fe40003f65270 */
[----:B------:R-:W-:Y:S02]  /*29c0*/  @P1 SEL R16, R9, RZ, !P6 ;  /* 0x000000ff09101207 */ /* 0x000fe40007000000 */
[----:B0-----:R-:W-:Y:S02]  /*29d0*/  ISETP.NE.AND P4, PT, R60, RZ, PT ;  /* 0x000000ff3c00720c */ /* 0x001fe40003f85270 */
[----:B------:R-:W-:Y:S01]  /*29e0*/  @P1 SEL R11, R7, RZ, P3 ;  /* 0x000000ff070b1207 */ /* 0x000fe20001800000 */
[----:B------:R-:W-:Y:S01]  /*29f0*/  @P5 IMAD.IADD R9, R39, 0x1, R16 ;  /* 0x0000000127095824 */ /* 0x000fe200078e0210 */
[----:B------:R-:W-:Y:S02]  /*2a00*/  SEL R10, R10, RZ, !P4 ;  /* 0x000000ff0a0a7207 */ /* 0x000fe40006000000 */
[----:B------:R-:W-:Y:S01]  /*2a10*/  ISETP.NE.AND P3, PT, R23, R52, PT ;  /* 0x000000341700720c */ /* 0x000fe20003f65270 */
[----:B------:R-:W-:Y:S01]  /*2a20*/  @P1 IMAD.MOV.U32 R39, RZ, RZ, R9 ;  /* 0x000000ffff271224 */ /* 0x000fe200078e0009 */
[----:B------:R-:W-:Y:S01]  /*2a30*/  LOP3.LUT R59, R60, R58, R17, 0xfe, !PT ;  /* 0x0000003a3c3b7212 */ /* 0x000fe200078efe11 */
[----:B------:R-:W-:Y:S01]  /*2a40*/  IMAD.IADD R61, R61, 0x1, R10 ;  /* 0x000000013d3d7824 */ /* 0x000fe200078e020a */
[----:B------:R-:W-:-:S02]  /*2a50*/  @P1 LOP3.LUT R7, R8, R11, RZ, 0xfc, !PT ;  /* 0x0000000b08071212 */ /* 0x000fc400078efcff */
[----:B------:R-:W-:Y:S01]  /*2a60*/  SEL R60, RZ, 0x1, !P3 ;  /* 0x00000001ff3c7807 */ /* 0x000fe20005800000 */
[----:B------:R-:W-:Y:S06]  /*2a70*/  @P1 BRA `(.L_x_704) ;  /* 0x0000000c00a81947 */ /* 0x000fec0003800000 */
[----:B------:R-:W0:Y:S01]  /*2a80*/  LDC.64 R70, c[0x0][0x3a0] ;  /* 0x0000e800ff467b82 */ /* 0x000e220000000a00 */
[----:B------:R-:W-:Y:S01]  /*2a90*/  IMAD.WIDE.U32 R16, R73, 0x10, RZ ;  /* 0x0000001049107825 */ /* 0x000fe200078e00ff */
[----:B------:R1:W-:Y:S01]  /*2aa0*/  @!P2 STS [UR5+0x74], R59 ;  /* 0x0000743bff00a988 */ /* 0x0003e20008000805 */
[----:B------:R-:W-:Y:S02]  /*2ab0*/  LOP3.LUT R56, RZ, R73, RZ, 0x33, !PT ;  /* 0x00000049ff387212 */ /* 0x000fe400078e33ff */
[----:B------:R-:W-:Y:S01]  /*2ac0*/  @!P2 IMAD.MOV.U32 R10, RZ, RZ, 0x64 ;  /* 0x00000064ff0aa424 */ /* 0x000fe200078e00ff */
[----:B------:R-:W-:Y:S01]  /*2ad0*/  LOP3.LUT R19, R16, 0xfffffff0, RZ, 0x3c, !PT ;  /* 0xfffffff010137812 */ /* 0x000fe200078e3cff */
[----:B------:R-:W-:Y:S01]  /*2ae0*/  @!P2 IMAD.MOV.U32 R11, RZ, RZ, 0x0 ;  /* 0x00000000ff0ba424 */ /* 0x000fe200078e00ff */
[----:B------:R-:W-:Y:S01]  /*2af0*/  LOP3.LUT R17, RZ, R17, RZ, 0x33, !PT ;  /* 0x00000011ff117212 */ /* 0x000fe200078e33ff */
[----:B------:R-:W-:Y:S01]  /*2b00*/  @!P2 IMAD.MOV.U32 R8, RZ, RZ, R59 ;  /* 0x000000ffff08a224 */ /* 0x000fe200078e003b */
[----:B------:R1:W-:Y:S01]  /*2b10*/  @!P2 STS [UR5+0x78], R61 ;  /* 0x0000783dff00a988 */ /* 0x0003e20008000805 */
[----:B------:R-:W-:-:S02]  /*2b20*/  @!P2 IMAD.MOV.U32 R9, RZ, RZ, R61 ;  /* 0x000000ffff09a224 */ /* 0x000fc400078e003d */
[----:B------:R-:W-:Y:S02]  /*2b30*/  IMAD.MOV.U32 R16, RZ, RZ, 0x3a0 ;  /* 0x000003a0ff107424 */ /* 0x000fe400078e00ff */
[----:B------:R-:W-:Y:S02]  /*2b40*/  IMAD.MOV.U32 R57, RZ, RZ, R69 ;  /* 0x000000ffff397224 */ /* 0x000fe400078e0045 */
[----:B0-----:R-:W-:-:S03]  /*2b50*/  IMAD.WIDE.U32 R70, R69, 0x10, R70 ;  /* 0x0000001045467825 */ /* 0x001fc600078e0046 */
[----:B------:R-:W-:Y:S02]  /*2b60*/  IADD3 R18, P1, PT, R70, R19, RZ ;  /* 0x0000001346127210 */ /* 0x000fe40007f3e0ff */
[----:B------:R1:W-:Y:S01]  /*2b70*/  @!P2 ST.E.128.STRONG.GPU desc[UR18][R70.64+0x200], R8 ;  /* 0x000200084600a985 */ /* 0x0003e2000c10fd12 */
[----:B------:R-:W-:Y:S05]  /*2b80*/  NANOSLEEP 0x118 ;  /* 0x000001180000795d */ /* 0x000fea0003800000 */
[----:B------:R-:W-:-:S07]  /*2b90*/  IMAD.X R19, R71, 0x1, R17, P1 ;  /* 0x0000000147137824 */ /* 0x000fce00008e0611 */
.L_x_706:
[----:B------:R-:W-:Y:S01]  /*2ba0*/  SHF.R.U32.HI R17, RZ, 0x1, R16 ;  /* 0x00000001ff117819 */ /* 0x000fe20000011610 */
[----:B------:R-:W-:-:S03]  /*2bb0*/  IMAD R57, R57, 0x41a7, RZ ;  /* 0x000041a739397824 */ /* 0x000fc600078e02ff */
[----:B-1----:R-:W-:Y:S02]  /*2bc0*/  IADD3 R10, PT, PT, R16, 0x1, -R17 ;  /* 0x00000001100a7810 */ /* 0x002fe40007ffe811 */
[----:B------:R-:W-:Y:S02]  /*2bd0*/  LOP3.LUT R57, R57, 0x7fffffff, RZ, 0xc0, !PT ;  /* 0x7fffffff39397812 */ /* 0x000fe400078ec0ff */
[----:B------:R-:W0:Y:S01]  /*2be0*/  I2F.U32.RP R11, R10 ;  /* 0x0000000a000b7306 */ /* 0x000e220000209000 */
[----:B------:R-:W-:Y:S01]  /*2bf0*/  IMAD.MOV R63, RZ, RZ, -R10 ;  /* 0x000000ffff3f7224 */ /* 0x000fe200078e0a0a */
[----:B------:R-:W-:-:S06]  /*2c00*/  ISETP.NE.U32.AND P2, PT, R10, RZ, PT ;  /* 0x000000ff0a00720c */ /* 0x000fcc0003f45070 */
[----:B0-----:R-:W0:Y:S02]  /*2c10*/  MUFU.RCP R11, R11 ;  /* 0x0000000b000b7308 */ /* 0x001e240000001000 */
[----:B0-----:R-:W-:-:S06]  /*2c20*/  VIADD R8, R11, 0xffffffe ;  /* 0x0ffffffe0b087836 */ /* 0x001fcc0000000000 */
[----:B------:R0:W1:Y:S02]  /*2c30*/  F2I.FTZ.U32.TRUNC.NTZ R9, R8 ;  /* 0x0000000800097305 */ /* 0x000064000021f000 */
[----:B0-----:R-:W-:Y:S02]  /*2c40*/  IMAD.MOV.U32 R8, RZ, RZ, RZ ;  /* 0x000000ffff087224 */ /* 0x001fe400078e00ff */
[----:B-1----:R-:W-:-:S04]  /*2c50*/  IMAD R63, R63, R9, RZ ;  /* 0x000000093f3f7224 */ /* 0x002fc800078e02ff */
[----:B------:R-:W-:-:S06]  /*2c60*/  IMAD.HI.U32 R16, R9, R63, R8 ;  /* 0x0000003f09107227 */ /* 0x000fcc00078e0008 */
[----:B------:R-:W-:-:S04]  /*2c70*/  IMAD.HI.U32 R16, R16, R57, RZ ;  /* 0x0000003910107227 */ /* 0x000fc800078e00ff */
[----:B------:R-:W-:-:S04]  /*2c80*/  IMAD.MOV R16, RZ, RZ, -R16 ;  /* 0x000000ffff107224 */ /* 0x000fc800078e0a10 */
[----:B------:R-:W-:-:S05]  /*2c90*/  IMAD R9, R10, R16, R57 ;  /* 0x000000100a097224 */ /* 0x000fca00078e0239 */
[----:B------:R-:W-:-:S13]  /*2ca0*/  ISETP.GE.U32.AND P1, PT, R9, R10, PT ;  /* 0x0000000a0900720c */ /* 0x000fda0003f26070 */
[----:B------:R-:W-:-:S05]  /*2cb0*/  @P1 IMAD.IADD R9, R9, 0x1, -R10 ;  /* 0x0000000109091824 */ /* 0x000fca00078e0a0a */
[----:B------:R-:W-:-:S13]  /*2cc0*/  ISETP.GE.U32.AND P1, PT, R9, R10, PT ;  /* 0x0000000a0900720c */ /* 0x000fda0003f26070 */
[----:B------:R-:W-:Y:S01]  /*2cd0*/  @P1 IMAD.IADD R9, R9, 0x1, -R10 ;  /* 0x0000000109091824 */ /* 0x000fe200078e0a0a */
[----:B------:R-:W-:-:S05]  /*2ce0*/  @!P2 LOP3.LUT R9, RZ, R10, RZ, 0x33, !PT ;  /* 0x0000000aff09a212 */ /* 0x000fca00078e33ff */
[----:B------:R-:W-:-:S04]  /*2cf0*/  IMAD.IADD R9, R17, 0x1, R9 ;  /* 0x0000000111097824 */ /* 0x000fc800078e0209 */
[----:B------:R-:W-:Y:S05]  /*2d00*/  NANOSLEEP R9 ;  /* 0x000000090000735d */ /* 0x000fea0003800000 */
[----:B------:R-:W2:Y:S01]  /*2d10*/  LD.E.128.STRONG.GPU R8, desc[UR18][R18.64+0x200] ;  /* 0x0002001212087980 */ /* 0x000ea2000c10fd00 */
[----:B------:R-:W-:Y:S01]  /*2d20*/  UMOV UR6, 0xffffffff ;  /* 0xffffffff00067882 */ /* 0x000fe20000000000 */
[----:B--2---:R-:W-:-:S04]  /*2d30*/  ISETP.NE.U32.AND P1, PT, R10, 0x63, PT ;  /* 0x000000630a00780c */ /* 0x004fc80003f25070 */
[----:B------:R-:W-:Y:S01]  /*2d40*/  ISETP.NE.AND.EX P1, PT, R11, RZ, PT, P1 ;  /* 0x000000ff0b00720c */ /* 0x000fe20003f25310 */
[----:B------:R-:W-:-:S12]  /*2d50*/  BRA.DIV UR6, `(.L_x_705) ;  /* 0x0000007a06287947 */ /* 0x000fd8000b800000 */
[----:B------:R-:W-:-:S13]  /*2d60*/  VOTE.ANY P1, !P1 ;  /* 0x0000000000ff7806 */ /* 0x000fda0004820100 */
.L_x_732:
[----:B------:R-:W-:Y:S01]  /*2d70*/  IMAD.MOV.U32 R16, RZ, RZ, R17 ;  /* 0x000000ffff107224 */ /* 0x000fe200078e0011 */
[----:B------:R-:W-:Y:S06]  /*2d80*/  @P1 BRA `(.L_x_706) ;  /* 0xfffffffc00841947 */ /* 0x000fec000383ffff */
[----:B------:R-:W-:Y:S01]  /*2d90*/  UMOV UR6, 0xffffffff ;  /* 0xffffffff00067882 */ /* 0x000fe20000000000 */
[----:B------:R-:W-:-:S04]  /*2da0*/  ISETP.NE.U32.AND P1, PT, R10, 0x65, PT ;  /* 0x000000650a00780c */ /* 0x000fc80003f25070 */
[----:B------:R-:W-:Y:S01]  /*2db0*/  ISETP.NE.AND.EX P1, PT, R11, RZ, PT, P1 ;  /* 0x000000ff0b00720c */ /* 0x000fe20003f25310 */
[----:B------:R-:W-:-:S12]  /*2dc0*/  BRA.DIV UR6, `(.L_x_707) ;  /* 0x0000007a062c7947 */ /* 0x000fd8000b800000 */
[----:B------:R-:W0:Y:S01]  /*2dd0*/  S2R R72, SR_GEMASK ;  /* 0x0000000000487919 */ /* 0x000e220000003c00 */
[----:B------:R-:W-:Y:S01]  /*2de0*/  VOTE.ANY R16, PT, !P1 ;  /* 0x0000000000107806 */ /* 0x000fe200048e0100 */
[----:B------:R-:W-:Y:S01]  /*2df0*/  VIADD R62, R22, 0x2 ;  /* 0x00000002163e7836 */ /* 0x000fe20000000000 */
[----:B------:R-:W-:Y:S01]  /*2e00*/  ISETP.NE.AND P2, PT, R8, RZ, PT ;  /* 0x000000ff0800720c */ /* 0x000fe20003f45270 */
[----:B------:R-:W-:Y:S01]  /*2e10*/  VIADD R65, R22, 0x10 ;  /* 0x0000001016417836 */ /* 0x000fe20000000000 */
[----:B0-----:R-:W-:-:S05]  /*2e20*/  LOP3.LUT R16, R16, 0x80000000, R72, 0xec, !PT ;  /* 0x8000000010107812 */ /* 0x001fca00078eec48 */
[----:B------:R-:W-:-:S05]  /*2e30*/  VIADD R17, R16, 0xffffffff ;  /* 0xffffffff10117836 */ /* 0x000fca0000000000 */
[----:B------:R-:W-:-:S04]  /*2e40*/  LOP3.LUT R17, R16, R17, RZ, 0xc, !PT ;  /* 0x0000001110117212 */ /* 0x000fc800078e0cff */
[----:B------:R-:W0:Y:S02]  /*2e50*/  POPC R19, R17 ;  /* 0x0000001100137309 */ /* 0x000e240000000000 */
[----:B0-----:R-:W0:Y:S01]  /*2e60*/  SHFL.DOWN PT, R20, R9, 0x1, R19 ;  /* 0x0820000009147989 */ /* 0x001e2200000e0013 */
[-C--:B------:R-:W-:Y:S02]  /*2e70*/  ISETP.GE.AND P1, PT, R22, R19.reuse, PT ;  /* 0x000000131600720c */ /* 0x080fe40003f26270 */
[----:B------:R-:W-:Y:S01]  /*2e80*/  ISETP.GT.AND P3, PT, R65, R19, PT ;  /* 0x000000134100720c */ /* 0x000fe20003f64270 */
[----:B------:R-:W1:Y:S01]  /*2e90*/  SHFL.DOWN PT, R58, R8, 0x1, R19 ;  /* 0x08200000083a7989 */ /* 0x000e6200000e0013 */
[----:B0-----:R-:W-:-:S04]  /*2ea0*/  SEL R20, R20, RZ, !P2 ;  /* 0x000000ff14147207 */ /* 0x001fc80005000000 */
[----:B------:R-:W-:-:S05]  /*2eb0*/  SEL R63, R20, RZ, !P1 ;  /* 0x000000ff143f7207 */ /* 0x000fca0004800000 */
[----:B------:R-:W-:Y:S01]  /*2ec0*/  IMAD.IADD R64, R9, 0x1, R63 ;  /* 0x0000000109407824 */ /* 0x000fe200078e023f */
[----:B-1----:R-:W-:Y:S02]  /*2ed0*/  SEL R63, R58, RZ, !P1 ;  /* 0x000000ff3a3f7207 */ /* 0x002fe40004800000 */
[----:B------:R-:W-:Y:S02]  /*2ee0*/  ISETP.GT.AND P1, PT, R62, R19, PT ;  /* 0x000000133e00720c */ /* 0x000fe40003f24270 */
[----:B------:R-:W0:Y:S01]  /*2ef0*/  SHFL.DOWN PT, R20, R64, 0x2, R19 ;  /* 0x0840000040147989 */ /* 0x000e2200000e0013 */
[----:B------:R-:W-:-:S05]  /*2f00*/  LOP3.LUT P2, R58, R63, RZ, R8, 0xfa, !PT ;  /* 0x000000ff3f3a7212 */ /* 0x000fca000784fa08 */
[----:B------:R-:W1:Y:S01]  /*2f10*/  SHFL.DOWN PT, R63, R58, 0x2, R19 ;  /* 0x084000003a3f7989 */ /* 0x000e6200000e0013 */
[----:B0-----:R-:W-:-:S04]  /*2f20*/  SEL R20, R20, RZ, !P2 ;  /* 0x000000ff14147207 */ /* 0x001fc80005000000 */
[----:B------:R-:W-:Y:S02]  /*2f30*/  SEL R9, R20, RZ, !P1 ;  /* 0x000000ff14097207 */ /* 0x000fe40004800000 */
[----:B-1----:R-:W-:-:S03]  /*2f40*/  SEL R63, R63, RZ, !P1 ;  /* 0x000000ff3f3f7207 */ /* 0x002fc60004800000 */
[----:B------:R-:W-:Y:S01]  /*2f50*/  IMAD.IADD R68, R64, 0x1, R9 ;  /* 0x0000000140447824 */ /* 0x000fe200078e0209 */
[----:B------:R-:W-:Y:S01]  /*2f60*/  LOP3.LUT P2, R66, R58, RZ, R63, 0xfa, !PT ;  /* 0x000000ff3a427212 */ /* 0x000fe2000784fa3f */
[C---:B------:R-:W-:Y:S02]  /*2f70*/  VIADD R63, R22.reuse, 0x4 ;  /* 0x00000004163f7836 */ /* 0x040fe40000000000 */
[----:B------:R-:W-:Y:S01]  /*2f80*/  VIADD R64, R22, 0x8 ;  /* 0x0000000816407836 */ /* 0x000fe20000000000 */
[----:B------:R-:W0:Y:S02]  /*2f90*/  SHFL.DOWN PT, R20, R68, 0x4, R19 ;  /* 0x0880000044147989 */ /* 0x000e2400000e0013 */
[----:B------:R-:W-:Y:S02]  /*2fa0*/  ISETP.GT.AND P1, PT, R63, R19, PT ;  /* 0x000000133f00720c */ /* 0x000fe40003f24270 */
[----:B------:R-:W1:Y:S01]  /*2fb0*/  SHFL.DOWN PT, R9, R66, 0x4, R19 ;  /* 0x0880000042097989 */ /* 0x000e6200000e0013 */
[----:B0-----:R-:W-:-:S04]  /*2fc0*/  SEL R20, R20, RZ, !P2 ;  /* 0x000000ff14147207 */ /* 0x001fc80005000000 */
[----:B------:R-:W-:Y:S02]  /*2fd0*/  SEL R17, R20, RZ, !P1 ;  /* 0x000000ff14117207 */ /* 0x000fe40004800000 */
[----:B-1----:R-:W-:Y:S02]  /*2fe0*/  SEL R9, R9, RZ, !P1 ;  /* 0x000000ff09097207 */ /* 0x002fe40004800000 */
[----:B------:R-:W-:Y:S01]  /*2ff0*/  ISETP.GT.AND P1, PT, R64, R19, PT ;  /* 0x000000134000720c */ /* 0x000fe20003f24270 */
[----:B------:R-:W-:Y:S01]  /*3000*/  IMAD.IADD R8, R68, 0x1, R17 ;  /* 0x0000000144087824 */ /* 0x000fe200078e0211 */
[----:B------:R-:W-:-:S04]  /*3010*/  LOP3.LUT P2, R74, R66, RZ, R9, 0xfa, !PT ;  /* 0x000000ff424a7212 */ /* 0x000fc8000784fa09 */
[----:B------:R-:W0:Y:S04]  /*3020*/  SHFL.DOWN PT, R20, R8, 0x8, R19 ;  /* 0x0900000008147989 */ /* 0x000e2800000e0013 */
[----:B------:R-:W1:Y:S01]  /*3030*/  SHFL.DOWN PT, R9, R74, 0x8, R19 ;  /* 0x090000004a097989 */ /* 0x000e6200000e0013 */
[----:B0-----:R-:W-:-:S04]  /*3040*/  SEL R20, R20, RZ, !P2 ;  /* 0x000000ff14147207 */ /* 0x001fc80005000000 */
[----:B------:R-:W-:Y:S02]  /*3050*/  SEL R17, R20, RZ, !P1 ;  /* 0x000000ff14117207 */ /* 0x000fe40004800000 */
[----:B-1----:R-:W-:Y:S02]  /*3060*/  SEL R9, R9, RZ, !P1 ;  /* 0x000000ff09097207 */ /* 0x002fe40004800000 */
[----:B------:R-:W-:Y:S01]  /*3070*/  ISETP.NE.U32.AND P1, PT, R10, 0x65, PT ;  /* 0x000000650a00780c */ /* 0x000fe20003f25070 */
[----:B------:R-:W-:Y:S01]  /*3080*/  IMAD.IADD R58, R8, 0x1, R17 ;  /* 0x00000001083a7824 */ /* 0x000fe200078e0211 */
[----:B------:R-:W-:Y:S02]  /*3090*/  LOP3.LUT P2, R68, R74, RZ, R9, 0xfa, !PT ;  /* 0x000000ff4a447212 */ /* 0x000fe4000784fa09 */
[----:B------:R-:W0:Y:S01]  /*30a0*/  LDC.64 R8, c[0x0][0x3a0] ;  /* 0x0000e800ff087b82 */ /* 0x000e220000000a00 */
[----:B------:R-:W-:Y:S01]  /*30b0*/  ISETP.NE.AND.EX P1, PT, R11, RZ, PT, P1 ;  /* 0x000000ff0b00720c */ /* 0x000fe20003f25310 */
[----:B------:R-:W1:Y:S04]  /*30c0*/  SHFL.DOWN PT, R20, R58, 0x10, R19 ;  /* 0x0a0000003a147989 */ /* 0x000e6800000e0013 */
[----:B------:R-:W2:Y:S08]  /*30d0*/  SHFL.DOWN PT, R67, R68, 0x10, R19 ;  /* 0x0a00000044437989 */ /* 0x000eb000000e0013 */
[----:B------:R-:W-:-:S02]  /*30e0*/  VOTE.ALL P1, P1 ;  /* 0x0000000000ff7806 */ /* 0x000fc40000820000 */
[----:B-1----:R-:W-:Y:S02]  /*30f0*/  SEL R20, R20, RZ, !P2 ;  /* 0x000000ff14147207 */ /* 0x002fe40005000000 */
[----:B0-----:R-:W-:Y:S01]  /*3100*/  IADD3 R66, P2, PT, R8, 0x200, RZ ;  /* 0x0000020008427810 */ /* 0x001fe20007f5e0ff */
[----:B------:R-:W-:Y:S01]  /*3110*/  IMAD.IADD R8, R56, 0x1, R69 ;  /* 0x0000000138087824 */ /* 0x000fe200078e0245 */
[----:B------:R-:W-:Y:S02]  /*3120*/  SEL R17, R20, RZ, !P3 ;  /* 0x000000ff14117207 */ /* 0x000fe40005800000 */
[----:B--2---:R-:W-:Y:S01]  /*3130*/  SEL R11, R67, RZ, !P3 ;  /* 0x000000ff430b7207 */ /* 0x004fe20005800000 */
[----:B------:R-:W-:Y:S02]  /*3140*/  IMAD.X R67, RZ, RZ, R9, P2 ;  /* 0x000000ffff437224 */ /* 0x000fe400010e0609 */
[----:B------:R-:W-:Y:S01]  /*3150*/  IMAD.IADD R58, R58, 0x1, R17 ;  /* 0x000000013a3a7824 */ /* 0x000fe200078e0211 */
[----:B------:R-:W-:-:S07]  /*3160*/  LOP3.LUT R56, R11, R68, RZ, 0xfc, !PT ;  /* 0x000000440b387212 */ /* 0x000fce00078efcff */
.L_x_746:
[----:B------:R-:W-:Y:S05]  /*3170*/  @!P1 BRA `(.L_x_708) ;  /* 0x0000000400809947 */ /* 0x000fea0003800000 */
[----:B------:R-:W-:Y:S02]  /*3180*/  IMAD.MOV.U32 R68, RZ, RZ, R8 ;  /* 0x000000ffff447224 */ /* 0x000fe400078e0008 */
[----:B------:R-:W-:-:S07]  /*3190*/  IMAD.MOV.U32 R69, RZ, RZ, 0x3a0 ;  /* 0x000003a0ff457424 */ /* 0x000fce00078e00ff */
.L_x_712:
[----:B------:R-:W-:Y:S01]  /*31a0*/  SHF.R.U32.HI R69, RZ, 0x1, R69 ;  /* 0x00000001ff457819 */ /* 0x000fe20000011645 */
[----:B------:R-:W-:Y:S02]  /*31b0*/  IMAD.MOV.U32 R8, RZ, RZ, R66 ;  /* 0x000000ffff087224 */ /* 0x000fe400078e0042 */
[----:B------:R-:W-:Y:S02]  /*31c0*/  IMAD.MOV.U32 R9, RZ, RZ, R67 ;  /* 0x000000ffff097224 */ /* 0x000fe400078e0043 */
[----:B------:R-:W-:Y:S02]  /*31d0*/  IMAD.MOV.U32 R16, RZ, RZ, R69 ;  /* 0x000000ffff107224 */ /* 0x000fe400078e0045 */
[----:B------:R-:W-:-:S07]  /*31e0*/  IMAD.WIDE R18, R68, 0x10, R8 ;  /* 0x0000001044127825 */ /* 0x000fce00078e0208 */
.L_x_710:
[----:B------:R-:W-:Y:S01]  /*31f0*/  SHF.R.U32.HI R17, RZ, 0x1, R16 ;  /* 0x00000001ff117819 */ /* 0x000fe20000011610 */
[----:B------:R-:W-:-:S03]  /*3200*/  IMAD R20, R57, 0x41a7, RZ ;  /* 0x000041a739147824 */ /* 0x000fc600078e02ff */
[----:B------:R-:W-:-:S04]  /*3210*/  IADD3 R10, PT, PT, R16, 0x1, -R17 ;  /* 0x00000001100a7810 */ /* 0x000fc80007ffe811 */
        /* <DEDUP_REMOVED lines=8> */
[----:B------:R-:W-:Y:S01]  /*32a0*/  IMAD.HI.U32 R16, R9, R57, R8 ;  /* 0x0000003909107227 */ /* 0x000fe200078e0008 */
[----:B------:R-:W-:-:S05]  /*32b0*/  LOP3.LUT R57, R20, 0x7fffffff, RZ, 0xc0, !PT ;  /* 0x7fffffff14397812 */ /* 0x000fca00078ec0ff */
        /* <DEDUP_REMOVED lines=16> */
.L_x_749:
[----:B------:R-:W-:Y:S01]  /*33c0*/  IMAD.MOV.U32 R16, RZ, RZ, R17 ;  /* 0x000000ffff107224 */ /* 0x000fe200078e0011 */
[----:B------:R-:W-:Y:S06]  /*33d0*/  @P1 BRA `(.L_x_710) ;  /* 0xfffffffc00841947 */ /* 0x000fec000383ffff */
[----:B------:R-:W-:Y:S01]  /*33e0*/  UMOV UR6, 0xffffffff ;  /* 0xffffffff00067882 */ /* 0x000fe20000000000 */
[----:B------:R-:W-:-:S04]  /*33f0*/  ISETP.NE.U32.AND P1, PT, R10, 0x65, PT ;  /* 0x000000650a00780c */ /* 0x000fc80003f25070 */
[----:B------:R-:W-:Y:S01]  /*3400*/  ISETP.NE.AND.EX P1, PT, R11, RZ, PT, P1 ;  /* 0x000000ff0b00720c */ /* 0x000fe20003f25310 */
[----:B------:R-:W-:-:S12]  /*3410*/  BRA.DIV UR6, `(.L_x_711) ;  /* 0x0000007a06687947 */ /* 0x000fd8000b800000 */
[----:B------:R-:W-:Y:S01]  /*3420*/  VOTE.ANY R16, PT, !P1 ;  /* 0x0000000000107806 */ /* 0x000fe200048e0100 */
[----:B------:R-:W-:Y:S01]  /*3430*/  VIADD R68, R68, 0xffffffe0 ;  /* 0xffffffe044447836 */ /* 0x000fe20000000000 */
[----:B------:R-:W-:Y:S02]  /*3440*/  ISETP.NE.AND P2, PT, R8, RZ, PT ;  /* 0x000000ff0800720c */ /* 0x000fe40003f45270 */
[----:B------:R-:W-:-:S05]  /*3450*/  LOP3.LUT R16, R16, 0x80000000, R72, 0xec, !PT ;  /* 0x8000000010107812 */ /* 0x000fca00078eec48 */
        /* <DEDUP_REMOVED lines=37> */
[----:B------:R-:W-:Y:S02]  /*36b0*/  ISETP.NE.AND.EX P1, PT, R11, RZ, PT, P1 ;  /* 0x000000ff0b00720c */ /* 0x000fe40003f25310 */
[----:B------:R-:W0:Y:S04]  /*36c0*/  SHFL.DOWN PT, R20, R76, 0x10, R19 ;  /* 0x0a0000004c147989 */ /* 0x000e2800000e0013 */
[----:B------:R-:W1:Y:S07]  /*36d0*/  SHFL.DOWN PT, R8, R9, 0x10, R19 ;  /* 0x0a00000009087989 */ /* 0x000e6e00000e0013 */
[----:B------:R-:W-:-:S02]  /*36e0*/  VOTE.ALL P1, P1 ;  /* 0x0000000000ff7806 */ /* 0x000fc40000820000 */
[----:B0-----:R-:W-:Y:S02]  /*36f0*/  SEL R20, R20, RZ, !P2 ;  /* 0x000000ff14147207 */ /* 0x001fe40005000000 */
[----:B------:R-:W-:Y:S02]  /*3700*/  ISETP.NE.AND P2, PT, R56, RZ, PT ;  /* 0x000000ff3800720c */ /* 0x000fe40003f45270 */
[----:B------:R-:W-:Y:S02]  /*3710*/  SEL R11, R20, RZ, !P3 ;  /* 0x000000ff140b7207 */ /* 0x000fe40005800000 */
[----:B-1----:R-:W-:-:S03]  /*3720*/  SEL R8, R8, RZ, !P3 ;  /* 0x000000ff08087207 */ /* 0x002fc60005800000 */
[----:B------:R-:W-:Y:S01]  /*3730*/  IMAD.IADD R11, R76, 0x1, R11 ;  /* 0x000000014c0b7824 */ /* 0x000fe200078e020b */
[----:B------:R-:W-:-:S04]  /*3740*/  LOP3.LUT R56, R9, R8, R56, 0xfe, !PT ;  /* 0x0000000809387212 */ /* 0x000fc800078efe38 */
[----:B------:R-:W-:-:S05]  /*3750*/  SEL R11, R11, RZ, !P2 ;  /* 0x000000ff0b0b7207 */ /* 0x000fca0005000000 */
[----:B------:R-:W-:-:S07]  /*3760*/  IMAD.IADD R58, R11, 0x1, R58 ;  /* 0x000000010b3a7824 */ /* 0x000fce00078e023a */
.L_x_763:
[----:B------:R-:W-:Y:S05]  /*3770*/  @P1 BRA `(.L_x_712) ;  /* 0xfffffff800881947 */ /* 0x000fea000383ffff */
.L_x_708:
[----:B------:R-:W-:Y:S01]  /*3780*/  ISETP.NE.AND P2, PT, R22, RZ, PT ;  /* 0x000000ff1600720c */ /* 0x000fe20003f45270 */
[----:B------:R-:W-:Y:S01]  /*3790*/  BSSY.RECONVERGENT B1, `(.L_x_713) ;  /* 0x0000015000017945 */ /* 0x000fe20003800200 */
[----:B------:R-:W-:Y:S01]  /*37a0*/  ISETP.NE.AND P1, PT, R73, RZ, PT ;  /* 0x000000ff4900720c */ /* 0x000fe20003f25270 */
[----:B------:R-:W-:-:S10]  /*37b0*/  IMAD.MOV.U32 R57, RZ, RZ, R58 ;  /* 0x000000ffff397224 */ /* 0x000fd400078e003a */
[----:B------:R-:W0:Y:S01]  /*37c0*/  @!P2 S2R R9, SR_CgaCtaId ;  /* 0x000000000009a919 */ /* 0x000e220000008800 */
[----:B------:R-:W-:-:S04]  /*37d0*/  @!P2 MOV R8, 0x400 ;  /* 0x000004000008a802 */ /* 0x000fc80000000f00 */
[----:B0-----:R-:W-:Y:S01]  /*37e0*/  @!P2 LEA R16, R9, R8, 0x18 ;  /* 0x000000080910a211 */ /* 0x001fe200078ec0ff */
[----:B------:R-:W-:Y:S06]  /*37f0*/  @P1 BRA `(.L_x_714) ;  /* 0x0000000000381947 */ /* 0x000fec0003800000 */
[----:B------:R-:W0:Y:S01]  /*3800*/  S2UR UR7, SR_CgaCtaId ;  /* 0x00000000000779c3 */ /* 0x000e220000008800 */
[----:B------:R-:W-:Y:S01]  /*3810*/  ISETP.NE.AND P1, PT, R59, RZ, PT ;  /* 0x000000ff3b00720c */ /* 0x000fe20003f25270 */
[----:B------:R-:W-:Y:S01]  /*3820*/  UMOV UR6, 0x400 ;  /* 0x0000040000067882 */ /* 0x000fe20000000000 */
[----:B------:R-:W-:Y:S01]  /*3830*/  LOP3.LUT R59, R56, R59, RZ, 0xfc, !PT ;  /* 0x0000003b383b7212 */ /* 0x000fe200078efcff */
[----:B------:R-:W-:Y:S01]  /*3840*/  IMAD.MOV.U32 R10, RZ, RZ, 0x65 ;  /* 0x00000065ff0a7424 */ /* 0x000fe200078e00ff */
[----:B------:R-:W-:Y:S01]  /*3850*/  SEL R8, R58, RZ, !P1 ;  /* 0x000000ff3a087207 */ /* 0x000fe20004800000 */
[----:B------:R-:W-:-:S04]  /*3860*/  IMAD.MOV.U32 R11, RZ, RZ, 0x0 ;  /* 0x00000000ff0b7424 */ /* 0x000fc800078e00ff */
[----:B------:R-:W-:Y:S02]  /*3870*/  IMAD.IADD R9, R61, 0x1, R8 ;  /* 0x000000013d097824 */ /* 0x000fe400078e0208 */
[----:B------:R-:W-:-:S05]  /*3880*/  IMAD.MOV.U32 R8, RZ, RZ, R59 ;  /* 0x000000ffff087224 */ /* 0x000fca00078e003b */
[----:B------:R1:W-:Y:S01]  /*3890*/  ST.E.128.STRONG.GPU desc[UR18][R70.64+0x200], R8 ;  /* 0x0002000846007985 */ /* 0x0003e2000c10fd12 */
[----:B0-----:R-:W-:-:S09]  /*38a0*/  ULEA UR6, UR7, UR6, 0x18 ;  /* 0x0000000607067291 */ /* 0x001fd2000f8ec0ff */
[----:B------:R1:W-:Y:S04]  /*38b0*/  STS.64 [UR6+0x68], R58 ;  /* 0x0000683aff007988 */ /* 0x0003e80008000a06 */
[----:B------:R1:W-:Y:S04]  /*38c0*/  STS [UR6+0x70], R9 ;  /* 0x00007009ff007988 */ /* 0x0003e80008000806 */
[----:B------:R1:W-:Y:S02]  /*38d0*/  STS [UR6+0x64], R56 ;  /* 0x00006438ff007988 */ /* 0x0003e40008000806 */
.L_x_714:
[----:B------:R-:W-:Y:S05]  /*38e0*/  BSYNC.RECONVERGENT B1 ;  /* 0x0000000000017941 */ /* 0x000fea0003800200 */
.L_x_713:
[----:B------:R0:W-:Y:S01]  /*38f0*/  @!P2 STS.64 [R16+0x40], R56 ;  /* 0x000040381000a388 */ /* 0x0001e20000000a00 */
[----:B------:R-:W-:Y:S02]  /*3900*/  @!P2 IMAD.MOV.U32 R7, RZ, RZ, R56 ;  /* 0x000000ffff07a224 */ /* 0x000fe400078e0038 */
[----:B------:R-:W-:-:S07]  /*3910*/  @!P2 IMAD.MOV.U32 R39, RZ, RZ, R58 ;  /* 0x000000ffff27a224 */ /* 0x000fce00078e003a */
.L_x_704:
[----:B------:R-:W-:Y:S05]  /*3920*/  WARPSYNC.ALL ;  /* 0x0000000000007948 */ /* 0x000fea0003800000 */
[----:B------:R-:W2:Y:S08]  /*3930*/  S2UR UR7, SR_CgaCtaId ;  /* 0x00000000000779c3 */ /* 0x000eb00000008800 */
[----:B------:R-:W-:Y:S01]  /*3940*/  BAR.SYNC.DEFER_BLOCKING 0x0 ;  /* 0x0000000000007b1d */ /* 0x000fe20000010000 */
[----:B------:R-:W-:-:S02]  /*3950*/  ISETP.NE.AND P1, PT, R7, RZ, PT ;  /* 0x000000ff0700720c */ /* 0x000fc40003f25270 */
[----:B------:R-:W-:Y:S02]  /*3960*/  ISETP.NE.AND P2, PT, R73, RZ, PT ;  /* 0x000000ff4900720c */ /* 0x000fe40003f45270 */
[----:B------:R-:W-:Y:S01]  /*3970*/  ISETP.NE.AND P3, PT, R52, R53, PT ;  /* 0x000000353400720c */ /* 0x000fe20003f65270 */
[----:B------:R-:W-:Y:S01]  /*3980*/  UMOV UR6, 0x400 ;  /* 0x0000040000067882 */ /* 0x000fe20000000000 */
[----:B-1----:R-:W-:Y:S02]  /*3990*/  LOP3.LUT R11, R11, 0xfffff7ff, RZ, 0xc0, !PT ;  /* 0xfffff7ff0b0b7812 */ /* 0x002fe400078ec0ff */
[----:B------:R-:W-:Y:S02]  /*39a0*/  ISETP.NE.AND P4, PT, R43, R36, PT ;  /* 0x000000242b00720c */ /* 0x000fe40003f85270 */
[----:B------:R-:W-:Y:S02]  /*39b0*/  ISETP.NE.AND P5, PT, R36, R37, PT ;  /* 0x000000252400720c */ /* 0x000fe40003fa5270 */
[----:B------:R-:W-:-:S05]  /*39c0*/  ISETP.NE.AND P6, PT, R37, R38, PT ;  /* 0x000000262500720c */ /* 0x000fca0003fc5270 */
[----:B------:R-:W-:-:S04]  /*39d0*/  @P3 LOP3.LUT R11, R11, 0x800, RZ, 0xfc, !PT ;  /* 0x000008000b0b3812 */ /* 0x000fc800078efcff */
[----:B------:R-:W-:Y:S01]  /*39e0*/  LOP3.LUT R11, R11, 0xfffffbff, RZ, 0xc0, !PT ;  /* 0xfffffbff0b0b7812 */ /* 0x000fe200078ec0ff */
[----:B--2---:R-:W-:-:S09]  /*39f0*/  ULEA UR6, UR7, UR6, 0x18 ;  /* 0x0000000607067291 */ /* 0x004fd2000f8ec0ff */
[----:B------:R-:W1:Y:S02]  /*3a00*/  LDS R8, [UR6+0x44] ;  /* 0x00004406ff087984 */ /* 0x000e640008000800 */
[----:B-1----:R-:W-:Y:S02]  /*3a10*/  SEL R8, R8, RZ, !P1 ;  /* 0x000000ff08087207 */ /* 0x002fe40004800000 */
[----:B------:R-:W-:Y:S02]  /*3a20*/  ISETP.NE.AND P1, PT, R23, R52, PT ;  /* 0x000000341700720c */ /* 0x000fe40003f25270 */
[----:B------:R-:W-:Y:S02]  /*3a30*/  SEL R8, R8, RZ, P2 ;  /* 0x000000ff08087207 */ /* 0x000fe40001000000 */
[----:B------:R-:W-:-:S03]  /*3a40*/  ISETP.NE.AND P2, PT, R41, R42, PT ;  /* 0x0000002a2900720c */ /* 0x000fc60003f45270 */
[----:B------:R-:W-:-:S05]  /*3a50*/  IMAD.IADD R39, R8, 0x1, R39 ;  /* 0x0000000108277824 */ /* 0x000fca00078e0227 */
[----:B------:R-:W-:Y:S02]  /*3a60*/  SEL R7, R39, RZ, !P1 ;  /* 0x000000ff27077207 */ /* 0x000fe40004800000 */
[----:B------:R-:W-:-:S03]  /*3a70*/  ISETP.NE.AND P1, PT, R53, R54, PT ;  /* 0x000000363500720c */ /* 0x000fc60003f25270 */
[----:B------:R-:W-:-:S05]  /*3a80*/  IMAD.IADD R32, R32, 0x1, R7 ;  /* 0x0000000120207824 */ /* 0x000fca00078e0207 */
[----:B------:R-:W-:Y:S02]  /*3a90*/  SEL R8, R32, RZ, !P3 ;  /* 0x000000ff20087207 */ /* 0x000fe40005800000 */
[----:B------:R-:W-:-:S03]  /*3aa0*/  ISETP.NE.AND P3, PT, R42, R43, PT ;  /* 0x0000002b2a00720c */ /* 0x000fc60003f65270 */
[----:B------:R-:W-:Y:S01]  /*3ab0*/  IMAD.IADD R33, R33, 0x1, R8 ;  /* 0x0000000121217824 */ /* 0x000fe200078e0208 */
[----:B------:R-:W-:-:S04]  /*3ac0*/  @P1 LOP3.LUT R11, R11, 0x400, RZ, 0xfc, !PT ;  /* 0x000004000b0b1812 */ /* 0x000fc800078efcff */
[----:B------:R-:W-:Y:S02]  /*3ad0*/  SEL R7, R33, RZ, !P1 ;  /* 0x000000ff21077207 */ /* 0x000fe40004800000 */
[----:B------:R-:W-:Y:S02]  /*3ae0*/  ISETP.NE.AND P1, PT, R54, R55, PT ;  /* 0x000000373600720c */ /* 0x000fe40003f25270 */
[----:B------:R-:W-:Y:S01]  /*3af0*/  LOP3.LUT R11, R11, 0xfffffdff, RZ, 0xc0, !PT ;  /* 0xfffffdff0b0b7812 */ /* 0x000fe200078ec0ff */
[----:B------:R-:W-:-:S05]  /*3b00*/  IMAD.IADD R34, R34, 0x1, R7 ;  /* 0x0000000122227824 */ /* 0x000fca00078e0207 */
[----:B------:R-:W-:-:S05]  /*3b10*/  SEL R8, R34, RZ, !P1 ;  /* 0x000000ff22087207 */ /* 0x000fca0004800000 */
[----:B------:R-:W-:Y:S01]  /*3b20*/  @P1 LOP3.LUT R11, R11, 0x200, RZ, 0xfc, !PT ;  /* 0x000002000b0b1812 */ /* 0x000fe200078efcff */
[----:B------:R-:W-:Y:S01]  /*3b30*/  IMAD.IADD R35, R35, 0x1, R8 ;  /* 0x0000000123237824 */ /* 0x000fe200078e0208 */
        /* <DEDUP_REMOVED lines=47> */
[----:B------:R-:W-:Y:S02]  /*3e30*/  SEL R10, R7, RZ, !P1 ;  /* 0x000000ff070a7207 */ /* 0x000fe40004800000 */
[----:B------:R-:W-:-:S03]  /*3e40*/  @P6 LOP3.LUT R11, R11, 0x1000, RZ, 0xfc, !PT ;  /* 0x000010000b0b6812 */ /* 0x000fc600078efcff */
[----:B------:R-:W-:-:S05]  /*3e50*/  IMAD.IADD R10, R13, 0x1, R10 ;  /* 0x000000010d0a7824 */ /* 0x000fca00078e020a */
[----:B------:R-:W-:-:S05]  /*3e60*/  SEL R17, R10, RZ, !P2 ;  /* 0x000000ff0a117207 */ /* 0x000fca0005000000 */
[----:B------:R-:W-:-:S05]  /*3e70*/  IMAD.IADD R17, R14, 0x1, R17 ;  /* 0x000000010e117824 */ /* 0x000fca00078e0211 */
[----:B------:R-:W-:-:S05]  /*3e80*/  SEL R8, R17, RZ, !P3 ;  /* 0x000000ff11087207 */ /* 0x000fca0005800000 */
[----:B------:R-:W-:-:S05]  /*3e90*/  IMAD.IADD R19, R15, 0x1, R8 ;  /* 0x000000010f137824 */ /* 0x000fca00078e0208 */
[----:B------:R-:W-:-:S05]  /*3ea0*/  SEL R9, R19, RZ, !P4 ;  /* 0x000000ff13097207 */ /* 0x000fca0006000000 */
[----:B------:R-:W-:-:S05]  /*3eb0*/  IMAD.IADD R4, R4, 0x1, R9 ;  /* 0x0000000104047824 */ /* 0x000fca00078e0209 */
[----:B------:R-:W-:-:S05]  /*3ec0*/  SEL R8, R4, RZ, !P5 ;  /* 0x000000ff04087207 */ /* 0x000fca0006800000 */
[----:B------:R-:W-:-:S05]  /*3ed0*/  IMAD.IADD R5, R5, 0x1, R8 ;  /* 0x0000000105057824 */ /* 0x000fca00078e0208 */
[----:B------:R-:W-:-:S07]  /*3ee0*/  SEL R23, R5, RZ, !P6 ;  /* 0x000000ff05177207 */ /* 0x000fce0007000000 */
.L_x_703:
[----:B------:R-:W-:Y:S05]  /*3ef0*/  BSYNC.RECONVERGENT B0 ;  /* 0x0000000000007941 */ /* 0x000fea0003800200 */
.L_x_701:
[----:B0-----:R-:W-:Y:S01]  /*3f00*/  P2R R16, PR, RZ, 0x2 ;  /* 0x00000002ff107803 */ /* 0x001fe20000000000 */
[----:B------:R-:W0:Y:S01]  /*3f10*/  LDCU UR6, c[0x0][0x3b0] ;  /* 0x00007600ff0677ac */ /* 0x000e220008000800 */
[C---:B------:R-:W-:Y:S01]  /*3f20*/  LOP3.LUT P1, RZ, R11.reuse, 0x20, RZ, 0xc0, !PT ;  /* 0x000000200bff7812 */ /* 0x040fe2000782c0ff */
[----:B------:R-:W-:Y:S01]  /*3f30*/  IMAD.IADD R23, R6, 0x1, R23 ;  /* 0x0000000106177824 */ /* 0x000fe200078e0217 */
[----:B------:R-:W-:Y:S02]  /*3f40*/  P2R R18, PR, RZ, 0x4 ;  /* 0x00000004ff127803 */ /* 0x000fe40000000000 */
[----:B------:R-:W-:Y:S01]  /*3f50*/  P2R R15, PR, RZ, 0x2 ;  /* 0x00000002ff0f7803 */ /* 0x000fe20000000000 */
[----:B------:R-:W-:Y:S01]  /*3f60*/  BAR.SYNC.DEFER_BLOCKING 0x0 ;  /* 0x0000000000007b1d */ /* 0x000fe20000010000 */
[----:B------:R-:W-:Y:S02]  /*3f70*/  LOP3.LUT P1, RZ, R11, 0x40, RZ, 0xc0, !PT ;  /* 0x000000400bff7812 */ /* 0x000fe4000782c0ff */
[----:B------:R-:W-:-:S02]  /*3f80*/  P2R R20, PR, RZ, 0x8 ;  /* 0x00000008ff147803 */ /* 0x000fc40000000000 */
[----:B------:R-:W-:Y:S02]  /*3f90*/  P2R R14, PR, RZ, 0x2 ;  /* 0x00000002ff0e7803 */ /* 0x000fe40000000000 */
[C---:B------:R-:W-:Y:S02]  /*3fa0*/  LOP3.LUT P1, RZ, R11.reuse, 0x80, RZ, 0xc0, !PT ;  /* 0x000000800bff7812 */ /* 0x040fe4000782c0ff */
[----:B------:R-:W-:Y:S02]  /*3fb0*/  P2R R22, PR, RZ, 0x10 ;  /* 0x00000010ff167803 */ /* 0x000fe40000000000 */
[----:B------:R-:W-:Y:S02]  /*3fc0*/  P2R R13, PR, RZ, 0x2 ;  /* 0x00000002ff0d7803 */ /* 0x000fe40000000000 */
[----:B------:R-:W-:Y:S02]  /*3fd0*/  LOP3.LUT P1, RZ, R11, 0x100, RZ, 0xc0, !PT ;  /* 0x000001000bff7812 */ /* 0x000fe4000782c0ff */
[----:B------:R-:W-:-:S02]  /*3fe0*/  P2R R36, PR, RZ, 0x20 ;  /* 0x00000020ff247803 */ /* 0x000fc40000000000 */
[----:B------:R-:W-:Y:S02]  /*3ff0*/  P2R R12, PR, RZ, 0x2 ;  /* 0x00000002ff0c7803 */ /* 0x000fe40000000000 */
[C---:B------:R-:W-:Y:S02]  /*4000*/  LOP3.LUT P1, RZ, R11.reuse, 0x200, RZ, 0xc0, !PT ;  /* 0x000002000bff7812 */ /* 0x040fe4000782c0ff */
[----:B------:R-:W-:Y:S02]  /*4010*/  P2R R37, PR, RZ, 0x1 ;  /* 0x00000001ff257803 */ /* 0x000fe40000000000 */
[----:B------:R-:W-:Y:S02]  /*4020*/  P2R R9, PR, RZ, 0x2 ;  /* 0x00000002ff097803 */ /* 0x000fe40000000000 */
[C---:B------:R-:W-:Y:S02]  /*4030*/  LOP3.LUT P1, RZ, R11.reuse, 0x400, RZ, 0xc0, !PT ;  /* 0x000004000bff7812 */ /* 0x040fe4000782c0ff */
[----:B------:R-:W-:-:S02]  /*4040*/  LOP3.LUT P2, RZ, R11, 0x10, RZ, 0xc0, !PT ;  /* 0x000000100bff7812 */ /* 0x000fc4000784c0ff */
[----:B------:R-:W-:Y:S02]  /*4050*/  P2R R8, PR, RZ, 0x2 ;  /* 0x00000002ff087803 */ /* 0x000fe40000000000 */
[C---:B------:R-:W-:Y:S02]  /*4060*/  LOP3.LUT P1, RZ, R11.reuse, 0x800, RZ, 0xc0, !PT ;  /* 0x000008000bff7812 */ /* 0x040fe4000782c0ff */
[C---:B------:R-:W-:Y:S02]  /*4070*/  LOP3.LUT P3, RZ, R11.reuse, 0x8, RZ, 0xc0, !PT ;  /* 0x000000080bff7812 */ /* 0x040fe4000786c0ff */
[----:B------:R-:W-:Y:S02]  /*4080*/  SEL R32, R32, RZ, !P1 ;  /* 0x000000ff20207207 */ /* 0x000fe40004800000 */
[----:B------:R-:W-:Y:S02]  /*4090*/  ISETP.NE.AND P1, PT, R8, RZ, PT ;  /* 0x000000ff0800720c */ /* 0x000fe40003f25270 */
[----:B------:R-:W-:-:S02]  /*40a0*/  LOP3.LUT P4, RZ, R11, 0x4, RZ, 0xc0, !PT ;  /* 0x000000040bff7812 */ /* 0x000fc4000788c0ff */
[----:B------:R-:W-:Y:S02]  /*40b0*/  SEL R33, R33, RZ, !P1 ;  /* 0x000000ff21217207 */ /* 0x000fe40004800000 */
[----:B------:R-:W-:Y:S02]  /*40c0*/  ISETP.NE.AND P1, PT, R9, RZ, PT ;  /* 0x000000ff0900720c */ /* 0x000fe40003f25270 */
[----:B------:R-:W-:Y:S01]  /*40d0*/  LOP3.LUT P5, RZ, R11, 0x2, RZ, 0xc0, !PT ;  /* 0x000000020bff7812 */ /* 0x000fe200078ac0ff */
[----:B0-----:R-:W-:Y:S01]  /*40e0*/  VIADD R6, R33, UR6 ;  /* 0x0000000621067c36 */ /* 0x001fe20008000000 */
[----:B------:R-:W-:Y:S02]  /*40f0*/  SEL R34, R34, RZ, !P1 ;  /* 0x000000ff22227207 */ /* 0x000fe40004800000 */
[----:B------:R-:W-:Y:S02]  /*4100*/  ISETP.NE.AND P1, PT, R12, RZ, PT ;  /* 0x000000ff0c00720c */ /* 0x000fe40003f25270 */
[----:B------:R-:W-:-:S02]  /*4110*/  LOP3.LUT P0, RZ, R11, 0x1, RZ, 0xc0, !PT ;  /* 0x000000010bff7812 */ /* 0x000fc4000780c0ff */
[----:B------:R-:W-:Y:S02]  /*4120*/  SEL R8, R35, RZ, !P1 ;  /* 0x000000ff23087207 */ /* 0x000fe40004800000 */
[----:B------:R-:W-:Y:S02]  /*4130*/  ISETP.NE.AND P1, PT, R13, RZ, PT ;  /* 0x000000ff0d00720c */ /* 0x000fe40003f25270 */
[----:B------:R-:W-:Y:S01]  /*4140*/  LOP3.LUT P6, RZ, R11, 0x1000, RZ, 0xc0, !PT ;  /* 0x000010000bff7812 */ /* 0x000fe200078cc0ff */
[----:B------:R-:W-:Y:S01]  /*4150*/  VIADD R8, R8, UR6 ;  /* 0x0000000608087c36 */ /* 0x000fe20008000000 */
[----:B------:R-:W-:Y:S02]  /*4160*/  SEL R9, R28, RZ, !P1 ;  /* 0x000000ff1c097207 */ /* 0x000fe40004800000 */
[----:B------:R-:W-:Y:S02]  /*4170*/  ISETP.NE.AND P1, PT, R14, RZ, PT ;  /* 0x000000ff0e00720c */ /* 0x000fe40003f25270 */
[----:B------:R-:W-:Y:S01]  /*4180*/  SEL R12, R31, RZ, !P2 ;  /* 0x000000ff1f0c7207 */ /* 0x000fe20005000000 */
[----:B------:R-:W-:Y:S01]  /*4190*/  VIADD R9, R9, UR6 ;  /* 0x0000000609097c36 */ /* 0x000fe20008000000 */
[----:B------:R-:W-:-:S02]  /*41a0*/  SEL R29, R29, RZ, !P1 ;  /* 0x000000ff1d1d7207 */ /* 0x000fc40004800000 */
[----:B------:R-:W-:Y:S01]  /*41b0*/  ISETP.NE.AND P1, PT, R15, RZ, PT ;  /* 0x000000ff0f00720c */ /* 0x000fe20003f25270 */
[----:B------:R-:W-:Y:S01]  /*41c0*/  VIADD R12, R12, UR6 ;  /* 0x000000060c0c7c36 */ /* 0x000fe20008000000 */
[----:B------:R-:W-:Y:S02]  /*41d0*/  ISETP.NE.AND P2, PT, R18, RZ, PT ;  /* 0x000000ff1200720c */ /* 0x000fe40003f45270 */
[----:B------:R-:W-:Y:S02]  /*41e0*/  SEL R11, R30, RZ, !P1 ;  /* 0x000000ff1e0b7207 */ /* 0x000fe40004800000 */
[----:B------:R-:W-:Y:S02]  /*41f0*/  ISETP.NE.AND P1, PT, R16, RZ, PT ;  /* 0x000000ff1000720c */ /* 0x000fe40003f25270 */
[----:B------:R-:W-:Y:S01]  /*4200*/  SEL R15, R26, RZ, !P5 ;  /* 0x000000ff1a0f7207 */ /* 0x000fe20006800000 */
[----:B------:R-:W-:Y:S01]  /*4210*/  VIADD R11, R11, UR6 ;  /* 0x000000060b0b7c36 */ /* 0x000fe20008000000 */
[----:B------:R-:W-:Y:S01]  /*4220*/  SEL R18, R7, RZ, !P1 ;  /* 0x000000ff07127207 */ /* 0x000fe20004800000 */
[----:B------:R-:W-:Y:S01]  /*4230*/  VIADD R7, R34, UR6 ;  /* 0x0000000622077c36 */ /* 0x000fe20008000000 */
[----:B------:R-:W-:Y:S01]  /*4240*/  ISETP.NE.U32.AND P1, PT, R60, RZ, PT ;  /* 0x000000ff3c00720c */ /* 0x000fe20003f25070 */
[----:B------:R-:W-:Y:S01]  /*4250*/  VIADD R15, R15, UR6 ;  /* 0x000000060f0f7c36 */ /* 0x000fe20008000000 */
[----:B------:R-:W-:-:S02]  /*4260*/  SEL R13, R24, RZ, !P3 ;  /* 0x000000ff180d7207 */ /* 0x000fc40005800000 */
[----:B------:R-:W-:Y:S02]  /*4270*/  SEL R14, R25, RZ, !P4 ;  /* 0x000000ff190e7207 */ /* 0x000fe40006000000 */
[----:B------:R-:W-:Y:S01]  /*4280*/  ISETP.NE.AND P5, PT, R36, RZ, PT ;  /* 0x000000ff2400720c */ /* 0x000fe20003fa5270 */
[----:B------:R-:W-:Y:S01]  /*4290*/  VIADD R13, R13, UR6 ;  /* 0x000000060d0d7c36 */ /* 0x000fe20008000000 */
[----:B------:R-:W-:Y:S01]  /*42a0*/  SEL R27, R27, RZ, !P0 ;  /* 0x000000ff1b1b7207 */ /* 0x000fe20004000000 */
[----:B------:R-:W-:Y:S01]  /*42b0*/  VIADD R14, R14, UR6 ;  /* 0x000000060e0e7c36 */ /* 0x000fe20008000000 */
[----:B------:R-:W-:Y:S02]  /*42c0*/  ISETP.NE.AND P3, PT, R20, RZ, PT ;  /* 0x000000ff1400720c */ /* 0x000fe40003f65270 */
[----:B------:R-:W-:Y:S01]  /*42d0*/  ISETP.NE.AND P4, PT, R22, RZ, PT ;  /* 0x000000ff1600720c */ /* 0x000fe20003f85270 */
[----:B------:R-:W-:Y:S01]  /*42e0*/  VIADD R16, R27, UR6 ;  /* 0x000000061b107c36 */ /* 0x000fe20008000000 */
[----:B------:R-:W-:Y:S01]  /*42f0*/  ISETP.NE.AND P0, PT, R37, RZ, PT ;  /* 0x000000ff2500720c */ /* 0x000fe20003f05270 */
[----:B------:R-:W-:Y:S01]  /*4300*/  STS.128 [R21+0x20], R12 ;  /* 0x0000200c15007388 */ /* 0x000fe20000000c00 */
[----:B------:R-:W-:-:S02]  /*4310*/  ISETP.NE.AND.EX P1, PT, RZ, UR4, PT, P1 ;  /* 0x00000004ff007c0c */ /* 0x000fc4000bf25310 */
[----:B------:R-:W-:Y:S02]  /*4320*/  SEL R25, R4, RZ, !P5 ;  /* 0x000000ff04197207 */ /* 0x000fe40006800000 */
[----:B------:R-:W-:Y:S01]  /*4330*/  SEL R20, R10, RZ, !P2 ;  /* 0x000000ff0a147207 */ /* 0x000fe20005000000 */
[----:B------:R-:W-:Y:S01]  /*4340*/  VIADD R10, R29, UR6 ;  /* 0x000000061d0a7c36 */ /* 0x000fe20008000000 */
        /* <DEDUP_REMOVED lines=10> */
[----:B------:R-:W-:Y:S01]  /*43f0*/  STS.128 [R21+0x10], R8 ;  /* 0x0000100815007388 */ /* 0x000fe20000000c00 */
[----:B------:R-:W-:-:S02]  /*4400*/  VIADD R25, R25, UR6 ;  /* 0x0000000619197c36 */ /* 0x000fc40008000000 */
[----:B------:R-:W-:Y:S01]  /*4410*/  VIADD R26, R26, UR6 ;  /* 0x000000061a1a7c36 */ /* 0x000fe20008000000 */
[----:B------:R-:W-:Y:S01]  /*4420*/  STS.128 [R21+0x30], R16 ;  /* 0x0000301015007388 */ /* 0x000fe20000000c00 */
[----:B------:R-:W-:Y:S02]  /*4430*/  VIADD R27, R23, UR6 ;  /* 0x00000006171b7c36 */ /* 0x000fe40008000000 */
[----:B------:R-:W-:Y:S01]  /*4440*/  VIADD R4, R4, UR6 ;  /* 0x0000000604047c36 */ /* 0x000fe20008000000 */
[----:B------:R-:W0:Y:S02]  /*4450*/  LDCU.64 UR6, c[0x0][0x398] ;  /* 0x00007300ff0677ac */ /* 0x000e240008000a00 */
[----:B------:R-:W-:Y:S04]  /*4460*/  STS.128 [R21+0x40], R24 ;  /* 0x0000401815007388 */ /* 0x000fe80000000c00 */
[----:B------:R0:W-:Y:S01]  /*4470*/  STS.128 [R21], R4 ;  /* 0x0000000415007388 */ /* 0x0001e20000000c00 */
[----:B------:R-:W-:-:S03]  /*4480*/  NOP ;  /* 0x0000000000007918 */ /* 0x000fc60000000000 */
[----:B------:R-:W1:Y:S04]  /*4490*/  LDS R23, [R3] ;  /* 0x0000000003177984 */ /* 0x000e680000000800 */
[----:B------:R-:W2:Y:S04]  /*44a0*/  LDS R29, [R3+0x80] ;  /* 0x00008000031d7984 */ /* 0x000ea80000000800 */
[----:B------:R-:W3:Y:S01]  /*44b0*/  LDS R31, [R3+0x100] ;  /* 0x00010000031f7984 */ /* 0x000ee20000000800 */
[----:B0-----:R-:W-:-:S03]  /*44c0*/  IADD3 R4, P0, PT, R0, UR6, RZ ;  /* 0x0000000600047c10 */ /* 0x001fc6000ff1e0ff */
[----:B------:R-:W0:Y:S01]  /*44d0*/  LDS R33, [R3+0x180] ;  /* 0x0001800003217984 */ /* 0x000e220000000800 */
[----:B------:R-:W-:-:S03]  /*44e0*/  IADD3.X R5, PT, PT, R2, UR7, RZ, P0, !PT ;  /* 0x0000000702057c10 */ /* 0x000fc600087fe4ff */
[----:B------:R-:W4:Y:S04]  /*44f0*/  LDS R9, [R3+0x200] ;  /* 0x0002000003097984 */ /* 0x000f280000000800 */
[----:B------:R-:W5:Y:S04]  /*4500*/  LDS R11, [R3+0x280] ;  /* 0x00028000030b7984 */ /* 0x000f680000000800 */
        /* <DEDUP_REMOVED lines=14> */
[----:B-1----:R-:W-:Y:S04]  /*45f0*/  STG.E desc[UR18][R4.64], R23 ;  /* 0x0000001704007986 */ /* 0x002fe8000c101912 */
[----:B--2---:R-:W-:Y:S04]  /*4600*/  STG.E desc[UR18][R4.64+0x80], R29 ;  /* 0x0000801d04007986 */ /* 0x004fe8000c101912 */
[----:B---3--:R-:W-:Y:S04]  /*4610*/  STG.E desc[UR18][R4.64+0x100], R31 ;  /* 0x0001001f04007986 */ /* 0x008fe8000c101912 */
[----:B0-----:R-:W-:Y:S04]  /*4620*/  STG.E desc[UR18][R4.64+0x180], R33 ;  /* 0x0001802104007986 */ /* 0x001fe8000c101912 */
[----:B----4-:R-:W-:Y:S04]  /*4630*/  STG.E desc[UR18][R4.64+0x200], R9 ;  /* 0x0002000904007986 */ /* 0x010fe8000c101912 */
        /* <DEDUP_REMOVED lines=14> */
[----:B------:R-:W-:Y:S01]  /*4720*/  STG.E desc[UR18][R4.64+0x980], R45 ;  /* 0x0009802d04007986 */ /* 0x000fe2000c101912 */
[----:B------:R-:W-:Y:S05]  /*4730*/  EXIT ;  /* 0x000000000000794d */ /* 0x000fea0003800000 */
.L_x_700:
[----:B------:R-:W-:-:S04]  /*4740*/  ISETP.NE.U32.AND P0, PT, R52, RZ, PT ;  /* 0x000000ff3400720c */ /* 0x000fc80003f05070 */
[----:B------:R-:W-:-:S13]  /*4750*/  ISETP.NE.AND.EX P0, PT, R60, RZ, PT, P0 ;  /* 0x000000ff3c00720c */ /* 0x000fda0003f05300 */
[----:B------:R-:W-:Y:S05]  /*4760*/  @!P0 EXIT ;  /* 0x000000000000894d */ /* 0x000fea0003800000 */
[----:B------:R-:W0:Y:S01]  /*4770*/  LDC.64 R2, c[0x0][0x380] ;  /* 0x0000e000ff027b82 */ /* 0x000e220000000a00 */
[----:B------:R-:W1:Y:S07]  /*4780*/  S2R R76, SR_TID.X ;  /* 0x00000000004c7919 */ /* 0x000e6e0000002100 */
[----:B------:R-:W2:Y:S01]  /*4790*/  LDC.64 R32, c[0x0][0x390] ;  /* 0x0000e400ff207b82 */ /* 0x000ea20000000a00 */
[----:B0-----:R-:W-:-:S05]  /*47a0*/  IMAD.WIDE.U32 R2, R69, 0x4600, R2 ;  /* 0x0000460045027825 */ /* 0x001fca00078e0002 */
[----:B------:R-:W3:Y:S01]  /*47b0*/  LD.E.STRONG.SM R15, desc[UR18][R2.64] ;  /* 0x00000012020f7980 */ /* 0x000ee2000c10b900 */
[----:B--2---:R-:W-:Y:S01]  /*47c0*/  IMAD.WIDE.U32 R32, R69, 0x4600, R32 ;  /* 0x0000460045207825 */ /* 0x004fe200078e0020 */
[C---:B-1----:R-:W-:Y:S02]  /*47d0*/  LOP3.LUT R10, R76.reuse, 0x1f, RZ, 0xc0, !PT ;  /* 0x0000001f4c0a7812 */ /* 0x042fe400078ec0ff */
[----:B------:R-:W-:-:S05]  /*47e0*/  LOP3.LUT R5, R76, 0x3e0, RZ, 0xc0, !PT ;  /* 0x000003e04c057812 */ /* 0x000fca00078ec0ff */
[----:B------:R-:W-:-:S04]  /*47f0*/  IMAD R10, R5, 0x14, R10 ;  /* 0x00000014050a7824 */ /* 0x000fc800078e020a */
[C---:B------:R-:W-:Y:S02]  /*4800*/  IMAD.SHL.U32 R35, R10.reuse, 0x4, RZ ;  /* 0x000000040a237824 */ /* 0x040fe400078e00ff */
[C---:B------:R-:W-:Y:S02]  /*4810*/  VIADD R9, R10.reuse, 0xe0 ;  /* 0x000000e00a097836 */ /* 0x040fe40000000000 */
[----:B------:R-:W-:Y:S01]  /*4820*/  VIADD R8, R10, 0x100 ;  /* 0x000001000a087836 */ /* 0x000fe20000000000 */
[----:B------:R-:W-:Y:S01]  /*4830*/  IADD3 R12, P0, PT, R2, R35, RZ ;  /* 0x00000023020c7210 */ /* 0x000fe20007f1e0ff */
[C---:B------:R-:W-:Y:S02]  /*4840*/  VIADD R7, R10.reuse, 0x120 ;  /* 0x000001200a077836 */ /* 0x040fe40000000000 */
[C---:B------:R-:W-:Y:S02]  /*4850*/  VIADD R6, R10.reuse, 0x140 ;  /* 0x000001400a067836 */ /* 0x040fe40000000000 */
[----:B------:R-:W-:Y:S01]  /*4860*/  IMAD.X R13, RZ, RZ, R3, P0 ;  /* 0x000000ffff0d7224 */ /* 0x000fe200000e0603 */
[----:B------:R-:W-:Y:S01]  /*4870*/  IADD3 R34, P0, PT, R35, R32, RZ ;  /* 0x0000002023227210 */ /* 0x000fe20007f1e0ff */
[----:B------:R-:W-:-:S02]  /*4880*/  VIADD R5, R10, 0x160 ;  /* 0x000001600a057836 */ /* 0x000fc40000000000 */
[C---:B------:R-:W-:Y:S02]  /*4890*/  VIADD R68, R10.reuse, 0x20 ;  /* 0x000000200a447836 */ /* 0x040fe40000000000 */
[----:B------:R-:W-:Y:S01]  /*48a0*/  IMAD.X R35, RZ, RZ, R33, P0 ;  /* 0x000000ffff237224 */ /* 0x000fe200000e0621 */
[CC--:B------:R-:W-:Y:S01]  /*48b0*/  ISETP.GE.U32.AND P0, PT, R10.reuse, R52.reuse, PT ;  /* 0x000000340a00720c */ /* 0x0c0fe20003f06070 */
[----:B------:R-:W-:Y:S01]  /*48c0*/  VIADD R67, R10, 0x40 ;  /* 0x000000400a437836 */ /* 0x000fe20000000000 */
[-C--:B------:R-:W-:Y:S01]  /*48d0*/  ISETP.GE.U32.AND P6, PT, R68, R52.reuse, PT ;  /* 0x000000344400720c */ /* 0x080fe20003fc6070 */
[C---:B------:R-:W-:Y:S02]  /*48e0*/  VIADD R59, R10.reuse, 0x60 ;  /* 0x000000600a3b7836 */ /* 0x040fe40000000000 */
[C---:B------:R-:W-:Y:S01]  /*48f0*/  VIADD R55, R10.reuse, 0x80 ;  /* 0x000000800a377836 */ /* 0x040fe20000000000 */
[-C--:B------:R-:W-:Y:S01]  /*4900*/  ISETP.GE.U32.AND P5, PT, R67, R52.reuse, PT ;  /* 0x000000344300720c */ /* 0x080fe20003fa6070 */
[C---:B------:R-:W-:Y:S01]  /*4910*/  VIADD R54, R10.reuse, 0xa0 ;  /* 0x000000a00a367836 */ /* 0x040fe20000000000 */
[-C--:B------:R-:W-:Y:S01]  /*4920*/  ISETP.GE.U32.AND P4, PT, R59, R52.reuse, PT ;  /* 0x000000343b00720c */ /* 0x080fe20003f86070 */
[C---:B------:R-:W-:Y:S01]  /*4930*/  VIADD R53, R10.reuse, 0xc0 ;  /* 0x000000c00a357836 */ /* 0x040fe20000000000 */
[-C--:B------:R-:W-:Y:S01]  /*4940*/  ISETP.GE.U32.AND P3, PT, R55, R52.reuse, PT ;  /* 0x000000343700720c */ /* 0x080fe20003f66070 */
[----:B------:R-:W-:Y:S01]  /*4950*/  VIADD R4, R10, 0x180 ;  /* 0x000001800a047836 */ /* 0x000fe20000000000 */
[-C--:B------:R-:W-:Y:S01]  /*4960*/  ISETP.GE.U32.AND P2, PT, R54, R52.reuse, PT ;  /* 0x000000343600720c */ /* 0x080fe20003f46070 */
[C---:B------:R-:W-:Y:S01]  /*4970*/  VIADD R0, R10.reuse, 0x1a0 ;  /* 0x000001a00a007836 */ /* 0x040fe20000000000 */
[----:B------:R-:W-:Y:S01]  /*4980*/  ISETP.GE.U32.AND P1, PT, R53, R52, PT ;  /* 0x000000343500720c */ /* 0x000fe20003f26070 */
[----:B------:R-:W-:-:S02]  /*4990*/  VIADD R77, R10, 0x1c0 ;  /* 0x000001c00a4d7836 */ /* 0x000fc40000000000 */
[C---:B------:R-:W-:Y:S02]  /*49a0*/  VIADD R75, R10.reuse, 0x1e0 ;  /* 0x000001e00a4b7836 */ /* 0x040fe40000000000 */
[C---:B------:R-:W-:Y:S02]  /*49b0*/  VIADD R74, R10.reuse, 0x200 ;  /* 0x000002000a4a7836 */ /* 0x040fe40000000000 */
[C---:B------:R-:W-:Y:S02]  /*49c0*/  VIADD R73, R10.reuse, 0x220 ;  /* 0x000002200a497836 */ /* 0x040fe40000000000 */
[C---:B------:R-:W-:Y:S02]  /*49d0*/  VIADD R72, R10.reuse, 0x240 ;  /* 0x000002400a487836 */ /* 0x040fe40000000000 */
[----:B------:R-:W-:Y:S02]  /*49e0*/  VIADD R71, R10, 0x260 ;  /* 0x000002600a477836 */ /* 0x000fe40000000000 */
[----:B---3--:R-:W-:-:S02]  /*49f0*/  IMAD.MOV.U32 R11, RZ, RZ, R15 ;  /* 0x000000ffff0b7224 */ /* 0x008fc400078e000f */
[----:B------:R-:W2:Y:S01]  /*4a00*/  @!P0 LD.E.STRONG.SM R15, desc[UR18][R12.64] ;  /* 0x000000120c0f8980 */ /* 0x000ea2000c10b900 */
[----:B------:R-:W-:Y:S01]  /*4a10*/  ISETP.GE.U32.AND P0, PT, R9, R52, PT ;  /* 0x000000340900720c */ /* 0x000fe20003f06070 */
[--C-:B------:R-:W-:Y:S02]  /*4a20*/  IMAD.MOV.U32 R29, RZ, RZ, R11.reuse ;  /* 0x000000ffff1d7224 */ /* 0x100fe400078e000b */
[--C-:B------:R-:W-:Y:S02]  /*4a30*/  IMAD.MOV.U32 R31, RZ, RZ, R11.reuse ;  /* 0x000000ffff1f7224 */ /* 0x100fe400078e000b */
[--C-:B------:R-:W-:Y:S02]  /*4a40*/  IMAD.MOV.U32 R37, RZ, RZ, R11.reuse ;  /* 0x000000ffff257224 */ /* 0x100fe400078e000b */
[--C-:B------:R-:W-:Y:S02]  /*4a50*/  IMAD.MOV.U32 R39, RZ, RZ, R11.reuse ;  /* 0x000000ffff277224 */ /* 0x100fe400078e000b */
[----:B------:R-:W-:-:S02]  /*4a60*/  IMAD.MOV.U32 R41, RZ, RZ, R11 ;  /* 0x000000ffff297224 */ /* 0x000fc400078e000b */
[--C-:B------:R-:W-:Y:S02]  /*4a70*/  IMAD.MOV.U32 R17, RZ, RZ, R11.reuse ;  /* 0x000000ffff117224 */ /* 0x100fe400078e000b */
[----:B------:R-:W3:Y:S01]  /*4a80*/  @!P0 LD.E.STRONG.SM R29, desc[UR18][R12.64+0x380] ;  /* 0x000380120c1d8980 */ /* 0x000ee2000c10b900 */
[----:B------:R-:W-:Y:S01]  /*4a90*/  ISETP.GE.U32.AND P0, PT, R8, R52, PT ;  /* 0x000000340800720c */ /* 0x000fe20003f06070 */
[--C-:B------:R-:W-:Y:S02]  /*4aa0*/  IMAD.MOV.U32 R19, RZ, RZ, R11.reuse ;  /* 0x000000ffff137224 */ /* 0x100fe400078e000b */
[--C-:B------:R-:W-:Y:S01]  /*4ab0*/  IMAD.MOV.U32 R21, RZ, RZ, R11.reuse ;  /* 0x000000ffff157224 */ /* 0x100fe200078e000b */
[----:B------:R-:W4:Y:S01]  /*4ac0*/  @!P6 LD.E.STRONG.SM R17, desc[UR18][R12.64+0x80] ;  /* 0x000080120c11e980 */ /* 0x000f22000c10b900 */
[--C-:B------:R-:W-:Y:S02]  /*4ad0*/  IMAD.MOV.U32 R23, RZ, RZ, R11.reuse ;  /* 0x000000ffff177224 */ /* 0x100fe400078e000b */
[--C-:B------:R-:W-:Y:S01]  /*4ae0*/  IMAD.MOV.U32 R25, RZ, RZ, R11.reuse ;  /* 0x000000ffff197224 */ /* 0x100fe200078e000b */
[----:B------:R-:W5:Y:S01]  /*4af0*/  @!P5 LD.E.STRONG.SM R19, desc[UR18][R12.64+0x100] ;  /* 0x000100120c13d980 */ /* 0x000f62000c10b900 */
[----:B------:R-:W-:-:S02]  /*4b00*/  IMAD.MOV.U32 R27, RZ, RZ, R11 ;  /* 0x000000ffff1b7224 */ /* 0x000fc400078e000b */
[--C-:B------:R-:W-:Y:S01]  /*4b10*/  IMAD.MOV.U32 R43, RZ, RZ, R11.reuse ;  /* 0x000000ffff2b7224 */ /* 0x100fe200078e000b */
[----:B------:R-:W5:Y:S01]  /*4b20*/  @!P4 LD.E.STRONG.SM R21, desc[UR18][R12.64+0x180] ;  /* 0x000180120c15c980 */ /* 0x000f62000c10b900 */
[--C-:B------:R-:W-:Y:S02]  /*4b30*/  IMAD.MOV.U32 R45, RZ, RZ, R11.reuse ;  /* 0x000000ffff2d7224 */ /* 0x100fe400078e000b */
[--C-:B------:R-:W-:Y:S01]  /*4b40*/  IMAD.MOV.U32 R47, RZ, RZ, R11.reuse ;  /* 0x000000ffff2f7224 */ /* 0x100fe200078e000b */
[----:B------:R-:W5:Y:S01]  /*4b50*/  @!P0 LD.E.STRONG.SM R31, desc[UR18][R12.64+0x400] ;  /* 0x000400120c1f8980 */ /* 0x000f62000c10b900 */
[-C--:B------:R-:W-:Y:S01]  /*4b60*/  ISETP.GE.U32.AND P0, PT, R7, R52.reuse, PT ;  /* 0x000000340700720c */ /* 0x080fe20003f06070 */
[--C-:B------:R-:W-:Y:S01]  /*4b70*/  IMAD.MOV.U32 R49, RZ, RZ, R11.reuse ;  /* 0x000000ffff317224 */ /* 0x100fe200078e000b */
[-C--:B------:R-:W-:Y:S01]  /*4b80*/  ISETP.GE.U32.AND P5, PT, R72, R52.reuse, PT ;  /* 0x000000344800720c */ /* 0x080fe20003fa6070 */
[----:B------:R-:W5:Y:S01]  /*4b90*/  @!P3 LD.E.STRONG.SM R23, desc[UR18][R12.64+0x200] ;  /* 0x000200120c17b980 */ /* 0x000f62000c10b900 */
[----:B------:R-:W-:Y:S01]  /*4ba0*/  ISETP.GE.U32.AND P6, PT, R71, R52, PT ;  /* 0x000000344700720c */ /* 0x000fe20003fc6070 */
[----:B------:R-:W-:-:S02]  /*4bb0*/  IMAD.MOV.U32 R51, RZ, RZ, R11 ;  /* 0x000000ffff337224 */ /* 0x000fc400078e000b */
[----:B------:R-:W5:Y:S01]  /*4bc0*/  @!P2 LD.E.STRONG.SM R25, desc[UR18][R12.64+0x280] ;  /* 0x000280120c19a980 */ /* 0x000f62000c10b900 */
[--C-:B------:R-:W-:Y:S02]  /*4bd0*/  IMAD.MOV.U32 R57, RZ, RZ, R11.reuse ;  /* 0x000000ffff397224 */ /* 0x100fe400078e000b */
[----:B------:R-:W-:Y:S01]  /*4be0*/  IMAD.MOV.U32 R61, RZ, RZ, R11 ;  /* 0x000000ffff3d7224 */ /* 0x000fe200078e000b */
[----:B------:R-:W5:Y:S04]  /*4bf0*/  @!P1 LD.E.STRONG.SM R27, desc[UR18][R12.64+0x300] ;  /* 0x000300120c1b9980 */ /* 0x000f68000c10b900 */
[----:B------:R-:W5:Y:S01]  /*4c00*/  @!P0 LD.E.STRONG.SM R37, desc[UR18][R12.64+0x480] ;  /* 0x000480120c258980 */ /* 0x000f62000c10b900 */
[-C--:B------:R-:W-:Y:S02]  /*4c10*/  ISETP.GE.U32.AND P0, PT, R6, R52.reuse, PT ;  /* 0x000000340600720c */ /* 0x080fe40003f06070 */
[-C--:B------:R-:W-:Y:S01]  /*4c20*/  ISETP.GE.U32.AND P2, PT, R75, R52.reuse, PT ;  /* 0x000000344b00720c */ /* 0x080fe20003f46070 */
[----:B------:R-:W5:Y:S01]  /*4c30*/  @!P5 LD.E.STRONG.SM R61, desc[UR18][R12.64+0x900] ;  /* 0x000900120c3dd980 */ /* 0x000f62000c10b900 */
[----:B------:R-:W-:-:S02]  /*4c40*/  ISETP.GE.U32.AND P3, PT, R74, R52, PT ;  /* 0x000000344a00720c */ /* 0x000fc40003f66070 */
[-C--:B------:R-:W-:Y:S01]  /*4c50*/  ISETP.GE.U32.AND P4, PT, R73, R52.reuse, PT ;  /* 0x000000344900720c */ /* 0x080fe20003f86070 */
[----:B------:R-:W5:Y:S06]  /*4c60*/  @!P6 LD.E.STRONG.SM R11, desc[UR18][R12.64+0x980] ;  /* 0x000980120c0be980 */ /* 0x000f6c000c10b900 */
[----:B------:R-:W5:Y:S01]  /*4c70*/  @!P0 LD.E.STRONG.SM R39, desc[UR18][R12.64+0x500] ;  /* 0x000500120c278980 */ /* 0x000f62000c10b900 */
[-C--:B------:R-:W-:Y:S02]  /*4c80*/  ISETP.GE.U32.AND P0, PT, R5, R52.reuse, PT ;  /* 0x000000340500720c */ /* 0x080fe40003f06070 */
[-C--:B------:R-:W-:Y:S01]  /*4c90*/  ISETP.GE.U32.AND P1, PT, R77, R52.reuse, PT ;  /* 0x000000344d00720c */ /* 0x080fe20003f26070 */
[----:B------:R-:W5:Y:S04]  /*4ca0*/  @!P2 LD.E.STRONG.SM R49, desc[UR18][R12.64+0x780] ;  /* 0x000780120c31a980 */ /* 0x000f68000c10b900 */
[----:B------:R-:W5:Y:S04]  /*4cb0*/  @!P3 LD.E.STRONG.SM R51, desc[UR18][R12.64+0x800] ;  /* 0x000800120c33b980 */ /* 0x000f68000c10b900 */
[----:B------:R-:W5:Y:S04]  /*4cc0*/  @!P4 LD.E.STRONG.SM R57, desc[UR18][R12.64+0x880] ;  /* 0x000880120c39c980 */ /* 0x000f68000c10b900 */
[----:B------:R-:W5:Y:S01]  /*4cd0*/  @!P0 LD.E.STRONG.SM R41, desc[UR18][R12.64+0x580] ;  /* 0x000580120c298980 */ /* 0x000f62000c10b900 */
[----:B------:R-:W-:-:S03]  /*4ce0*/  ISETP.GE.U32.AND P0, PT, R4, R52, PT ;  /* 0x000000340400720c */ /* 0x000fc60003f06070 */
[----:B------:R-:W5:Y:S10]  /*4cf0*/  @!P1 LD.E.STRONG.SM R47, desc[UR18][R12.64+0x700] ;  /* 0x000700120c2f9980 */ /* 0x000f74000c10b900 */
[----:B------:R-:W5:Y:S01]  /*4d00*/  @!P0 LD.E.STRONG.SM R43, desc[UR18][R12.64+0x600] ;  /* 0x000600120c2b8980 */ /* 0x000f62000c10b900 */
[----:B------:R-:W-:-:S13]  /*4d10*/  ISETP.GE.U32.AND P0, PT, R0, R52, PT ;  /* 0x000000340000720c */ /* 0x000fda0003f06070 */
[----:B------:R-:W5:Y:S01]  /*4d20*/  @!P0 LD.E.STRONG.SM R45, desc[UR18][R12.64+0x680] ;  /* 0x000680120c2d8980 */ /* 0x000f62000c10b900 */
[----:B------:R-:W0:Y:S01]  /*4d30*/  S2R R3, SR_LANEID ;  /* 0x0000000000037919 */ /* 0x000e220000000000 */
[----:B------:R-:W1:Y:S01]  /*4d40*/  S2UR UR5, SR_CgaCtaId ;  /* 0x00000000000579c3 */ /* 0x000e620000008800 */
[----:B------:R-:W-:Y:S01]  /*4d50*/  SHF.R.U32.HI R58, RZ, 0x5, R76 ;  /* 0x00000005ff3a7819 */ /* 0x000fe2000001164c */
[----:B------:R-:W-:Y:S02]  /*4d60*/  UMOV UR4, 0x400 ;  /* 0x0000040000047882 */ /* 0x000fe40000000000 */
[----:B-1----:R-:W-:Y:S02]  /*4d70*/  ULEA UR15, UR5, UR4, 0x18 ;  /* 0x00000004050f7291 */ /* 0x002fe4000f8ec0ff */
[----:B0-----:R-:W-:-:S05]  /*4d80*/  IMAD R2, R58, 0x280, R3 ;  /* 0x000002803a027824 */ /* 0x001fca00078e0203 */
[----:B------:R-:W-:-:S05]  /*4d90*/  LEA R2, R2, UR15, 0x2 ;  /* 0x0000000f02027c11 */ /* 0x000fca000f8e10ff */
[----:B------:R-:W-:Y:S01]  /*4da0*/  IMAD R0, R3, 0x4c, R2 ;  /* 0x0000004c03007824 */ /* 0x000fe200078e0202 */
[----:B--2---:R-:W-:Y:S04]  /*4db0*/  STS [R2], R15 ;  /* 0x0000000f02007388 */ /* 0x004fe80000000800 */
[----:B---3--:R-:W-:Y:S04]  /*4dc0*/  STS [R2+0x380], R29 ;  /* 0x0003801d02007388 */ /* 0x008fe80000000800 */
[----:B----4-:R-:W-:Y:S04]  /*4dd0*/  STS [R2+0x80], R17 ;  /* 0x0000801102007388 */ /* 0x010fe80000000800 */
[----:B-----5:R-:W-:Y:S04]  /*4de0*/  STS [R2+0x100], R19 ;  /* 0x0001001302007388 */ /* 0x020fe80000000800 */
[----:B------:R-:W-:Y:S04]  /*4df0*/  STS [R2+0x180], R21 ;  /* 0x0001801502007388 */ /* 0x000fe80000000800 */
[----:B------:R-:W-:Y:S04]  /*4e00*/  STS [R2+0x400], R31 ;  /* 0x0004001f02007388 */ /* 0x000fe80000000800 */
[----:B------:R-:W-:Y:S04]  /*4e10*/  STS [R2+0x200], R23 ;  /* 0x0002001702007388 */ /* 0x000fe80000000800 */
[----:B------:R-:W-:Y:S04]  /*4e20*/  STS [R2+0x280], R25 ;  /* 0x0002801902007388 */ /* 0x000fe80000000800 */
[----:B------:R-:W-:Y:S04]  /*4e30*/  STS [R2+0x300], R27 ;  /* 0x0003001b02007388 */ /* 0x000fe80000000800 */
[----:B------:R0:W-:Y:S04]  /*4e40*/  STS [R2+0x480], R37 ;  /* 0x0004802502007388 */ /* 0x0001e80000000800 */
[----:B------:R-:W-:Y:S04]  /*4e50*/  STS [R2+0x900], R61 ;  /* 0x0009003d02007388 */ /* 0x000fe80000000800 */
[----:B------:R-:W-:Y:S04]  /*4e60*/  STS [R2+0x980], R11 ;  /* 0x0009800b02007388 */ /* 0x000fe80000000800 */
[----:B------:R-:W-:Y:S04]  /*4e70*/  STS [R2+0x500], R39 ;  /* 0x0005002702007388 */ /* 0x000fe80000000800 */
[----:B------:R-:W-:Y:S04]  /*4e80*/  STS [R2+0x780], R49 ;  /* 0x0007803102007388 */ /* 0x000fe80000000800 */
[----:B------:R-:W-:Y:S04]  /*4e90*/  STS [R2+0x800], R51 ;  /* 0x0008003302007388 */ /* 0x000fe80000000800 */
[----:B------:R1:W-:Y:S04]  /*4ea0*/  STS [R2+0x880], R57 ;  /* 0x0008803902007388 */ /* 0x0003e80000000800 */
[----:B------:R2:W-:Y:S04]  /*4eb0*/  STS [R2+0x580], R41 ;  /* 0x0005802902007388 */ /* 0x0005e80000000800 */
[----:B------:R-:W-:Y:S04]  /*4ec0*/  STS [R2+0x700], R47 ;  /* 0x0007002f02007388 */ /* 0x000fe80000000800 */
[----:B------:R3:W-:Y:S04]  /*4ed0*/  STS [R2+0x600], R43 ;  /* 0x0006002b02007388 */ /* 0x0007e80000000800 */
[----:B------:R4:W-:Y:S01]  /*4ee0*/  STS [R2+0x680], R45 ;  /* 0x0006802d02007388 */ /* 0x0009e20000000800 */
[----:B------:R-:W-:-:S03]  /*4ef0*/  NOP ;  /* 0x0000000000007918 */ /* 0x000fc60000000000 */
[----:B------:R0:W1:Y:S04]  /*4f00*/  LDS.128 R12, [R0] ;  /* 0x00000000000c7984 */ /* 0x0000680000000c00 */
[----:B------:R0:W1:Y:S04]  /*4f10*/  LDS.128 R16, [R0+0x10] ;  /* 0x0000100000107984 */ /* 0x0000680000000c00 */
[----:B------:R0:W1:Y:S04]  /*4f20*/  LDS.128 R20, [R0+0x20] ;  /* 0x0000200000147984 */ /* 0x0000680000000c00 */
[----:B------:R0:W1:Y:S04]  /*4f30*/  LDS.128 R24, [R0+0x30] ;  /* 0x0000300000187984 */ /* 0x0000680000000c00 */
[----:B------:R1:W1:Y:S01]  /*4f40*/  LDS.128 R28, [R0+0x40] ;  /* 0x00004000001c7984 */ /* 0x0002620000000c00 */
[----:B------:R-:W-:Y:S06]  /*4f50*/  BAR.SYNC.DEFER_BLOCKING 0x0 ;  /* 0x0000000000007b1d */ /* 0x000fec0000010000 */
[----:B0-----:R-:W1:Y:S01]  /*4f60*/  LD.E.STRONG.SM R37, desc[UR18][R32.64] ;  /* 0x0000001220257980 */ /* 0x001e62000c10b900 */
[----:B------:R-:W-:-:S02]  /*4f70*/  P2R R36, PR, RZ, 0x1 ;  /* 0x00000001ff247803 */ /* 0x000fc40000000000 */
[-C--:B------:R-:W-:Y:S02]  /*4f80*/  ISETP.GE.U32.AND P0, PT, R10, R52.reuse, PT ;  /* 0x000000340a00720c */ /* 0x080fe40003f06070 */
[----:B------:R-:W-:Y:S02]  /*4f90*/  P2R R38, PR, RZ, 0x2 ;  /* 0x00000002ff267803 */ /* 0x000fe40000000000 */
[----:B------:R-:W-:Y:S01]  /*4fa0*/  ISETP.GE.U32.AND P1, PT, R68, R52, PT ;  /* 0x000000344400720c */ /* 0x000fe20003f26070 */
[----:B-1----:R-:W-:-:S08]  /*4fb0*/  IMAD.MOV.U32 R57, RZ, RZ, R37 ;  /* 0x000000ffff397224 */ /* 0x002fd000078e0025 */
[----:B------:R-:W5:Y:S01]  /*4fc0*/  @!P0 LD.E.STRONG.SM R37, desc[UR18][R34.64] ;  /* 0x0000001222258980 */ /* 0x000f62000c10b900 */
[----:B------:R-:W-:Y:S01]  /*4fd0*/  ISETP.GE.U32.AND P0, PT, R67, R52, PT ;  /* 0x000000344300720c */ /* 0x000fe20003f06070 */
[--C-:B------:R-:W-:Y:S02]  /*4fe0*/  IMAD.MOV.U32 R11, RZ, RZ, R57.reuse ;  /* 0x000000ffff0b7224 */ /* 0x100fe400078e0039 */
[----:B------:R-:W-:-:S04]  /*4ff0*/  IMAD.MOV.U32 R39, RZ, RZ, R57 ;  /* 0x000000ffff277224 */ /* 0x000fc800078e0039 */
[----:B------:R-:W5:Y:S01]  /*5000*/  @!P1 LD.E.STRONG.SM R11, desc[UR18][R34.64+0x80] ;  /* 0x00008012220b9980 */ /* 0x000f62000c10b900 */
[----:B------:R-:W-:-:S05]  /*5010*/  ISETP.GE.U32.AND P1, PT, R59, R52, PT ;  /* 0x000000343b00720c */ /* 0x000fca0003f26070 */
[----:B------:R-:W5:Y:S01]  /*5020*/  @!P0 LD.E.STRONG.SM R39, desc[UR18][R34.64+0x100] ;  /* 0x0001001222278980 */ /* 0x000f62000c10b900 */
[----:B------:R-:W-:Y:S01]  /*5030*/  ISETP.GE.U32.AND P0, PT, R55, R52, PT ;  /* 0x000000343700720c */ /* 0x000fe20003f06070 */
[--C-:B--2---:R-:W-:Y:S02]  /*5040*/  IMAD.MOV.U32 R41, RZ, RZ, R57.reuse ;  /* 0x000000ffff297224 */ /* 0x104fe400078e0039 */
[----:B---3--:R-:W-:-:S04]  /*5050*/  IMAD.MOV.U32 R43, RZ, RZ, R57 ;  /* 0x000000ffff2b7224 */ /* 0x008fc800078e0039 */
[----:B------:R-:W2:Y:S01]  /*5060*/  @!P1 LD.E.STRONG.SM R41, desc[UR18][R34.64+0x180] ;  /* 0x0001801222299980 */ /* 0x000ea2000c10b900 */
[----:B------:R-:W-:-:S05]  /*5070*/  ISETP.GE.U32.AND P1, PT, R54, R52, PT ;  /* 0x000000343600720c */ /* 0x000fca0003f26070 */
[----:B------:R-:W3:Y:S01]  /*5080*/  @!P0 LD.E.STRONG.SM R43, desc[UR18][R34.64+0x200] ;  /* 0x00020012222b8980 */ /* 0x000ee2000c10b900 */
[----:B------:R-:W-:Y:S01]  /*5090*/  ISETP.GE.U32.AND P0, PT, R53, R52, PT ;  /* 0x000000343500720c */ /* 0x000fe20003f06070 */
[--C-:B------:R-:W-:Y:S02]  /*50a0*/  IMAD.MOV.U32 R33, RZ, RZ, R57.reuse ;  /* 0x000000ffff217224 */ /* 0x100fe400078e0039 */
[----:B----4-:R-:W-:-:S04]  /*50b0*/  IMAD.MOV.U32 R45, RZ, RZ, R57 ;  /* 0x000000ffff2d7224 */ /* 0x010fc800078e0039 */
[----:B------:R-:W4:Y:S01]  /*50c0*/  @!P1 LD.E.STRONG.SM R33, desc[UR18][R34.64+0x280] ;  /* 0x0002801222219980 */ /* 0x000f22000c10b900 */
[----:B------:R-:W-:-:S05]  /*50d0*/  ISETP.GE.U32.AND P1, PT, R9, R52, PT ;  /* 0x000000340900720c */ /* 0x000fca0003f26070 */
[----:B------:R-:W4:Y:S01]  /*50e0*/  @!P0 LD.E.STRONG.SM R45, desc[UR18][R34.64+0x300] ;  /* 0x00030012222d8980 */ /* 0x000f22000c10b900 */
[----:B------:R-:W-:Y:S01]  /*50f0*/  ISETP.GE.U32.AND P0, PT, R8, R52, PT ;  /* 0x000000340800720c */ /* 0x000fe20003f06070 */
[--C-:B------:R-:W-:Y:S02]  /*5100*/  IMAD.MOV.U32 R47, RZ, RZ, R57.reuse ;  /* 0x000000ffff2f7224 */ /* 0x100fe400078e0039 */
[----:B------:R-:W-:-:S04]  /*5110*/  IMAD.MOV.U32 R49, RZ, RZ, R57 ;  /* 0x000000ffff317224 */ /* 0x000fc800078e0039 */
        /* <DEDUP_REMOVED lines=13> */
[----:B------:R-:W-:-:S05]  /*51f0*/  ISETP.NE.AND P1, PT, R38, RZ, PT ;  /* 0x000000ff2600720c */ /* 0x000fca0003f25270 */
[----:B------:R-:W4:Y:S01]  /*5200*/  @!P0 LD.E.STRONG.SM R65, desc[UR18][R34.64+0x600] ;  /* 0x0006001222418980 */ /* 0x000f22000c10b900 */
[----:B------:R-:W-:Y:S01]  /*5210*/  ISETP.NE.AND P0, PT, R36, RZ, PT ;  /* 0x000000ff2400720c */ /* 0x000fe20003f05270 */
[--C-:B------:R-:W-:Y:S02]  /*5220*/  IMAD.MOV.U32 R44, RZ, RZ, R57.reuse ;  /* 0x000000ffff2c7224 */ /* 0x100fe400078e0039 */
[--C-:B------:R-:W-:Y:S02]  /*5230*/  IMAD.MOV.U32 R48, RZ, RZ, R57.reuse ;  /* 0x000000ffff307224 */ /* 0x100fe400078e0039 */
[--C-:B------:R-:W-:Y:S02]  /*5240*/  IMAD.MOV.U32 R56, RZ, RZ, R57.reuse ;  /* 0x000000ffff387224 */ /* 0x100fe400078e0039 */
[--C-:B------:R-:W-:Y:S02]  /*5250*/  IMAD.MOV.U32 R62, RZ, RZ, R57.reuse ;  /* 0x000000ffff3e7224 */ /* 0x100fe400078e0039 */
[--C-:B------:R-:W-:Y:S01]  /*5260*/  IMAD.MOV.U32 R64, RZ, RZ, R57.reuse ;  /* 0x000000ffff407224 */ /* 0x100fe200078e0039 */
[----:B------:R-:W4:Y:S01]  /*5270*/  @!P1 LD.E.STRONG.SM R48, desc[UR18][R34.64+0x700] ;  /* 0x0007001222309980 */ /* 0x000f22000c10b900 */
[----:B------:R-:W-:-:S03]  /*5280*/  IMAD.MOV.U32 R66, RZ, RZ, R57 ;  /* 0x000000ffff427224 */ /* 0x000fc600078e0039 */
[----:B------:R-:W4:Y:S04]  /*5290*/  @!P0 LD.E.STRONG.SM R44, desc[UR18][R34.64+0x680] ;  /* 0x00068012222c8980 */ /* 0x000f28000c10b900 */
[----:B------:R-:W4:Y:S04]  /*52a0*/  @!P2 LD.E.STRONG.SM R56, desc[UR18][R34.64+0x780] ;  /* 0x000780122238a980 */ /* 0x000f28000c10b900 */
[----:B------:R-:W4:Y:S04]  /*52b0*/  @!P3 LD.E.STRONG.SM R62, desc[UR18][R34.64+0x800] ;  /* 0x00080012223eb980 */ /* 0x000f28000c10b900 */
[----:B------:R-:W4:Y:S04]  /*52c0*/  @!P4 LD.E.STRONG.SM R64, desc[UR18][R34.64+0x880] ;  /* 0x000880122240c980 */ /* 0x000f28000c10b900 */
[----:B------:R-:W4:Y:S04]  /*52d0*/  @!P5 LD.E.STRONG.SM R66, desc[UR18][R34.64+0x900] ;  /* 0x000900122242d980 */ /* 0x000f28000c10b900 */
[----:B------:R-:W4:Y:S01]  /*52e0*/  @!P6 LD.E.STRONG.SM R57, desc[UR18][R34.64+0x980] ;  /* 0x000980122239e980 */ /* 0x000f22000c10b900 */
[----:B------:R-:W-:Y:S01]  /*52f0*/  ISETP.NE.AND P0, PT, R69, RZ, PT ;  /* 0x000000ff4500720c */ /* 0x000fe20003f05270 */
[----:B------:R-:W-:Y:S01]  /*5300*/  UMOV UR14, URZ ;  /* 0x000000ff000e7c82 */ /* 0x000fe20008000000 */
        /* <DEDUP_REMOVED lines=10> */
[----:B-----5:R0:W-:Y:S04]  /*53b0*/  STS [R2], R37 ;  /* 0x0000002502007388 */ /* 0x0201e80000000800 */
[----:B------:R0:W-:Y:S04]  /*53c0*/  STS [R2+0x80], R11 ;  /* 0x0000800b02007388 */ /* 0x0001e80000000800 */
[----:B------:R0:W-:Y:S04]  /*53d0*/  STS [R2+0x100], R39 ;  /* 0x0001002702007388 */ /* 0x0001e80000000800 */
[----:B--2---:R0:W-:Y:S04]  /*53e0*/  STS [R2+0x180], R41 ;  /* 0x0001802902007388 */ /* 0x0041e80000000800 */
[----:B---3--:R0:W-:Y:S04]  /*53f0*/  STS [R2+0x200], R43 ;  /* 0x0002002b02007388 */ /* 0x0081e80000000800 */
[----:B----4-:R0:W-:Y:S04]  /*5400*/  STS [R2+0x280], R33 ;  /* 0x0002802102007388 */ /* 0x0101e80000000800 */
        /* <DEDUP_REMOVED lines=22> */
[----:B0-----:R-:W-:Y:S01]  /*5570*/  IMAD R57, R76, 0x14, RZ ;  /* 0x000000144c397824 */ /* 0x001fe200078e02ff */
[----:B------:R-:W-:Y:S01]  /*5580*/  ISETP.NE.AND P3, PT, R14, R15, PT ;  /* 0x0000000f0e00720c */ /* 0x000fe20003f65270 */
[----:B------:R-:W-:Y:S01]  /*5590*/  IMAD.MOV.U32 R62, RZ, RZ, 0x1 ;  /* 0x00000001ff3e7424 */ /* 0x000fe200078e00ff */
[----:B------:R-:W-:Y:S01]  /*55a0*/  ISETP.NE.AND P1, PT, R15, R16, PT ;  /* 0x000000100f00720c */ /* 0x000fe20003f25270 */
[----:B------:R-:W-:Y:S01]  /*55b0*/  VIADD R15, R57, 0x2 ;  /* 0x00000002390f7836 */ /* 0x000fe20000000000 */
[----:B------:R-:W-:Y:S01]  /*55c0*/  ISETP.NE.AND P0, PT, R12, R13, PT ;  /* 0x0000000d0c00720c */ /* 0x000fe20003f05270 */
[----:B------:R-:W-:Y:S01]  /*55d0*/  IMAD.MOV.U32 R63, RZ, RZ, RZ ;  /* 0x000000ffff3f7224 */ /* 0x000fe200078e00ff */
[----:B------:R-:W-:Y:S01]  /*55e0*/  ISETP.NE.AND P4, PT, R13, R14, PT ;  /* 0x0000000e0d00720c */ /* 0x000fe20003f85270 */
[C---:B------:R-:W-:Y:S01]  /*55f0*/  VIADD R13, R57.reuse, 0x1 ;  /* 0x00000001390d7836 */ /* 0x040fe20000000000 */
[C---:B------:R-:W-:Y:S01]  /*5600*/  ISETP.EQ.U32.AND P6, PT, R52.reuse, R15, PT ;  /* 0x0000000f3400720c */ /* 0x040fe20003fc2070 */
[----:B------:R-:W-:Y:S01]  /*5610*/  VIADD R15, R57, 0x4 ;  /* 0x00000004390f7836 */ /* 0x000fe20000000000 */
[----:B------:R-:W-:Y:S01]  /*5620*/  LOP3.LUT R11, R11, 0xffffefff, RZ, 0xc0, !PT ;  /* 0xffffefff0b0b7812 */ /* 0x000fe200078ec0ff */
[----:B------:R-:W-:Y:S01]  /*5630*/  BSSY.RECONVERGENT B0, `(.L_x_716) ;  /* 0x0000145000007945 */ /* 0x000fe20003800200 */
[----:B------:R-:W-:Y:S01]  /*5640*/  ISETP.EQ.U32.AND P5, PT, R52, R13, PT ;  /* 0x0000000d3400720c */ /* 0x000fe20003fa2070 */
[----:B------:R-:W-:Y:S01]  /*5650*/  VIADD R13, R57, 0x3 ;  /* 0x00000003390d7836 */ /* 0x000fe20000000000 */
[----:B------:R-:W-:-:S02]  /*5660*/  ISETP.EQ.OR.EX P6, PT, R60, RZ, P4, P6 ;  /* 0x000000ff3c00720c */ /* 0x000fc400027c2760 */
[----:B------:R-:W-:Y:S02]  /*5670*/  ISETP.EQ.OR.EX P0, PT, R60, RZ, P0, P5 ;  /* 0x000000ff3c00720c */ /* 0x000fe40000702750 */
[C---:B------:R-:W-:Y:S01]  /*5680*/  ISETP.EQ.U32.AND P5, PT, R52.reuse, R13, PT ;  /* 0x0000000d3400720c */ /* 0x040fe20003fa2070 */
[----:B------:R-:W-:Y:S01]  /*5690*/  VIADD R13, R57, 0x5 ;  /* 0x00000005390d7836 */ /* 0x000fe20000000000 */
[----:B------:R-:W-:Y:S02]  /*56a0*/  ISETP.EQ.U32.AND P4, PT, R52, R15, PT ;  /* 0x0000000f3400720c */ /* 0x000fe40003f82070 */
[C---:B------:R-:W-:Y:S02]  /*56b0*/  ISETP.EQ.OR.EX P5, PT, R60.reuse, RZ, P3, P5 ;  /* 0x000000ff3c00720c */ /* 0x040fe40001fa2750 */
[----:B------:R-:W-:Y:S02]  /*56c0*/  ISETP.EQ.OR.EX P4, PT, R60, RZ, P1, P4 ;  /* 0x000000ff3c00720c */ /* 0x000fe40000f82740 */
[----:B------:R-:W-:-:S02]  /*56d0*/  ISETP.NE.AND P2, PT, R16, R17, PT ;  /* 0x000000111000720c */ /* 0x000fc40003f45270 */
[----:B------:R-:W-:Y:S02]  /*56e0*/  @P6 LOP3.LUT R11, R11, 0x1000, RZ, 0xfc, !PT ;  /* 0x000010000b0b6812 */ /* 0x000fe400078efcff */
[----:B------:R-:W-:Y:S01]  /*56f0*/  ISETP.EQ.U32.AND P3, PT, R52, R13, PT ;  /* 0x0000000d3400720c */ /* 0x000fe20003f62070 */
[----:B------:R-:W-:Y:S01]  /*5700*/  VIADD R13, R57, 0x6 ;  /* 0x00000006390d7836 */ /* 0x000fe20000000000 */
[----:B------:R-:W-:Y:S02]  /*5710*/  LOP3.LUT R11, R11, 0xfffff7ff, RZ, 0xc0, !PT ;  /* 0xfffff7ff0b0b7812 */ /* 0x000fe400078ec0ff */
[----:B------:R-:W-:Y:S02]  /*5720*/  ISETP.EQ.OR.EX P3, PT, R60, RZ, P2, P3 ;  /* 0x000000ff3c00720c */ /* 0x000fe40001762730 */
[----:B------:R-:W-:Y:S02]  /*5730*/  @P5 LOP3.LUT R11, R11, 0x800, RZ, 0xfc, !PT ;  /* 0x000008000b0b5812 */ /* 0x000fe400078efcff */
[----:B------:R-:W-:-:S02]  /*5740*/  ISETP.NE.AND P1, PT, R17, R18, PT ;  /* 0x000000121100720c */ /* 0x000fc40003f25270 */
[----:B------:R-:W-:Y:S02]  /*5750*/  LOP3.LUT R11, R11, 0xfffffbff, RZ, 0xc0, !PT ;  /* 0xfffffbff0b0b7812 */ /* 0x000fe400078ec0ff */
[----:B------:R-:W-:Y:S01]  /*5760*/  ISETP.EQ.U32.AND P2, PT, R52, R13, PT ;  /* 0x0000000d3400720c */ /* 0x000fe20003f42070 */
[----:B------:R-:W-:Y:S01]  /*5770*/  VIADD R13, R57, 0x7 ;  /* 0x00000007390d7836 */ /* 0x000fe20000000000 */
[----:B------:R-:W-:Y:S02]  /*5780*/  @P4 LOP3.LUT R11, R11, 0x400, RZ, 0xfc, !PT ;  /* 0x000004000b0b4812 */ /* 0x000fe400078efcff */
[----:B------:R-:W-:Y:S02]  /*5790*/  SEL R61, RZ, 0x1, !P0 ;  /* 0x00000001ff3d7807 */ /* 0x000fe40004000000 */
[----:B------:R-:W-:-:S04]  /*57a0*/  LOP3.LUT R11, R11, 0xfffffdff, RZ, 0xc0, !PT ;  /* 0xfffffdff0b0b7812 */ /* 0x000fc800078ec0ff */
[----:B------:R-:W-:Y:S02]  /*57b0*/  @P3 LOP3.LUT R11, R11, 0x200, RZ, 0xfc, !PT ;  /* 0x000002000b0b3812 */ /* 0x000fe400078efcff */
[----:B------:R-:W-:Y:S02]  /*57c0*/  ISETP.EQ.OR.EX P3, PT, R60, RZ, P1, P2 ;  /* 0x000000ff3c00720c */ /* 0x000fe40000f62720 */
[----:B------:R-:W-:Y:S02]  /*57d0*/  ISETP.NE.AND P1, PT, R18, R19, PT ;  /* 0x000000131200720c */ /* 0x000fe40003f25270 */
[----:B------:R-:W-:Y:S01]  /*57e0*/  ISETP.EQ.U32.AND P2, PT, R52, R13, PT ;  /* 0x0000000d3400720c */ /* 0x000fe20003f42070 */
[----:B------:R-:W-:Y:S01]  /*57f0*/  VIADD R13, R57, 0x8 ;  /* 0x00000008390d7836 */ /* 0x000fe20000000000 */
[----:B------:R-:W-:Y:S02]  /*5800*/  LOP3.LUT R11, R11, 0xfffffeff, RZ, 0xc0, !PT ;  /* 0xfffffeff0b0b7812 */ /* 0x000fe400078ec0ff */
[----:B------:R-:W-:-:S02]  /*5810*/  ISETP.EQ.OR.EX P2, PT, R60, RZ, P1, P2 ;  /* 0x000000ff3c00720c */ /* 0x000fc40000f42720 */
[----:B------:R-:W-:-:S03]  /*5820*/  ISETP.NE.AND P1, PT, R19, R20, PT ;  /* 0x000000141300720c */ /* 0x000fc60003f25270 */
[----:B------:R-:W-:-:S04]  /*5830*/  @P3 LOP3.LUT R11, R11, 0x100, RZ, 0xfc, !PT ;  /* 0x000001000b0b3812 */ /* 0x000fc800078efcff */
[----:B------:R-:W-:-:S04]  /*5840*/  LOP3.LUT R11, R11, 0xffffff7f, RZ, 0xc0, !PT ;  /* 0xffffff7f0b0b7812 */ /* 0x000fc800078ec0ff */
[----:B------:R-:W-:Y:S02]  /*5850*/  @P2 LOP3.LUT R11, R11, 0x80, RZ, 0xfc, !PT ;  /* 0x000000800b0b2812 */ /* 0x000fe400078efcff */
[----:B------:R-:W-:Y:S01]  /*5860*/  ISETP.EQ.U32.AND P2, PT, R52, R13, PT ;  /* 0x0000000d3400720c */ /* 0x000fe20003f42070 */
[----:B------:R-:W-:Y:S01]  /*5870*/  VIADD R13, R57, 0x9 ;  /* 0x00000009390d7836 */ /* 0x000fe20000000000 */
[----:B------:R-:W-:Y:S02]  /*5880*/  LOP3.LUT R11, R11, 0xffffffbf, RZ, 0xc0, !PT ;  /* 0xffffffbf0b0b7812 */ /* 0x000fe400078ec0ff */
[----:B------:R-:W-:Y:S02]  /*5890*/  ISETP.EQ.OR.EX P2, PT, R60, RZ, P1, P2 ;  /* 0x000000ff3c00720c */ /* 0x000fe40000f42720 */
[----:B------:R-:W-:-:S11]  /*58a0*/  ISETP.NE.AND P1, PT, R20, R21, PT ;  /* 0x000000151400720c */ /* 0x000fd60003f25270 */
        /* <DEDUP_REMOVED lines=35> */
[----:B------:R-:W-:Y:S02]  /*5ae0*/  ISETP.NE.AND P1, PT, R26, R27, PT ;  /* 0x0000001b1a00720c */ /* 0x000fe40003f25270 */
[----:B------:R-:W-:-:S05]  /*5af0*/  LEA R26, R76, UR15, 0x2 ;  /* 0x0000000f4c1a7c11 */ /* 0x000fca000f8e10ff */
[----:B------:R-:W-:Y:S04]  /*5b00*/  STS [R26+0x3fc], R31 ;  /* 0x0003fc1f1a007388 */ /* 0x000fe80000000800 */
[----:B------:R-:W-:Y:S01]  /*5b10*/  @P2 LOP3.LUT R11, R11, 0x1, RZ, 0xfc, !PT ;  /* 0x000000010b0b2812 */ /* 0x000fe200078efcff */
[----:B------:R-:W-:Y:S01]  /*5b20*/  BAR.SYNC.DEFER_BLOCKING 0x0 ;  /* 0x0000000000007b1d */ /* 0x000fe20000010000 */
[----:B------:R-:W-:Y:S01]  /*5b30*/  ISETP.EQ.U32.AND P2, PT, R52, R13, PT ;  /* 0x0000000d3400720c */ /* 0x000fe20003f42070 */
[----:B------:R-:W-:-:S03]  /*5b40*/  VIADD R13, R57, 0x10 ;  /* 0x00000010390d7836 */ /* 0x000fc60000000000 */
[----:B------:R-:W-:Y:S02]  /*5b50*/  ISETP.EQ.OR.EX P1, PT, R60, RZ, P1, P2 ;  /* 0x000000ff3c00720c */ /* 0x000fe40000f22720 */
[----:B------:R-:W-:Y:S01]  /*5b60*/  ISETP.EQ.U32.AND P3, PT, R52, R13, PT ;  /* 0x0000000d3400720c */ /* 0x000fe20003f62070 */
[C---:B------:R-:W-:Y:S01]  /*5b70*/  VIADD R13, R57.reuse, 0x11 ;  /* 0x00000011390d7836 */ /* 0x040fe20000000000 */
[----:B------:R-:W-:Y:S02]  /*5b80*/  P2R R14, PR, RZ, 0x2 ;  /* 0x00000002ff0e7803 */ /* 0x000fe40000000000 */
[----:B------:R-:W-:Y:S02]  /*5b90*/  ISETP.NE.AND P1, PT, R76, RZ, PT ;  /* 0x000000ff4c00720c */ /* 0x000fe40003f25270 */
[----:B------:R-:W-:Y:S01]  /*5ba0*/  ISETP.EQ.U32.AND P4, PT, R52, R13, PT ;  /* 0x0000000d3400720c */ /* 0x000fe20003f82070 */
[----:B------:R-:W-:Y:S01]  /*5bb0*/  VIADD R13, R57, 0x12 ;  /* 0x00000012390d7836 */ /* 0x000fe20000000000 */
[----:B------:R-:W-:-:S04]  /*5bc0*/  ISETP.NE.AND P2, PT, R27, R28, PT ;  /* 0x0000001c1b00720c */ /* 0x000fc80003f45270 */
[----:B------:R-:W-:Y:S02]  /*5bd0*/  ISETP.EQ.OR.EX P2, PT, R60, RZ, P2, P3 ;  /* 0x000000ff3c00720c */ /* 0x000fe40001742730 */
[C---:B------:R-:W-:Y:S01]  /*5be0*/  ISETP.EQ.U32.AND P5, PT, R52.reuse, R13, PT ;  /* 0x0000000d3400720c */ /* 0x040fe20003fa2070 */
[----:B------:R-:W-:Y:S01]  /*5bf0*/  VIADD R13, R57, 0x13 ;  /* 0x00000013390d7836 */ /* 0x000fe20000000000 */
[----:B------:R-:W-:Y:S02]  /*5c00*/  P2R R15, PR, RZ, 0x4 ;  /* 0x00000004ff0f7803 */ /* 0x000fe40000000000 */
[----:B------:R-:W-:Y:S02]  /*5c10*/  LOP3.LUT P2, RZ, R11, 0x4, RZ, 0xc0, !PT ;  /* 0x000000040bff7812 */ /* 0x000fe4000784c0ff */
[----:B------:R-:W-:Y:S02]  /*5c20*/  ISETP.EQ.U32.AND P6, PT, R52, R13, PT ;  /* 0x0000000d3400720c */ /* 0x000fe40003fc2070 */
[----:B------:R-:W0:Y:S01]  /*5c30*/  @P1 LDS R13, [R26+0x3f8] ;  /* 0x0003f8001a0d1984 */ /* 0x000e220000000800 */
[----:B------:R-:W-:-:S02]  /*5c40*/  P2R R16, PR, RZ, 0x4 ;  /* 0x00000004ff107803 */ /* 0x000fc40000000000 */
[C---:B------:R-:W-:Y:S02]  /*5c50*/  LOP3.LUT P2, RZ, R11.reuse, 0x8, RZ, 0xc0, !PT ;  /* 0x000000080bff7812 */ /* 0x040fe4000784c0ff */
[----:B------:R-:W-:Y:S02]  /*5c60*/  ISETP.NE.AND P3, PT, R28, R29, PT ;  /* 0x0000001d1c00720c */ /* 0x000fe40003f65270 */
[----:B------:R-:W-:Y:S02]  /*5c70*/  P2R R17, PR, RZ, 0x4 ;  /* 0x00000004ff117803 */ /* 0x000fe40000000000 */
[----:B------:R-:W-:Y:S02]  /*5c80*/  LOP3.LUT P2, RZ, R11, 0x10, RZ, 0xc0, !PT ;  /* 0x000000100bff7812 */ /* 0x000fe4000784c0ff */
[----:B------:R-:W-:Y:S02]  /*5c90*/  ISETP.EQ.OR.EX P3, PT, R60, RZ, P3, P4 ;  /* 0x000000ff3c00720c */ /* 0x000fe40001f62740 */
[----:B------:R-:W-:-:S02]  /*5ca0*/  P2R R18, PR, RZ, 0x4 ;  /* 0x00000004ff127803 */ /* 0x000fc40000000000 */
[----:B------:R-:W-:Y:S02]  /*5cb0*/  LOP3.LUT P2, RZ, R11, 0x20, RZ, 0xc0, !PT ;  /* 0x000000200bff7812 */ /* 0x000fe4000784c0ff */
[----:B------:R-:W-:Y:S02]  /*5cc0*/  ISETP.NE.AND P4, PT, R29, R30, PT ;  /* 0x0000001e1d00720c */ /* 0x000fe40003f85270 */
[----:B------:R-:W-:Y:S02]  /*5cd0*/  P2R R19, PR, RZ, 0x4 ;  /* 0x00000004ff137803 */ /* 0x000fe40000000000 */
[----:B------:R-:W-:Y:S02]  /*5ce0*/  LOP3.LUT P2, RZ, R11, 0x40, RZ, 0xc0, !PT ;  /* 0x000000400bff7812 */ /* 0x000fe4000784c0ff */
[----:B------:R-:W-:Y:S02]  /*5cf0*/  ISETP.EQ.OR.EX P4, PT, R60, RZ, P4, P5 ;  /* 0x000000ff3c00720c */ /* 0x000fe40002782750 */
        /* <DEDUP_REMOVED lines=8> */
[----:B0-----:R-:W-:Y:S02]  /*5d80*/  @P1 ISETP.NE.AND P6, PT, R13, R12, PT ;  /* 0x0000000c0d00120c */ /* 0x001fe40003fc5270 */
[----:B------:R-:W-:Y:S02]  /*5d90*/  P2R R23, PR, RZ, 0x4 ;  /* 0x00000004ff177803 */ /* 0x000fe40000000000 */
[----:B------:R-:W-:Y:S02]  /*5da0*/  LOP3.LUT P2, RZ, R11, 0x400, RZ, 0xc0, !PT ;  /* 0x000004000bff7812 */ /* 0x000fe4000784c0ff */
[----:B-1----:R-:W-:Y:S02]  /*5db0*/  SEL R12, R32, RZ, !P0 ;  /* 0x000000ff200c7207 */ /* 0x002fe40004000000 */
[----:B------:R-:W-:-:S02]  /*5dc0*/  P2R R24, PR, RZ, 0x4 ;  /* 0x00000004ff187803 */ /* 0x000fc40000000000 */
[----:B------:R-:W-:Y:S01]  /*5dd0*/  LOP3.LUT P2, RZ, R11, 0x800, RZ, 0xc0, !PT ;  /* 0x000008000bff7812 */ /* 0x000fe2000784c0ff */
[----:B------:R-:W-:Y:S01]  /*5de0*/  IMAD.IADD R12, R33, 0x1, R12 ;  /* 0x00000001210c7824 */ /* 0x000fe200078e020c */
[----:B------:R-:W-:Y:S02]  /*5df0*/  @P1 SEL R62, RZ, 0x1, !P6 ;  /* 0x00000001ff3e1807 */ /* 0x000fe40007000000 */
[----:B------:R-:W-:Y:S02]  /*5e00*/  P2R R25, PR, RZ, 0x4 ;  /* 0x00000004ff197803 */ /* 0x000fe40000000000 */
[C---:B------:R-:W-:Y:S02]  /*5e10*/  LOP3.LUT P2, RZ, R11.reuse, 0x1000, RZ, 0xc0, !PT ;  /* 0x000010000bff7812 */ /* 0x040fe4000784c0ff */
[----:B------:R-:W-:Y:S02]  /*5e20*/  LOP3.LUT R11, R11, 0xffffdfff, RZ, 0xc0, !PT ;  /* 0xffffdfff0b0b7812 */ /* 0x000fe400078ec0ff */
[----:B------:R-:W-:-:S02]  /*5e30*/  SEL R13, R12, RZ, !P2 ;  /* 0x000000ff0c0d7207 */ /* 0x000fc40005000000 */
[----:B------:R-:W-:Y:S02]  /*5e40*/  ISETP.NE.AND P2, PT, R25, RZ, PT ;  /* 0x000000ff1900720c */ /* 0x000fe40003f45270 */
[----:B------:R-:W-:Y:S01]  /*5e50*/  @P1 LOP3.LUT R11, R11, 0x2000, RZ, 0xfc, !PT ;  /* 0x000020000b0b1812 */ /* 0x000fe200078efcff */
[----:B------:R-:W-:Y:S01]  /*5e60*/  IMAD.IADD R13, R34, 0x1, R13 ;  /* 0x00000001220d7824 */ /* 0x000fe200078e020d */
[----:B------:R-:W-:Y:S02]  /*5e70*/  ISETP.NE.U32.AND P6, PT, R52, R57, PT ;  /* 0x000000393400720c */ /* 0x000fe40003fc5070 */
[----:B------:R-:W-:Y:S02]  /*5e80*/  LOP3.LUT P1, RZ, R11, 0x2, RZ, 0xc0, !PT ;  /* 0x000000020bff7812 */ /* 0x000fe4000782c0ff */
[----:B------:R-:W-:Y:S02]  /*5e90*/  SEL R12, R13, RZ, !P2 ;  /* 0x000000ff0d0c7207 */ /* 0x000fe40005000000 */
[----:B------:R-:W-:-:S02]  /*5ea0*/  ISETP.NE.AND P2, PT, R24, RZ, PT ;  /* 0x000000ff1800720c */ /* 0x000fc40003f45270 */
[----:B------:R-:W-:Y:S01]  /*5eb0*/  ISETP.NE.AND.EX P6, PT, R60, RZ, PT, P6 ;  /* 0x000000ff3c00720c */ /* 0x000fe20003fc5360 */
[----:B------:R-:W-:Y:S01]  /*5ec0*/  IMAD.IADD R12, R35, 0x1, R12 ;  /* 0x00000001230c7824 */ /* 0x000fe200078e020c */
[----:B------:R-:W-:Y:S02]  /*5ed0*/  SEL R31, RZ, 0x1, !P3 ;  /* 0x00000001ff1f7807 */ /* 0x000fe40005800000 */
[----:B------:R-:W-:Y:S02]  /*5ee0*/  SEL R63, R63, RZ, P6 ;  /* 0x000000ff3f3f7207 */ /* 0x000fe40003000000 */
[----:B------:R-:W-:Y:S02]  /*5ef0*/  SEL R13, R12, RZ, !P2 ;  /* 0x000000ff0c0d7207 */ /* 0x000fe40005000000 */
[----:B------:R-:W-:Y:S02]  /*5f00*/  ISETP.NE.AND P2, PT, R23, RZ, PT ;  /* 0x000000ff1700720c */ /* 0x000fe40003f45270 */
[----:B------:R-:W-:Y:S01]  /*5f10*/  SEL R62, R62, 0x1, P6 ;  /* 0x000000013e3e7807 */ /* 0x000fe20003000000 */
[----:B--2---:R-:W-:Y:S01]  /*5f20*/  IMAD.IADD R13, R36, 0x1, R13 ;  /* 0x00000001240d7824 */ /* 0x004fe200078e020d */
[----:B------:R-:W-:-:S04]  /*5f30*/  LOP3.LUT P6, RZ, R11, 0x1, RZ, 0xc0, !PT ;  /* 0x000000010bff7812 */ /* 0x000fc800078cc0ff */
[----:B------:R-:W-:Y:S02]  /*5f40*/  SEL R12, R13, RZ, !P2 ;  /* 0x000000ff0d0c7207 */ /* 0x000fe40005000000 */
[----:B------:R-:W-:-:S03]  /*5f50*/  ISETP.NE.AND P2, PT, R22, RZ, PT ;  /* 0x000000ff1600720c */ /* 0x000fc60003f45270 */
[----:B------:R-:W-:-:S05]  /*5f60*/  IMAD.IADD R12, R37, 0x1, R12 ;  /* 0x00000001250c7824 */ /* 0x000fca00078e020c */
[----:B------:R-:W-:Y:S02]  /*5f70*/  SEL R13, R12, RZ, !P2 ;  /* 0x000000ff0c0d7207 */ /* 0x000fe40005000000 */
[----:B------:R-:W-:Y:S02]  /*5f80*/  ISETP.NE.AND P2, PT, R21, RZ, PT ;  /* 0x000000ff1500720c */ /* 0x000fe40003f45270 */
[----:B------:R-:W-:Y:S01]  /*5f90*/  SEL R21, RZ, 0x1, !P5 ;  /* 0x00000001ff157807 */ /* 0x000fe20006800000 */
[----:B------:R-:W-:-:S05]  /*5fa0*/  IMAD.IADD R13, R38, 0x1, R13 ;  /* 0x00000001260d7824 */ /* 0x000fca00078e020d */
[----:B------:R-:W-:Y:S02]  /*5fb0*/  SEL R12, R13, RZ, !P2 ;  /* 0x000000ff0d0c7207 */ /* 0x000fe40005000000 */
[----:B------:R-:W-:-:S03]  /*5fc0*/  ISETP.NE.AND P2, PT, R20, RZ, PT ;  /* 0x000000ff1400720c */ /* 0x000fc60003f45270 */
[----:B------:R-:W-:-:S05]  /*5fd0*/  IMAD.IADD R12, R39, 0x1, R12 ;  /* 0x00000001270c7824 */ /* 0x000fca00078e020c */
[----:B------:R-:W-:Y:S02]  /*5fe0*/  SEL R13, R12, RZ, !P2 ;  /* 0x000000ff0c0d7207 */ /* 0x000fe40005000000 */
[----:B------:R-:W-:-:S03]  /*5ff0*/  ISETP.NE.AND P2, PT, R19, RZ, PT ;  /* 0x000000ff1300720c */ /* 0x000fc60003f45270 */
[----:B---3--:R-:W-:-:S05]  /*6000*/  IMAD.IADD R13, R40, 0x1, R13 ;  /* 0x00000001280d7824 */ /* 0x008fca00078e020d */
[----:B------:R-:W-:Y:S02]  /*6010*/  SEL R12, R13, RZ, !P2 ;  /* 0x000000ff0d0c7207 */ /* 0x000fe40005000000 */
[----:B------:R-:W-:-:S03]  /*6020*/  ISETP.NE.AND P2, PT, R18, RZ, PT ;  /* 0x000000ff1200720c */ /* 0x000fc60003f45270 */
[----:B------:R-:W-:-:S05]  /*6030*/  IMAD.IADD R12, R41, 0x1, R12 ;  /* 0x00000001290c7824 */ /* 0x000fca00078e020c */
        /* <DEDUP_REMOVED lines=8> */
[----:B----4-:R-:W-:Y:S01]  /*60c0*/  IMAD.IADD R13, R44, 0x1, R13 ;  /* 0x000000012c0d7824 */ /* 0x010fe200078e020d */
[----:B------:R-:W-:-:S04]  /*60d0*/  SEL R66, RZ, 0x1, !P2 ;  /* 0x00000001ff427807 */ /* 0x000fc80005000000 */
[----:B------:R-:W-:Y:S02]  /*60e0*/  SEL R12, R13, RZ, !P1 ;  /* 0x000000ff0d0c7207 */ /* 0x000fe40004800000 */
[----:B------:R-:W-:Y:S02]  /*60f0*/  ISETP.NE.AND P1, PT, R14, RZ, PT ;  /* 0x000000ff0e00720c */ /* 0x000fe40003f25270 */
[----:B------:R-:W-:Y:S01]  /*6100*/  P2R R14, PR, RZ, 0x40 ;  /* 0x00000040ff0e7803 */ /* 0x000fe20000000000 */
[----:B------:R-:W-:Y:S01]  /*6110*/  IMAD.IADD R12, R45, 0x1, R12 ;  /* 0x000000012d0c7824 */ /* 0x000fe200078e020c */
[----:B------:R-:W-:-:S04]  /*6120*/  SEL R65, RZ, 0x1, !P1 ;  /* 0x00000001ff417807 */ /* 0x000fc80004800000 */
[----:B------:R-:W-:Y:S02]  /*6130*/  SEL R13, R12, RZ, !P6 ;  /* 0x000000ff0c0d7207 */ /* 0x000fe40007000000 */
[----:B------:R-:W-:-:S03]  /*6140*/  LOP3.LUT P6, RZ, R11, 0x4, RZ, 0xc0, !PT ;  /* 0x000000040bff7812 */ /* 0x000fc600078cc0ff */
[----:B------:R-:W-:Y:S01]  /*6150*/  IMAD.IADD R13, R46, 0x1, R13 ;  /* 0x000000012e0d7824 */ /* 0x000fe200078e020d */
[----:B------:R-:W-:Y:S02]  /*6160*/  P2R R16, PR, RZ, 0x40 ;  /* 0x00000040ff107803 */ /* 0x000fe40000000000 */
[----:B------:R-:W-:Y:S02]  /*6170*/  LOP3.LUT P6, RZ, R11, 0x8, RZ, 0xc0, !PT ;  /* 0x000000080bff7812 */ /* 0x000fe400078cc0ff */
[----:B------:R-:W-:Y:S02]  /*6180*/  SEL R12, R13, RZ, !P1 ;  /* 0x000000ff0d0c7207 */ /* 0x000fe40004800000 */
[----:B------:R-:W-:Y:S02]  /*6190*/  P2R R17, PR, RZ, 0x40 ;  /* 0x00000040ff117803 */ /* 0x000fe40000000000 */
[----:B------:R-:W-:Y:S01]  /*61a0*/  LOP3.LUT P6, RZ, R11, 0x10, RZ, 0xc0, !PT ;  /* 0x000000100bff7812 */ /* 0x000fe200078cc0ff */
[----:B------:R-:W-:-:S03]  /*61b0*/  IMAD.IADD R12, R47, 0x1, R12 ;  /* 0x000000012f0c7824 */ /* 0x000fc600078e020c */
[----:B------:R-:W-:Y:S02]  /*61c0*/  P2R R18, PR, RZ, 0x40 ;  /* 0x00000040ff127803 */ /* 0x000fe40000000000 */
[C---:B------:R-:W-:Y:S02]  /*61d0*/  LOP3.LUT P6, RZ, R11.reuse, 0x20, RZ, 0xc0, !PT ;  /* 0x000000200bff7812 */ /* 0x040fe400078cc0ff */
[----:B------:R-:W-:Y:S02]  /*61e0*/  SEL R13, R12, RZ, !P2 ;  /* 0x000000ff0c0d7207 */ /* 0x000fe40005000000 */
[----:B------:R-:W-:Y:S02]  /*61f0*/  P2R R19, PR, RZ, 0x40 ;  /* 0x00000040ff137803 */ /* 0x000fe40000000000 */
[----:B------:R-:W-:Y:S01]  /*6200*/  LOP3.LUT P6, RZ, R11, 0x40, RZ, 0xc0, !PT ;  /* 0x000000400bff7812 */ /* 0x000fe200078cc0ff */
[----:B------:R-:W-:-:S03]  /*6210*/  IMAD.IADD R13, R48, 0x1, R13 ;  /* 0x00000001300d7824 */ /* 0x000fc600078e020d */
        /* <DEDUP_REMOVED lines=17> */
[----:B------:R-:W-:Y:S01]  /*6330*/  IMAD.IADD R13, R51, 0x1, R12 ;  /* 0x00000001330d7824 */ /* 0x000fe200078e020c */
[----:B------:R-:W-:-:S02]  /*6340*/  LOP3.LUT P5, RZ, R11, 0x2, RZ, 0xc0, !PT ;  /* 0x000000020bff7812 */ /* 0x000fc400078ac0ff */
[----:B------:R-:W-:Y:S02]  /*6350*/  SEL R56, RZ, 0x1, !P6 ;  /* 0x00000001ff387807 */ /* 0x000fe40007000000 */
[----:B------:R-:W-:Y:S02]  /*6360*/  ISETP.NE.AND P6, PT, R15, RZ, PT ;  /* 0x000000ff0f00720c */ /* 0x000fe40003fc5270 */
[----:B------:R-:W-:Y:S02]  /*6370*/  LOP3.LUT R15, R61, R62, R21, 0xfe, !PT ;  /* 0x0000003e3d0f7212 */ /* 0x000fe400078efe15 */
[----:B------:R-:W-:Y:S02]  /*6380*/  SEL R60, RZ, 0x1, !P6 ;  /* 0x00000001ff3c7807 */ /* 0x000fe40007000000 */
[----:B------:R-:W-:Y:S02]  /*6390*/  ISETP.NE.AND P6, PT, R25, RZ, PT ;  /* 0x000000ff1900720c */ /* 0x000fe40003fc5270 */
[----:B------:R-:W-:-:S02]  /*63a0*/  LOP3.LUT R15, R60, R15, R56, 0xfe, !PT ;  /* 0x0000000f3c0f7212 */ /* 0x000fc400078efe38 */
[----:B------:R-:W-:Y:S02]  /*63b0*/  SEL R29, RZ, 0x1, !P6 ;  /* 0x00000001ff1d7807 */ /* 0x000fe40007000000 */
[----:B------:R-:W-:Y:S02]  /*63c0*/  ISETP.NE.AND P6, PT, R24, RZ, PT ;  /* 0x000000ff1800720c */ /* 0x000fe40003fc5270 */
[----:B------:R-:W-:Y:S02]  /*63d0*/  SEL R25, RZ, 0x1, !P5 ;  /* 0x00000001ff197807 */ /* 0x000fe40006800000 */
        /* <DEDUP_REMOVED lines=10> */
[----:B------:R-:W-:-:S04]  /*6480*/  ISETP.NE.AND P6, PT, R19, RZ, PT ;  /* 0x000000ff1300720c */ /* 0x000fc80003fc5270 */
[----:B------:R-:W-:Y:S02]  /*6490*/  SEL R24, RZ, 0x1, !P6 ;  /* 0x00000001ff187807 */ /* 0x000fe40007000000 */
[----:B------:R-:W-:Y:S02]  /*64a0*/  ISETP.NE.AND P6, PT, R18, RZ, PT ;  /* 0x000000ff1200720c */ /* 0x000fe40003fc5270 */
[----:B------:R-:W-:Y:S02]  /*64b0*/  LOP3.LUT R15, R24, R15, R23, 0xfe, !PT ;  /* 0x0000000f180f7212 */ /* 0x000fe400078efe17 */
[----:B------:R-:W-:Y:S02]  /*64c0*/  SEL R22, RZ, 0x1, !P6 ;  /* 0x00000001ff167807 */ /* 0x000fe40007000000 */
[----:B------:R-:W-:-:S04]  /*64d0*/  ISETP.NE.AND P6, PT, R17, RZ, PT ;  /* 0x000000ff1100720c */ /* 0x000fc80003fc5270 */
[----:B------:R-:W-:Y:S02]  /*64e0*/  SEL R20, RZ, 0x1, !P6 ;  /* 0x00000001ff147807 */ /* 0x000fe40007000000 */
[----:B------:R-:W-:Y:S02]  /*64f0*/  ISETP.NE.AND P6, PT, R16, RZ, PT ;  /* 0x000000ff1000720c */ /* 0x000fe40003fc5270 */
[----:B------:R-:W-:Y:S02]  /*6500*/  LOP3.LUT R12, R20, R15, R22, 0xfe, !PT ;  /* 0x0000000f140c7212 */ /* 0x000fe400078efe16 */
[----:B------:R-:W-:Y:S02]  /*6510*/  SEL R64, RZ, 0x1, !P6 ;  /* 0x00000001ff407807 */ /* 0x000fe40007000000 */
[----:B------:R-:W-:Y:S02]  /*6520*/  ISETP.NE.AND P6, PT, R14, RZ, PT ;  /* 0x000000ff0e00720c */ /* 0x000fe40003fc5270 */
[----:B------:R-:W-:Y:S01]  /*6530*/  LOP3.LUT R12, R25, R12, R64, 0xfe, !PT ;  /* 0x0000000c190c7212 */ /* 0x000fe200078efe40 */
[----:B------:R-:W0:Y:S01]  /*6540*/  SHFL.UP PT, R14, R13, 0x1, RZ ;  /* 0x042000000d0e7989 */ /* 0x000e2200000e00ff */
[----:B------:R-:W-:-:S04]  /*6550*/  SEL R30, RZ, 0x1, !P6 ;  /* 0x00000001ff1e7807 */ /* 0x000fc80007000000 */
[----:B------:R-:W-:-:S04]  /*6560*/  LOP3.LUT R12, R65, R12, R30, 0xfe, !PT ;  /* 0x0000000c410c7212 */ /* 0x000fc800078efe1e */
[----:B------:R-:W-:-:S04]  /*6570*/  LOP3.LUT R12, R31, R12, R66, 0xfe, !PT ;  /* 0x0000000c1f0c7212 */ /* 0x000fc800078efe42 */
[----:B------:R-:W-:-:S04]  /*6580*/  LOP3.LUT R12, R12, R51, RZ, 0xfc, !PT ;  /* 0x000000330c0c7212 */ /* 0x000fc800078efcff */
[----:B------:R-:W-:-:S04]  /*6590*/  ISETP.NE.U32.AND P5, PT, R12, RZ, PT ;  /* 0x000000ff0c00720c */ /* 0x000fc80003fa5070 */
[----:B------:R-:W-:-:S04]  /*65a0*/  ISETP.NE.AND.EX P5, PT, R63, RZ, PT, P5 ;  /* 0x000000ff3f00720c */ /* 0x000fc80003fa5350 */
[----:B0-----:R-:W-:Y:S02]  /*65b0*/  SEL R15, R14, RZ, !P5 ;  /* 0x000000ff0e0f7207 */ /* 0x001fe40006800000 */
[----:B------:R-:W0:Y:S01]  /*65c0*/  SHFL.UP PT, R14, R12, 0x1, RZ ;  /* 0x042000000c0e7989 */ /* 0x000e2200000e00ff */
[----:B------:R-:W-:-:S04]  /*65d0*/  ISETP.GE.AND P5, PT, R3, 0x1, PT ;  /* 0x000000010300780c */ /* 0x000fc80003fa6270 */
[----:B------:R-:W-:-:S05]  /*65e0*/  SEL R16, R15, RZ, P5 ;  /* 0x000000ff0f107207 */ /* 0x000fca0002800000 */
[----:B------:R-:W-:-:S05]  /*65f0*/  IMAD.IADD R13, R13, 0x1, R16 ;  /* 0x000000010d0d7824 */ /* 0x000fca00078e0210 */
[----:B------:R-:W1:Y:S01]  /*6600*/  SHFL.UP PT, R16, R13, 0x2, RZ ;  /* 0x044000000d107989 */ /* 0x000e6200000e00ff */
[----:B0-----:R-:W-:-:S04]  /*6610*/  SEL R15, R14, RZ, P5 ;  /* 0x000000ff0e0f7207 */ /* 0x001fc80002800000 */
[----:B------:R-:W-:-:S05]  /*6620*/  LOP3.LUT P5, R14, R15, RZ, R12, 0xfa, !PT ;  /* 0x000000ff0f0e7212 */ /* 0x000fca00078afa0c */
[----:B------:R-:W0:Y:S01]  /*6630*/  SHFL.UP PT, R15, R14, 0x2, RZ ;  /* 0x044000000e0f7989 */ /* 0x000e2200000e00ff */
[----:B-1----:R-:W-:Y:S02]  /*6640*/  SEL R16, R16, RZ, !P5 ;  /* 0x000000ff10107207 */ /* 0x002fe40006800000 */
        /* <DEDUP_REMOVED lines=9> */
[----:B------:R-:W-:Y:S02]  /*66e0*/  SEL R17, R16, RZ, P5 ;  /* 0x000000ff10117207 */ /* 0x000fe40002800000 */
[----:B0-----:R-:W-:-:S03]  /*66f0*/  SEL R14, R13, RZ, P5 ;  /* 0x000000ff0d0e7207 */ /* 0x001fc60002800000 */
[----:B------:R-:W-:Y:S01]  /*6700*/  IMAD.IADD R13, R12, 0x1, R17 ;  /* 0x000000010c0d7824 */ /* 0x000fe200078e0211 */
[----:B------:R-:W-:-:S04]  /*6710*/  LOP3.LUT P5, R14, R14, RZ, R15, 0xfa, !PT ;  /* 0x000000ff0e0e7212 */ /* 0x000fc800078afa0f */
[----:B------:R-:W0:Y:S04]  /*6720*/  SHFL.UP PT, R16, R13, 0x8, RZ ;  /* 0x050000000d107989 */ /* 0x000e2800000e00ff */
[----:B------:R-:W1:Y:S01]  /*6730*/  SHFL.UP PT, R12, R14, 0x8, RZ ;  /* 0x050000000e0c7989 */ /* 0x000e6200000e00ff */
[----:B0-----:R-:W-:Y:S02]  /*6740*/  SEL R16, R16, RZ, !P5 ;  /* 0x000000ff10107207 */ /* 0x001fe40006800000 */
[----:B------:R-:W-:-:S04]  /*6750*/  ISETP.GE.AND P5, PT, R3, 0x8, PT ;  /* 0x000000080300780c */ /* 0x000fc80003fa6270 */
[----:B------:R-:W-:Y:S02]  /*6760*/  SEL R16, R16, RZ, P5 ;  /* 0x000000ff10107207 */ /* 0x000fe40002800000 */
[----:B-1----:R-:W-:-:S03]  /*6770*/  SEL R17, R12, RZ, P5 ;  /* 0x000000ff0c117207 */ /* 0x002fc60002800000 */
[----:B------:R-:W-:Y:S01]  /*6780*/  IMAD.IADD R15, R13, 0x1, R16 ;  /* 0x000000010d0f7824 */ /* 0x000fe200078e0210 */
[----:B------:R-:W-:-:S04]  /*6790*/  LOP3.LUT P5, R17, R17, RZ, R14, 0xfa, !PT ;  /* 0x000000ff11117212 */ /* 0x000fc800078afa0e */
[----:B------:R-:W0:Y:S02]  /*67a0*/  SHFL.UP PT, R12, R15, 0x10, RZ ;  /* 0x060000000f0c7989 */ /* 0x000e2400000e00ff */
[----:B0-----:R-:W-:Y:S02]  /*67b0*/  SEL R16, R12, RZ, !P5 ;  /* 0x000000ff0c107207 */ /* 0x001fe40006800000 */
[----:B------:R-:W0:Y:S01]  /*67c0*/  SHFL.UP PT, R12, R17, 0x10, RZ ;  /* 0x06000000110c7989 */ /* 0x000e2200000e00ff */
[----:B------:R-:W-:-:S04]  /*67d0*/  ISETP.GE.AND P5, PT, R3, 0x10, PT ;  /* 0x000000100300780c */ /* 0x000fc80003fa6270 */
[----:B------:R-:W-:-:S05]  /*67e0*/  SEL R16, R16, RZ, P5 ;  /* 0x000000ff10107207 */ /* 0x000fca0002800000 */
[----:B------:R-:W-:-:S05]  /*67f0*/  IMAD.IADD R13, R15, 0x1, R16 ;  /* 0x000000010f0d7824 */ /* 0x000fca00078e0210 */
[----:B------:R1:W2:Y:S01]  /*6800*/  SHFL.UP PT, R69, R13, 0x1, RZ ;  /* 0x042000000d457989 */ /* 0x0002a200000e00ff */
[----:B0-----:R-:W-:Y:S02]  /*6810*/  SEL R12, R12, RZ, P5 ;  /* 0x000000ff0c0c7207 */ /* 0x001fe40002800000 */
[----:B------:R-:W-:Y:S02]  /*6820*/  ISETP.NE.AND P5, PT, R3, 0x1f, PT ;  /* 0x0000001f0300780c */ /* 0x000fe40003fa5270 */
[----:B------:R-:W-:-:S05]  /*6830*/  LOP3.LUT R12, R12, R17, RZ, 0xfc, !PT ;  /* 0x000000110c0c7212 */ /* 0x000fca00078efcff */
[----:B------:R1:W0:Y:S06]  /*6840*/  SHFL.UP PT, R57, R12, 0x1, RZ ;  /* 0x042000000c397989 */ /* 0x00022c00000e00ff */
[----:B------:R-:W-:-:S05]  /*6850*/  @!P5 LEA R14, R58, UR15, 0x3 ;  /* 0x0000000f3a0edc11 */ /* 0x000fca000f8e18ff */
[----:B------:R1:W-:Y:S01]  /*6860*/  @!P5 STS.64 [R14], R12 ;  /* 0x0000000c0e00d388 */ /* 0x0003e20000000a00 */
[----:B------:R-:W-:Y:S01]  /*6870*/  BAR.SYNC.DEFER_BLOCKING 0x0 ;  /* 0x0000000000007b1d */ /* 0x000fe20000010000 */
[----:B------:R-:W-:-:S13]  /*6880*/  ISETP.GE.U32.AND P5, PT, R76, 0x20, PT ;  /* 0x000000204c00780c */ /* 0x000fda0003fa6070 */
[----:B012---:R-:W-:Y:S05]  /*6890*/  @!P5 BRA `(.L_x_717) ;  /* 0x000000000078d947 */ /* 0x007fea0003800000 */
[----:B------:R-:W0:Y:S01]  /*68a0*/  LDS.128 R16, [UR15] ;  /* 0x0000000fff107984 */ /* 0x000e220008000c00 */
[----:B------:R-:W-:-:S03]  /*68b0*/  ISETP.NE.AND P6, PT, R58, 0x2, PT ;  /* 0x000000023a00780c */ /* 0x000fc60003fc5270 */
[----:B------:R-:W1:Y:S01]  /*68c0*/  LDS.128 R12, [UR15+0x10] ;  /* 0x0000100fff0c7984 */ /* 0x000e620008000c00 */
[----:B0-----:R-:W-:-:S04]  /*68d0*/  ISETP.NE.AND P5, PT, R18, RZ, PT ;  /* 0x000000ff1200720c */ /* 0x001fc80003fa5270 */
[----:B------:R-:W-:Y:S02]  /*68e0*/  SEL R16, R17, RZ, !P5 ;  /* 0x000000ff11107207 */ /* 0x000fe40006800000 */
[----:B-1----:R-:W-:-:S03]  /*68f0*/  ISETP.NE.AND P5, PT, R12, RZ, PT ;  /* 0x000000ff0c00720c */ /* 0x002fc60003fa5270 */
[----:B------:R-:W-:-:S05]  /*6900*/  IMAD.IADD R19, R16, 0x1, R19 ;  /* 0x0000000110137824 */ /* 0x000fca00078e0213 */
[----:B------:R-:W-:Y:S02]  /*6910*/  SEL R12, R19, RZ, !P5 ;  /* 0x000000ff130c7207 */ /* 0x000fe40006800000 */
[----:B------:R-:W-:-:S03]  /*6920*/  ISETP.NE.AND P5, PT, R14, RZ, PT ;  /* 0x000000ff0e00720c */ /* 0x000fc60003fa5270 */
[----:B------:R-:W-:-:S05]  /*6930*/  IMAD.IADD R13, R13, 0x1, R12 ;  /* 0x000000010d0d7824 */ /* 0x000fca00078e020c */
[----:B------:R-:W-:Y:S02]  /*6940*/  SEL R12, R13, RZ, !P5 ;  /* 0x000000ff0d0c7207 */ /* 0x000fe40006800000 */
[----:B------:R-:W-:-:S03]  /*6950*/  ISETP.NE.AND P5, PT, R58, 0x3, PT ;  /* 0x000000033a00780c */ /* 0x000fc60003fa5270 */
[----:B------:R-:W-:-:S10]  /*6960*/  IMAD.IADD R12, R15, 0x1, R12 ;  /* 0x000000010f0c7824 */ /* 0x000fd400078e020c */
[----:B------:R-:W-:Y:S02]  /*6970*/  @P5 SEL R13, R19, R17, !P6 ;  /* 0x00000011130d5207 */ /* 0x000fe40007000000 */
[----:B------:R-:W0:Y:S01]  /*6980*/  LDS.128 R16, [UR15+0x20] ;  /* 0x0000200fff107984 */ /* 0x000e220008000c00 */
[----:B------:R-:W-:Y:S02]  /*6990*/  ISETP.NE.AND P6, PT, R58, 0x4, PT ;  /* 0x000000043a00780c */ /* 0x000fe40003fc5270 */
[----:B0-----:R-:W-:-:S04]  /*69a0*/  ISETP.NE.AND P5, PT, R16, RZ, PT ;  /* 0x000000ff1000720c */ /* 0x001fc80003fa5270 */
[----:B------:R-:W-:Y:S02]  /*69b0*/  SEL R14, R12, RZ, !P5 ;  /* 0x000000ff0c0e7207 */ /* 0x000fe40006800000 */
[----:B------:R-:W-:-:S03]  /*69c0*/  ISETP.NE.AND P5, PT, R18, RZ, PT ;  /* 0x000000ff1200720c */ /* 0x000fc60003fa5270 */
[----:B------:R-:W-:-:S05]  /*69d0*/  IMAD.IADD R17, R17, 0x1, R14 ;  /* 0x0000000111117824 */ /* 0x000fca00078e020e */
[----:B------:R-:W-:Y:S02]  /*69e0*/  SEL R14, R17, RZ, !P5 ;  /* 0x000000ff110e7207 */ /* 0x000fe40006800000 */
[----:B------:R-:W-:-:S13]  /*69f0*/  ISETP.NE.AND P5, PT, R58, 0x5, PT ;  /* 0x000000053a00780c */ /* 0x000fda0003fa5270 */
[----:B------:R-:W-:Y:S02]  /*6a00*/  @P5 SEL R17, R12, R13, !P6 ;  /* 0x0000000d0c115207 */ /* 0x000fe40007000000 */
[----:B------:R-:W-:-:S13]  /*6a10*/  ISETP.NE.AND P5, PT, R58, 0x6, PT ;  /* 0x000000063a00780c */ /* 0x000fda0003fa5270 */
[----:B------:R-:W-:Y:S01]  /*6a20*/  @!P5 IMAD.IADD R17, R19, 0x1, R14 ;  /* 0x000000011311d824 */ /* 0x000fe200078e020e */
[----:B------:R-:W-:-:S04]  /*6a30*/  ISETP.NE.AND P5, PT, R57, RZ, PT ;  /* 0x000000ff3900720c */ /* 0x000fc80003fa5270 */
[----:B------:R-:W-:Y:S02]  /*6a40*/  SEL R12, R17, RZ, !P5 ;  /* 0x000000ff110c7207 */ /* 0x000fe40006800000 */
[----:B------:R-:W-:-:S13]  /*6a50*/  ISETP.NE.AND P5, PT, R3, RZ, PT ;  /* 0x000000ff0300720c */ /* 0x000fda0003fa5270 */
[----:B------:R-:W-:-:S04]  /*6a60*/  @P5 IMAD.IADD R17, R69, 0x1, R12 ;  /* 0x0000000145115824 */ /* 0x000fc800078e020c */
[----:B------:R-:W-:-:S07]  /*6a70*/  IMAD.MOV.U32 R69, RZ, RZ, R17 ;  /* 0x000000ffff457224 */ /* 0x000fce00078e0011 */
.L_x_717:
[----:B------:R-:W-:Y:S05]  /*6a80*/  BSYNC.RECONVERGENT B0 ;  /* 0x0000000000007941 */ /* 0x000fea0003800200 */
.L_x_716:
[----:B------:R-:W-:Y:S02]  /*6a90*/  P2R R14, PR, RZ, 0x2 ;  /* 0x00000002ff0e7803 */ /* 0x000fe40000000000 */
[C---:B------:R-:W-:Y:S02]  /*6aa0*/  LOP3.LUT P1, RZ, R11.reuse, 0x40, RZ, 0xc0, !PT ;  /* 0x000000400bff7812 */ /* 0x040fe4000782c0ff */
[----:B------:R-:W-:Y:S02]  /*6ab0*/  ISETP.NE.U32.AND P5, PT, R62, RZ, PT ;  /* 0x000000ff3e00720c */ /* 0x000fe40003fa5070 */
[----:B------:R-:W-:Y:S02]  /*6ac0*/  P2R R13, PR, RZ, 0x2 ;  /* 0x00000002ff0d7803 */ /* 0x000fe40000000000 */
[----:B------:R-:W-:Y:S02]  /*6ad0*/  LOP3.LUT P1, RZ, R11, 0x80, RZ, 0xc0, !PT ;  /* 0x000000800bff7812 */ /* 0x000fe4000782c0ff */
[----:B------:R-:W-:-:S02]  /*6ae0*/  ISETP.NE.AND.EX P5, PT, R63, RZ, PT, P5 ;  /* 0x000000ff3f00720c */ /* 0x000fc40003fa5350 */
[----:B------:R-:W-:Y:S02]  /*6af0*/  P2R R58, PR, RZ, 0x1 ;  /* 0x00000001ff3a7803 */ /* 0x000fe40000000000 */
[----:B------:R-:W-:Y:S02]  /*6b00*/  P2R R12, PR, RZ, 0x2 ;  /* 0x00000002ff0c7803 */ /* 0x000fe40000000000 */
[----:B------:R-:W-:Y:S02]  /*6b10*/  LOP3.LUT P1, RZ, R11, 0x100, RZ, 0xc0, !PT ;  /* 0x000001000bff7812 */ /* 0x000fe4000782c0ff */
[----:B------:R-:W-:Y:S02]  /*6b20*/  ISETP.NE.AND P0, PT, R76, RZ, PT ;  /* 0x000000ff4c00720c */ /* 0x000fe40003f05270 */
[----:B------:R-:W-:Y:S02]  /*6b30*/  SEL R70, R69, RZ, !P5 ;  /* 0x000000ff45467207 */ /* 0x000fe40006800000 */
[----:B------:R-:W-:-:S02]  /*6b40*/  P2R R3, PR, RZ, 0x2 ;  /* 0x00000002ff037803 */ /* 0x000fc40000000000 */
[----:B------:R-:W-:Y:S02]  /*6b50*/  SEL R70, R70, RZ, P0 ;  /* 0x000000ff46467207 */ /* 0x000fe40000000000 */
[C---:B------:R-:W-:Y:S02]  /*6b60*/  LOP3.LUT P1, RZ, R11.reuse, 0x200, RZ, 0xc0, !PT ;  /* 0x000002000bff7812 */ /* 0x040fe4000782c0ff */
[----:B------:R-:W-:Y:S01]  /*6b70*/  ISETP.NE.AND P0, PT, R58, RZ, PT ;  /* 0x000000ff3a00720c */ /* 0x000fe20003f05270 */
[----:B------:R-:W-:Y:S01]  /*6b80*/  IMAD.IADD R32, R32, 0x1, R70 ;  /* 0x0000000120207824 */ /* 0x000fe200078e0246 */
[----:B------:R-:W-:Y:S02]  /*6b90*/  P2R R18, PR, RZ, 0x2 ;  /* 0x00000002ff127803 */ /* 0x000fe40000000000 */
[----:B------:R-:W-:Y:S02]  /*6ba0*/  LOP3.LUT P1, RZ, R11, 0x400, RZ, 0xc0, !PT ;  /* 0x000004000bff7812 */ /* 0x000fe4000782c0ff */
[----:B------:R-:W-:-:S02]  /*6bb0*/  SEL R58, R32, RZ, !P0 ;  /* 0x000000ff203a7207 */ /* 0x000fc40004000000 */
[----:B------:R-:W-:Y:S02]  /*6bc0*/  P2R R19, PR, RZ, 0x2 ;  /* 0x00000002ff137803 */ /* 0x000fe40000000000 */
[----:B------:R-:W-:Y:S01]  /*6bd0*/  LOP3.LUT P1, RZ, R11, 0x800, RZ, 0xc0, !PT ;  /* 0x000008000bff7812 */ /* 0x000fe2000782c0ff */
[----:B------:R-:W-:Y:S01]  /*6be0*/  IMAD.IADD R33, R33, 0x1, R58 ;  /* 0x0000000121217824 */ /* 0x000fe200078e023a */
[----:B------:R-:W-:Y:S02]  /*6bf0*/  P2R R15, PR, RZ, 0x4 ;  /* 0x00000004ff0f7803 */ /* 0x000fe40000000000 */
[----:B------:R-:W-:Y:S02]  /*6c00*/  P2R R57, PR, RZ, 0x2 ;  /* 0x00000002ff397803 */ /* 0x000fe40000000000 */
[----:B------:R-:W-:Y:S02]  /*6c10*/  LOP3.LUT P1, RZ, R11, 0x1000, RZ, 0xc0, !PT ;  /* 0x000010000bff7812 */ /* 0x000fe4000782c0ff */
[----:B------:R-:W-:-:S02]  /*6c20*/  P2R R16, PR, RZ, 0x8 ;  /* 0x00000008ff107803 */ /* 0x000fc40000000000 */
[----:B------:R-:W-:Y:S02]  /*6c30*/  P2R R17, PR, RZ, 0x10 ;  /* 0x00000010ff117803 */ /* 0x000fe40000000000 */
[C---:B------:R-:W-:Y:S02]  /*6c40*/  LOP3.LUT P2, RZ, R11.reuse, 0x20, RZ, 0xc0, !PT ;  /* 0x000000200bff7812 */ /* 0x040fe4000784c0ff */
[C---:B------:R-:W-:Y:S02]  /*6c50*/  LOP3.LUT P3, RZ, R11.reuse, 0x10, RZ, 0xc0, !PT ;  /* 0x000000100bff7812 */ /* 0x040fe4000786c0ff */
[C---:B------:R-:W-:Y:S02]  /*6c60*/  LOP3.LUT P4, RZ, R11.reuse, 0x8, RZ, 0xc0, !PT ;  /* 0x000000080bff7812 */ /* 0x040fe4000788c0ff */
[C---:B------:R-:W-:Y:S02]  /*6c70*/  LOP3.LUT P6, RZ, R11.reuse, 0x1, RZ, 0xc0, !PT ;  /* 0x000000010bff7812 */ /* 0x040fe400078cc0ff */
[----:B------:R-:W-:-:S02]  /*6c80*/  LOP3.LUT P5, RZ, R11, 0x2, RZ, 0xc0, !PT ;  /* 0x000000020bff7812 */ /* 0x000fc400078ac0ff */
[----:B------:R-:W-:Y:S02]  /*6c90*/  LOP3.LUT P0, RZ, R11, 0x4, RZ, 0xc0, !PT ;  /* 0x000000040bff7812 */ /* 0x000fe4000780c0ff */
        /* <DEDUP_REMOVED lines=39> */
[----:B------:R-:W-:Y:S02]  /*6f10*/  IMAD.IADD R48, R48, 0x1, R3 ;  /* 0x0000000130307824 */ /* 0x000fe400078e0203 */
[----:B------:R-:W-:-:S03]  /*6f20*/  IMAD.MOV.U32 R3, RZ, RZ, R56 ;  /* 0x000000ffff037224 */ /* 0x000fc600078e0038 */
[----:B------:R-:W-:-:S05]  /*6f30*/  SEL R12, R48, RZ, !P3 ;  /* 0x000000ff300c7207 */ /* 0x000fca0005800000 */
[----:B------:R-:W-:-:S05]  /*6f40*/  IMAD.IADD R49, R49, 0x1, R12 ;  /* 0x0000000131317824 */ /* 0x000fca00078e020c */
[----:B------:R-:W-:Y:S01]  /*6f50*/  SEL R11, R49, RZ, !P4 ;  /* 0x000000ff310b7207 */ /* 0x000fe20006000000 */
[----:B------:R-:W-:Y:S06]  /*6f60*/  BRA `(.L_x_718) ;  /* 0x0000002c00087947 */ /* 0x000fec0003800000 */
.L_x_715:
[----:B------:R-:W-:Y:S01]  /*6f70*/  ISETP.NE.AND P0, PT, R76, RZ, PT ;  /* 0x000000ff4c00720c */ /* 0x000fe20003f05270 */
[----:B0-----:R-:W-:Y:S01]  /*6f80*/  IMAD.MOV.U32 R61, RZ, RZ, RZ ;  /* 0x000000ffff3d7224 */ /* 0x001fe200078e00ff */
[----:B------:R-:W-:-:S11]  /*6f90*/  LOP3.LUT R11, R11, 0xffff7fff, RZ, 0xc0, !PT ;  /* 0xffff7fff0b0b7812 */ /* 0x000fd600078ec0ff */
[----:B------:R-:W0:Y:S01]  /*6fa0*/  @!P0 LDC.64 R56, c[0x0][0x388] ;  /* 0x0000e200ff388b82 */ /* 0x000e220000000a00 */
[C---:B------:R-:W-:Y:S02]  /*6fb0*/  LEA R62, R76.reuse, UR15, 0x2 ;  /* 0x0000000f4c3e7c11 */ /* 0x040fe4000f8e10ff */
[C---:B------:R-:W-:Y:S01]  /*6fc0*/  ISETP.NE.AND P4, PT, R76.reuse, RZ, PT ;  /* 0x000000ff4c00720c */ /* 0x040fe20003f85270 */
[----:B------:R-:W-:Y:S01]  /*6fd0*/  IMAD R63, R76, 0x14, RZ ;  /* 0x000000144c3f7824 */ /* 0x000fe200078e02ff */
[----:B------:R-:W-:Y:S02]  /*6fe0*/  ISETP.NE.AND P5, PT, R12, R13, PT ;  /* 0x0000000d0c00720c */ /* 0x000fe40003fa5270 */
[----:B------:R-:W-:Y:S02]  /*6ff0*/  ISETP.NE.AND P2, PT, R13, R14, PT ;  /* 0x0000000e0d00720c */ /* 0x000fe40003f45270 */
[----:B------:R-:W-:Y:S01]  /*7000*/  @P0 LOP3.LUT R11, R11, 0x8000, RZ, 0xfc, !PT ;  /* 0x000080000b0b0812 */ /* 0x000fe200078efcff */
[----:B0-----:R-:W-:-:S05]  /*7010*/  @!P0 IMAD.WIDE.U32 R56, R69, 0x4, R56 ;  /* 0x0000000445388825 */ /* 0x001fca00078e0038 */
[----:B------:R0:W5:Y:S01]  /*7020*/  @!P0 LDG.E R61, desc[UR18][R56.64] ;  /* 0x00000012383d8981 */ /* 0x000162000c1e1900 */
[C---:B------:R-:W-:Y:S01]  /*7030*/  VIADD R13, R63.reuse, 0x2 ;  /* 0x000000023f0d7836 */ /* 0x040fe20000000000 */
[----:B------:R-:W-:Y:S01]  /*7040*/  ISETP.NE.AND P0, PT, R14, R15, PT ;  /* 0x0000000f0e00720c */ /* 0x000fe20003f05270 */
[----:B------:R-:W-:Y:S01]  /*7050*/  VIADD R65, R63, 0x1 ;  /* 0x000000013f417836 */ /* 0x000fe20000000000 */
[----:B------:R-:W-:Y:S01]  /*7060*/  STS [R62+0x3fc], R31 ;  /* 0x0003fc1f3e007388 */ /* 0x000fe20000000800 */
[----:B------:R-:W-:Y:S01]  /*7070*/  BAR.SYNC.DEFER_BLOCKING 0x0 ;  /* 0x0000000000007b1d */ /* 0x000fe20000010000 */
[----:B------:R-:W-:Y:S01]  /*7080*/  ISETP.NE.AND P1, PT, R15, R16, PT ;  /* 0x000000100f00720c */ /* 0x000fe20003f25270 */
[----:B------:R-:W-:Y:S01]  /*7090*/  VIADD R15, R63, 0x3 ;  /* 0x000000033f0f7836 */ /* 0x000fe20000000000 */
[----:B------:R-:W-:Y:S02]  /*70a0*/  ISETP.EQ.U32.AND P3, PT, R52, R65, PT ;  /* 0x000000413400720c */ /* 0x000fe40003f62070 */
[----:B------:R-:W-:-:S02]  /*70b0*/  LOP3.LUT R11, R11, 0xffffbfff, RZ, 0xc0, !PT ;  /* 0xffffbfff0b0b7812 */ /* 0x000fc400078ec0ff */
[----:B------:R-:W-:Y:S02]  /*70c0*/  ISETP.EQ.OR.EX P5, PT, R60, RZ, P5, P3 ;  /* 0x000000ff3c00720c */ /* 0x000fe40002fa2730 */
[----:B------:R-:W-:-:S04]  /*70d0*/  ISETP.EQ.U32.AND P3, PT, R52, R15, PT ;  /* 0x0000000f3400720c */ /* 0x000fc80003f62070 */
[----:B------:R-:W-:Y:S02]  /*70e0*/  ISETP.EQ.OR.EX P3, PT, R60, RZ, P0, P3 ;  /* 0x000000ff3c00720c */ /* 0x000fe40000762730 */
[----:B------:R-:W-:Y:S01]  /*70f0*/  ISETP.NE.AND P0, PT, R16, R17, PT ;  /* 0x000000111000720c */ /* 0x000fe20003f05270 */
[----:B-----5:R-:W5:Y:S01]  /*7100*/  @P4 LDS R61, [R62+0x3f8] ;  /* 0x0003f8003e3d4984 */ /* 0x020f620000000800 */
[----:B------:R-:W-:Y:S01]  /*7110*/  ISETP.EQ.U32.AND P4, PT, R52, R13, PT ;  /* 0x0000000d3400720c */ /* 0x000fe20003f82070 */
[----:B------:R-:W-:-:S03]  /*7120*/  VIADD R13, R63, 0x4 ;  /* 0x000000043f0d7836 */ /* 0x000fc60000000000 */
[----:B------:R-:W-:Y:S02]  /*7130*/  ISETP.EQ.OR.EX P4, PT, R60, RZ, P2, P4 ;  /* 0x000000ff3c00720c */ /* 0x000fe40001782740 */
[----:B------:R-:W-:Y:S01]  /*7140*/  ISETP.EQ.U32.AND P2, PT, R52, R13, PT ;  /* 0x0000000d3400720c */ /* 0x000fe20003f42070 */
[----:B------:R-:W-:-:S03]  /*7150*/  VIADD R13, R63, 0x5 ;  /* 0x000000053f0d7836 */ /* 0x000fc60000000000 */
[----:B------:R-:W-:Y:S02]  /*7160*/  ISETP.EQ.OR.EX P2, PT, R60, RZ, P1, P2 ;  /* 0x000000ff3c00720c */ /* 0x000fe40000f42720 */
[----:B------:R-:W-:Y:S01]  /*7170*/  ISETP.EQ.U32.AND P1, PT, R52, R13, PT ;  /* 0x0000000d3400720c */ /* 0x000fe20003f22070 */
[----:B------:R-:W-:-:S04]  /*7180*/  VIADD R13, R63, 0x6 ;  /* 0x000000063f0d7836 */ /* 0x000fc80000000000 */
[----:B------:R-:W-:Y:S02]  /*7190*/  @P4 LOP3.LUT R11, R11, 0x4000, RZ, 0xfc, !PT ;  /* 0x000040000b0b4812 */ /* 0x000fe400078efcff */
[----:B------:R-:W-:Y:S02]  /*71a0*/  ISETP.NE.AND P4, PT, R27, R28, PT ;  /* 0x0000001c1b00720c */ /* 0x000fe40003f85270 */
[----:B------:R-:W-:-:S04]  /*71b0*/  LOP3.LUT R11, R11, 0xffffdfff, RZ, 0xc0, !PT ;  /* 0xffffdfff0b0b7812 */ /* 0x000fc800078ec0ff */
[----:B------:R-:W-:Y:S02]  /*71c0*/  @P3 LOP3.LUT R11, R11, 0x2000, RZ, 0xfc, !PT ;  /* 0x000020000b0b3812 */ /* 0x000fe400078efcff */
[----:B------:R-:W-:Y:S02]  /*71d0*/  ISETP.NE.AND P3, PT, R28, R29, PT ;  /* 0x0000001d1c00720c */ /* 0x000fe40003f65270 */
        /* <DEDUP_REMOVED lines=8> */
[----:B------:R-:W-:Y:S02]  /*7260*/  ISETP.NE.AND P0, PT, R18, R19, PT ;  /* 0x000000131200720c */ /* 0x000fe40003f05270 */
[----:B-----5:R-:W-:Y:S02]  /*7270*/  ISETP.NE.AND P6, PT, R61, R12, PT ;  /* 0x0000000c3d00720c */ /* 0x020fe40003fc5270 */
[----:B------:R-:W-:Y:S02]  /*7280*/  @P2 LOP3.LUT R11, R11, 0x800, RZ, 0xfc, !PT ;  /* 0x000008000b0b2812 */ /* 0x000fe400078efcff */
[----:B-1----:R-:W-:Y:S02]  /*7290*/  SEL R12, R32, RZ, !P5 ;  /* 0x000000ff200c7207 */ /* 0x002fe40006800000 */
[----:B------:R-:W-:Y:S02]  /*72a0*/  LOP3.LUT R11, R11, 0xfffffbff, RZ, 0xc0, !PT ;  /* 0xfffffbff0b0b7812 */ /* 0x000fe400078ec0ff */
[----:B------:R-:W-:Y:S01]  /*72b0*/  ISETP.NE.AND P2, PT, R29, R30, PT ;  /* 0x0000001e1d00720c */ /* 0x000fe20003f45270 */
[----:B------:R-:W-:Y:S01]  /*72c0*/  IMAD.IADD R12, R33, 0x1, R12 ;  /* 0x00000001210c7824 */ /* 0x000fe200078e020c */
[----:B------:R-:W-:-:S02]  /*72d0*/  @P1 LOP3.LUT R11, R11, 0x400, RZ, 0xfc, !PT ;  /* 0x000004000b0b1812 */ /* 0x000fc400078efcff */
        /* <DEDUP_REMOVED lines=51> */
[----:B------:R-:W-:-:S13]  /*7610*/  ISETP.EQ.OR.EX P0, PT, R60, RZ, P0, P1 ;  /* 0x000000ff3c00720c */ /* 0x000fda0000702710 */
[----:B------:R-:W-:Y:S02]  /*7620*/  @P0 LOP3.LUT R11, R11, 0x1, RZ, 0xfc, !PT ;  /* 0x000000010b0b0812 */ /* 0x000fe400078efcff */
[----:B------:R-:W-:Y:S01]  /*7630*/  ISETP.EQ.U32.AND P0, PT, R52, R13, PT ;  /* 0x0000000d3400720c */ /* 0x000fe20003f02070 */
[----:B------:R-:W-:-:S03]  /*7640*/  VIADD R13, R63, 0x11 ;  /* 0x000000113f0d7836 */ /* 0x000fc60000000000 */
[----:B------:R-:W-:Y:S02]  /*7650*/  ISETP.EQ.OR.EX P4, PT, R60, RZ, P4, P0 ;  /* 0x000000ff3c00720c */ /* 0x000fe40002782700 */
[----:B------:R-:W-:Y:S01]  /*7660*/  ISETP.EQ.U32.AND P0, PT, R52, R13, PT ;  /* 0x0000000d3400720c */ /* 0x000fe20003f02070 */
[----:B------:R-:W-:Y:S01]  /*7670*/  VIADD R13, R63, 0x12 ;  /* 0x000000123f0d7836 */ /* 0x000fe20000000000 */
[----:B------:R-:W-:Y:S02]  /*7680*/  P2R R14, PR, RZ, 0x10 ;  /* 0x00000010ff0e7803 */ /* 0x000fe40000000000 */
[----:B------:R-:W-:Y:S02]  /*7690*/  LOP3.LUT P4, RZ, R11, 0x800, RZ, 0xc0, !PT ;  /* 0x000008000bff7812 */ /* 0x000fe4000788c0ff */
[----:B------:R-:W-:Y:S02]  /*76a0*/  ISETP.EQ.OR.EX P3, PT, R60, RZ, P3, P0 ;  /* 0x000000ff3c00720c */ /* 0x000fe40001f62700 */
[----:B------:R-:W-:-:S02]  /*76b0*/  P2R R15, PR, RZ, 0x10 ;  /* 0x00000010ff0f7803 */ /* 0x000fc40000000000 */
[----:B------:R-:W-:Y:S02]  /*76c0*/  LOP3.LUT P4, RZ, R11, 0x1000, RZ, 0xc0, !PT ;  /* 0x000010000bff7812 */ /* 0x000fe4000788c0ff */
[C---:B------:R-:W-:Y:S01]  /*76d0*/  ISETP.EQ.U32.AND P0, PT, R52.reuse, R13, PT ;  /* 0x0000000d3400720c */ /* 0x040fe20003f02070 */
[----:B------:R-:W-:Y:S01]  /*76e0*/  VIADD R13, R63, 0x13 ;  /* 0x000000133f0d7836 */ /* 0x000fe20000000000 */
[----:B------:R-:W-:Y:S02]  /*76f0*/  P2R R25, PR, RZ, 0x10 ;  /* 0x00000010ff197803 */ /* 0x000fe40000000000 */
[----:B------:R-:W-:Y:S02]  /*7700*/  LOP3.LUT P4, RZ, R11, 0x4000, RZ, 0xc0, !PT ;  /* 0x000040000bff7812 */ /* 0x000fe4000788c0ff */
[----:B------:R-:W-:Y:S02]  /*7710*/  ISETP.EQ.U32.AND P1, PT, R52, R13, PT ;  /* 0x0000000d3400720c */ /* 0x000fe40003f22070 */
[----:B------:R-:W-:-:S02]  /*7720*/  P2R R16, PR, RZ, 0x8 ;  /* 0x00000008ff107803 */ /* 0x000fc40000000000 */
[----:B------:R-:W-:Y:S02]  /*7730*/  SEL R13, R12, RZ, !P4 ;  /* 0x000000ff0c0d7207 */ /* 0x000fe40006000000 */
[C---:B------:R-:W-:Y:S02]  /*7740*/  LOP3.LUT P3, RZ, R11.reuse, 0x4, RZ, 0xc0, !PT ;  /* 0x000000040bff7812 */ /* 0x040fe4000786c0ff */
[----:B------:R-:W-:Y:S01]  /*7750*/  ISETP.EQ.OR.EX P2, PT, R60, RZ, P2, P0 ;  /* 0x000000ff3c00720c */ /* 0x000fe20001742700 */
[----:B------:R-:W-:Y:S01]  /*7760*/  IMAD.IADD R13, R34, 0x1, R13 ;  /* 0x00000001220d7824 */ /* 0x000fe200078e020d */
[----:B------:R-:W-:Y:S02]  /*7770*/  P2R R17, PR, RZ, 0x8 ;  /* 0x00000008ff117803 */ /* 0x000fe40000000000 */
[----:B------:R-:W-:Y:S02]  /*7780*/  P2R R24, PR, RZ, 0x4 ;  /* 0x00000004ff187803 */ /* 0x000fe40000000000 */
[----:B------:R-:W-:-:S02]  /*7790*/  LOP3.LUT P3, RZ, R11, 0x8, RZ, 0xc0, !PT ;  /* 0x000000080bff7812 */ /* 0x000fc4000786c0ff */
[----:B------:R-:W-:Y:S02]  /*77a0*/  LOP3.LUT P2, RZ, R11, 0x2000, RZ, 0xc0, !PT ;  /* 0x000020000bff7812 */ /* 0x000fe4000784c0ff */
[----:B------:R-:W-:Y:S02]  /*77b0*/  P2R R18, PR, RZ, 0x8 ;  /* 0x00000008ff127803 */ /* 0x000fe40000000000 */
[----:B------:R-:W-:Y:S02]  /*77c0*/  SEL R12, R13, RZ, !P2 ;  /* 0x000000ff0d0c7207 */ /* 0x000fe40005000000 */
[----:B------:R-:W-:Y:S02]  /*77d0*/  LOP3.LUT P3, RZ, R11, 0x10, RZ, 0xc0, !PT ;  /* 0x000000100bff7812 */ /* 0x000fe4000786c0ff */
[----:B------:R-:W-:Y:S01]  /*77e0*/  ISETP.NE.AND P4, PT, R25, RZ, PT ;  /* 0x000000ff1900720c */ /* 0x000fe20003f85270 */
[----:B------:R-:W-:Y:S01]  /*77f0*/  IMAD.IADD R12, R35, 0x1, R12 ;  /* 0x00000001230c7824 */ /* 0x000fe200078e020c */
[----:B------:R-:W-:-:S02]  /*7800*/  P2R R19, PR, RZ, 0x8 ;  /* 0x00000008ff137803 */ /* 0x000fc40000000000 */
[C---:B------:R-:W-:Y:S02]  /*7810*/  LOP3.LUT P3, RZ, R11.reuse, 0x20, RZ, 0xc0, !PT ;  /* 0x000000200bff7812 */ /* 0x040fe4000786c0ff */
[----:B------:R-:W-:Y:S02]  /*7820*/  SEL R13, R12, RZ, !P4 ;  /* 0x000000ff0c0d7207 */ /* 0x000fe40006000000 */
[----:B------:R-:W-:Y:S02]  /*7830*/  P2R R20, PR, RZ, 0x8 ;  /* 0x00000008ff147803 */ /* 0x000fe40000000000 */
[----:B------:R-:W-:Y:S01]  /*7840*/  LOP3.LUT P3, RZ, R11, 0x40, RZ, 0xc0, !PT ;  /* 0x000000400bff7812 */ /* 0x000fe2000786c0ff */
[----:B--2---:R-:W-:Y:S01]  /*7850*/  IMAD.IADD R13, R36, 0x1, R13 ;  /* 0x00000001240d7824 */ /* 0x004fe200078e020d */
[----:B------:R-:W-:Y:S02]  /*7860*/  ISETP.NE.AND P4, PT, R15, RZ, PT ;  /* 0x000000ff0f00720c */ /* 0x000fe40003f85270 */
[----:B------:R-:W-:-:S02]  /*7870*/  P2R R21, PR, RZ, 0x8 ;  /* 0x00000008ff157803 */ /* 0x000fc40000000000 */
[----:B------:R-:W-:Y:S02]  /*7880*/  LOP3.LUT P3, RZ, R11, 0x80, RZ, 0xc0, !PT ;  /* 0x000000800bff7812 */ /* 0x000fe4000786c0ff */
[----:B------:R-:W-:Y:S02]  /*7890*/  SEL R12, R13, RZ, !P4 ;  /* 0x000000ff0d0c7207 */ /* 0x000fe40006000000 */
[----:B------:R-:W-:Y:S02]  /*78a0*/  P2R R22, PR, RZ, 0x8 ;  /* 0x00000008ff167803 */ /* 0x000fe40000000000 */
[----:B------:R-:W-:Y:S01]  /*78b0*/  LOP3.LUT P3, RZ, R11, 0x100, RZ, 0xc0, !PT ;  /* 0x000001000bff7812 */ /* 0x000fe2000786c0ff */
[----:B------:R-:W-:Y:S01]  /*78c0*/  IMAD.IADD R12, R37, 0x1, R12 ;  /* 0x00000001250c7824 */ /* 0x000fe200078e020c */
[----:B------:R-:W-:Y:S02]  /*78d0*/  ISETP.NE.AND P0, PT, R30, R31, PT ;  /* 0x0000001f1e00720c */ /* 0x000fe40003f05270 */
[----:B------:R-:W-:-:S02]  /*78e0*/  P2R R23, PR, RZ, 0x8 ;  /* 0x00000008ff177803 */ /* 0x000fc40000000000 */
[----:B------:R-:W-:Y:S02]  /*78f0*/  LOP3.LUT P3, RZ, R11, 0x400, RZ, 0xc0, !PT ;  /* 0x000004000bff7812 */ /* 0x000fe4000786c0ff */
[----:B------:R-:W-:Y:S02]  /*7900*/  ISETP.EQ.OR.EX P0, PT, R60, RZ, P0, P1 ;  /* 0x000000ff3c00720c */ /* 0x000fe40000702710 */
[----:B------:R-:W-:Y:S02]  /*7910*/  SEL R13, R12, RZ, !P3 ;  /* 0x000000ff0c0d7207 */ /* 0x000fe40005800000 */
[----:B------:R-:W-:Y:S02]  /*7920*/  ISETP.NE.AND P3, PT, R23, RZ, PT ;  /* 0x000000ff1700720c */ /* 0x000fe40003f65270 */
[----:B------:R-:W-:Y:S01]  /*7930*/  ISETP.EQ.U32.AND P1, PT, R52, R63, PT ;  /* 0x0000003f3400720c */ /* 0x000fe20003f22070 */
[----:B------:R-:W-:-:S03]  /*7940*/  IMAD.IADD R13, R38, 0x1, R13 ;  /* 0x00000001260d7824 */ /* 0x000fc600078e020d */
[----:B------:R-:W-:Y:S02]  /*7950*/  ISETP.EQ.OR.EX P1, PT, R60, RZ, P6, P1 ;  /* 0x000000ff3c00720c */ /* 0x000fe40003722710 */
[----:B------:R-:W-:Y:S02]  /*7960*/  SEL R12, R13, RZ, !P3 ;  /* 0x000000ff0d0c7207 */ /* 0x000fe40005800000 */
[----:B------:R-:W-:Y:S02]  /*7970*/  ISETP.NE.AND P3, PT, R22, RZ, PT ;  /* 0x000000ff1600720c */ /* 0x000fe40003f65270 */
[----:B------:R-:W-:Y:S01]  /*7980*/  LOP3.LUT P6, RZ, R11, 0x2, RZ, 0xc0, !PT ;  /* 0x000000020bff7812 */ /* 0x000fe200078cc0ff */
[----:B------:R-:W-:Y:S01]  /*7990*/  IMAD.IADD R12, R39, 0x1, R12 ;  /* 0x00000001270c7824 */ /* 0x000fe200078e020c */
[----:B------:R-:W-:Y:S02]  /*79a0*/  LOP3.LUT R11, R11, 0xfffffdff, RZ, 0xc0, !PT ;  /* 0xfffffdff0b0b7812 */ /* 0x000fe400078ec0ff */
[----:B------:R-:W-:-:S02]  /*79b0*/  P2R R25, PR, RZ, 0x40 ;  /* 0x00000040ff197803 */ /* 0x000fc40000000000 */
[----:B------:R-:W-:Y:S02]  /*79c0*/  SEL R13, R12, RZ, !P3 ;  /* 0x000000ff0c0d7207 */ /* 0x000fe40005800000 */
[----:B------:R-:W-:Y:S02]  /*79d0*/  ISETP.NE.AND P3, PT, R21, RZ, PT ;  /* 0x000000ff1500720c */ /* 0x000fe40003f65270 */
[----:B------:R-:W-:Y:S01]  /*79e0*/  @P1 LOP3.LUT R11, R11, 0x200, RZ, 0xfc, !PT ;  /* 0x000002000b0b1812 */ /* 0x000fe200078efcff */
[----:B---3--:R-:W-:Y:S01]  /*79f0*/  IMAD.IADD R13, R40, 0x1, R13 ;  /* 0x00000001280d7824 */ /* 0x008fe200078e020d */
[----:B------:R-:W-:Y:S02]  /*7a00*/  PLOP3.LUT P1, PT, P5, P1, P0, 0xfe, 0x0 ;  /* 0x000000000000781c */ /* 0x000fe40002f23f06 */
[----:B------:R-:W-:Y:S02]  /*7a10*/  LOP3.LUT P4, RZ, R11, 0x1, RZ, 0xc0, !PT ;  /* 0x000000010bff7812 */ /* 0x000fe4000788c0ff */
[----:B------:R-:W-:-:S02]  /*7a20*/  SEL R12, R13, RZ, !P3 ;  /* 0x000000ff0d0c7207 */ /* 0x000fc40005800000 */
[----:B------:R-:W-:Y:S02]  /*7a30*/  ISETP.NE.AND P3, PT, R20, RZ, PT ;  /* 0x000000ff1400720c */ /* 0x000fe40003f65270 */
[----:B------:R-:W-:Y:S01]  /*7a40*/  P2R R20, PR, RZ, 0x20 ;  /* 0x00000020ff147803 */ /* 0x000fe20000000000 */
[----:B------:R-:W-:Y:S01]  /*7a50*/  IMAD.IADD R12, R41, 0x1, R12 ;  /* 0x00000001290c7824 */ /* 0x000fe200078e020c */
[----:B------:R-:W-:-:S04]  /*7a60*/  LOP3.LUT P5, RZ, R11, 0x40, RZ, 0xc0, !PT ;  /* 0x000000400bff7812 */ /* 0x000fc800078ac0ff */
        /* <DEDUP_REMOVED lines=8> */
[----:B----4-:R-:W-:-:S05]  /*7af0*/  IMAD.IADD R13, R44, 0x1, R13 ;  /* 0x000000012c0d7824 */ /* 0x010fca00078e020d */
[----:B------:R-:W-:Y:S02]  /*7b00*/  SEL R12, R13, RZ, !P3 ;  /* 0x000000ff0d0c7207 */ /* 0x000fe40005800000 */
[----:B------:R-:W-:-:S03]  /*7b10*/  ISETP.NE.AND P3, PT, R16, RZ, PT ;  /* 0x000000ff1000720c */ /* 0x000fc60003f65270 */
        /* <DEDUP_REMOVED lines=10> */
[----:B------:R-:W-:Y:S01]  /*7bc0*/  IMAD.IADD R12, R47, 0x1, R12 ;  /* 0x000000012f0c7824 */ /* 0x000fe200078e020c */
[----:B------:R-:W-:-:S02]  /*7bd0*/  ISETP.NE.AND P4, PT, R14, RZ, PT ;  /* 0x000000ff0e00720c */ /* 0x000fc40003f85270 */
[----:B------:R-:W-:Y:S02]  /*7be0*/  P2R R18, PR, RZ, 0x40 ;  /* 0x00000040ff127803 */ /* 0x000fe40000000000 */
[----:B------:R-:W-:Y:S02]  /*7bf0*/  SEL R13, R12, RZ, !P4 ;  /* 0x000000ff0c0d7207 */ /* 0x000fe40006000000 */
[C---:B------:R-:W-:Y:S02]  /*7c00*/  LOP3.LUT P6, RZ, R11.reuse, 0x100, RZ, 0xc0, !PT ;  /* 0x000001000bff7812 */ /* 0x040fe400078cc0ff */
[----:B------:R-:W-:Y:S01]  /*7c10*/  P2R R26, PR, RZ, 0x10 ;  /* 0x00000010ff1a7803 */ /* 0x000fe20000000000 */
[----:B------:R-:W-:Y:S01]  /*7c20*/  IMAD.IADD R13, R48, 0x1, R13 ;  /* 0x00000001300d7824 */ /* 0x000fe200078e020d */
[----:B------:R-:W-:Y:S02]  /*7c30*/  LOP3.LUT P4, RZ, R11, 0x1, RZ, 0xc0, !PT ;  /* 0x000000010bff7812 */ /* 0x000fe4000788c0ff */
[----:B------:R-:W-:-:S02]  /*7c40*/  P2R R16, PR, RZ, 0x40 ;  /* 0x00000040ff107803 */ /* 0x000fc40000000000 */
[C---:B------:R-:W-:Y:S02]  /*7c50*/  LOP3.LUT P6, RZ, R11.reuse, 0x800, RZ, 0xc0, !PT ;  /* 0x000008000bff7812 */ /* 0x040fe400078cc0ff */
[----:B------:R-:W-:Y:S02]  /*7c60*/  P2R R23, PR, RZ, 0x10 ;  /* 0x00000010ff177803 */ /* 0x000fe40000000000 */
[----:B------:R-:W-:Y:S02]  /*7c70*/  LOP3.LUT P4, RZ, R11, 0x8, RZ, 0xc0, !PT ;  /* 0x000000080bff7812 */ /* 0x000fe4000788c0ff */
[----:B------:R-:W-:Y:S02]  /*7c80*/  P2R R15, PR, RZ, 0x40 ;  /* 0x00000040ff0f7803 */ /* 0x000fe40000000000 */
[----:B------:R-:W-:Y:S02]  /*7c90*/  SEL R12, R13, RZ, !P3 ;  /* 0x000000ff0d0c7207 */ /* 0x000fe40005800000 */
[----:B------:R-:W-:-:S02]  /*7ca0*/  LOP3.LUT P6, RZ, R11, 0x4000, RZ, 0xc0, !PT ;  /* 0x000040000bff7812 */ /* 0x000fc400078cc0ff */
[----:B------:R-:W-:Y:S01]  /*7cb0*/  P2R R21, PR, RZ, 0x10 ;  /* 0x00000010ff157803 */ /* 0x000fe20000000000 */
[----:B------:R-:W-:Y:S01]  /*7cc0*/  IMAD.IADD R12, R49, 0x1, R12 ;  /* 0x00000001310c7824 */ /* 0x000fe200078e020c */
[C---:B------:R-:W-:Y:S02]  /*7cd0*/  LOP3.LUT P4, RZ, R11.reuse, 0x20, RZ, 0xc0, !PT ;  /* 0x000000200bff7812 */ /* 0x040fe4000788c0ff */
[----:B------:R-:W-:Y:S02]  /*7ce0*/  PLOP3.LUT P1, PT, P2, P1, P6, 0xfe, 0x0 ;  /* 0x000000000000781c */ /* 0x000fe40001723f66 */
[----:B------:R-:W-:Y:S02]  /*7cf0*/  P2R R17, PR, RZ, 0x10 ;  /* 0x00000010ff117803 */ /* 0x000fe40000000000 */
[----:B------:R-:W-:Y:S02]  /*7d00*/  ISETP.NE.AND P2, PT, R24, RZ, PT ;  /* 0x000000ff1800720c */ /* 0x000fe40003f45270 */
[----:B------:R-:W-:-:S02]  /*7d10*/  LOP3.LUT P4, RZ, R11, 0x400, RZ, 0xc0, !PT ;  /* 0x000004000bff7812 */ /* 0x000fc4000788c0ff */
[----:B------:R-:W-:Y:S02]  /*7d20*/  SEL R13, R12, RZ, !P2 ;  /* 0x000000ff0c0d7207 */ /* 0x000fe40005000000 */
[----:B------:R-:W-:Y:S02]  /*7d30*/  P2R R14, PR, RZ, 0x10 ;  /* 0x00000010ff0e7803 */ /* 0x000fe40000000000 */
[----:B------:R-:W-:Y:S01]  /*7d40*/  LOP3.LUT P4, RZ, R11, 0x1000, RZ, 0xc0, !PT ;  /* 0x000010000bff7812 */ /* 0x000fe2000788c0ff */
[----:B------:R-:W-:Y:S01]  /*7d50*/  IMAD.IADD R13, R50, 0x1, R13 ;  /* 0x00000001320d7824 */ /* 0x000fe200078e020d */
[----:B------:R-:W-:-:S04]  /*7d60*/  ISETP.NE.AND P6, PT, R15, RZ, PT ;  /* 0x000000ff0f00720c */ /* 0x000fc80003fc5270 */
[----:B------:R-:W-:Y:S02]  /*7d70*/  PLOP3.LUT P1, PT, P6, P1, P4, 0xfe, 0x0 ;  /* 0x000000000000781c */ /* 0x000fe40003723f46 */
[----:B------:R-:W-:Y:S02]  /*7d80*/  ISETP.NE.AND P4, PT, R14, RZ, PT ;  /* 0x000000ff0e00720c */ /* 0x000fe40003f85270 */
[----:B------:R-:W-:Y:S02]  /*7d90*/  ISETP.NE.AND P6, PT, R16, RZ, PT ;  /* 0x000000ff1000720c */ /* 0x000fe40003fc5270 */
[----:B------:R-:W-:Y:S02]  /*7da0*/  SEL R12, R13, RZ, !P0 ;  /* 0x000000ff0d0c7207 */ /* 0x000fe40004000000 */
[----:B------:R-:W-:Y:S02]  /*7db0*/  PLOP3.LUT P1, PT, P6, P1, P4, 0xfe, 0x0 ;  /* 0x000000000000781c */ /* 0x000fe40003723f46 */
[----:B------:R-:W-:Y:S01]  /*7dc0*/  ISETP.NE.AND P6, PT, R18, RZ, PT ;  /* 0x000000ff1200720c */ /* 0x000fe20003fc5270 */
[----:B------:R-:W-:Y:S01]  /*7dd0*/  IMAD.IADD R51, R51, 0x1, R12 ;  /* 0x0000000133337824 */ /* 0x000fe200078e020c */
[----:B------:R-:W-:-:S02]  /*7de0*/  ISETP.NE.AND P4, PT, R17, RZ, PT ;  /* 0x000000ff1100720c */ /* 0x000fc40003f85270 */
[----:B------:R-:W-:Y:S02]  /*7df0*/  PLOP3.LUT P1, PT, P5, P1, P6, 0xfe, 0x0 ;  /* 0x000000000000781c */ /* 0x000fe40002f23f66 */
[----:B------:R-:W-:Y:S01]  /*7e00*/  ISETP.NE.AND P6, PT, R19, RZ, PT ;  /* 0x000000ff1300720c */ /* 0x000fe20003fc5270 */
[----:B------:R-:W1:Y:S03]  /*7e10*/  SHFL.UP PT, R13, R51, 0x1, RZ ;  /* 0x04200000330d7989 */ /* 0x000e6600000e00ff */
[----:B------:R-:W-:Y:S02]  /*7e20*/  PLOP3.LUT P1, PT, P6, P1, P4, 0xfe, 0x0 ;  /* 0x000000000000781c */ /* 0x000fe40003723f46 */
[----:B------:R-:W-:Y:S02]  /*7e30*/  ISETP.NE.AND P4, PT, R21, RZ, PT ;  /* 0x000000ff1500720c */ /* 0x000fe40003f85270 */
[----:B------:R-:W-:-:S04]  /*7e40*/  ISETP.NE.AND P6, PT, R22, RZ, PT ;  /* 0x000000ff1600720c */ /* 0x000fc80003fc5270 */
[----:B------:R-:W-:Y:S02]  /*7e50*/  PLOP3.LUT P1, PT, P6, P1, P4, 0xfe, 0x0 ;  /* 0x000000000000781c */ /* 0x000fe40003723f46 */
[----:B------:R-:W-:Y:S02]  /*7e60*/  ISETP.NE.AND P4, PT, R23, RZ, PT ;  /* 0x000000ff1700720c */ /* 0x000fe40003f85270 */
[----:B------:R-:W-:-:S04]  /*7e70*/  ISETP.NE.AND P6, PT, R25, RZ, PT ;  /* 0x000000ff1900720c */ /* 0x000fc80003fc5270 */
[----:B------:R-:W-:Y:S02]  /*7e80*/  PLOP3.LUT P1, PT, P4, P1, P6, 0xfe, 0x0 ;  /* 0x000000000000781c */ /* 0x000fe40002723f66 */
[----:B------:R-:W-:Y:S02]  /*7e90*/  ISETP.NE.AND P4, PT, R26, RZ, PT ;  /* 0x000000ff1a00720c */ /* 0x000fe40003f85270 */
[----:B------:R-:W-:Y:S02]  /*7ea0*/  SEL R30, RZ, 0x1, !P6 ;  /* 0x00000001ff1e7807 */ /* 0x000fe40007000000 */
[----:B------:R-:W-:-:S04]  /*7eb0*/  PLOP3.LUT P1, PT, P3, P1, P4, 0xfe, 0x0 ;  /* 0x000000000000781c */ /* 0x000fc80001f23f46 */
[----:B------:R-:W-:-:S04]  /*7ec0*/  PLOP3.LUT P1, PT, P1, P2, PT, 0xf8, 0x8f ;  /* 0x00000000008f781c */ /* 0x000fc80000f25f70 */
[----:B------:R-:W-:Y:S02]  /*7ed0*/  SEL R12, RZ, 0x1, !P1 ;  /* 0x00000001ff0c7807 */ /* 0x000fe40004800000 */
[----:B-1----:R-:W-:Y:S02]  /*7ee0*/  SEL R14, R13, RZ, !P1 ;  /* 0x000000ff0d0e7207 */ /* 0x002fe40004800000 */
[----:B------:R-:W-:Y:S01]  /*7ef0*/  ISETP.GE.AND P1, PT, R3, 0x1, PT ;  /* 0x000000010300780c */ /* 0x000fe20003f26270 */
[----:B------:R-:W1:Y:S03]  /*7f00*/  SHFL.UP PT, R13, R12, 0x1, RZ ;  /* 0x042000000c0d7989 */ /* 0x000e6600000e00ff */
[----:B------:R-:W-:-:S05]  /*7f10*/  SEL R14, R14, RZ, P1 ;  /* 0x000000ff0e0e7207 */ /* 0x000fca0000800000 */
[----:B------:R-:W-:Y:S01]  /*7f20*/  IMAD.IADD R14, R51, 0x1, R14 ;  /* 0x00000001330e7824 */ /* 0x000fe200078e020e */
[----:B------:R-:W-:-:S04]  /*7f30*/  SEL R51, RZ, 0x1, !P2 ;  /* 0x00000001ff337807 */ /* 0x000fc80005000000 */
[----:B------:R-:W2:Y:S01]  /*7f40*/  SHFL.UP PT, R15, R14, 0x2, RZ ;  /* 0x044000000e0f7989 */ /* 0x000ea200000e00ff */
[----:B-1----:R-:W-:-:S04]  /*7f50*/  SEL R13, R13, RZ, P1 ;  /* 0x000000ff0d0d7207 */ /* 0x002fc80000800000 */
[----:B------:R-:W-:-:S04]  /*7f60*/  LOP3.LUT P1, R13, R13, RZ, R12, 0xfa, !PT ;  /* 0x000000ff0d0d7212 */ /* 0x000fc8000782fa0c */
[----:B--2---:R-:W-:Y:S02]  /*7f70*/  SEL R16, R15, RZ, !P1 ;  /* 0x000000ff0f107207 */ /* 0x004fe40004800000 */
[----:B------:R-:W1:Y:S01]  /*7f80*/  SHFL.UP PT, R15, R13, 0x2, RZ ;  /* 0x044000000d0f7989 */ /* 0x000e6200000e00ff */
[----:B------:R-:W-:-:S04]  /*7f90*/  ISETP.GE.AND P1, PT, R3, 0x2, PT ;  /* 0x000000020300780c */ /* 0x000fc80003f26270 */
[----:B------:R-:W-:-:S05]  /*7fa0*/  SEL R17, R16, RZ, P1 ;  /* 0x000000ff10117207 */ /* 0x000fca0000800000 */
[----:B------:R-:W-:Y:S01]  /*7fb0*/  IMAD.IADD R17, R14, 0x1, R17 ;  /* 0x000000010e117824 */ /* 0x000fe200078e0211 */
[----:B-1----:R-:W-:-:S04]  /*7fc0*/  SEL R12, R15, RZ, P1 ;  /* 0x000000ff0f0c7207 */ /* 0x002fc80000800000 */
[----:B------:R-:W1:Y:S01]  /*7fd0*/  SHFL.UP PT, R15, R17, 0x4, RZ ;  /* 0x04800000110f7989 */ /* 0x000e6200000e00ff */
[----:B------:R-:W-:-:S05]  /*7fe0*/  LOP3.LUT P1, R12, R12, RZ, R13, 0xfa, !PT ;  /* 0x000000ff0c0c7212 */ /* 0x000fca000782fa0d */
[----:B------:R-:W2:Y:S01]  /*7ff0*/  SHFL.UP PT, R14, R12, 0x4, RZ ;  /* 0x048000000c0e7989 */ /* 0x000ea200000e00ff */
[----:B-1----:R-:W-:Y:S02]  /*8000*/  SEL R15, R15, RZ, !P1 ;  /* 0x000000ff0f0f7207 */ /* 0x002fe40004800000 */
[----:B------:R-:W-:-:S04]  /*8010*/  ISETP.GE.AND P1, PT, R3, 0x4, PT ;  /* 0x000000040300780c */ /* 0x000fc80003f26270 */
[----:B------:R-:W-:Y:S02]  /*8020*/  SEL R16, R15, RZ, P1 ;  /* 0x000000ff0f107207 */ /* 0x000fe40000800000 */
[----:B--2---:R-:W-:-:S03]  /*8030*/  SEL R13, R14, RZ, P1 ;  /* 0x000000ff0e0d7207 */ /* 0x004fc60000800000 */
[----:B------:R-:W-:Y:S01]  /*8040*/  IMAD.IADD R16, R17, 0x1, R16 ;  /* 0x0000000111107824 */ /* 0x000fe200078e0210 */
[----:B------:R-:W-:-:S04]  /*8050*/  LOP3.LUT P1, R13, R13, RZ, R12, 0xfa, !PT ;  /* 0x000000ff0d0d7212 */ /* 0x000fc8000782fa0c */
[----:B------:R-:W1:Y:S02]  /*8060*/  SHFL.UP PT, R14, R16, 0x8, RZ ;  /* 0x05000000100e7989 */ /* 0x000e6400000e00ff */
[----:B-1----:R-:W-:Y:S02]  /*8070*/  SEL R15, R14, RZ, !P1 ;  /* 0x000000ff0e0f7207 */ /* 0x002fe40004800000 */
[----:B------:R-:W-:Y:S01]  /*8080*/  ISETP.GE.AND P1, PT, R3, 0x8, PT ;  /* 0x000000080300780c */ /* 0x000fe20003f26270 */
[----:B------:R-:W1:Y:S03]  /*8090*/  SHFL.UP PT, R14, R13, 0x8, RZ ;  /* 0x050000000d0e7989 */ /* 0x000e6600000e00ff */
[----:B------:R-:W-:-:S05]  /*80a0*/  SEL R15, R15, RZ, P1 ;  /* 0x000000ff0f0f7207 */ /* 0x000fca0000800000 */
[----:B------:R-:W-:-:S05]  /*80b0*/  IMAD.IADD R15, R16, 0x1, R15 ;  /* 0x00000001100f7824 */ /* 0x000fca00078e020f */
[----:B------:R-:W2:Y:S01]  /*80c0*/  SHFL.UP PT, R12, R15, 0x10, RZ ;  /* 0x060000000f0c7989 */ /* 0x000ea200000e00ff */
[----:B-1----:R-:W-:-:S04]  /*80d0*/  SEL R14, R14, RZ, P1 ;  /* 0x000000ff0e0e7207 */ /* 0x002fc80000800000 */
[----:B------:R-:W-:-:S04]  /*80e0*/  LOP3.LUT P1, R14, R14, RZ, R13, 0xfa, !PT ;  /* 0x000000ff0e0e7212 */ /* 0x000fc8000782fa0d */
[----:B--2---:R-:W-:Y:S02]  /*80f0*/  SEL R17, R12, RZ, !P1 ;  /* 0x000000ff0c117207 */ /* 0x004fe40004800000 */
[----:B------:R-:W1:Y:S01]  /*8100*/  SHFL.UP PT, R12, R14, 0x10, RZ ;  /* 0x060000000e0c7989 */ /* 0x000e6200000e00ff */
[----:B------:R-:W-:-:S04]  /*8110*/  ISETP.GE.AND P1, PT, R3, 0x10, PT ;  /* 0x000000100300780c */ /* 0x000fc80003f26270 */
[----:B-1----:R-:W-:Y:S02]  /*8120*/  SEL R19, R12, RZ, P1 ;  /* 0x000000ff0c137207 */ /* 0x002fe40000800000 */
[----:B------:R-:W-:Y:S02]  /*8130*/  SEL R12, R17, RZ, P1 ;  /* 0x000000ff110c7207 */ /* 0x000fe40000800000 */
[----:B------:R-:W-:Y:S02]  /*8140*/  ISETP.NE.AND P1, PT, R3, 0x1f, PT ;  /* 0x0000001f0300780c */ /* 0x000fe40003f25270 */
[----:B------:R-:W-:Y:S01]  /*8150*/  LOP3.LUT R22, R19, R14, RZ, 0xfc, !PT ;  /* 0x0000000e13167212 */ /* 0x000fe200078efcff */
[----:B------:R-:W-:-:S04]  /*8160*/  IMAD.IADD R23, R15, 0x1, R12 ;  /* 0x000000010f177824 */ /* 0x000fc800078e020c */
[----:B0-----:R-:W-:Y:S04]  /*8170*/  SHFL.UP PT, R57, R22, 0x1, RZ ;  /* 0x0420000016397989 */ /* 0x001fe800000e00ff */
[----:B------:R-:W-:Y:S02]  /*8180*/  SHFL.UP PT, R56, R23, 0x1, RZ ;  /* 0x0420000017387989 */ /* 0x000fe400000e00ff */
[----:B------:R-:W-:-:S05]  /*8190*/  @!P1 LEA R21, R58, UR15, 0x3 ;  /* 0x0000000f3a159c11 */ /* 0x000fca000f8e18ff */
[----:B------:R0:W-:Y:S01]  /*81a0*/  @!P1 STS.64 [R21], R22 ;  /* 0x0000001615009388 */ /* 0x0001e20000000a00 */
[----:B------:R-:W-:Y:S01]  /*81b0*/  BAR.SYNC.DEFER_BLOCKING 0x0 ;  /* 0x0000000000007b1d */ /* 0x000fe20000010000 */
[----:B0-----:R-:W-:-:S05]  /*81c0*/  SEL R21, RZ, 0x1, !P0 ;  /* 0x00000001ff157807 */ /* 0x001fca0004000000 */
[----:B------:R-:W0:Y:S04]  /*81d0*/  LDS.128 R16, [UR15] ;  /* 0x0000000fff107984 */ /* 0x000e280008000c00 */
[----:B------:R-:W1:Y:S04]  /*81e0*/  LDS.128 R12, [UR15+0x10] ;  /* 0x0000100fff0c7984 */ /* 0x000e680008000c00 */
[----:B------:R-:W-:Y:S01]  /*81f0*/  LDS.64 R28, [UR15+0x30] ;  /* 0x0000300fff1c7984 */ /* 0x000fe20008000a00 */
[----:B0-----:R-:W-:-:S04]  /*8200*/  ISETP.NE.AND P1, PT, R18, RZ, PT ;  /* 0x000000ff1200720c */ /* 0x001fc80003f25270 */
[----:B------:R-:W-:Y:S02]  /*8210*/  SEL R24, R17, RZ, !P1 ;  /* 0x000000ff11187207 */ /* 0x000fe40004800000 */
[C---:B-1----:R-:W-:Y:S02]  /*8220*/  ISETP.NE.AND P1, PT, R12.reuse, RZ, PT ;  /* 0x000000ff0c00720c */ /* 0x042fe40003f25270 */
[----:B------:R-:W-:Y:S01]  /*8230*/  LOP3.LUT R25, R12, R18, R16, 0xfe, !PT ;  /* 0x000000120c197212 */ /* 0x000fe200078efe10 */
[----:B------:R-:W-:Y:S01]  /*8240*/  IMAD.IADD R24, R19, 0x1, R24 ;  /* 0x0000000113187824 */ /* 0x000fe200078e0218 */
[----:B------:R-:W-:-:S04]  /*8250*/  LOP3.LUT R19, R18, R16, RZ, 0xfc, !PT ;  /* 0x0000001012137212 */ /* 0x000fc800078efcff */
[----:B------:R-:W-:Y:S02]  /*8260*/  SEL R26, R24, RZ, !P1 ;  /* 0x000000ff181a7207 */ /* 0x000fe40004800000 */
[----:B------:R-:W-:-:S03]  /*8270*/  ISETP.NE.AND P1, PT, R58, 0x2, PT ;  /* 0x000000023a00780c */ /* 0x000fc60003f25270 */
[----:B------:R-:W-:Y:S01]  /*8280*/  IMAD.IADD R26, R13, 0x1, R26 ;  /* 0x000000010d1a7824 */ /* 0x000fe200078e021a */
[----:B------:R-:W-:Y:S02]  /*8290*/  SEL R19, R19, R16, !P1 ;  /* 0x0000001013137207 */ /* 0x000fe40004800000 */
[----:B------:R-:W-:Y:S02]  /*82a0*/  SEL R17, R24, R17, !P1 ;  /* 0x0000001118117207 */ /* 0x000fe40004800000 */
[----:B------:R-:W-:-:S04]  /*82b0*/  ISETP.NE.AND P1, PT, R58, 0x3, PT ;  /* 0x000000033a00780c */ /* 0x000fc80003f25270 */
[----:B------:R-:W-:Y:S02]  /*82c0*/  SEL R12, R25, R19, !P1 ;  /* 0x00000013190c7207 */ /* 0x000fe40004800000 */
[----:B------:R-:W-:Y:S02]  /*82d0*/  SEL R13, R26, R17, !P1 ;  /* 0x000000111a0d7207 */ /* 0x000fe40004800000 */
[----:B------:R-:W0:Y:S01]  /*82e0*/  LDS.128 R16, [UR15+0x20] ;  /* 0x0000200fff107984 */ /* 0x000e220008000c00 */
[----:B------:R-:W-:-:S04]  /*82f0*/  ISETP.NE.AND P1, PT, R14, RZ, PT ;  /* 0x000000ff0e00720c */ /* 0x000fc80003f25270 */
[----:B------:R-:W-:-:S05]  /*8300*/  SEL R26, R26, RZ, !P1 ;  /* 0x000000ff1a1a7207 */ /* 0x000fca0004800000 */
[----:B------:R-:W-:Y:S01]  /*8310*/  IMAD.IADD R26, R15, 0x1, R26 ;  /* 0x000000010f1a7824 */ /* 0x000fe200078e021a */
[----:B------:R-:W-:Y:S02]  /*8320*/  LOP3.LUT R15, R14, R25, RZ, 0xfc, !PT ;  /* 0x000000190e0f7212 */ /* 0x000fe400078efcff */
[----:B0-----:R-:W-:Y:S02]  /*8330*/  ISETP.NE.AND P1, PT, R16, RZ, PT ;  /* 0x000000ff1000720c */ /* 0x001fe40003f25270 */
[----:B------:R-:W-:Y:S02]  /*8340*/  ISETP.NE.AND P0, PT, R18, RZ, PT ;  /* 0x000000ff1200720c */ /* 0x000fe40003f05270 */
[----:B------:R-:W-:Y:S02]  /*8350*/  SEL R24, R26, RZ, !P1 ;  /* 0x000000ff1a187207 */ /* 0x000fe40004800000 */
[----:B------:R-:W-:Y:S02]  /*8360*/  ISETP.NE.AND P1, PT, R58, 0x4, PT ;  /* 0x000000043a00780c */ /* 0x000fe40003f25270 */
[----:B------:R-:W-:Y:S01]  /*8370*/  LOP3.LUT R25, R16, R14, R25, 0xfe, !PT ;  /* 0x0000000e10197212 */ /* 0x000fe200078efe19 */
[----:B------:R-:W-:Y:S01]  /*8380*/  IMAD.IADD R24, R17, 0x1, R24 ;  /* 0x0000000111187824 */ /* 0x000fe200078e0218 */
[----:B------:R-:W-:-:S02]  /*8390*/  SEL R13, R26, R13, !P1 ;  /* 0x0000000d1a0d7207 */ /* 0x000fc40004800000 */
[----:B------:R-:W-:Y:S02]  /*83a0*/  SEL R12, R15, R12, !P1 ;  /* 0x0000000c0f0c7207 */ /* 0x000fe40004800000 */
[----:B------:R-:W-:Y:S02]  /*83b0*/  SEL R26, R24, RZ, !P0 ;  /* 0x000000ff181a7207 */ /* 0x000fe40004000000 */
[----:B------:R-:W-:Y:S02]  /*83c0*/  ISETP.NE.AND P0, PT, R58, 0x5, PT ;  /* 0x000000053a00780c */ /* 0x000fe40003f05270 */
[----:B------:R-:W-:Y:S01]  /*83d0*/  LOP3.LUT R15, R18, R25, RZ, 0xfc, !PT ;  /* 0x00000019120f7212 */ /* 0x000fe200078efcff */
[----:B------:R-:W-:Y:S01]  /*83e0*/  IMAD.IADD R26, R19, 0x1, R26 ;  /* 0x00000001131a7824 */ /* 0x000fe200078e021a */
[----:B------:R-:W-:Y:S02]  /*83f0*/  SEL R13, R24, R13, !P0 ;  /* 0x0000000d180d7207 */ /* 0x000fe40004000000 */
[----:B------:R-:W-:-:S02]  /*8400*/  SEL R12, R25, R12, !P0 ;  /* 0x0000000c190c7207 */ /* 0x000fc40004000000 */
[----:B------:R-:W-:Y:S02]  /*8410*/  ISETP.NE.AND P0, PT, R58, 0x6, PT ;  /* 0x000000063a00780c */ /* 0x000fe40003f05270 */
[----:B------:R-:W-:Y:S02]  /*8420*/  LOP3.LUT R27, R28, R18, R25, 0xfe, !PT ;  /* 0x000000121c1b7212 */ /* 0x000fe400078efe19 */
[----:B------:R-:W-:Y:S02]  /*8430*/  SEL R12, R15, R12, !P0 ;  /* 0x0000000c0f0c7207 */ /* 0x000fe40004000000 */
[----:B------:R-:W-:Y:S02]  /*8440*/  SEL R13, R26, R13, !P0 ;  /* 0x0000000d1a0d7207 */ /* 0x000fe40004000000 */
[----:B------:R-:W-:Y:S02]  /*8450*/  ISETP.GE.U32.AND P0, PT, R76, 0x20, PT ;  /* 0x000000204c00780c */ /* 0x000fe40003f06070 */
[----:B------:R-:W-:-:S02]  /*8460*/  SEL R24, RZ, 0x1, !P5 ;  /* 0x00000001ff187807 */ /* 0x000fc40006800000 */
[----:B------:R-:W-:-:S09]  /*8470*/  ISETP.NE.AND P5, PT, R20, RZ, PT ;  /* 0x000000ff1400720c */ /* 0x000fd20003fa5270 */
[----:B------:R-:W-:-:S04]  /*8480*/  @P0 ISETP.NE.AND P1, PT, R57, RZ, PT ;  /* 0x000000ff3900020c */ /* 0x000fc80003f25270 */
[----:B------:R-:W-:Y:S02]  /*8490*/  @P0 SEL R15, R13, RZ, !P1 ;  /* 0x000000ff0d0f0207 */ /* 0x000fe40004800000 */
[----:B------:R-:W-:-:S13]  /*84a0*/  ISETP.NE.AND P1, PT, R3, RZ, P0 ;  /* 0x000000ff0300720c */ /* 0x000fda0000725270 */
[----:B------:R-:W-:Y:S01]  /*84b0*/  @P1 IMAD.IADD R13, R56, 0x1, R15 ;  /* 0x00000001380d1824 */ /* 0x000fe200078e020f */
[----:B------:R-:W-:-:S03]  /*84c0*/  @P0 ISETP.NE.AND P1, PT, R3, RZ, PT ;  /* 0x000000ff0300020c */ /* 0x000fc60003f25270 */
[----:B------:R-:W-:Y:S01]  /*84d0*/  @P0 IMAD.MOV.U32 R56, RZ, RZ, R13 ;  /* 0x000000ffff380224 */ /* 0x000fe200078e000d */
[----:B------:R-:W-:Y:S02]  /*84e0*/  @P0 SEL R15, R57, RZ, P1 ;  /* 0x000000ff390f0207 */ /* 0x000fe40000800000 */
[----:B------:R-:W-:Y:S02]  /*84f0*/  ISETP.NE.AND P1, PT, R28, RZ, PT ;  /* 0x000000ff1c00720c */ /* 0x000fe40003f25270 */
[----:B------:R-:W-:Y:S02]  /*8500*/  @P0 LOP3.LUT R57, R12, R15, RZ, 0xfc, !PT ;  /* 0x0000000f0c390212 */ /* 0x000fe400078efcff */
[----:B------:R-:W-:Y:S02]  /*8510*/  SEL R26, R26, RZ, !P1 ;  /* 0x000000ff1a1a7207 */ /* 0x000fe40004800000 */
[----:B------:R-:W-:-:S03]  /*8520*/  LOP3.LUT P1, RZ, R11, 0x4, RZ, 0xc0, !PT ;  /* 0x000000040bff7812 */ /* 0x000fc6000782c0ff */
[----:B------:R-:W-:Y:S01]  /*8530*/  IMAD.IADD R29, R29, 0x1, R26 ;  /* 0x000000011d1d7824 */ /* 0x000fe200078e021a */
[----:B------:R-:W-:Y:S01]  /*8540*/  SEL R25, RZ, 0x1, !P1 ;  /* 0x00000001ff197807 */ /* 0x000fe20004800000 */
[----:B------:R-:W-:Y:S08]  /*8550*/  @P0 BRA `(.L_x_719) ;  /* 0x0000000c009c0947 */ /* 0x000ff00003800000 */
[----:B------:R-:W0:Y:S01]  /*8560*/  LDC.64 R22, c[0x0][0x3a0] ;  /* 0x0000e800ff167b82 */ /* 0x000e220000000a00 */
[----:B------:R-:W-:Y:S01]  /*8570*/  ISETP.NE.AND P6, PT, R76, RZ, PT ;  /* 0x000000ff4c00720c */ /* 0x000fe20003fc5270 */
[----:B------:R-:W-:Y:S01]  /*8580*/  IMAD.MOV.U32 R16, RZ, RZ, 0x3a0 ;  /* 0x000003a0ff107424 */ /* 0x000fe200078e00ff */
[----:B------:R-:W-:Y:S01]  /*8590*/  LOP3.LUT R26, RZ, R76, RZ, 0x33, !PT ;  /* 0x0000004cff1a7212 */ /* 0x000fe200078e33ff */
[----:B------:R-:W-:-:S10]  /*85a0*/  IMAD.MOV.U32 R58, RZ, RZ, R69 ;  /* 0x000000ffff3a7224 */ /* 0x000fd400078e0045 */
[----:B------:R-:W-:Y:S01]  /*85b0*/  @!P6 IMAD.MOV.U32 R14, RZ, RZ, 0x64 ;  /* 0x00000064ff0ee424 */ /* 0x000fe200078e00ff */
[----:B------:R1:W-:Y:S01]  /*85c0*/  @!P6 STS [UR15+0x74], R27 ;  /* 0x0000741bff00e988 */ /* 0x0003e2000800080f */
[----:B------:R-:W-:Y:S02]  /*85d0*/  @!P6 IMAD.MOV.U32 R15, RZ, RZ, 0x0 ;  /* 0x00000000ff0fe424 */ /* 0x000fe400078e00ff */
[----:B------:R-:W-:Y:S01]  /*85e0*/  @!P6 IMAD.MOV.U32 R12, RZ, RZ, R27 ;  /* 0x000000ffff0ce224 */ /* 0x000fe200078e001b */
[----:B------:R1:W-:Y:S01]  /*85f0*/  @!P6 STS [UR15+0x78], R29 ;  /* 0x0000781dff00e988 */ /* 0x0003e2000800080f */
[----:B------:R-:W-:Y:S02]  /*8600*/  @!P6 IMAD.MOV.U32 R13, RZ, RZ, R29 ;  /* 0x000000ffff0de224 */ /* 0x000fe400078e001d */
[----:B0-----:R-:W-:-:S05]  /*8610*/  IMAD.WIDE.U32 R22, R69, 0x10, R22 ;  /* 0x0000001045167825 */ /* 0x001fca00078e0016 */
[----:B------:R1:W-:Y:S01]  /*8620*/  @!P6 ST.E.128.STRONG.GPU desc[UR18][R22.64+0x200], R12 ;  /* 0x0002000c1600e985 */ /* 0x0003e2000c10fd12 */
[----:B------:R-:W-:Y:S05]  /*8630*/  NANOSLEEP 0x118 ;  /* 0x000001180000795d */ /* 0x000fea0003800000 */
[----:B------:R-:W-:-:S07]  /*8640*/  IMAD.WIDE R18, R26, 0x10, R22 ;  /* 0x000000101a127825 */ /* 0x000fce00078e0216 */
.L_x_721:
[----:B------:R-:W-:Y:S01]  /*8650*/  SHF.R.U32.HI R17, RZ, 0x1, R16 ;  /* 0x00000001ff117819 */ /* 0x000fe20000011610 */
[----:B------:R-:W-:-:S03]  /*8660*/  IMAD R58, R58, 0x41a7, RZ ;  /* 0x000041a73a3a7824 */ /* 0x000fc600078e02ff */
[----:B-1----:R-:W-:Y:S02]  /*8670*/  IADD3 R15, PT, PT, R16, 0x1, -R17 ;  /* 0x00000001100f7810 */ /* 0x002fe40007ffe811 */
[----:B------:R-:W-:Y:S02]  /*8680*/  LOP3.LUT R58, R58, 0x7fffffff, RZ, 0xc0, !PT ;  /* 0x7fffffff3a3a7812 */ /* 0x000fe400078ec0ff */
[----:B------:R-:W0:Y:S01]  /*8690*/  I2F.U32.RP R14, R15 ;  /* 0x0000000f000e7306 */ /* 0x000e220000209000 */
[----:B------:R-:W-:-:S07]  /*86a0*/  IMAD.MOV R61, RZ, RZ, -R15 ;  /* 0x000000ffff3d7224 */ /* 0x000fce00078e0a0f */
        /* <DEDUP_REMOVED lines=13> */
[----:B------:R-:W-:-:S13]  /*8780*/  ISETP.NE.U32.AND P0, PT, R15, RZ, PT ;  /* 0x000000ff0f00720c */ /* 0x000fda0003f05070 */
        /* <DEDUP_REMOVED lines=9> */
.L_x_766:
[----:B------:R-:W-:Y:S01]  /*8820*/  IMAD.MOV.U32 R16, RZ, RZ, R17 ;  /* 0x000000ffff107224 */ /* 0x000fe200078e0011 */
[----:B------:R-:W-:Y:S06]  /*8830*/  @P1 BRA `(.L_x_721) ;  /* 0xfffffffc00841947 */ /* 0x000fec000383ffff */
[----:B------:R-:W-:Y:S01]  /*8840*/  UMOV UR16, 0xffffffff ;  /* 0xffffffff00107882 */ /* 0x000fe20000000000 */
[----:B------:R-:W-:-:S04]  /*8850*/  ISETP.NE.U32.AND P1, PT, R14, 0x65, PT ;  /* 0x000000650e00780c */ /* 0x000fc80003f25070 */
[----:B------:R-:W-:Y:S01]  /*8860*/  ISETP.NE.AND.EX P1, PT, R15, RZ, PT, P1 ;  /* 0x000000ff0f00720c */ /* 0x000fe20003f25310 */
[----:B------:R-:W-:-:S12]  /*8870*/  BRA.DIV UR16, `(.L_x_722) ;  /* 0x0000002e100c7947 */ /* 0x000fd8000b800000 */
[----:B------:R-:W0:Y:S01]  /*8880*/  S2R R60, SR_GEMASK ;  /* 0x00000000003c7919 */ /* 0x000e220000003c00 */
[----:B------:R-:W1:Y:S01]  /*8890*/  LDC.64 R16, c[0x0][0x3a0] ;  /* 0x0000e800ff107b82 */ /* 0x000e620000000a00 */
[----:B------:R-:W-:Y:S01]  /*88a0*/  VOTE.ANY R19, PT, !P1 ;  /* 0x0000000000137806 */ /* 0x000fe200048e0100 */
[C---:B------:R-:W-:Y:S01]  /*88b0*/  VIADD R62, R3.reuse, 0x2 ;  /* 0x00000002033e7836 */ /* 0x040fe20000000000 */
[----:B------:R-:W-:Y:S01]  /*88c0*/  ISETP.NE.U32.AND P1, PT, R14, 0x65, PT ;  /* 0x000000650e00780c */ /* 0x000fe20003f25070 */
[----:B------:R-:W-:Y:S02]  /*88d0*/  VIADD R65, R3, 0x10 ;  /* 0x0000001003417836 */ /* 0x000fe40000000000 */
[----:B------:R-:W-:Y:S01]  /*88e0*/  IMAD.IADD R69, R26, 0x1, R69 ;  /* 0x000000011a457824 */ /* 0x000fe200078e0245 */
[----:B------:R-:W-:-:S13]  /*88f0*/  ISETP.NE.AND.EX P1, PT, R15, RZ, PT, P1 ;  /* 0x000000ff0f00720c */ /* 0x000fda0003f25310 */
[----:B------:R-:W-:Y:S02]  /*8900*/  VOTE.ALL P1, P1 ;  /* 0x0000000000ff7806 */ /* 0x000fe40000820000 */
[----:B-1----:R-:W-:-:S05]  /*8910*/  IADD3 R61, P0, PT, R16, 0x200, RZ ;  /* 0x00000200103d7810 */ /* 0x002fca0007f1e0ff */
[----:B------:R-:W-:Y:S01]  /*8920*/  IMAD.X R66, RZ, RZ, R17, P0 ;  /* 0x000000ffff427224 */ /* 0x000fe200000e0611 */
[----:B------:R-:W-:Y:S02]  /*8930*/  ISETP.NE.AND P0, PT, R12, RZ, PT ;  /* 0x000000ff0c00720c */ /* 0x000fe40003f05270 */
[----:B0-----:R-:W-:-:S05]  /*8940*/  LOP3.LUT R19, R19, 0x80000000, R60, 0xec, !PT ;  /* 0x8000000013137812 */ /* 0x001fca00078eec3c */
[----:B------:R-:W-:-:S05]  /*8950*/  VIADD R16, R19, 0xffffffff ;  /* 0xffffffff13107836 */ /* 0x000fca0000000000 */
[----:B------:R-:W-:-:S04]  /*8960*/  LOP3.LUT R16, R19, R16, RZ, 0xc, !PT ;  /* 0x0000001013107212 */ /* 0x000fc800078e0cff */
[----:B------:R-:W0:Y:S02]  /*8970*/  POPC R19, R16 ;  /* 0x0000001000137309 */ /* 0x000e240000000000 */
[----:B0-----:R-:W0:Y:S04]  /*8980*/  SHFL.DOWN PT, R20, R13, 0x1, R19 ;  /* 0x082000000d147989 */ /* 0x001e2800000e0013 */
[----:B------:R-:W1:Y:S01]  /*8990*/  SHFL.DOWN PT, R28, R12, 0x1, R19 ;  /* 0x082000000c1c7989 */ /* 0x000e6200000e0013 */
[----:B0-----:R-:W-:Y:S02]  /*89a0*/  SEL R20, R20, RZ, !P0 ;  /* 0x000000ff14147207 */ /* 0x001fe40004000000 */
[----:B------:R-:W-:-:S04]  /*89b0*/  ISETP.GE.AND P0, PT, R3, R19, PT ;  /* 0x000000130300720c */ /* 0x000fc80003f06270 */
[----:B------:R-:W-:Y:S02]  /*89c0*/  SEL R63, R20, RZ, !P0 ;  /* 0x000000ff143f7207 */ /* 0x000fe40004000000 */
[----:B-1----:R-:W-:-:S03]  /*89d0*/  SEL R17, R28, RZ, !P0 ;  /* 0x000000ff1c117207 */ /* 0x002fc60004000000 */
[----:B------:R-:W-:Y:S01]  /*89e0*/  IMAD.IADD R64, R13, 0x1, R63 ;  /* 0x000000010d407824 */ /* 0x000fe200078e023f */
[----:B------:R-:W-:Y:S01]  /*89f0*/  LOP3.LUT P0, R76, R17, RZ, R12, 0xfa, !PT ;  /* 0x000000ff114c7212 */ /* 0x000fe2000780fa0c */
[----:B------:R-:W-:-:S03]  /*8a00*/  VIADD R63, R3, 0x4 ;  /* 0x00000004033f7836 */ /* 0x000fc60000000000 */
[----:B------:R-:W0:Y:S04]  /*8a10*/  SHFL.DOWN PT, R20, R64, 0x2, R19 ;  /* 0x0840000040147989 */ /* 0x000e2800000e0013 */
[----:B------:R-:W1:Y:S01]  /*8a20*/  SHFL.DOWN PT, R13, R76, 0x2, R19 ;  /* 0x084000004c0d7989 */ /* 0x000e6200000e0013 */
[----:B0-----:R-:W-:Y:S02]  /*8a30*/  SEL R20, R20, RZ, !P0 ;  /* 0x000000ff14147207 */ /* 0x001fe40004000000 */
[----:B------:R-:W-:-:S04]  /*8a40*/  ISETP.GT.AND P0, PT, R62, R19, PT ;  /* 0x000000133e00720c */ /* 0x000fc80003f04270 */
        /* <DEDUP_REMOVED lines=12> */
[----:B------:R-:W-:-:S04]  /*8b10*/  LOP3.LUT P0, R28, R28, RZ, R13, 0xfa, !PT ;  /* 0x000000ff1c1c7212 */ /* 0x000fc8000780fa0d */
        /* <DEDUP_REMOVED lines=15> */
[----:B------:R-:W-:-:S07]  /*8c10*/  LOP3.LUT R28, R13, R28, RZ, 0xfc, !PT ;  /* 0x0000001c0d1c7212 */ /* 0x000fce00078efcff */
.L_x_780:
[----:B------:R-:W-:Y:S05]  /*8c20*/  @!P1 BRA `(.L_x_723) ;  /* 0x00000004007c9947 */ /* 0x000fea0003800000 */
[----:B------:R-:W-:-:S07]  /*8c30*/  IMAD.MOV.U32 R70, RZ, RZ, 0x3a0 ;  /* 0x000003a0ff467424 */ /* 0x000fce00078e00ff */
.L_x_727:
[----:B------:R-:W-:Y:S01]  /*8c40*/  SHF.R.U32.HI R70, RZ, 0x1, R70 ;  /* 0x00000001ff467819 */ /* 0x000fe20000011646 */
[----:B------:R-:W-:Y:S02]  /*8c50*/  IMAD.MOV.U32 R12, RZ, RZ, R61 ;  /* 0x000000ffff0c7224 */ /* 0x000fe400078e003d */
[----:B------:R-:W-:Y:S02]  /*8c60*/  IMAD.MOV.U32 R13, RZ, RZ, R66 ;  /* 0x000000ffff0d7224 */ /* 0x000fe400078e0042 */
[----:B------:R-:W-:Y:S02]  /*8c70*/  IMAD.MOV.U32 R16, RZ, RZ, R70 ;  /* 0x000000ffff107224 */ /* 0x000fe400078e0046 */
[----:B------:R-:W-:-:S07]  /*8c80*/  IMAD.WIDE R18, R69, 0x10, R12 ;  /* 0x0000001045127825 */ /* 0x000fce00078e020c */
.L_x_725:
[----:B------:R-:W-:Y:S01]  /*8c90*/  SHF.R.U32.HI R17, RZ, 0x1, R16 ;  /* 0x00000001ff117819 */ /* 0x000fe20000011610 */
[----:B------:R-:W-:-:S03]  /*8ca0*/  IMAD R58, R58, 0x41a7, RZ ;  /* 0x000041a73a3a7824 */ /* 0x000fc600078e02ff */
[----:B------:R-:W-:Y:S02]  /*8cb0*/  IADD3 R14, PT, PT, R16, 0x1, -R17 ;  /* 0x00000001100e7810 */ /* 0x000fe40007ffe811 */
[----:B------:R-:W-:Y:S02]  /*8cc0*/  LOP3.LUT R58, R58, 0x7fffffff, RZ, 0xc0, !PT ;  /* 0x7fffffff3a3a7812 */ /* 0x000fe400078ec0ff */
[----:B------:R-:W0:Y:S01]  /*8cd0*/  I2F.U32.RP R16, R14 ;  /* 0x0000000e00107306 */ /* 0x000e220000209000 */
[----:B------:R-:W-:-:S07]  /*8ce0*/  IMAD.MOV R12, RZ, RZ, -R14 ;  /* 0x000000ffff0c7224 */ /* 0x000fce00078e0a0e */
[----:B0-----:R-:W0:Y:S02]  /*8cf0*/  MUFU.RCP R16, R16 ;  /* 0x0000001000107308 */ /* 0x001e240000001000 */
[----:B0-----:R-:W-:-:S06]  /*8d00*/  VIADD R13, R16, 0xffffffe ;  /* 0x0ffffffe100d7836 */ /* 0x001fcc0000000000 */
[----:B------:R-:W0:Y:S02]  /*8d10*/  F2I.FTZ.U32.TRUNC.NTZ R13, R13 ;  /* 0x0000000d000d7305 */ /* 0x000e24000021f000 */
[----:B0-----:R-:W-:Y:S02]  /*8d20*/  IMAD R15, R12, R13, RZ ;  /* 0x0000000d0c0f7224 */ /* 0x001fe400078e02ff */
[----:B------:R-:W-:-:S04]  /*8d30*/  IMAD.MOV.U32 R12, RZ, RZ, RZ ;  /* 0x000000ffff0c7224 */ /* 0x000fc800078e00ff */
        /* <DEDUP_REMOVED lines=18> */
.L_x_783:
        /* <DEDUP_REMOVED lines=51> */
[----:B------:R-:W-:Y:S01]  /*9190*/  ISETP.NE.AND P0, PT, R28, RZ, PT ;  /* 0x000000ff1c00720c */ /* 0x000fe20003f05270 */
[----:B------:R-:W-:Y:S01]  /*91a0*/  IMAD.IADD R16, R13, 0x1, R16 ;  /* 0x000000010d107824 */ /* 0x000fe200078e0210 */
[----:B------:R-:W-:-:S04]  /*91b0*/  LOP3.LUT R28, R12, R17, R28, 0xfe, !PT ;  /* 0x000000110c1c7212 */ /* 0x000fc800078efe1c */
[----:B------:R-:W-:Y:S02]  /*91c0*/  SEL R16, R16, RZ, !P0 ;  /* 0x000000ff10107207 */ /* 0x000fe40004000000 */
[----:B------:R-:W-:-:S03]  /*91d0*/  ISETP.NE.U32.AND P0, PT, R14, 0x65, PT ;  /* 0x000000650e00780c */ /* 0x000fc60003f05070 */
[----:B------:R-:W-:Y:S01]  /*91e0*/  IMAD.IADD R26, R16, 0x1, R26 ;  /* 0x00000001101a7824 */ /* 0x000fe200078e021a */
[----:B------:R-:W-:-:S13]  /*91f0*/  ISETP.NE.AND.EX P0, PT, R15, RZ, PT, P0 ;  /* 0x000000ff0f00720c */ /* 0x000fda0003f05300 */
[----:B------:R-:W-:-:S13]  /*9200*/  VOTE.ALL P0, P0 ;  /* 0x0000000000ff7806 */ /* 0x000fda0000000000 */
.L_x_797:
[----:B------:R-:W-:Y:S05]  /*9210*/  @P0 BRA `(.L_x_727) ;  /* 0xfffffff800880947 */ /* 0x000fea000383ffff */
.L_x_723:
[----:B------:R-:W0:Y:S01]  /*9220*/  S2R R12, SR_TID.X ;  /* 0x00000000000c7919 */ /* 0x000e220000002100 */
[----:B------:R-:W-:Y:S01]  /*9230*/  BSSY.RECONVERGENT B0, `(.L_x_728) ;  /* 0x0000011000007945 */ /* 0x000fe20003800200 */
[----:B0-----:R-:W-:-:S13]  /*9240*/  ISETP.NE.AND P0, PT, R12, RZ, PT ;  /* 0x000000ff0c00720c */ /* 0x001fda0003f05270 */
[----:B------:R-:W-:Y:S05]  /*9250*/  @P0 BRA `(.L_x_729) ;  /* 0x0000000000380947 */ /* 0x000fea0003800000 */
        /* <DEDUP_REMOVED lines=14> */
.L_x_729:
[----:B------:R-:W-:Y:S05]  /*9340*/  BSYNC.RECONVERGENT B0 ;  /* 0x0000000000007941 */ /* 0x000fea0003800200 */
.L_x_728:
[----:B------:R-:W-:Y:S01]  /*9350*/  ISETP.NE.AND P0, PT, R3, RZ, PT ;  /* 0x000000ff0300720c */ /* 0x000fe20003f05270 */
[----:B------:R-:W-:-:S12]  /*9360*/  IMAD.MOV.U32 R29, RZ, RZ, R26 ;  /* 0x000000ffff1d7224 */ /* 0x000fd800078e001a */
[----:B-1----:R-:W0:Y:S01]  /*9370*/  @!P0 S2R R12, SR_CgaCtaId ;  /* 0x00000000000c8919 */ /* 0x002e220000008800 */
[----:B------:R-:W-:Y:S01]  /*9380*/  @!P0 MOV R3, 0x400 ;  /* 0x0000040000038802 */ /* 0x000fe20000000f00 */
[----:B------:R-:W-:Y:S02]  /*9390*/  @!P0 IMAD.MOV.U32 R57, RZ, RZ, R28 ;  /* 0x000000ffff398224 */ /* 0x000fe400078e001c */
[----:B------:R-:W-:Y:S01]  /*93a0*/  @!P0 IMAD.MOV.U32 R56, RZ, RZ, R26 ;  /* 0x000000ffff388224 */ /* 0x000fe200078e001a */
[----:B0-----:R-:W-:-:S05]  /*93b0*/  @!P0 LEA R3, R12, R3, 0x18 ;  /* 0x000000030c038211 */ /* 0x001fca00078ec0ff */
[----:B------:R0:W-:Y:S02]  /*93c0*/  @!P0 STS.64 [R3+0x40], R28 ;  /* 0x0000401c03008388 */ /* 0x0001e40000000a00 */
.L_x_719:
[----:B------:R-:W-:Y:S01]  /*93d0*/  P2R R18, PR, RZ, 0x8 ;  /* 0x00000008ff127803 */ /* 0x000fe20000000000 */
[----:B------:R-:W1:Y:S01]  /*93e0*/  S2R R58, SR_TID.X ;  /* 0x00000000003a7919 */ /* 0x000e620000002100 */
[----:B------:R-:W-:Y:S01]  /*93f0*/  LOP3.LUT P3, RZ, R11, 0x1000, RZ, 0xc0, !PT ;  /* 0x000010000bff7812 */ /* 0x000fe2000786c0ff */
[----:B------:R-:W-:Y:S05]  /*9400*/  WARPSYNC.ALL ;  /* 0x0000000000007948 */ /* 0x000fea0003800000 */
[----:B------:R-:W-:Y:S01]  /*9410*/  P2R R17, PR, RZ, 0x8 ;  /* 0x00000008ff117803 */ /* 0x000fe20000000000 */
[----:B------:R-:W-:Y:S01]  /*9420*/  IMAD.MOV.U32 R63, RZ, RZ, RZ ;  /* 0x000000ffff3f7224 */ /* 0x000fe200078e00ff */
[----:B------:R-:W-:-:S02]  /*9430*/  P2R R13, PR, RZ, 0x20 ;  /* 0x00000020ff0d7803 */ /* 0x000fc40000000000 */
[C---:B------:R-:W-:Y:S02]  /*9440*/  LOP3.LUT P3, RZ, R11.reuse, 0x800, RZ, 0xc0, !PT ;  /* 0x000008000bff7812 */ /* 0x040fe4000786c0ff */
[C---:B------:R-:W-:Y:S02]  /*9450*/  LOP3.LUT P5, RZ, R11.reuse, 0x400, RZ, 0xc0, !PT ;  /* 0x000004000bff7812 */ /* 0x040fe400078ac0ff */
[----:B------:R-:W-:Y:S02]  /*9460*/  P2R R16, PR, RZ, 0x8 ;  /* 0x00000008ff107803 */ /* 0x000fe40000000000 */
[----:B------:R-:W-:Y:S02]  /*9470*/  P2R R12, PR, RZ, 0x20 ;  /* 0x00000020ff0c7803 */ /* 0x000fe40000000000 */
[C---:B------:R-:W-:Y:S02]  /*9480*/  LOP3.LUT P3, RZ, R11.reuse, 0x80, RZ, 0xc0, !PT ;  /* 0x000000800bff7812 */ /* 0x040fe4000786c0ff */
[----:B------:R-:W-:-:S02]  /*9490*/  LOP3.LUT P5, RZ, R11, 0x100, RZ, 0xc0, !PT ;  /* 0x000001000bff7812 */ /* 0x000fc400078ac0ff */
[----:B------:R-:W-:Y:S02]  /*94a0*/  P2R R15, PR, RZ, 0x8 ;  /* 0x00000008ff0f7803 */ /* 0x000fe40000000000 */
[----:B0-----:R-:W-:Y:S02]  /*94b0*/  P2R R3, PR, RZ, 0x20 ;  /* 0x00000020ff037803 */ /* 0x001fe40000000000 */
[C---:B------:R-:W-:Y:S02]  /*94c0*/  LOP3.LUT P3, RZ, R11.reuse, 0x8, RZ, 0xc0, !PT ;  /* 0x000000080bff7812 */ /* 0x040fe4000786c0ff */
[----:B------:R-:W-:Y:S02]  /*94d0*/  LOP3.LUT P5, RZ, R11, 0x10, RZ, 0xc0, !PT ;  /* 0x000000100bff7812 */ /* 0x000fe400078ac0ff */
[----:B------:R-:W-:Y:S02]  /*94e0*/  SEL R64, RZ, 0x1, !P3 ;  /* 0x00000001ff407807 */ /* 0x000fe40005800000 */
[----:B------:R-:W-:-:S02]  /*94f0*/  SEL R20, RZ, 0x1, !P5 ;  /* 0x00000001ff147807 */ /* 0x000fc40006800000 */
[----:B------:R-:W-:Y:S02]  /*9500*/  ISETP.NE.AND P3, PT, R15, RZ, PT ;  /* 0x000000ff0f00720c */ /* 0x000fe40003f65270 */
[----:B------:R-:W-:Y:S02]  /*9510*/  ISETP.NE.AND P5, PT, R3, RZ, PT ;  /* 0x000000ff0300720c */ /* 0x000fe40003fa5270 */
[----:B------:R-:W-:Y:S02]  /*9520*/  SEL R23, RZ, 0x1, !P3 ;  /* 0x00000001ff177807 */ /* 0x000fe40005800000 */
[----:B------:R-:W-:Y:S02]  /*9530*/  P2R R14, PR, RZ, 0x10 ;  /* 0x00000010ff0e7803 */ /* 0x000fe40000000000 */
[----:B------:R-:W-:Y:S02]  /*9540*/  SEL R26, RZ, 0x1, !P5 ;  /* 0x00000001ff1a7807 */ /* 0x000fe40006800000 */
[----:B------:R-:W-:-:S02]  /*9550*/  ISETP.NE.AND P3, PT, R16, RZ, PT ;  /* 0x000000ff1000720c */ /* 0x000fc40003f65270 */
[C---:B------:R-:W-:Y:S02]  /*9560*/  LOP3.LUT P4, RZ, R11.reuse, 0x2000, RZ, 0xc0, !PT ;  /* 0x000020000bff7812 */ /* 0x040fe4000788c0ff */
[----:B------:R-:W-:Y:S02]  /*9570*/  ISETP.NE.AND P5, PT, R12, RZ, PT ;  /* 0x000000ff0c00720c */ /* 0x000fe40003fa5270 */
[----:B------:R-:W-:Y:S02]  /*9580*/  P2R R19, PR, RZ, 0x4 ;  /* 0x00000004ff137803 */ /* 0x000fe40000000000 */
[----:B------:R-:W-:Y:S02]  /*9590*/  SEL R28, RZ, 0x1, !P3 ;  /* 0x00000001ff1c7807 */ /* 0x000fe40005800000 */
[C---:B------:R-:W-:Y:S02]  /*95a0*/  LOP3.LUT P2, RZ, R11.reuse, 0x20, RZ, 0xc0, !PT ;  /* 0x000000200bff7812 */ /* 0x040fe4000784c0ff */
[----:B------:R-:W-:-:S02]  /*95b0*/  LOP3.LUT P0, RZ, R11, 0x4000, RZ, 0xc0, !PT ;  /* 0x000040000bff7812 */ /* 0x000fc4000780c0ff */
[----:B------:R-:W-:Y:S02]  /*95c0*/  SEL R27, RZ, 0x1, !P5 ;  /* 0x00000001ff1b7807 */ /* 0x000fe40006800000 */
[----:B------:R-:W-:Y:S02]  /*95d0*/  SEL R60, RZ, 0x1, !P4 ;  /* 0x00000001ff3c7807 */ /* 0x000fe40006000000 */
[----:B------:R-:W-:Y:S02]  /*95e0*/  ISETP.NE.AND P3, PT, R17, RZ, PT ;  /* 0x000000ff1100720c */ /* 0x000fe40003f65270 */
[C---:B------:R-:W-:Y:S02]  /*95f0*/  LOP3.LUT P1, RZ, R11.reuse, 0x200, RZ, 0xc0, !PT ;  /* 0x000002000bff7812 */ /* 0x040fe4000782c0ff */
[----:B------:R-:W-:Y:S02]  /*9600*/  LOP3.LUT P6, RZ, R11, 0x1, RZ, 0xc0, !PT ;  /* 0x000000010bff7812 */ /* 0x000fe400078cc0ff */
[----:B------:R-:W-:-:S02]  /*9610*/  ISETP.NE.AND P5, PT, R13, RZ, PT ;  /* 0x000000ff0d00720c */ /* 0x000fc40003fa5270 */
[----:B------:R-:W-:Y:S02]  /*9620*/  ISETP.NE.AND P4, PT, R14, RZ, PT ;  /* 0x000000ff0e00720c */ /* 0x000fe40003f85270 */
[----:B------:R-:W-:Y:S02]  /*9630*/  SEL R29, RZ, 0x1, !P3 ;  /* 0x00000001ff1d7807 */ /* 0x000fe40005800000 */
[----:B------:R-:W-:Y:S02]  /*9640*/  SEL R22, RZ, 0x1, !P2 ;  /* 0x00000001ff167807 */ /* 0x000fe40005000000 */
[----:B------:R-:W-:Y:S02]  /*9650*/  SEL R3, RZ, 0x1, !P0 ;  /* 0x00000001ff037807 */ /* 0x000fe40004000000 */
[----:B------:R-:W-:Y:S02]  /*9660*/  SEL R61, RZ, 0x1, !P5 ;  /* 0x00000001ff3d7807 */ /* 0x000fe40006800000 */
[----:B------:R-:W-:-:S02]  /*9670*/  SEL R66, RZ, 0x1, !P4 ;  /* 0x00000001ff427807 */ /* 0x000fc40006000000 */
[----:B------:R-:W-:Y:S02]  /*9680*/  SEL R65, RZ, 0x1, !P6 ;  /* 0x00000001ff417807 */ /* 0x000fe40007000000 */
[----:B------:R-:W-:Y:S02]  /*9690*/  ISETP.NE.AND P3, PT, R18, RZ, PT ;  /* 0x000000ff1200720c */ /* 0x000fe40003f65270 */
[----:B------:R-:W-:Y:S02]  /*96a0*/  ISETP.NE.AND P2, PT, R19, RZ, PT ;  /* 0x000000ff1300720c */ /* 0x000fe40003f45270 */
[----:B------:R-:W-:Y:S02]  /*96b0*/  SEL R62, RZ, 0x1, !P1 ;  /* 0x00000001ff3e7807 */ /* 0x000fe40004800000 */
[----:B-1----:R-:W-:Y:S01]  /*96c0*/  ISETP.NE.AND P0, PT, R58, RZ, PT ;  /* 0x000000ff3a00720c */ /* 0x002fe20003f05270 */
[----:B------:R-:W0:Y:S08]  /*96d0*/  S2UR UR16, SR_CgaCtaId ;  /* 0x00000000001079c3 */ /* 0x000e300000008800 */
[----:B------:R-:W-:Y:S01]  /*96e0*/  BAR.SYNC.DEFER_BLOCKING 0x0 ;  /* 0x0000000000007b1d */ /* 0x000fe20000010000 */
[----:B------:R-:W-:-:S02]  /*96f0*/  ISETP.NE.AND P1, PT, R57, RZ, PT ;  /* 0x000000ff3900720c */ /* 0x000fc40003f25270 */
[----:B------:R-:W-:Y:S02]  /*9700*/  P2R R12, PR, RZ, 0x40 ;  /* 0x00000040ff0c7803 */ /* 0x000fe40000000000 */
[----:B------:R-:W-:Y:S01]  /*9710*/  P2R R15, PR, RZ, 0x10 ;  /* 0x00000010ff0f7803 */ /* 0x000fe20000000000 */
[----:B------:R-:W-:Y:S01]  /*9720*/  UMOV UR15, 0x400 ;  /* 0x00000400000f7882 */ /* 0x000fe20000000000 */
[C---:B------:R-:W-:Y:S02]  /*9730*/  LOP3.LUT P6, RZ, R11.reuse, 0x80, RZ, 0xc0, !PT ;  /* 0x000000800bff7812 */ /* 0x040fe400078cc0ff */
[C---:B------:R-:W-:Y:S02]  /*9740*/  LOP3.LUT P4, RZ, R11.reuse, 0x200, RZ, 0xc0, !PT ;  /* 0x000002000bff7812 */ /* 0x040fe4000788c0ff */
[----:B------:R-:W-:Y:S02]  /*9750*/  P2R R13, PR, RZ, 0x40 ;  /* 0x00000040ff0d7803 */ /* 0x000fe40000000000 */
[----:B------:R-:W-:-:S02]  /*9760*/  LOP3.LUT P6, RZ, R11, 0x100, RZ, 0xc0, !PT ;  /* 0x000001000bff7812 */ /* 0x000fc400078cc0ff */
[----:B------:R-:W-:Y:S02]  /*9770*/  P2R R16, PR, RZ, 0x8 ;  /* 0x00000008ff107803 */ /* 0x000fe40000000000 */
[----:B------:R-:W-:Y:S02]  /*9780*/  P2R R14, PR, RZ, 0x40 ;  /* 0x00000040ff0e7803 */ /* 0x000fe40000000000 */
[C---:B------:R-:W-:Y:S02]  /*9790*/  LOP3.LUT P6, RZ, R11.reuse, 0x400, RZ, 0xc0, !PT ;  /* 0x000004000bff7812 */ /* 0x040fe400078cc0ff */
[----:B------:R-:W-:Y:S01]  /*97a0*/  P2R R17, PR, RZ, 0x4 ;  /* 0x00000004ff117803 */ /* 0x000fe20000000000 */
[----:B0-----:R-:W-:Y:S01]  /*97b0*/  ULEA UR15, UR16, UR15, 0x18 ;  /* 0x0000000f100f7291 */ /* 0x001fe2000f8ec0ff */
[----:B------:R-:W-:Y:S02]  /*97c0*/  P2R R18, PR, RZ, 0x40 ;  /* 0x00000040ff127803 */ /* 0x000fe40000000000 */
[----:B------:R-:W-:-:S02]  /*97d0*/  LOP3.LUT P6, RZ, R11, 0x2000, RZ, 0xc0, !PT ;  /* 0x000020000bff7812 */ /* 0x000fc400078cc0ff */
[C---:B------:R-:W-:Y:S02]  /*97e0*/  LOP3.LUT P3, RZ, R11.reuse, 0x20, RZ, 0xc0, !PT ;  /* 0x000000200bff7812 */ /* 0x040fe4000786c0ff */
[----:B------:R-:W-:Y:S02]  /*97f0*/  P2R R19, PR, RZ, 0x40 ;  /* 0x00000040ff137803 */ /* 0x000fe40000000000 */
[----:B------:R-:W0:Y:S01]  /*9800*/  LDS R58, [UR15+0x44] ;  /* 0x0000440fff3a7984 */ /* 0x000e220008000800 */
[C---:B------:R-:W-:Y:S02]  /*9810*/  LOP3.LUT P6, RZ, R11.reuse, 0x4000, RZ, 0xc0, !PT ;  /* 0x000040000bff7812 */ /* 0x040fe400078cc0ff */
[C---:B------:R-:W-:Y:S02]  /*9820*/  LOP3.LUT P2, RZ, R11.reuse, 0x10, RZ, 0xc0, !PT ;  /* 0x000000100bff7812 */ /* 0x040fe4000784c0ff */
[----:B0-----:R-:W-:Y:S02]  /*9830*/  SEL R58, R58, RZ, !P1 ;  /* 0x000000ff3a3a7207 */ /* 0x001fe40004800000 */
[----:B------:R-:W-:-:S02]  /*9840*/  LOP3.LUT P1, RZ, R11, 0x800, RZ, 0xc0, !PT ;  /* 0x000008000bff7812 */ /* 0x000fc4000782c0ff */
[----:B------:R-:W-:Y:S02]  /*9850*/  SEL R69, R58, RZ, P0 ;  /* 0x000000ff3a457207 */ /* 0x000fe40000000000 */
[----:B------:R-:W-:-:S03]  /*9860*/  LOP3.LUT P0, RZ, R11, 0x1000, RZ, 0xc0, !PT ;  /* 0x000010000bff7812 */ /* 0x000fc6000780c0ff */
[----:B------:R-:W-:-:S05]  /*9870*/  IMAD.IADD R69, R69, 0x1, R56 ;  /* 0x0000000145457824 */ /* 0x000fca00078e0238 */
[----:B------:R-:W-:Y:S02]  /*9880*/  SEL R57, R69, RZ, !P4 ;  /* 0x000000ff45397207 */ /* 0x000fe40006000000 */
[----:B------:R-:W-:-:S03]  /*9890*/  LOP3.LUT P4, RZ, R11, 0x40, RZ, 0xc0, !PT ;  /* 0x000000400bff7812 */ /* 0x000fc6000788c0ff */
[----:B------:R-:W-:-:S05]  /*98a0*/  IMAD.IADD R32, R32, 0x1, R57 ;  /* 0x0000000120207824 */ /* 0x000fca00078e0239 */
[----:B------:R-:W-:Y:S02]  /*98b0*/  SEL R56, R32, RZ, !P5 ;  /* 0x000000ff20387207 */ /* 0x000fe40006800000 */
[----:B------:R-:W-:-:S03]  /*98c0*/  LOP3.LUT P5, RZ, R11, 0x8, RZ, 0xc0, !PT ;  /* 0x000000080bff7812 */ /* 0x000fc600078ac0ff */
        /* <DEDUP_REMOVED lines=44> */
.L_x_718:
[----:B------:R-:W0:Y:S01]  /*9b90*/  S2R R56, SR_TID.X ;  /* 0x0000000000387919 */ /* 0x000e220000002100 */
[----:B------:R-:W-:Y:S01]  /*9ba0*/  ISETP.NE.U32.AND P6, PT, R62, RZ, PT ;  /* 0x000000ff3e00720c */ /* 0x000fe20003fc5070 */
[----:B------:R-:W1:Y:S01]  /*9bb0*/  LDCU UR16, c[0x0][0x3b0] ;  /* 0x00007600ff1077ac */ /* 0x000e620008000800 */
[----:B------:R-:W-:Y:S01]  /*9bc0*/  ISETP.NE.U32.AND P5, PT, R61, RZ, PT ;  /* 0x000000ff3d00720c */ /* 0x000fe20003fa5070 */
[----:B------:R-:W-:Y:S01]  /*9bd0*/  IMAD.IADD R50, R50, 0x1, R11 ;  /* 0x0000000132327824 */ /* 0x000fe200078e020b */
[----:B------:R-:W-:Y:S01]  /*9be0*/  BAR.SYNC.DEFER_BLOCKING 0x0 ;  /* 0x0000000000007b1d */ /* 0x000fe20000010000 */
[----:B------:R-:W-:Y:S02]  /*9bf0*/  ISETP.NE.U32.AND P0, PT, R3, RZ, PT ;  /* 0x000000ff0300720c */ /* 0x000fe40003f05070 */
[----:B------:R-:W-:Y:S02]  /*9c00*/  ISETP.NE.U32.AND P1, PT, R60, RZ, PT ;  /* 0x000000ff3c00720c */ /* 0x000fe40003f25070 */
[----:B------:R-:W-:-:S02]  /*9c10*/  ISETP.NE.U32.AND P3, PT, R29, RZ, PT ;  /* 0x000000ff1d00720c */ /* 0x000fc40003f65070 */
[----:B------:R-:W-:Y:S01]  /*9c20*/  ISETP.NE.U32.AND P2, PT, R28, RZ, PT ;  /* 0x000000ff1c00720c */ /* 0x000fe20003f45070 */
[----:B------:R-:W2:Y:S01]  /*9c30*/  S2R R60, SR_CTAID.X ;  /* 0x00000000003c7919 */ /* 0x000ea20000002500 */
[----:B------:R-:W-:Y:S02]  /*9c40*/  ISETP.NE.AND.EX P6, PT, R63, RZ, PT, P6 ;  /* 0x000000ff3f00720c */ /* 0x000fe40003fc5360 */
[----:B------:R-:W-:Y:S02]  /*9c50*/  ISETP.NE.AND.EX P5, PT, RZ, UR14, PT, P5 ;  /* 0x0000000eff007c0c */ /* 0x000fe4000bfa5350 */
[----:B------:R-:W-:Y:S02]  /*9c60*/  ISETP.NE.AND.EX P0, PT, RZ, UR4, PT, P0 ;  /* 0x00000004ff007c0c */ /* 0x000fe4000bf05300 */
[----:B------:R-:W-:Y:S02]  /*9c70*/  ISETP.NE.AND.EX P1, PT, RZ, UR14, PT, P1 ;  /* 0x0000000eff007c0c */ /* 0x000fe4000bf25310 */
[----:B------:R-:W-:-:S02]  /*9c80*/  ISETP.NE.AND.EX P3, PT, RZ, UR14, PT, P3 ;  /* 0x0000000eff007c0c */ /* 0x000fc4000bf65330 */
[----:B------:R-:W-:Y:S02]  /*9c90*/  ISETP.NE.AND.EX P2, PT, RZ, UR14, PT, P2 ;  /* 0x0000000eff007c0c */ /* 0x000fe4000bf45320 */
[----:B------:R-:W-:Y:S02]  /*9ca0*/  ISETP.NE.U32.AND P4, PT, R27, RZ, PT ;  /* 0x000000ff1b00720c */ /* 0x000fe40003f85070 */
[----:B------:R-:W-:Y:S02]  /*9cb0*/  SEL R12, R69, RZ, !P6 ;  /* 0x000000ff450c7207 */ /* 0x000fe40007000000 */
[----:B------:R-:W-:Y:S02]  /*9cc0*/  SEL R13, R32, RZ, !P5 ;  /* 0x000000ff200d7207 */ /* 0x000fe40006800000 */
[----:B------:R-:W-:Y:S01]  /*9cd0*/  SEL R14, R33, RZ, !P0 ;  /* 0x000000ff210e7207 */ /* 0x000fe20004000000 */
[----:B-1----:R-:W-:Y:S01]  /*9ce0*/  VIADD R12, R12, UR16 ;  /* 0x000000100c0c7c36 */ /* 0x002fe20008000000 */
[----:B------:R-:W-:Y:S01]  /*9cf0*/  SEL R15, R34, RZ, !P1 ;  /* 0x000000ff220f7207 */ /* 0x000fe20004800000 */
[----:B------:R-:W-:Y:S01]  /*9d00*/  VIADD R13, R13, UR16 ;  /* 0x000000100d0d7c36 */ /* 0x000fe20008000000 */
[----:B------:R-:W-:Y:S01]  /*9d10*/  SEL R16, R35, RZ, !P3 ;  /* 0x000000ff23107207 */ /* 0x000fe20005800000 */
[----:B------:R-:W-:Y:S01]  /*9d20*/  VIADD R14, R14, UR16 ;  /* 0x000000100e0e7c36 */ /* 0x000fe20008000000 */
[----:B------:R-:W-:Y:S01]  /*9d30*/  SEL R17, R36, RZ, !P2 ;  /* 0x000000ff24117207 */ /* 0x000fe20005000000 */
[----:B------:R-:W-:Y:S01]  /*9d40*/  VIADD R15, R15, UR16 ;  /* 0x000000100f0f7c36 */ /* 0x000fe20008000000 */
[----:B------:R-:W-:Y:S01]  /*9d50*/  ISETP.NE.U32.AND P6, PT, R26, RZ, PT ;  /* 0x000000ff1a00720c */ /* 0x000fe20003fc5070 */
[----:B------:R-:W-:Y:S01]  /*9d60*/  VIADD R16, R16, UR16 ;  /* 0x0000001010107c36 */ /* 0x000fe20008000000 */
[----:B------:R-:W-:Y:S01]  /*9d70*/  ISETP.NE.U32.AND P5, PT, R23, RZ, PT ;  /* 0x000000ff1700720c */ /* 0x000fe20003fa5070 */
[----:B------:R-:W-:Y:S01]  /*9d80*/  VIADD R17, R17, UR16 ;  /* 0x0000001011117c36 */ /* 0x000fe20008000000 */
[----:B------:R-:W-:Y:S01]  /*9d90*/  ISETP.NE.U32.AND P0, PT, R24, RZ, PT ;  /* 0x000000ff1800720c */ /* 0x000fe20003f05070 */
[----:B------:R1:W-:Y:S01]  /*9da0*/  STS.128 [R0], R12 ;  /* 0x0000000c00007388 */ /* 0x0003e20000000c00 */
[----:B------:R-:W-:Y:S01]  /*9db0*/  ISETP.NE.U32.AND P1, PT, R22, RZ, PT ;  /* 0x000000ff1600720c */ /* 0x000fe20003f25070 */
[----:B--2---:R-:W-:Y:S01]  /*9dc0*/  IMAD.WIDE.U32 R60, R60, 0x1180, RZ ;  /* 0x000011803c3c7825 */ /* 0x004fe200078e00ff */
[----:B------:R-:W-:-:S02]  /*9dd0*/  ISETP.NE.U32.AND P3, PT, R20, RZ, PT ;  /* 0x000000ff1400720c */ /* 0x000fc40003f65070 */
[----:B------:R-:W-:Y:S02]  /*9de0*/  ISETP.NE.U32.AND P2, PT, R64, RZ, PT ;  /* 0x000000ff4000720c */ /* 0x000fe40003f45070 */
[----:B------:R-:W-:Y:S02]  /*9df0*/  ISETP.NE.AND.EX P4, PT, RZ, UR13, PT, P4 ;  /* 0x0000000dff007c0c */ /* 0x000fe4000bf85340 */
[----:B------:R-:W-:Y:S02]  /*9e00*/  ISETP.NE.AND.EX P6, PT, RZ, UR12, PT, P6 ;  /* 0x0000000cff007c0c */ /* 0x000fe4000bfc5360 */
[----:B------:R-:W-:Y:S02]  /*9e10*/  ISETP.NE.AND.EX P5, PT, RZ, UR14, PT, P5 ;  /* 0x0000000eff007c0c */ /* 0x000fe4000bfa5350 */
[----:B------:R-:W-:Y:S02]  /*9e20*/  ISETP.NE.AND.EX P0, PT, RZ, UR11, PT, P0 ;  /* 0x0000000bff007c0c */ /* 0x000fe4000bf05300 */
[----:B------:R-:W-:-:S02]  /*9e30*/  ISETP.NE.AND.EX P1, PT, RZ, UR14, PT, P1 ;  /* 0x0000000eff007c0c */ /* 0x000fc4000bf25310 */
[----:B------:R-:W-:Y:S02]  /*9e40*/  ISETP.NE.AND.EX P3, PT, RZ, UR10, PT, P3 ;  /* 0x0000000aff007c0c */ /* 0x000fe4000bf65330 */
[----:B------:R-:W-:Y:S02]  /*9e50*/  ISETP.NE.AND.EX P2, PT, RZ, UR14, PT, P2 ;  /* 0x0000000eff007c0c */ /* 0x000fe4000bf45320 */
[----:B------:R-:W-:Y:S02]  /*9e60*/  SEL R18, R37, RZ, !P4 ;  /* 0x000000ff25127207 */ /* 0x000fe40006000000 */
[----:B------:R-:W-:Y:S02]  /*9e70*/  ISETP.NE.U32.AND P4, PT, R25, RZ, PT ;  /* 0x000000ff1900720c */ /* 0x000fe40003f85070 */
[----:B------:R-:W-:Y:S01]  /*9e80*/  SEL R19, R38, RZ, !P6 ;  /* 0x000000ff26137207 */ /* 0x000fe20007000000 */
[----:B------:R-:W-:Y:S01]  /*9e90*/  VIADD R18, R18, UR16 ;  /* 0x0000001012127c36 */ /* 0x000fe20008000000 */
[----:B------:R-:W-:-:S02]  /*9ea0*/  SEL R20, R39, RZ, !P5 ;  /* 0x000000ff27147207 */ /* 0x000fc40006800000 */
[----:B------:R-:W-:Y:S01]  /*9eb0*/  SEL R40, R40, RZ, !P0 ;  /* 0x000000ff28287207 */ /* 0x000fe20004000000 */
[----:B------:R-:W-:Y:S01]  /*9ec0*/  VIADD R19, R19, UR16 ;  /* 0x0000001013137c36 */ /* 0x000fe20008000000 */
[----:B------:R-:W-:Y:S01]  /*9ed0*/  SEL R22, R41, RZ, !P1 ;  /* 0x000000ff29167207 */ /* 0x000fe20004800000 */
[----:B------:R-:W-:Y:S01]  /*9ee0*/  VIADD R20, R20, UR16 ;  /* 0x0000001014147c36 */ /* 0x000fe20008000000 */
[----:B------:R-:W-:Y:S02]  /*9ef0*/  SEL R23, R42, RZ, !P3 ;  /* 0x000000ff2a177207 */ /* 0x000fe40005800000 */
[----:B------:R-:W-:Y:S01]  /*9f00*/  SEL R24, R43, RZ, !P2 ;  /* 0x000000ff2b187207 */ /* 0x000fe20005000000 */
[----:B------:R-:W-:Y:S01]  /*9f10*/  VIADD R22, R22, UR16 ;  /* 0x0000001016167c36 */ /* 0x000fe20008000000 */
[----:B------:R-:W-:Y:S01]  /*9f20*/  ISETP.NE.U32.AND P6, PT, R30, RZ, PT ;  /* 0x000000ff1e00720c */ /* 0x000fe20003fc5070 */
[----:B------:R-:W-:Y:S01]  /*9f30*/  VIADD R23, R23, UR16 ;  /* 0x0000001017177c36 */ /* 0x000fe20008000000 */
[----:B------:R-:W-:Y:S01]  /*9f40*/  ISETP.NE.U32.AND P5, PT, R65, RZ, PT ;  /* 0x000000ff4100720c */ /* 0x000fe20003fa5070 */
[----:B------:R-:W-:Y:S01]  /*9f50*/  VIADD R24, R24, UR16 ;  /* 0x0000001018187c36 */ /* 0x000fe20008000000 */
[----:B------:R-:W-:Y:S01]  /*9f60*/  ISETP.NE.U32.AND P0, PT, R66, RZ, PT ;  /* 0x000000ff4200720c */ /* 0x000fe20003f05070 */
[----:B------:R-:W-:Y:S01]  /*9f70*/  STS.128 [R0+0x10], R16 ;  /* 0x0000101000007388 */ /* 0x000fe20000000c00 */
[----:B------:R-:W-:-:S02]  /*9f80*/  ISETP.NE.U32.AND P1, PT, R31, RZ, PT ;  /* 0x000000ff1f00720c */ /* 0x000fc40003f25070 */
[----:B------:R-:W-:Y:S02]  /*9f90*/  ISETP.NE.U32.AND P3, PT, R51, RZ, PT ;  /* 0x000000ff3300720c */ /* 0x000fe40003f65070 */
[----:B------:R-:W-:Y:S01]  /*9fa0*/  ISETP.NE.U32.AND P2, PT, R21, RZ, PT ;  /* 0x000000ff1500720c */ /* 0x000fe20003f45070 */
[----:B------:R-:W-:Y:S01]  /*9fb0*/  VIADD R21, R40, UR16 ;  /* 0x0000001028157c36 */ /* 0x000fe20008000000 */
[----:B------:R-:W-:Y:S02]  /*9fc0*/  ISETP.NE.AND.EX P4, PT, RZ, UR9, PT, P4 ;  /* 0x00000009ff007c0c */ /* 0x000fe4000bf85340 */
[----:B------:R-:W-:Y:S02]  /*9fd0*/  ISETP.NE.AND.EX P6, PT, RZ, UR8, PT, P6 ;  /* 0x00000008ff007c0c */ /* 0x000fe4000bfc5360 */
[----:B------:R-:W-:Y:S01]  /*9fe0*/  ISETP.NE.AND.EX P5, PT, RZ, UR14, PT, P5 ;  /* 0x0000000eff007c0c */ /* 0x000fe2000bfa5350 */
[----:B------:R-:W-:Y:S01]  /*9ff0*/  STS.128 [R0+0x20], R20 ;  /* 0x0000201400007388 */ /* 0x000fe20000000c00 */
[----:B------:R-:W-:-:S02]  /*a000*/  ISETP.NE.AND.EX P0, PT, RZ, UR14, PT, P0 ;  /* 0x0000000eff007c0c */ /* 0x000fc4000bf05300 */
[----:B------:R-:W-:Y:S02]  /*a010*/  ISETP.NE.AND.EX P1, PT, RZ, UR7, PT, P1 ;  /* 0x00000007ff007c0c */ /* 0x000fe4000bf25310 */
[----:B------:R-:W-:Y:S02]  /*a020*/  ISETP.NE.AND.EX P3, PT, RZ, UR6, PT, P3 ;  /* 0x00000006ff007c0c */ /* 0x000fe4000bf65330 */
[----:B------:R-:W-:Y:S02]  /*a030*/  ISETP.NE.AND.EX P2, PT, RZ, UR5, PT, P2 ;  /* 0x00000005ff007c0c */ /* 0x000fe4000bf45320 */
[----:B------:R-:W-:Y:S02]  /*a040*/  SEL R25, R44, RZ, !P4 ;  /* 0x000000ff2c197207 */ /* 0x000fe40006000000 */
[----:B0-----:R-:W-:Y:S02]  /*a050*/  ISETP.NE.AND P4, PT, R56, RZ, PT ;  /* 0x000000ff3800720c */ /* 0x001fe40003f85270 */
[----:B------:R-:W-:Y:S01]  /*a060*/  SEL R26, R45, RZ, !P6 ;  /* 0x000000ff2d1a7207 */ /* 0x000fe20007000000 */
[----:B------:R-:W-:Y:S01]  /*a070*/  VIADD R25, R25, UR16 ;  /* 0x0000001019197c36 */ /* 0x000fe20008000000 */
[----:B------:R-:W-:-:S02]  /*a080*/  SEL R27, R46, RZ, !P5 ;  /* 0x000000ff2e1b7207 */ /* 0x000fc40006800000 */
        /* <DEDUP_REMOVED lines=9> */
[----:B------:R-:W-:Y:S01]  /*a120*/  VIADD R30, R30, UR16 ;  /* 0x000000101e1e7c36 */ /* 0x000fe20008000000 */
[----:B------:R-:W-:Y:S01]  /*a130*/  IADD3 R11, P0, PT, R60, R10, RZ ;  /* 0x0000000a3c0b7210 */ /* 0x000fe20007f1e0ff */
[----:B------:R-:W-:Y:S01]  /*a140*/  VIADD R31, R31, UR16 ;  /* 0x000000101f1f7c36 */ /* 0x000fe20008000000 */
[----:B------:R-:W0:Y:S01]  /*a150*/  LDCU.64 UR16, c[0x0][0x398] ;  /* 0x00007300ff1077ac */ /* 0x000e220008000a00 */
[----:B------:R-:W-:-:S02]  /*a160*/  LOP3.LUT R34, R56, 0x1f, RZ, 0xc0, !PT ;  /* 0x0000001f38227812 */ /* 0x000fc400078ec0ff */
[----:B-1----:R-:W-:Y:S01]  /*a170*/  IMAD.X R12, RZ, RZ, R61, P0 ;  /* 0x000000ffff0c7224 */ /* 0x002fe200000e063d */
[----:B------:R-:W-:Y:S01]  /*a180*/  STS.128 [R0+0x40], R28 ;  /* 0x0000401c00007388 */ /* 0x000fe20000000c00 */
[----:B------:R-:W-:-:S03]  /*a190*/  NOP ;  /* 0x0000000000007918 */ /* 0x000fc60000000000 */
[----:B------:R-:W-:Y:S01]  /*a1a0*/  LDS R3, [R2] ;  /* 0x0000000002037984 */ /* 0x000fe20000000800 */
[----:B------:R-:W-:-:S03]  /*a1b0*/  LOP3.LUT R32, R56, 0x3e0, RZ, 0xc0, !PT ;  /* 0x000003e038207812 */ /* 0x000fc600078ec0ff */
[----:B------:R-:W-:Y:S02]  /*a1c0*/  LDS R33, [R2+0x80] ;  /* 0x0000800002217984 */ /* 0x000fe40000000800 */
[----:B------:R-:W-:Y:S02]  /*a1d0*/  IMAD R32, R32, 0x14, R34 ;  /* 0x0000001420207824 */ /* 0x000fe400078e0222 */
[----:B------:R-:W-:Y:S02]  /*a1e0*/  LDS R35, [R2+0x100] ;  /* 0x0001000002237984 */ /* 0x000fe40000000800 */
[----:B------:R-:W-:Y:S02]  /*a1f0*/  VIADD R32, R32, 0x1a0 ;  /* 0x000001a020207836 */ /* 0x000fe40000000000 */
[----:B------:R-:W-:Y:S04]  /*a200*/  LDS R37, [R2+0x180] ;  /* 0x0001800002257984 */ /* 0x000fe80000000800 */
        /* <DEDUP_REMOVED lines=16> */
[----:B------:R-:W-:Y:S01]  /*a310*/  @!P4 STS [UR15+0x4600], R52 ;  /* 0x00460034ff00c988 */ /* 0x000fe2000800080f */
[----:B------:R-:W-:Y:S06]  /*a320*/  BAR.SYNC.DEFER_BLOCKING 0x0 ;  /* 0x0000000000007b1d */ /* 0x000fec0000010000 */
[----:B------:R-:W1:Y:S02]  /*a330*/  LDS R0, [UR15+0x4600] ;  /* 0x0046000fff007984 */ /* 0x000e640008000800 */
[----:B-1----:R-:W-:-:S02]  /*a340*/  ISETP.GE.AND P5, PT, R10, R0, PT ;  /* 0x000000000a00720c */ /* 0x002fc40003fa6270 */
[----:B0-----:R-:W-:Y:S02]  /*a350*/  LEA R10, P0, R11, UR16, 0x2 ;  /* 0x000000100b0a7c11 */ /* 0x001fe4000f8010ff */
[-C--:B------:R-:W-:Y:S02]  /*a360*/  ISETP.GE.AND P4, PT, R68, R0.reuse, PT ;  /* 0x000000004400720c */ /* 0x080fe40003f86270 */
[-C--:B------:R-:W-:Y:S02]  /*a370*/  ISETP.GE.AND P3, PT, R67, R0.reuse, PT ;  /* 0x000000004300720c */ /* 0x080fe40003f66270 */
[-C--:B------:R-:W-:Y:S02]  /*a380*/  ISETP.GE.AND P2, PT, R59, R0.reuse, PT ;  /* 0x000000003b00720c */ /* 0x080fe40003f46270 */
[----:B------:R-:W-:Y:S02]  /*a390*/  LEA.HI.X R11, R11, UR17, R12, 0x2, P0 ;  /* 0x000000110b0b7c11 */ /* 0x000fe400080f140c */
[----:B------:R-:W-:-:S02]  /*a3a0*/  ISETP.GE.AND P1, PT, R55, R0, PT ;  /* 0x000000003700720c */ /* 0x000fc40003f26270 */
[-C--:B------:R-:W-:Y:S01]  /*a3b0*/  ISETP.GE.AND P0, PT, R54, R0.reuse, PT ;  /* 0x000000003600720c */ /* 0x080fe20003f06270 */
[----:B------:R0:W-:Y:S01]  /*a3c0*/  @!P5 STG.E desc[UR18][R10.64], R3 ;  /* 0x000000030a00d986 */ /* 0x0001e2000c101912 */
[-C--:B------:R-:W-:Y:S02]  /*a3d0*/  ISETP.GE.AND P6, PT, R53, R0.reuse, PT ;  /* 0x000000003500720c */ /* 0x080fe40003fc6270 */
[-C--:B------:R-:W-:Y:S01]  /*a3e0*/  ISETP.GE.AND P5, PT, R9, R0.reuse, PT ;  /* 0x000000000900720c */ /* 0x080fe20003fa6270 */
[----:B------:R0:W-:Y:S01]  /*a3f0*/  @!P4 STG.E desc[UR18][R10.64+0x80], R33 ;  /* 0x000080210a00c986 */ /* 0x0001e2000c101912 */
[----:B------:R-:W-:-:S03]  /*a400*/  ISETP.GE.AND P4, PT, R8, R0, PT ;  /* 0x000000000800720c */ /* 0x000fc60003f86270 */
        /* <DEDUP_REMOVED lines=22> */
[----:B------:R0:W-:Y:S04]  /*a570*/  @!P6 STG.E desc[UR18][R10.64+0x680], R29 ;  /* 0x0006801d0a00e986 */ /* 0x0001e8000c101912 */
[----:B------:R0:W-:Y:S04]  /*a580*/  @!P5 STG.E desc[UR18][R10.64+0x700], R31 ;  /* 0x0007001f0a00d986 */ /* 0x0001e8000c101912 */
[----:B------:R0:W-:Y:S04]  /*a590*/  @!P4 STG.E desc[UR18][R10.64+0x780], R41 ;  /* 0x000780290a00c986 */ /* 0x0001e8000c101912 */
[----:B------:R0:W-:Y:S04]  /*a5a0*/  @!P3 STG.E desc[UR18][R10.64+0x800], R43 ;  /* 0x0008002b0a00b986 */ /* 0x0001e8000c101912 */
[----:B------:R0:W-:Y:S04]  /*a5b0*/  @!P2 STG.E desc[UR18][R10.64+0x880], R45 ;  /* 0x0008802d0a00a986 */ /* 0x0001e8000c101912 */
[----:B------:R0:W-:Y:S01]  /*a5c0*/  @!P1 STG.E desc[UR18][R10.64+0x900], R47 ;  /* 0x0009002f0a009986 */ /* 0x0001e2000c101912 */
[----:B------:R-:W-:Y:S05]  /*a5d0*/  @P0 EXIT ;  /* 0x000000000000094d */ /* 0x000fea0003800000 */
[----:B------:R-:W-:Y:S01]  /*a5e0*/  STG.E desc[UR18][R10.64+0x980], R49 ;  /* 0x000980310a007986 */ /* 0x000fe2000c101912 */
[----:B------:R-:W-:Y:S05]  /*a5f0*/  EXIT ;  /* 0x000000000000794d */ /* 0x000fea0003800000 */
.L_x_705:
[----:B------:R-:W-:Y:S01]  /*a600*/  BSSY B1, `(.L_x_730) ;  /* 0x0000006000017945 */ /* 0x000fe20003800000 */
[----:B------:R-:W-:Y:S01]  /*a610*/  PLOP3.LUT P1, PT, P1, PT, PT, 0x8, 0x80 ;  /* 0x000000000080781c */ /* 0x000fe20000f2e170 */
[----:B------:R-:W-:-:S12]  /*a620*/  IMAD.MOV.U32 R16, RZ, RZ, -0x1 ;  /* 0xffffffffff107424 */ /* 0x000fd800078e00ff */
[----:B------:R-:W-:Y:S05]  /*a630*/  WARPSYNC.COLLECTIVE R16, `(.L_x_731) ;  /* 0x0000000010087348 */ /* 0x000fea0003c00000 */
[----:B------:R-:W-:Y:S01]  /*a640*/  VOTE.ANY P1, P1 ;  /* 0x0000000000ff7806 */ /* 0x000fe20000820100 */
[----:B------:R-:W-:-:S12]  /*a650*/  ENDCOLLECTIVE ;  /* 0x000000000000791b */ /* 0x000fd80003800000 */
.L_x_731:
[----:B------:R-:W-:Y:S05]  /*a660*/  BSYNC B1 ;  /* 0x0000000000017941 */ /* 0x000fea0003800000 */
.L_x_730:
[----:B------:R-:W-:Y:S05]  /*a670*/  BRA `(.L_x_732) ;  /* 0xffffff8400bc7947 */ /* 0x000fea000383ffff */
.L_x_707:
[----:B------:R-:W0:Y:S01]  /*a680*/  S2R R72, SR_GEMASK ;  /* 0x0000000000487919 */ /* 0x000e220000003c00 */
[----:B------:R-:W-:Y:S01]  /*a690*/  BSSY B1, `(.L_x_733) ;  /* 0x0000006000017945 */ /* 0x000fe20003800000 */
[----:B------:R-:W-:Y:S01]  /*a6a0*/  PLOP3.LUT P1, PT, P1, PT, PT, 0x8, 0x80 ;  /* 0x000000000080781c */ /* 0x000fe20000f2e170 */
[----:B------:R-:W-:-:S12]  /*a6b0*/  IMAD.MOV.U32 R16, RZ, RZ, -0x1 ;  /* 0xffffffffff107424 */ /* 0x000fd800078e00ff */
[----:B0-----:R-:W-:Y:S05]  /*a6c0*/  WARPSYNC.COLLECTIVE R16, `(.L_x_734) ;  /* 0x0000000010087348 */ /* 0x001fea0003c00000 */
[----:B------:R-:W-:Y:S01]  /*a6d0*/  VOTE.ANY R16, PT, P1 ;  /* 0x0000000000107806 */ /* 0x000fe200008e0100 */
[----:B0-----:R-:W-:Y:S06]  /*a6e0*/  ENDCOLLECTIVE ;  /* 0x000000000000791b */ /* 0x001fec0003800000 */
.L_x_734:
[----:B------:R-:W-:Y:S05]  /*a6f0*/  BSYNC B1 ;  /* 0x0000000000017941 */ /* 0x000fea0003800000 */
.L_x_733:
[----:B------:R-:W-:Y:S01]  /*a700*/  LOP3.LUT R16, R16, 0x80000000, R72, 0xec, !PT ;  /* 0x8000000010107812 */ /* 0x000fe200078eec48 */
[----:B------:R-:W-:Y:S01]  /*a710*/  IMAD.MOV.U32 R18, RZ, RZ, 0x1 ;  /* 0x00000001ff127424 */ /* 0x000fe200078e00ff */
[----:B------:R-:W-:-:S03]  /*a720*/  ISETP.NE.AND P2, PT, R8, RZ, PT ;  /* 0x000000ff0800720c */ /* 0x000fc60003f45270 */
[----:B------:R-:W-:-:S05]  /*a730*/  VIADD R17, R16, 0xffffffff ;  /* 0xffffffff10117836 */ /* 0x000fca0000000000 */
[----:B------:R-:W-:Y:S01]  /*a740*/  LOP3.LUT R62, R16, R17, RZ, 0xc, !PT ;  /* 0x00000011103e7212 */ /* 0x000fe200078e0cff */
[----:B------:R-:W-:Y:S02]  /*a750*/  IMAD.MOV.U32 R17, RZ, RZ, R8 ;  /* 0x000000ffff117224 */ /* 0x000fe400078e0008 */
[----:B------:R-:W-:Y:S01]  /*a760*/  IMAD.MOV.U32 R16, RZ, RZ, -0x1 ;  /* 0xffffffffff107424 */ /* 0x000fe200078e00ff */
[----:B------:R0:W1:Y:S02]  /*a770*/  POPC R19, R62 ;  /* 0x0000003e00137309 */ /* 0x0000640000000000 */
[----:B0-----:R-:W-:-:S07]  /*a780*/  VIADD R62, R22, 0x2 ;  /* 0x00000002163e7836 */ /* 0x001fce0000000000 */
[----:B-1----:R-:W-:Y:S05]  /*a790*/  WARPSYNC.COLLECTIVE R16, `(.L_x_735) ;  /* 0x0000000010087348 */ /* 0x002fea0003c00000 */
[----:B-1----:R0:W1:Y:S02]  /*a7a0*/  SHFL.DOWN P1, R20, R17, R18, R19 ;  /* 0x0800001211147389 */ /* 0x0020640000020013 */
[----:B01----:R-:W-:Y:S05]  /*a7b0*/  ENDCOLLECTIVE ;  /* 0x000000000000791b */ /* 0x003fea0003800000 */
.L_x_735:
[----:B------:R-:W-:Y:S02]  /*a7c0*/  IMAD.MOV.U32 R17, RZ, RZ, R9 ;  /* 0x000000ffff117224 */ /* 0x000fe400078e0009 */
[----:B------:R-:W-:-:S07]  /*a7d0*/  IMAD.MOV.U32 R58, RZ, RZ, R20 ;  /* 0x000000ffff3a7224 */ /* 0x000fce00078e0014 */
[----:B------:R-:W-:Y:S05]  /*a7e0*/  WARPSYNC.COLLECTIVE R16, `(.L_x_736) ;  /* 0x0000000010087348 */ /* 0x000fea0003c00000 */
[----:B------:R0:W1:Y:S02]  /*a7f0*/  SHFL.DOWN P1, R20, R17, R18, R19 ;  /* 0x0800001211147389 */ /* 0x0000640000020013 */
[----:B01----:R-:W-:Y:S05]  /*a800*/  ENDCOLLECTIVE ;  /* 0x000000000000791b */ /* 0x003fea0003800000 */
.L_x_736:
[----:B------:R-:W-:Y:S01]  /*a810*/  IMAD.MOV.U32 R18, RZ, RZ, 0x2 ;  /* 0x00000002ff127424 */ /* 0x000fe200078e00ff */
[----:B------:R-:W-:Y:S02]  /*a820*/  ISETP.GE.AND P1, PT, R22, R19, PT ;  /* 0x000000131600720c */ /* 0x000fe40003f26270 */
[----:B------:R-:W-:Y:S02]  /*a830*/  SEL R20, R20, RZ, !P2 ;  /* 0x000000ff14147207 */ /* 0x000fe40005000000 */
[----:B------:R-:W-:Y:S02]  /*a840*/  SEL R63, R58, RZ, !P1 ;  /* 0x000000ff3a3f7207 */ /* 0x000fe40004800000 */
[----:B------:R-:W-:Y:S02]  /*a850*/  SEL R65, R20, RZ, !P1 ;  /* 0x000000ff14417207 */ /* 0x000fe40004800000 */
[----:B------:R-:W-:-:S03]  /*a860*/  LOP3.LUT P2, R58, R63, RZ, R8, 0xfa, !PT ;  /* 0x000000ff3f3a7212 */ /* 0x000fc6000784fa08 */
[----:B------:R-:W-:Y:S02]  /*a870*/  IMAD.IADD R64, R9, 0x1, R65 ;  /* 0x0000000109407824 */ /* 0x000fe400078e0241 */
[----:B------:R-:W-:-:S08]  /*a880*/  IMAD.MOV.U32 R17, RZ, RZ, R58 ;  /* 0x000000ffff117224 */ /* 0x000fd000078e003a */
[----:B------:R-:W-:Y:S05]  /*a890*/  WARPSYNC.COLLECTIVE R16, `(.L_x_737) ;  /* 0x0000000010087348 */ /* 0x000fea0003c00000 */
[----:B------:R0:W1:Y:S02]  /*a8a0*/  SHFL.DOWN P1, R20, R17, R18, R19 ;  /* 0x0800001211147389 */ /* 0x0000640000020013 */
[----:B01----:R-:W-:Y:S05]  /*a8b0*/  ENDCOLLECTIVE ;  /* 0x000000000000791b */ /* 0x003fea0003800000 */
.L_x_737:
[----:B------:R-:W-:Y:S02]  /*a8c0*/  IMAD.MOV.U32 R17, RZ, RZ, R64 ;  /* 0x000000ffff117224 */ /* 0x000fe400078e0040 */
[----:B------:R-:W-:-:S07]  /*a8d0*/  IMAD.MOV.U32 R63, RZ, RZ, R20 ;  /* 0x000000ffff3f7224 */ /* 0x000fce00078e0014 */
[----:B------:R-:W-:Y:S05]  /*a8e0*/  WARPSYNC.COLLECTIVE R16, `(.L_x_738) ;  /* 0x0000000010087348 */ /* 0x000fea0003c00000 */
[----:B------:R0:W1:Y:S02]  /*a8f0*/  SHFL.DOWN P1, R20, R17, R18, R19 ;  /* 0x0800001211147389 */ /* 0x0000640000020013 */
[----:B01----:R-:W-:Y:S05]  /*a900*/  ENDCOLLECTIVE ;  /* 0x000000000000791b */ /* 0x003fea0003800000 */
.L_x_738:
[----:B------:R-:W-:Y:S01]  /*a910*/  IMAD.MOV.U32 R18, RZ, RZ, 0x4 ;  /* 0x00000004ff127424 */ /* 0x000fe200078e00ff */
[----:B------:R-:W-:Y:S02]  /*a920*/  ISETP.GT.AND P1, PT, R62, R19, PT ;  /* 0x000000133e00720c */ /* 0x000fe40003f24270 */
[----:B------:R-:W-:Y:S02]  /*a930*/  SEL R20, R20, RZ, !P2 ;  /* 0x000000ff14147207 */ /* 0x000fe40005000000 */
[----:B------:R-:W-:Y:S02]  /*a940*/  SEL R63, R63, RZ, !P1 ;  /* 0x000000ff3f3f7207 */ /* 0x000fe40004800000 */
[----:B------:R-:W-:Y:S02]  /*a950*/  SEL R9, R20, RZ, !P1 ;  /* 0x000000ff14097207 */ /* 0x000fe40004800000 */
[----:B------:R-:W-:Y:S01]  /*a960*/  LOP3.LUT P2, R66, R58, RZ, R63, 0xfa, !PT ;  /* 0x000000ff3a427212 */ /* 0x000fe2000784fa3f */
[----:B------:R-:W-:-:S02]  /*a970*/  VIADD R63, R22, 0x4 ;  /* 0x00000004163f7836 */ /* 0x000fc40000000000 */
[----:B------:R-:W-:Y:S02]  /*a980*/  IMAD.IADD R68, R64, 0x1, R9 ;  /* 0x0000000140447824 */ /* 0x000fe400078e0209 */
[----:B------:R-:W-:Y:S02]  /*a990*/  IMAD.MOV.U32 R17, RZ, RZ, R66 ;  /* 0x000000ffff117224 */ /* 0x000fe400078e0042 */
[----:B------:R-:W-:-:S07]  /*a9a0*/  VIADD R64, R22, 0x8 ;  /* 0x0000000816407836 */ /* 0x000fce0000000000 */
[----:B------:R-:W-:Y:S05]  /*a9b0*/  WARPSYNC.COLLECTIVE R16, `(.L_x_739) ;  /* 0x0000000010087348 */ /* 0x000fea0003c00000 */
[----:B------:R0:W1:Y:S02]  /*a9c0*/  SHFL.DOWN P1, R20, R17, R18, R19 ;  /* 0x0800001211147389 */ /* 0x0000640000020013 */
[----:B01----:R-:W-:Y:S05]  /*a9d0*/  ENDCOLLECTIVE ;  /* 0x000000000000791b */ /* 0x003fea0003800000 */
.L_x_739:
[----:B------:R-:W-:Y:S02]  /*a9e0*/  IMAD.MOV.U32 R17, RZ, RZ, R68 ;  /* 0x000000ffff117224 */ /* 0x000fe400078e0044 */
[----:B------:R-:W-:-:S07]  /*a9f0*/  IMAD.MOV.U32 R9, RZ, RZ, R20 ;  /* 0x000000ffff097224 */ /* 0x000fce00078e0014 */
[----:B------:R-:W-:Y:S05]  /*aa00*/  WARPSYNC.COLLECTIVE R16, `(.L_x_740) ;  /* 0x0000000010087348 */ /* 0x000fea0003c00000 */
[----:B------:R0:W1:Y:S02]  /*aa10*/  SHFL.DOWN P1, R20, R17, R18, R19 ;  /* 0x0800001211147389 */ /* 0x0000640000020013 */
[----:B01----:R-:W-:Y:S05]  /*aa20*/  ENDCOLLECTIVE ;  /* 0x000000000000791b */ /* 0x003fea0003800000 */
.L_x_740:
[----:B------:R-:W-:Y:S01]  /*aa30*/  IMAD.MOV.U32 R18, RZ, RZ, 0x8 ;  /* 0x00000008ff127424 */ /* 0x000fe200078e00ff */
[----:B------:R-:W-:Y:S02]  /*aa40*/  ISETP.GT.AND P1, PT, R63, R19, PT ;  /* 0x000000133f00720c */ /* 0x000fe40003f24270 */
        /* <DEDUP_REMOVED lines=9> */
.L_x_741:
[----:B------:R-:W-:Y:S02]  /*aae0*/  IMAD.MOV.U32 R17, RZ, RZ, R8 ;  /* 0x000000ffff117224 */ /* 0x000fe400078e0008 */
[----:B------:R-:W-:-:S07]  /*aaf0*/  IMAD.MOV.U32 R9, RZ, RZ, R20 ;  /* 0x000000ffff097224 */ /* 0x000fce00078e0014 */
[----:B------:R-:W-:Y:S05]  /*ab00*/  WARPSYNC.COLLECTIVE R16, `(.L_x_742) ;  /* 0x0000000010087348 */ /* 0x000fea0003c00000 */
[----:B------:R0:W1:Y:S02]  /*ab10*/  SHFL.DOWN P1, R20, R17, R18, R19 ;  /* 0x0800001211147389 */ /* 0x0000640000020013 */
[----:B01----:R-:W-:Y:S05]  /*ab20*/  ENDCOLLECTIVE ;  /* 0x000000000000791b */ /* 0x003fea0003800000 */
.L_x_742:
[----:B------:R-:W-:Y:S01]  /*ab30*/  IMAD.MOV.U32 R18, RZ, RZ, 0x10 ;  /* 0x00000010ff127424 */ /* 0x000fe200078e00ff */
[----:B------:R-:W-:Y:S02]  /*ab40*/  ISETP.GT.AND P1, PT, R64, R19, PT ;  /* 0x000000134000720c */ /* 0x000fe40003f24270 */
[----:B------:R-:W-:Y:S02]  /*ab50*/  SEL R20, R20, RZ, !P2 ;  /* 0x000000ff14147207 */ /* 0x000fe40005000000 */
[----:B------:R-:W-:Y:S02]  /*ab60*/  SEL R9, R9, RZ, !P1 ;  /* 0x000000ff09097207 */ /* 0x000fe40004800000 */
[----:B------:R-:W-:Y:S02]  /*ab70*/  SEL R65, R20, RZ, !P1 ;  /* 0x000000ff14417207 */ /* 0x000fe40004800000 */
[----:B------:R-:W-:-:S03]  /*ab80*/  LOP3.LUT P2, R68, R74, RZ, R9, 0xfa, !PT ;  /* 0x000000ff4a447212 */ /* 0x000fc6000784fa09 */
[----:B------:R-:W-:Y:S02]  /*ab90*/  IMAD.IADD R58, R8, 0x1, R65 ;  /* 0x00000001083a7824 */ /* 0x000fe400078e0241 */
[----:B------:R-:W-:Y:S01]  /*aba0*/  IMAD.MOV.U32 R17, RZ, RZ, R68 ;  /* 0x000000ffff117224 */ /* 0x000fe200078e0044 */
[----:B------:R-:W0:Y:S01]  /*abb0*/  LDC.64 R8, c[0x0][0x3a0] ;  /* 0x0000e800ff087b82 */ /* 0x000e220000000a00 */
[----:B------:R-:W-:-:S07]  /*abc0*/  VIADD R65, R22, 0x10 ;  /* 0x0000001016417836 */ /* 0x000fce0000000000 */
[----:B0-----:R-:W-:Y:S05]  /*abd0*/  WARPSYNC.COLLECTIVE R16, `(.L_x_743) ;  /* 0x0000000010087348 */ /* 0x001fea0003c00000 */
[----:B------:R1:W2:Y:S02]  /*abe0*/  SHFL.DOWN P1, R20, R17, R18, R19 ;  /* 0x0800001211147389 */ /* 0x0002a40000020013 */
[----:B012---:R-:W-:Y:S05]  /*abf0*/  ENDCOLLECTIVE ;  /* 0x000000000000791b */ /* 0x007fea0003800000 */
.L_x_743:
[----:B------:R-:W-:Y:S01]  /*ac00*/  ISETP.GT.AND P3, PT, R65, R19, PT ;  /* 0x000000134100720c */ /* 0x000fe20003f64270 */
[----:B------:R-:W-:Y:S02]  /*ac10*/  IMAD.MOV.U32 R17, RZ, RZ, R58 ;  /* 0x000000ffff117224 */ /* 0x000fe400078e003a */
[----:B------:R-:W-:-:S10]  /*ac20*/  IMAD.MOV.U32 R67, RZ, RZ, R20 ;  /* 0x000000ffff437224 */ /* 0x000fd400078e0014 */
[----:B------:R-:W-:Y:S05]  /*ac30*/  WARPSYNC.COLLECTIVE R16, `(.L_x_744) ;  /* 0x0000000010087348 */ /* 0x000fea0003c00000 */
[----:B------:R0:W1:Y:S02]  /*ac40*/  SHFL.DOWN P1, R20, R17, R18, R19 ;  /* 0x0800001211147389 */ /* 0x0000640000020013 */
[----:B01----:R-:W-:Y:S05]  /*ac50*/  ENDCOLLECTIVE ;  /* 0x000000000000791b */ /* 0x003fea0003800000 */
.L_x_744:
[----:B------:R-:W-:Y:S02]  /*ac60*/  ISETP.NE.U32.AND P1, PT, R10, 0x65, PT ;  /* 0x000000650a00780c */ /* 0x000fe40003f25070 */
[----:B------:R-:W-:Y:S02]  /*ac70*/  SEL R20, R20, RZ, !P2 ;  /* 0x000000ff14147207 */ /* 0x000fe40005000000 */
[----:B------:R-:W-:Y:S02]  /*ac80*/  ISETP.NE.AND.EX P1, PT, R11, RZ, PT, P1 ;  /* 0x000000ff0b00720c */ /* 0x000fe40003f25310 */
[----:B------:R-:W-:Y:S01]  /*ac90*/  IADD3 R66, P2, PT, R8, 0x200, RZ ;  /* 0x0000020008427810 */ /* 0x000fe20007f5e0ff */
[----:B------:R-:W-:Y:S01]  /*aca0*/  IMAD.IADD R8, R56, 0x1, R69 ;  /* 0x0000000138087824 */ /* 0x000fe200078e0245 */
[----:B------:R-:W-:Y:S02]  /*acb0*/  SEL R17, R20, RZ, !P3 ;  /* 0x000000ff14117207 */ /* 0x000fe40005800000 */
[----:B------:R-:W-:Y:S01]  /*acc0*/  SEL R11, R67, RZ, !P3 ;  /* 0x000000ff430b7207 */ /* 0x000fe20005800000 */
[----:B------:R-:W-:-:S02]  /*acd0*/  IMAD.X R67, RZ, RZ, R9, P2 ;  /* 0x000000ffff437224 */ /* 0x000fc400010e0609 */
[----:B------:R-:W-:Y:S01]  /*ace0*/  IMAD.IADD R58, R58, 0x1, R17 ;  /* 0x000000013a3a7824 */ /* 0x000fe200078e0211 */
[----:B------:R-:W-:-:S07]  /*acf0*/  LOP3.LUT R56, R11, R68, RZ, 0xfc, !PT ;  /* 0x000000440b387212 */ /* 0x000fce00078efcff */
[----:B------:R-:W-:Y:S05]  /*ad00*/  WARPSYNC.COLLECTIVE R16, `(.L_x_745) ;  /* 0x0000000010087348 */ /* 0x000fea0003c00000 */
[----:B------:R-:W-:Y:S01]  /*ad10*/  VOTE.ALL P1, P1 ;  /* 0x0000000000ff7806 */ /* 0x000fe20000820000 */
[----:B------:R-:W-:-:S12]  /*ad20*/  ENDCOLLECTIVE ;  /* 0x000000000000791b */ /* 0x000fd80003800000 */
.L_x_745:
[----:B------:R-:W-:Y:S05]  /*ad30*/  BRA `(.L_x_746) ;  /* 0xffffff84000c7947 */ /* 0x000fea000383ffff */
.L_x_709:
[----:B------:R-:W-:Y:S01]  /*ad40*/  BSSY B1, `(.L_x_747) ;  /* 0x0000006000017945 */ /* 0x000fe20003800000 */
[----:B------:R-:W-:Y:S01]  /*ad50*/  PLOP3.LUT P1, PT, P1, PT, PT, 0x8, 0x80 ;  /* 0x000000000080781c */ /* 0x000fe20000f2e170 */
[----:B------:R-:W-:-:S12]  /*ad60*/  IMAD.MOV.U32 R16, RZ, RZ, -0x1 ;  /* 0xffffffffff107424 */ /* 0x000fd800078e00ff */
[----:B------:R-:W-:Y:S05]  /*ad70*/  WARPSYNC.COLLECTIVE R16, `(.L_x_748) ;  /* 0x0000000010087348 */ /* 0x000fea0003c00000 */
[----:B------:R-:W-:Y:S01]  /*ad80*/  VOTE.ANY P1, P1 ;  /* 0x0000000000ff7806 */ /* 0x000fe20000820100 */
[----:B------:R-:W-:-:S12]  /*ad90*/  ENDCOLLECTIVE ;  /* 0x000000000000791b */ /* 0x000fd80003800000 */
.L_x_748:
[----:B------:R-:W-:Y:S05]  /*ada0*/  BSYNC B1 ;  /* 0x0000000000017941 */ /* 0x000fea0003800000 */
.L_x_747:
[----:B------:R-:W-:Y:S05]  /*adb0*/  BRA `(.L_x_749) ;  /* 0xffffff8400807947 */ /* 0x000fea000383ffff */
.L_x_711:
[----:B------:R-:W-:Y:S01]  /*adc0*/  BSSY B1, `(.L_x_750) ;  /* 0x0000006000017945 */ /* 0x000fe20003800000 */
[----:B------:R-:W-:Y:S01]  /*add0*/  PLOP3.LUT P1, PT, P1, PT, PT, 0x8, 0x80 ;  /* 0x000000000080781c */ /* 0x000fe20000f2e170 */
[----:B------:R-:W-:-:S12]  /*ade0*/  IMAD.MOV.U32 R16, RZ, RZ, -0x1 ;  /* 0xffffffffff107424 */ /* 0x000fd800078e00ff */
[----:B------:R-:W-:Y:S05]  /*adf0*/  WARPSYNC.COLLECTIVE R16, `(.L_x_751) ;  /* 0x0000000010087348 */ /* 0x000fea0003c00000 */
[----:B------:R-:W-:Y:S01]  /*ae00*/  VOTE.ANY R16, PT, P1 ;  /* 0x0000000000107806 */ /* 0x000fe200008e0100 */
[----:B------:R-:W-:Y:S06]  /*ae10*/  ENDCOLLECTIVE ;  /* 0x000000000000791b */ /* 0x000fec0003800000 */
.L_x_751:
[----:B------:R-:W-:Y:S05]  /*ae20*/  BSYNC B1 ;  /* 0x0000000000017941 */ /* 0x000fea0003800000 */
.L_x_750:
[----:B------:R-:W-:Y:S01]  /*ae30*/  LOP3.LUT R16, R16, 0x80000000, R72, 0xec, !PT ;  /* 0x8000000010107812 */ /* 0x000fe200078eec48 */
[----:B------:R-:W-:Y:S01]  /*ae40*/  IMAD.MOV.U32 R18, RZ, RZ, 0x1 ;  /* 0x00000001ff127424 */ /* 0x000fe200078e00ff */
[----:B------:R-:W-:Y:S01]  /*ae50*/  ISETP.NE.AND P2, PT, R8, RZ, PT ;  /* 0x000000ff0800720c */ /* 0x000fe20003f45270 */
[----:B------:R-:W-:Y:S02]  /*ae60*/  VIADD R68, R68, 0xffffffe0 ;  /* 0xffffffe044447836 */ /* 0x000fe40000000000 */
[----:B------:R-:W-:-:S05]  /*ae70*/  VIADD R17, R16, 0xffffffff ;  /* 0xffffffff10117836 */ /* 0x000fca0000000000 */
[----:B------:R-:W-:Y:S01]  /*ae80*/  LOP3.LUT R74, R16, R17, RZ, 0xc, !PT ;  /* 0x00000011104a7212 */ /* 0x000fe200078e0cff */
[----:B------:R-:W-:Y:S02]  /*ae90*/  IMAD.MOV.U32 R17, RZ, RZ, R8 ;  /* 0x000000ffff117224 */ /* 0x000fe400078e0008 */
[----:B------:R-:W-:Y:S01]  /*aea0*/  IMAD.MOV.U32 R16, RZ, RZ, -0x1 ;  /* 0xffffffffff107424 */ /* 0x000fe200078e00ff */
[----:B------:R0:W1:Y:S06]  /*aeb0*/  POPC R19, R74 ;  /* 0x0000004a00137309 */ /* 0x00006c0000000000 */
[----:B01----:R-:W-:Y:S05]  /*aec0*/  WARPSYNC.COLLECTIVE R16, `(.L_x_752) ;  /* 0x0000000010087348 */ /* 0x003fea0003c00000 */
[----:B-1----:R1:W2:Y:S02]  /*aed0*/  SHFL.DOWN P1, R20, R17, R18, R19 ;  /* 0x0800001211147389 */ /* 0x0022a40000020013 */
[----:B012---:R-:W-:Y:S05]  /*aee0*/  ENDCOLLECTIVE ;  /* 0x000000000000791b */ /* 0x007fea0003800000 */
.L_x_752:
[----:B------:R-:W-:Y:S01]  /*aef0*/  ISETP.GT.AND P3, PT, R65, R19, PT ;  /* 0x000000134100720c */ /* 0x000fe20003f64270 */
[----:B------:R-:W-:Y:S02]  /*af00*/  IMAD.MOV.U32 R17, RZ, RZ, R9 ;  /* 0x000000ffff117224 */ /* 0x000fe400078e0009 */
[----:B------:R-:W-:-:S10]  /*af10*/  IMAD.MOV.U32 R75, RZ, RZ, R20 ;  /* 0x000000ffff4b7224 */ /* 0x000fd400078e0014 */
[----:B------:R-:W-:Y:S05]  /*af20*/  WARPSYNC.COLLECTIVE R16, `(.L_x_753) ;  /* 0x0000000010087348 */ /* 0x000fea0003c00000 */
[----:B------:R0:W1:Y:S02]  /*af30*/  SHFL.DOWN P1, R20, R17, R18, R19 ;  /* 0x0800001211147389 */ /* 0x0000640000020013 */
[----:B01----:R-:W-:Y:S05]  /*af40*/  ENDCOLLECTIVE ;  /* 0x000000000000791b */ /* 0x003fea0003800000 */
.L_x_753:
        /* <DEDUP_REMOVED lines=11> */
.L_x_754:
[----:B------:R-:W-:Y:S02]  /*b000*/  IMAD.MOV.U32 R17, RZ, RZ, R74 ;  /* 0x000000ffff117224 */ /* 0x000fe400078e004a */
[----:B------:R-:W-:-:S07]  /*b010*/  IMAD.MOV.U32 R75, RZ, RZ, R20 ;  /* 0x000000ffff4b7224 */ /* 0x000fce00078e0014 */
[----:B------:R-:W-:Y:S05]  /*b020*/  WARPSYNC.COLLECTIVE R16, `(.L_x_755) ;  /* 0x0000000010087348 */ /* 0x000fea0003c00000 */
[----:B------:R0:W1:Y:S02]  /*b030*/  SHFL.DOWN P1, R20, R17, R18, R19 ;  /* 0x0800001211147389 */ /* 0x0000640000020013 */
[----:B01----:R-:W-:Y:S05]  /*b040*/  ENDCOLLECTIVE ;  /* 0x000000000000791b */ /* 0x003fea0003800000 */
.L_x_755:
        /* <DEDUP_REMOVED lines=11> */
.L_x_756:
[----:B------:R-:W-:Y:S02]  /*b100*/  IMAD.MOV.U32 R17, RZ, RZ, R9 ;  /* 0x000000ffff117224 */ /* 0x000fe400078e0009 */
[----:B------:R-:W-:-:S07]  /*b110*/  IMAD.MOV.U32 R74, RZ, RZ, R20 ;  /* 0x000000ffff4a7224 */ /* 0x000fce00078e0014 */
[----:B------:R-:W-:Y:S05]  /*b120*/  WARPSYNC.COLLECTIVE R16, `(.L_x_757) ;  /* 0x0000000010087348 */ /* 0x000fea0003c00000 */
[----:B------:R0:W1:Y:S02]  /*b130*/  SHFL.DOWN P1, R20, R17, R18, R19 ;  /* 0x0800001211147389 */ /* 0x0000640000020013 */
[----:B01----:R-:W-:Y:S05]  /*b140*/  ENDCOLLECTIVE ;  /* 0x000000000000791b */ /* 0x003fea0003800000 */
.L_x_757:
        /* <DEDUP_REMOVED lines=11> */
.L_x_758:
[----:B------:R-:W-:Y:S02]  /*b200*/  IMAD.MOV.U32 R17, RZ, RZ, R8 ;  /* 0x000000ffff117224 */ /* 0x000fe400078e0008 */
[----:B------:R-:W-:-:S07]  /*b210*/  IMAD.MOV.U32 R9, RZ, RZ, R20 ;  /* 0x000000ffff097224 */ /* 0x000fce00078e0014 */
[----:B------:R-:W-:Y:S05]  /*b220*/  WARPSYNC.COLLECTIVE R16, `(.L_x_759) ;  /* 0x0000000010087348 */ /* 0x000fea0003c00000 */
[----:B------:R0:W1:Y:S02]  /*b230*/  SHFL.DOWN P1, R20, R17, R18, R19 ;  /* 0x0800001211147389 */ /* 0x0000640000020013 */
[----:B01----:R-:W-:Y:S05]  /*b240*/  ENDCOLLECTIVE ;  /* 0x000000000000791b */ /* 0x003fea0003800000 */
.L_x_759:
        /* <DEDUP_REMOVED lines=11> */
.L_x_760:
[----:B------:R-:W-:Y:S02]  /*b300*/  IMAD.MOV.U32 R17, RZ, RZ, R76 ;  /* 0x000000ffff117224 */ /* 0x000fe400078e004c */
[----:B------:R-:W-:-:S07]  /*b310*/  IMAD.MOV.U32 R8, RZ, RZ, R20 ;  /* 0x000000ffff087224 */ /* 0x000fce00078e0014 */
[----:B------:R-:W-:Y:S05]  /*b320*/  WARPSYNC.COLLECTIVE R16, `(.L_x_761) ;  /* 0x0000000010087348 */ /* 0x000fea0003c00000 */
[----:B------:R0:W1:Y:S02]  /*b330*/  SHFL.DOWN P1, R20, R17, R18, R19 ;  /* 0x0800001211147389 */ /* 0x0000640000020013 */
[----:B01----:R-:W-:Y:S05]  /*b340*/  ENDCOLLECTIVE ;  /* 0x000000000000791b */ /* 0x003fea0003800000 */
.L_x_761:
[----:B------:R-:W-:Y:S02]  /*b350*/  SEL R8, R8, RZ, !P3 ;  /* 0x000000ff08087207 */ /* 0x000fe40005800000 */
[----:B------:R-:W-:Y:S02]  /*b360*/  ISETP.NE.U32.AND P1, PT, R10, 0x65, PT ;  /* 0x000000650a00780c */ /* 0x000fe40003f25070 */
[----:B------:R-:W-:Y:S02]  /*b370*/  SEL R20, R20, RZ, !P2 ;  /* 0x000000ff14147207 */ /* 0x000fe40005000000 */
[----:B------:R-:W-:Y:S02]  /*b380*/  ISETP.NE.AND.EX P1, PT, R11, RZ, PT, P1 ;  /* 0x000000ff0b00720c */ /* 0x000fe40003f25310 */
[----:B------:R-:W-:Y:S02]  /*b390*/  SEL R11, R20, RZ, !P3 ;  /* 0x000000ff140b7207 */ /* 0x000fe40005800000 */
[----:B------:R-:W-:-:S02]  /*b3a0*/  ISETP.NE.AND P2, PT, R56, RZ, PT ;  /* 0x000000ff3800720c */ /* 0x000fc40003f45270 */
[----:B------:R-:W-:Y:S01]  /*b3b0*/  LOP3.LUT R56, R9, R8, R56, 0xfe, !PT ;  /* 0x0000000809387212 */ /* 0x000fe200078efe38 */
[----:B------:R-:W-:-:S05]  /*b3c0*/  IMAD.IADD R11, R76, 0x1, R11 ;  /* 0x000000014c0b7824 */ /* 0x000fca00078e020b */
[----:B------:R-:W-:-:S07]  /*b3d0*/  SEL R11, R11, RZ, !P2 ;  /* 0x000000ff0b0b7207 */ /* 0x000fce0005000000 */
[----:B------:R-:W-:Y:S05]  /*b3e0*/  WARPSYNC.COLLECTIVE R16, `(.L_x_762) ;  /* 0x0000000010087348 */ /* 0x000fea0003c00000 */
[----:B------:R-:W-:Y:S01]  /*b3f0*/  VOTE.ALL P1, P1 ;  /* 0x0000000000ff7806 */ /* 0x000fe20000820000 */
[----:B------:R-:W-:-:S12]  /*b400*/  ENDCOLLECTIVE ;  /* 0x000000000000791b */ /* 0x000fd80003800000 */
.L_x_762:
[----:B------:R-:W-:Y:S01]  /*b410*/  IMAD.IADD R58, R11, 0x1, R58 ;  /* 0x000000010b3a7824 */ /* 0x000fe200078e023a */
[----:B------:R-:W-:Y:S06]  /*b420*/  BRA `(.L_x_763) ;  /* 0xffffff8000d07947 */ /* 0x000fec000383ffff */
.L_x_720:
[----:B------:R-:W-:Y:S01]  /*b430*/  BSSY B0, `(.L_x_764) ;  /* 0x0000006000007945 */ /* 0x000fe20003800000 */
[----:B------:R-:W-:Y:S01]  /*b440*/  PLOP3.LUT P1, PT, P1, PT, PT, 0x8, 0x80 ;  /* 0x000000000080781c */ /* 0x000fe20000f2e170 */
[----:B------:R-:W-:-:S12]  /*b450*/  IMAD.MOV.U32 R16, RZ, RZ, -0x1 ;  /* 0xffffffffff107424 */ /* 0x000fd800078e00ff */
[----:B------:R-:W-:Y:S05]  /*b460*/  WARPSYNC.COLLECTIVE R16, `(.L_x_765) ;  /* 0x0000000010087348 */ /* 0x000fea0003c00000 */
[----:B------:R-:W-:Y:S01]  /*b470*/  VOTE.ANY P1, P1 ;  /* 0x0000000000ff7806 */ /* 0x000fe20000820100 */
[----:B------:R-:W-:-:S12]  /*b480*/  ENDCOLLECTIVE ;  /* 0x000000000000791b */ /* 0x000fd80003800000 */
.L_x_765:
[----:B------:R-:W-:Y:S05]  /*b490*/  BSYNC B0 ;  /* 0x0000000000007941 */ /* 0x000fea0003800000 */
.L_x_764:
[----:B------:R-:W-:Y:S05]  /*b4a0*/  BRA `(.L_x_766) ;  /* 0xffffffd000dc7947 */ /* 0x000fea000383ffff */
.L_x_722:
[----:B------:R-:W-:Y:S01]  /*b4b0*/  BSSY B0, `(.L_x_767) ;  /* 0x0000006000007945 */ /* 0x000fe20003800000 */
[----:B------:R-:W-:Y:S01]  /*b4c0*/  PLOP3.LUT P1, PT, P1, PT, PT, 0x8, 0x80 ;  /* 0x000000000080781c */ /* 0x000fe20000f2e170 */
[----:B------:R-:W-:-:S12]  /*b4d0*/  IMAD.MOV.U32 R16, RZ, RZ, -0x1 ;  /* 0xffffffffff107424 */ /* 0x000fd800078e00ff */
[----:B------:R-:W-:Y:S05]  /*b4e0*/  WARPSYNC.COLLECTIVE R16, `(.L_x_768) ;  /* 0x0000000010087348 */ /* 0x000fea0003c00000 */
[----:B------:R-:W-:Y:S01]  /*b4f0*/  VOTE.ANY R16, PT, P1 ;  /* 0x0000000000107806 */ /* 0x000fe200008e0100 */
[----:B------:R-:W-:Y:S06]  /*b500*/  ENDCOLLECTIVE ;  /* 0x000000000000791b */ /* 0x000fec0003800000 */
.L_x_768:
[----:B------:R-:W-:Y:S05]  /*b510*/  BSYNC B0 ;  /* 0x0000000000007941 */ /* 0x000fea0003800000 */
.L_x_767:
[----:B------:R-:W0:Y:S01]  /*b520*/  S2R R60, SR_GEMASK ;  /* 0x00000000003c7919 */ /* 0x000e220000003c00 */
[----:B------:R-:W-:Y:S01]  /*b530*/  IMAD.MOV.U32 R19, RZ, RZ, R16 ;  /* 0x000000ffff137224 */ /* 0x000fe200078e0010 */
[----:B------:R-:W-:Y:S01]  /*b540*/  ISETP.NE.AND P0, PT, R12, RZ, PT ;  /* 0x000000ff0c00720c */ /* 0x000fe20003f05270 */
[----:B------:R-:W-:Y:S02]  /*b550*/  IMAD.MOV.U32 R17, RZ, RZ, R12 ;  /* 0x000000ffff117224 */ /* 0x000fe400078e000c */
[----:B------:R-:W-:Y:S02]  /*b560*/  IMAD.MOV.U32 R18, RZ, RZ, 0x1 ;  /* 0x00000001ff127424 */ /* 0x000fe400078e00ff */
[C---:B------:R-:W-:Y:S02]  /*b570*/  VIADD R62, R3.reuse, 0x2 ;  /* 0x00000002033e7836 */ /* 0x040fe40000000000 */
[----:B------:R-:W-:Y:S02]  /*b580*/  VIADD R65, R3, 0x10 ;  /* 0x0000001003417836 */ /* 0x000fe40000000000 */
[----:B------:R-:W-:Y:S01]  /*b590*/  IMAD.IADD R69, R26, 0x1, R69 ;  /* 0x000000011a457824 */ /* 0x000fe200078e0245 */
[----:B0-----:R-:W-:-:S05]  /*b5a0*/  LOP3.LUT R19, R19, 0x80000000, R60, 0xec, !PT ;  /* 0x8000000013137812 */ /* 0x001fca00078eec3c */
[----:B------:R-:W-:-:S05]  /*b5b0*/  VIADD R16, R19, 0xffffffff ;  /* 0xffffffff13107836 */ /* 0x000fca0000000000 */
[----:B------:R-:W-:Y:S01]  /*b5c0*/  LOP3.LUT R61, R19, R16, RZ, 0xc, !PT ;  /* 0x00000010133d7212 */ /* 0x000fe200078e0cff */
[----:B------:R-:W-:-:S03]  /*b5d0*/  IMAD.MOV.U32 R16, RZ, RZ, -0x1 ;  /* 0xffffffffff107424 */ /* 0x000fc600078e00ff */
[----:B------:R0:W1:Y:S04]  /*b5e0*/  POPC R19, R61 ;  /* 0x0000003d00137309 */ /* 0x0000680000000000 */
[----:B01----:R-:W-:Y:S05]  /*b5f0*/  WARPSYNC.COLLECTIVE R16, `(.L_x_769) ;  /* 0x0000000010087348 */ /* 0x003fea0003c00000 */
[----:B-1----:R1:W2:Y:S02]  /*b600*/  SHFL.DOWN P1, R20, R17, R18, R19 ;  /* 0x0800001211147389 */ /* 0x0022a40000020013 */
[----:B012---:R-:W-:Y:S05]  /*b610*/  ENDCOLLECTIVE ;  /* 0x000000000000791b */ /* 0x007fea0003800000 */
.L_x_769:
[----:B------:R-:W-:Y:S02]  /*b620*/  IMAD.MOV.U32 R17, RZ, RZ, R13 ;  /* 0x000000ffff117224 */ /* 0x000fe400078e000d */
[----:B------:R-:W-:-:S07]  /*b630*/  IMAD.MOV.U32 R28, RZ, RZ, R20 ;  /* 0x000000ffff1c7224 */ /* 0x000fce00078e0014 */
[----:B------:R-:W-:Y:S05]  /*b640*/  WARPSYNC.COLLECTIVE R16, `(.L_x_770) ;  /* 0x0000000010087348 */ /* 0x000fea0003c00000 */
[----:B------:R0:W1:Y:S02]  /*b650*/  SHFL.DOWN P1, R20, R17, R18, R19 ;  /* 0x0800001211147389 */ /* 0x0000640000020013 */
[----:B01----:R-:W-:Y:S05]  /*b660*/  ENDCOLLECTIVE ;  /* 0x000000000000791b */ /* 0x003fea0003800000 */
.L_x_770:
[----:B------:R-:W-:Y:S01]  /*b670*/  IMAD.MOV.U32 R18, RZ, RZ, 0x2 ;  /* 0x00000002ff127424 */ /* 0x000fe200078e00ff */
[----:B------:R-:W-:Y:S02]  /*b680*/  SEL R20, R20, RZ, !P0 ;  /* 0x000000ff14147207 */ /* 0x000fe40004000000 */
[----:B------:R-:W-:-:S04]  /*b690*/  ISETP.GE.AND P0, PT, R3, R19, PT ;  /* 0x000000130300720c */ /* 0x000fc80003f06270 */
[----:B------:R-:W-:Y:S02]  /*b6a0*/  SEL R61, R28, RZ, !P0 ;  /* 0x000000ff1c3d7207 */ /* 0x000fe40004000000 */
[----:B------:R-:W-:Y:S02]  /*b6b0*/  SEL R63, R20, RZ, !P0 ;  /* 0x000000ff143f7207 */ /* 0x000fe40004000000 */
[----:B------:R-:W-:-:S03]  /*b6c0*/  LOP3.LUT P0, R76, R61, RZ, R12, 0xfa, !PT ;  /* 0x000000ff3d4c7212 */ /* 0x000fc6000780fa0c */
[----:B------:R-:W-:Y:S02]  /*b6d0*/  IMAD.IADD R64, R13, 0x1, R63 ;  /* 0x000000010d407824 */ /* 0x000fe400078e023f */
[----:B------:R-:W-:Y:S02]  /*b6e0*/  IMAD.MOV.U32 R17, RZ, RZ, R76 ;  /* 0x000000ffff117224 */ /* 0x000fe400078e004c */
[----:B------:R-:W-:-:S07]  /*b6f0*/  VIADD R63, R3, 0x4 ;  /* 0x00000004033f7836 */ /* 0x000fce0000000000 */
[----:B------:R-:W-:Y:S05]  /*b700*/  WARPSYNC.COLLECTIVE R16, `(.L_x_771) ;  /* 0x0000000010087348 */ /* 0x000fea0003c00000 */
[----:B------:R0:W1:Y:S02]  /*b710*/  SHFL.DOWN P1, R20, R17, R18, R19 ;  /* 0x0800001211147389 */ /* 0x0000640000020013 */
[----:B01----:R-:W-:Y:S05]  /*b720*/  ENDCOLLECTIVE ;  /* 0x000000000000791b */ /* 0x003fea0003800000 */
.L_x_771:
[----:B------:R-:W-:Y:S02]  /*b730*/  IMAD.MOV.U32 R17, RZ, RZ, R64 ;  /* 0x000000ffff117224 */ /* 0x000fe400078e0040 */
[----:B------:R-:W-:-:S07]  /*b740*/  IMAD.MOV.U32 R13, RZ, RZ, R20 ;  /* 0x000000ffff0d7224 */ /* 0x000fce00078e0014 */
[----:B------:R-:W-:Y:S05]  /*b750*/  WARPSYNC.COLLECTIVE R16, `(.L_x_772) ;  /* 0x0000000010087348 */ /* 0x000fea0003c00000 */
[----:B------:R0:W1:Y:S02]  /*b760*/  SHFL.DOWN P1, R20, R17, R18, R19 ;  /* 0x0800001211147389 */ /* 0x0000640000020013 */
[----:B01----:R-:W-:Y:S05]  /*b770*/  ENDCOLLECTIVE ;  /* 0x000000000000791b */ /* 0x003fea0003800000 */
.L_x_772:
[----:B------:R-:W-:Y:S01]  /*b780*/  IMAD.MOV.U32 R18, RZ, RZ, 0x4 ;  /* 0x00000004ff127424 */ /* 0x000fe200078e00ff */
[----:B------:R-:W-:Y:S02]  /*b790*/  SEL R20, R20, RZ, !P0 ;  /* 0x000000ff14147207 */ /* 0x000fe40004000000 */
[----:B------:R-:W-:-:S04]  /*b7a0*/  ISETP.GT.AND P0, PT, R62, R19, PT ;  /* 0x000000133e00720c */ /* 0x000fc80003f04270 */
        /* <DEDUP_REMOVED lines=9> */
.L_x_773:
[----:B------:R-:W-:Y:S02]  /*b840*/  IMAD.MOV.U32 R17, RZ, RZ, R70 ;  /* 0x000000ffff117224 */ /* 0x000fe400078e0046 */
[----:B------:R-:W-:-:S07]  /*b850*/  IMAD.MOV.U32 R12, RZ, RZ, R20 ;  /* 0x000000ffff0c7224 */ /* 0x000fce00078e0014 */
[----:B------:R-:W-:Y:S05]  /*b860*/  WARPSYNC.COLLECTIVE R16, `(.L_x_774) ;  /* 0x0000000010087348 */ /* 0x000fea0003c00000 */
[----:B------:R0:W1:Y:S02]  /*b870*/  SHFL.DOWN P1, R20, R17, R18, R19 ;  /* 0x0800001211147389 */ /* 0x0000640000020013 */
[----:B01----:R-:W-:Y:S05]  /*b880*/  ENDCOLLECTIVE ;  /* 0x000000000000791b */ /* 0x003fea0003800000 */
.L_x_774:
[----:B------:R-:W-:Y:S01]  /*b890*/  IMAD.MOV.U32 R18, RZ, RZ, 0x8 ;  /* 0x00000008ff127424 */ /* 0x000fe200078e00ff */
[----:B------:R-:W-:Y:S02]  /*b8a0*/  SEL R20, R20, RZ, !P0 ;  /* 0x000000ff14147207 */ /* 0x000fe40004000000 */
[----:B------:R-:W-:-:S04]  /*b8b0*/  ISETP.GT.AND P0, PT, R63, R19, PT ;  /* 0x000000133f00720c */ /* 0x000fc80003f04270 */
        /* <DEDUP_REMOVED lines=8> */
.L_x_775:
[----:B------:R-:W-:Y:S02]  /*b940*/  IMAD.MOV.U32 R17, RZ, RZ, R70 ;  /* 0x000000ffff117224 */ /* 0x000fe400078e0046 */
[----:B------:R-:W-:-:S07]  /*b950*/  IMAD.MOV.U32 R12, RZ, RZ, R20 ;  /* 0x000000ffff0c7224 */ /* 0x000fce00078e0014 */
[----:B------:R-:W-:Y:S05]  /*b960*/  WARPSYNC.COLLECTIVE R16, `(.L_x_776) ;  /* 0x0000000010087348 */ /* 0x000fea0003c00000 */
[----:B------:R0:W1:Y:S02]  /*b970*/  SHFL.DOWN P1, R20, R17, R18, R19 ;  /* 0x0800001211147389 */ /* 0x0000640000020013 */
[----:B01----:R-:W-:Y:S05]  /*b980*/  ENDCOLLECTIVE ;  /* 0x000000000000791b */ /* 0x003fea0003800000 */
.L_x_776:
[----:B------:R-:W-:Y:S01]  /*b990*/  IMAD.MOV.U32 R18, RZ, RZ, 0x10 ;  /* 0x00000010ff127424 */ /* 0x000fe200078e00ff */
[----:B------:R-:W-:Y:S02]  /*b9a0*/  SEL R20, R20, RZ, !P0 ;  /* 0x000000ff14147207 */ /* 0x000fe40004000000 */
[----:B------:R-:W-:-:S04]  /*b9b0*/  ISETP.GT.AND P0, PT, R64, R19, PT ;  /* 0x000000134000720c */ /* 0x000fc80003f04270 */
[----:B------:R-:W-:Y:S02]  /*b9c0*/  SEL R13, R12, RZ, !P0 ;  /* 0x000000ff0c0d7207 */ /* 0x000fe40004000000 */
[----:B------:R-:W-:Y:S02]  /*b9d0*/  SEL R61, R20, RZ, !P0 ;  /* 0x000000ff143d7207 */ /* 0x000fe40004000000 */
[----:B------:R-:W-:Y:S02]  /*b9e0*/  LOP3.LUT P0, R28, R28, RZ, R13, 0xfa, !PT ;  /* 0x000000ff1c1c7212 */ /* 0x000fe4000780fa0d */
[----:B------:R-:W0:Y:S01]  /*b9f0*/  LDC.64 R12, c[0x0][0x3a0] ;  /* 0x0000e800ff0c7b82 */ /* 0x000e220000000a00 */
[----:B------:R-:W-:Y:S02]  /*ba00*/  IMAD.IADD R70, R70, 0x1, R61 ;  /* 0x0000000146467824 */ /* 0x000fe400078e023d */
[----:B------:R-:W-:-:S08]  /*ba10*/  IMAD.MOV.U32 R17, RZ, RZ, R28 ;  /* 0x000000ffff117224 */ /* 0x000fd000078e001c */
[----:B0-----:R-:W-:Y:S05]  /*ba20*/  WARPSYNC.COLLECTIVE R16, `(.L_x_777) ;  /* 0x0000000010087348 */ /* 0x001fea0003c00000 */
[----:B------:R1:W2:Y:S02]  /*ba30*/  SHFL.DOWN P1, R20, R17, R18, R19 ;  /* 0x0800001211147389 */ /* 0x0002a40000020013 */
[----:B012---:R-:W-:Y:S05]  /*ba40*/  ENDCOLLECTIVE ;  /* 0x000000000000791b */ /* 0x007fea0003800000 */
.L_x_777:
[----:B------:R-:W-:Y:S02]  /*ba50*/  IMAD.MOV.U32 R17, RZ, RZ, R70 ;  /* 0x000000ffff117224 */ /* 0x000fe400078e0046 */
[----:B------:R-:W-:-:S07]  /*ba60*/  IMAD.MOV.U32 R76, RZ, RZ, R20 ;  /* 0x000000ffff4c7224 */ /* 0x000fce00078e0014 */
[----:B------:R-:W-:Y:S05]  /*ba70*/  WARPSYNC.COLLECTIVE R16, `(.L_x_778) ;  /* 0x0000000010087348 */ /* 0x000fea0003c00000 */
[----:B------:R0:W1:Y:S02]  /*ba80*/  SHFL.DOWN P1, R20, R17, R18, R19 ;  /* 0x0800001211147389 */ /* 0x0000640000020013 */
[----:B01----:R-:W-:Y:S05]  /*ba90*/  ENDCOLLECTIVE ;  /* 0x000000000000791b */ /* 0x003fea0003800000 */
.L_x_778:
[----:B------:R-:W-:Y:S02]  /*baa0*/  IADD3 R61, P1, PT, R12, 0x200, RZ ;  /* 0x000002000c3d7810 */ /* 0x000fe40007f3e0ff */
[----:B------:R-:W-:Y:S02]  /*bab0*/  SEL R16, R20, RZ, !P0 ;  /* 0x000000ff14107207 */ /* 0x000fe40004000000 */
[----:B------:R-:W-:Y:S01]  /*bac0*/  ISETP.GT.AND P0, PT, R65, R19, PT ;  /* 0x000000134100720c */ /* 0x000fe20003f04270 */
[----:B------:R-:W-:Y:S01]  /*bad0*/  IMAD.X R66, RZ, RZ, R13, P1 ;  /* 0x000000ffff427224 */ /* 0x000fe200008e060d */
[----:B------:R-:W-:Y:S02]  /*bae0*/  ISETP.NE.U32.AND P1, PT, R14, 0x65, PT ;  /* 0x000000650e00780c */ /* 0x000fe40003f25070 */
[----:B------:R-:W-:Y:S01]  /*baf0*/  SEL R12, R16, RZ, !P0 ;  /* 0x000000ff100c7207 */ /* 0x000fe20004000000 */
[----:B------:R-:W-:Y:S01]  /*bb00*/  IMAD.MOV.U32 R16, RZ, RZ, -0x1 ;  /* 0xffffffffff107424 */ /* 0x000fe200078e00ff */
[----:B------:R-:W-:-:S02]  /*bb10*/  ISETP.NE.AND.EX P1, PT, R15, RZ, PT, P1 ;  /* 0x000000ff0f00720c */ /* 0x000fc40003f25310 */
[----:B------:R-:W-:Y:S01]  /*bb20*/  SEL R13, R76, RZ, !P0 ;  /* 0x000000ff4c0d7207 */ /* 0x000fe20004000000 */
[----:B------:R-:W-:-:S03]  /*bb30*/  IMAD.IADD R26, R70, 0x1, R12 ;  /* 0x00000001461a7824 */ /* 0x000fc600078e020c */
[----:B------:R-:W-:-:S07]  /*bb40*/  LOP3.LUT R28, R13, R28, RZ, 0xfc, !PT ;  /* 0x0000001c0d1c7212 */ /* 0x000fce00078efcff */
[----:B------:R-:W-:Y:S05]  /*bb50*/  WARPSYNC.COLLECTIVE R16, `(.L_x_779) ;  /* 0x0000000010087348 */ /* 0x000fea0003c00000 */
[----:B------:R-:W-:Y:S01]  /*bb60*/  VOTE.ALL P1, P1 ;  /* 0x0000000000ff7806 */ /* 0x000fe20000820000 */
[----:B------:R-:W-:-:S12]  /*bb70*/  ENDCOLLECTIVE ;  /* 0x000000000000791b */ /* 0x000fd80003800000 */
.L_x_779:
[----:B------:R-:W-:Y:S05]  /*bb80*/  BRA `(.L_x_780) ;  /* 0xffffffd000247947 */ /* 0x000fea000383ffff */
.L_x_724:
[----:B------:R-:W-:Y:S01]  /*bb90*/  BSSY B0, `(.L_x_781) ;  /* 0x0000006000007945 */ /* 0x000fe20003800000 */
[----:B------:R-:W-:Y:S01]  /*bba0*/  PLOP3.LUT P1, PT, P1, PT, PT, 0x8, 0x80 ;  /* 0x000000000080781c */ /* 0x000fe20000f2e170 */
[----:B------:R-:W-:-:S12]  /*bbb0*/  IMAD.MOV.U32 R16, RZ, RZ, -0x1 ;  /* 0xffffffffff107424 */ /* 0x000fd800078e00ff */
[----:B------:R-:W-:Y:S05]  /*bbc0*/  WARPSYNC.COLLECTIVE R16, `(.L_x_782) ;  /* 0x0000000010087348 */ /* 0x000fea0003c00000 */
[----:B------:R-:W-:Y:S01]  /*bbd0*/  VOTE.ANY P1, P1 ;  /* 0x0000000000ff7806 */ /* 0x000fe20000820100 */
[----:B------:R-:W-:-:S12]  /*bbe0*/  ENDCOLLECTIVE ;  /* 0x000000000000791b */ /* 0x000fd80003800000 */
.L_x_782:
[----:B------:R-:W-:Y:S05]  /*bbf0*/  BSYNC B0 ;  /* 0x0000000000007941 */ /* 0x000fea0003800000 */
.L_x_781:
[----:B------:R-:W-:Y:S05]  /*bc00*/  BRA `(.L_x_783) ;  /* 0xffffffd000947947 */ /* 0x000fea000383ffff */
.L_x_726:
[----:B------:R-:W-:Y:S01]  /*bc10*/  ISETP.NE.U32.AND P0, PT, R14, 0x65, PT ;  /* 0x000000650e00780c */ /* 0x000fe20003f05070 */
[----:B------:R-:W-:Y:S01]  /*bc20*/  BSSY B0, `(.L_x_784) ;  /* 0x0000007000007945 */ /* 0x000fe20003800000 */
[----:B------:R-:W-:Y:S01]  /*bc30*/  PLOP3.LUT P1, PT, P1, PT, PT, 0x8, 0x80 ;  /* 0x000000000080781c */ /* 0x000fe20000f2e170 */
[----:B------:R-:W-:Y:S01]  /*bc40*/  IMAD.MOV.U32 R16, RZ, RZ, -0x1 ;  /* 0xffffffffff107424 */ /* 0x000fe200078e00ff */
[----:B------:R-:W-:-:S13]  /*bc50*/  ISETP.NE.AND.EX P0, PT, R15, RZ, PT, P0 ;  /* 0x000000ff0f00720c */ /* 0x000fda0003f05300 */
[----:B------:R-:W-:Y:S05]  /*bc60*/  WARPSYNC.COLLECTIVE R16, `(.L_x_785) ;  /* 0x0000000010087348 */ /* 0x000fea0003c00000 */
[----:B------:R-:W-:Y:S01]  /*bc70*/  VOTE.ANY R16, PT, P1 ;  /* 0x0000000000107806 */ /* 0x000fe200008e0100 */
[----:B------:R-:W-:Y:S06]  /*bc80*/  ENDCOLLECTIVE ;  /* 0x000000000000791b */ /* 0x000fec0003800000 */
.L_x_785:
[----:B------:R-:W-:Y:S05]  /*bc90*/  BSYNC B0 ;  /* 0x0000000000007941 */ /* 0x000fea0003800000 */
.L_x_784:
[----:B------:R-:W-:Y:S01]  /*bca0*/  LOP3.LUT R16, R16, 0x80000000, R60, 0xec, !PT ;  /* 0x8000000010107812 */ /* 0x000fe200078eec3c */
[----:B------:R-:W-:Y:S02]  /*bcb0*/  IMAD.MOV.U32 R17, RZ, RZ, R12 ;  /* 0x000000ffff117224 */ /* 0x000fe400078e000c */
[----:B------:R-:W-:Y:S02]  /*bcc0*/  IMAD.MOV.U32 R18, RZ, RZ, 0x1 ;  /* 0x00000001ff127424 */ /* 0x000fe400078e00ff */
[----:B------:R-:W-:Y:S02]  /*bcd0*/  VIADD R15, R16, 0xffffffff ;  /* 0xffffffff100f7836 */ /* 0x000fe40000000000 */
[----:B------:R-:W-:-:S03]  /*bce0*/  VIADD R69, R69, 0xffffffe0 ;  /* 0xffffffe045457836 */ /* 0x000fc60000000000 */
[----:B------:R-:W-:Y:S01]  /*bcf0*/  LOP3.LUT R15, R16, R15, RZ, 0xc, !PT ;  /* 0x0000000f100f7212 */ /* 0x000fe200078e0cff */
[----:B------:R-:W-:-:S03]  /*bd00*/  IMAD.MOV.U32 R16, RZ, RZ, -0x1 ;  /* 0xffffffffff107424 */ /* 0x000fc600078e00ff */
[----:B------:R0:W1:Y:S04]  /*bd10*/  POPC R19, R15 ;  /* 0x0000000f00137309 */ /* 0x0000680000000000 */
[----:B01----:R-:W-:Y:S05]  /*bd20*/  WARPSYNC.COLLECTIVE R16, `(.L_x_786) ;  /* 0x0000000010087348 */ /* 0x003fea0003c00000 */
[----:B-1----:R1:W2:Y:S02]  /*bd30*/  SHFL.DOWN P1, R20, R17, R18, R19 ;  /* 0x0800001211147389 */ /* 0x0022a40000020013 */
[----:B012---:R-:W-:Y:S05]  /*bd40*/  ENDCOLLECTIVE ;  /* 0x000000000000791b */ /* 0x007fea0003800000 */
.L_x_786:
[----:B------:R-:W-:Y:S02]  /*bd50*/  IMAD.MOV.U32 R17, RZ, RZ, R13 ;  /* 0x000000ffff117224 */ /* 0x000fe400078e000d */
[----:B------:R-:W-:-:S07]  /*bd60*/  IMAD.MOV.U32 R76, RZ, RZ, R20 ;  /* 0x000000ffff4c7224 */ /* 0x000fce00078e0014 */
[----:B------:R-:W-:Y:S05]  /*bd70*/  WARPSYNC.COLLECTIVE R16, `(.L_x_787) ;  /* 0x0000000010087348 */ /* 0x000fea0003c00000 */
[----:B------:R0:W1:Y:S02]  /*bd80*/  SHFL.DOWN P1, R20, R17, R18, R19 ;  /* 0x0800001211147389 */ /* 0x0000640000020013 */
[----:B01----:R-:W-:Y:S05]  /*bd90*/  ENDCOLLECTIVE ;  /* 0x000000000000791b */ /* 0x003fea0003800000 */
.L_x_787:
[----:B------:R-:W-:Y:S02]  /*bda0*/  IMAD.MOV.U32 R18, RZ, RZ, 0x2 ;  /* 0x00000002ff127424 */ /* 0x000fe400078e00ff */
[----:B------:R-:W-:Y:S01]  /*bdb0*/  IMAD.MOV.U32 R16, RZ, RZ, R20 ;  /* 0x000000ffff107224 */ /* 0x000fe200078e0014 */
[----:B------:R-:W-:-:S04]  /*bdc0*/  ISETP.NE.AND P1, PT, R12, RZ, PT ;  /* 0x000000ff0c00720c */ /* 0x000fc80003f25270 */
[----:B------:R-:W-:Y:S01]  /*bdd0*/  SEL R14, R16, RZ, !P1 ;  /* 0x000000ff100e7207 */ /* 0x000fe20004800000 */
[----:B------:R-:W-:Y:S01]  /*bde0*/  IMAD.MOV.U32 R16, RZ, RZ, -0x1 ;  /* 0xffffffffff107424 */ /* 0x000fe200078e00ff */
[----:B------:R-:W-:-:S04]  /*bdf0*/  ISETP.GE.AND P1, PT, R3, R19, PT ;  /* 0x000000130300720c */ /* 0x000fc80003f26270 */
        /* <DEDUP_REMOVED lines=8> */
.L_x_788:
[----:B------:R-:W-:Y:S02]  /*be80*/  IMAD.MOV.U32 R17, RZ, RZ, R13 ;  /* 0x000000ffff117224 */ /* 0x000fe400078e000d */
[----:B------:R-:W-:-:S07]  /*be90*/  IMAD.MOV.U32 R76, RZ, RZ, R20 ;  /* 0x000000ffff4c7224 */ /* 0x000fce00078e0014 */
[----:B------:R-:W-:Y:S05]  /*bea0*/  WARPSYNC.COLLECTIVE R16, `(.L_x_789) ;  /* 0x0000000010087348 */ /* 0x000fea0003c00000 */
[----:B------:R0:W1:Y:S02]  /*beb0*/  SHFL.DOWN P1, R20, R17, R18, R19 ;  /* 0x0800001211147389 */ /* 0x0000640000020013 */
[----:B01----:R-:W-:Y:S05]  /*bec0*/  ENDCOLLECTIVE ;  /* 0x000000000000791b */ /* 0x003fea0003800000 */
.L_x_789:
[----:B------:R-:W-:Y:S01]  /*bed0*/  IMAD.MOV.U32 R18, RZ, RZ, 0x4 ;  /* 0x00000004ff127424 */ /* 0x000fe200078e00ff */
[----:B------:R-:W-:Y:S01]  /*bee0*/  ISETP.GT.AND P1, PT, R62, R19, PT ;  /* 0x000000133e00720c */ /* 0x000fe20003f24270 */
[----:B------:R-:W-:-:S03]  /*bef0*/  IMAD.MOV.U32 R16, RZ, RZ, R20 ;  /* 0x000000ffff107224 */ /* 0x000fc600078e0014 */
[----:B------:R-:W-:Y:S02]  /*bf00*/  SEL R15, R76, RZ, !P1 ;  /* 0x000000ff4c0f7207 */ /* 0x000fe40004800000 */
[----:B------:R-:W-:Y:S01]  /*bf10*/  SEL R14, R16, RZ, !P6 ;  /* 0x000000ff100e7207 */ /* 0x000fe20007000000 */
[----:B------:R-:W-:Y:S01]  /*bf20*/  IMAD.MOV.U32 R16, RZ, RZ, -0x1 ;  /* 0xffffffffff107424 */ /* 0x000fe200078e00ff */
[----:B------:R-:W-:Y:S02]  /*bf30*/  LOP3.LUT P6, R12, R12, RZ, R15, 0xfa, !PT ;  /* 0x000000ff0c0c7212 */ /* 0x000fe400078cfa0f */
[----:B------:R-:W-:-:S03]  /*bf40*/  SEL R14, R14, RZ, !P1 ;  /* 0x000000ff0e0e7207 */ /* 0x000fc60004800000 */
[----:B------:R-:W-:Y:S02]  /*bf50*/  IMAD.MOV.U32 R17, RZ, RZ, R12 ;  /* 0x000000ffff117224 */ /* 0x000fe400078e000c */
[----:B------:R-:W-:-:S07]  /*bf60*/  IMAD.IADD R13, R13, 0x1, R14 ;  /* 0x000000010d0d7824 */ /* 0x000fce00078e020e */
[----:B------:R-:W-:Y:S05]  /*bf70*/  WARPSYNC.COLLECTIVE R16, `(.L_x_790) ;  /* 0x0000000010087348 */ /* 0x000fea0003c00000 */
[----:B------:R0:W1:Y:S02]  /*bf80*/  SHFL.DOWN P1, R20, R17, R18, R19 ;  /* 0x0800001211147389 */ /* 0x0000640000020013 */
[----:B01----:R-:W-:Y:S05]  /*bf90*/  ENDCOLLECTIVE ;  /* 0x000000000000791b */ /* 0x003fea0003800000 */
.L_x_790:
[----:B------:R-:W-:Y:S02]  /*bfa0*/  IMAD.MOV.U32 R17, RZ, RZ, R13 ;  /* 0x000000ffff117224 */ /* 0x000fe400078e000d */
[----:B------:R-:W-:-:S07]  /*bfb0*/  IMAD.MOV.U32 R76, RZ, RZ, R20 ;  /* 0x000000ffff4c7224 */ /* 0x000fce00078e0014 */
[----:B------:R-:W-:Y:S05]  /*bfc0*/  WARPSYNC.COLLECTIVE R16, `(.L_x_791) ;  /* 0x0000000010087348 */ /* 0x000fea0003c00000 */
[----:B------:R0:W1:Y:S02]  /*bfd0*/  SHFL.DOWN P1, R20, R17, R18, R19 ;  /* 0x0800001211147389 */ /* 0x0000640000020013 */
[----:B01----:R-:W-:Y:S05]  /*bfe0*/  ENDCOLLECTIVE ;  /* 0x000000000000791b */ /* 0x003fea0003800000 */
.L_x_791:
        /* <DEDUP_REMOVED lines=13> */
.L_x_792:
[----:B------:R-:W-:Y:S02]  /*c0c0*/  IMAD.MOV.U32 R17, RZ, RZ, R13 ;  /* 0x000000ffff117224 */ /* 0x000fe400078e000d */
[----:B------:R-:W-:-:S07]  /*c0d0*/  IMAD.MOV.U32 R76, RZ, RZ, R20 ;  /* 0x000000ffff4c7224 */ /* 0x000fce00078e0014 */
[----:B------:R-:W-:Y:S05]  /*c0e0*/  WARPSYNC.COLLECTIVE R16, `(.L_x_793) ;  /* 0x0000000010087348 */ /* 0x000fea0003c00000 */
[----:B------:R0:W1:Y:S02]  /*c0f0*/  SHFL.DOWN P1, R20, R17, R18, R19 ;  /* 0x0800001211147389 */ /* 0x0000640000020013 */
[----:B01----:R-:W-:Y:S05]  /*c100*/  ENDCOLLECTIVE ;  /* 0x000000000000791b */ /* 0x003fea0003800000 */
.L_x_793:
        /* <DEDUP_REMOVED lines=13> */
.L_x_794:
[----:B------:R-:W-:Y:S02]  /*c1e0*/  IMAD.MOV.U32 R17, RZ, RZ, R13 ;  /* 0x000000ffff117224 */ /* 0x000fe400078e000d */
[----:B------:R-:W-:-:S07]  /*c1f0*/  IMAD.MOV.U32 R76, RZ, RZ, R20 ;  /* 0x000000ffff4c7224 */ /* 0x000fce00078e0014 */
[----:B------:R-:W-:Y:S05]  /*c200*/  WARPSYNC.COLLECTIVE R16, `(.L_x_795) ;  /* 0x0000000010087348 */ /* 0x000fea0003c00000 */
[----:B------:R0:W1:Y:S02]  /*c210*/  SHFL.DOWN P1, R20, R17, R18, R19 ;  /* 0x0800001211147389 */ /* 0x0000640000020013 */
[----:B01----:R-:W-:Y:S05]  /*c220*/  ENDCOLLECTIVE ;  /* 0x000000000000791b */ /* 0x003fea0003800000 */
.L_x_795:
[----:B------:R-:W-:Y:S01]  /*c230*/  IMAD.MOV.U32 R16, RZ, RZ, R20 ;  /* 0x000000ffff107224 */ /* 0x000fe200078e0014 */
[----:B------:R-:W-:-:S04]  /*c240*/  ISETP.GT.AND P1, PT, R65, R19, PT ;  /* 0x000000134100720c */ /* 0x000fc80003f24270 */
[----:B------:R-:W-:Y:S01]  /*c250*/  SEL R14, R16, RZ, !P6 ;  /* 0x000000ff100e7207 */ /* 0x000fe20007000000 */
[----:B------:R-:W-:Y:S01]  /*c260*/  IMAD.MOV.U32 R16, RZ, RZ, -0x1 ;  /* 0xffffffffff107424 */ /* 0x000fe200078e00ff */
[----:B------:R-:W-:Y:S02]  /*c270*/  SEL R15, R76, RZ, !P1 ;  /* 0x000000ff4c0f7207 */ /* 0x000fe40004800000 */
[----:B------:R-:W-:Y:S02]  /*c280*/  SEL R14, R14, RZ, !P1 ;  /* 0x000000ff0e0e7207 */ /* 0x000fe40004800000 */
[----:B------:R-:W-:Y:S02]  /*c290*/  ISETP.NE.AND P1, PT, R28, RZ, PT ;  /* 0x000000ff1c00720c */ /* 0x000fe40003f25270 */
[----:B------:R-:W-:Y:S01]  /*c2a0*/  LOP3.LUT R28, R12, R15, R28, 0xfe, !PT ;  /* 0x0000000f0c1c7212 */ /* 0x000fe200078efe1c */
[----:B------:R-:W-:-:S05]  /*c2b0*/  IMAD.IADD R14, R13, 0x1, R14 ;  /* 0x000000010d0e7824 */ /* 0x000fca00078e020e */
[----:B------:R-:W-:Y:S02]  /*c2c0*/  SEL R13, R14, RZ, !P1 ;  /* 0x000000ff0e0d7207 */ /* 0x000fe40004800000 */
[----:B------:R-:W-:-:S03]  /*c2d0*/  PLOP3.LUT P1, PT, P0, PT, PT, 0x80, 0x8 ;  /* 0x000000000008781c */ /* 0x000fc6000072f070 */
[----:B------:R-:W-:-:S10]  /*c2e0*/  IMAD.IADD R26, R13, 0x1, R26 ;  /* 0x000000010d1a7824 */ /* 0x000fd400078e021a */
[----:B------:R-:W-:Y:S05]  /*c2f0*/  WARPSYNC.COLLECTIVE R16, `(.L_x_796) ;  /* 0x0000000010087348 */ /* 0x000fea0003c00000 */
[----:B------:R-:W-:Y:S01]  /*c300*/  VOTE.ALL P1, P1 ;  /* 0x0000000000ff7806 */ /* 0x000fe20000820000 */
[----:B------:R-:W-:-:S12]  /*c310*/  ENDCOLLECTIVE ;  /* 0x000000000000791b */ /* 0x000fd80003800000 */
.L_x_796:
[----:B------:R-:W-:Y:S01]  /*c320*/  PLOP3.LUT P0, PT, P1, PT, PT, 0x80, 0x8 ;  /* 0x000000000008781c */ /* 0x000fe20000f0f070 */
[----:B------:R-:W-:-:S12]  /*c330*/  BRA `(.L_x_797) ;  /* 0xffffffcc00b47947 */ /* 0x000fd8000383ffff */
.L_x_798:
        /* <DEDUP_REMOVED lines=12> */
.L_x_4827:


//--------------------- .text._ZN3cub18CUB_300001_SM_10006detail11scan_by_key25DeviceScanByKeyInitKernelINS0_24ReduceByKeyScanTileStateIiiLb1EEEPimEEvT_T0_PN4cuda3std3__415iterator_traitsIS8_vE10value_typeET1_i --------------------------
	.section	.text._ZN3cub18CUB_300001_SM_10006detail11scan_by_key25DeviceScanByKeyInitKernelINS0_24ReduceByKeyScanTileStateIiiLb1EEEPimEEvT_T0_PN4cuda3std3__415iterator_traitsIS8_vE10value_typeET1_i,"ax",@progbits
	.align	128
        .global         _ZN3cub18CUB_300001_SM_10006detail11scan_by_key25DeviceScanByKeyInitKernelINS0_24ReduceByKeyScanTileStateIiiLb1EEEPimEEvT_T0_PN4cuda3std3__415iterator_traitsIS8_vE10value_typeET1_i
        .type           _ZN3cub18CUB_300001_SM_10006detail11scan_by_key25DeviceScanByKeyInitKernelINS0_24ReduceByKeyScanTileStateIiiLb1EEEPimEEvT_T0_PN4cuda3std3__415iterator_traitsIS8_vE10value_typeET1_i,@function
        .size           _ZN3cub18CUB_300001_SM_10006detail11scan_by_key25DeviceScanByKeyInitKernelINS0_24ReduceByKeyScanTileStateIiiLb1EEEPimEEvT_T0_PN4cuda3std3__415iterator_traitsIS8_vE10value_typeET1_i,(.L_x_4828 - _ZN3cub18CUB_300001_SM_10006detail11scan_by_key25DeviceScanByKeyInitKernelINS0_24ReduceByKeyScanTileStateIiiLb1EEEPimEEvT_T0_PN4cuda3std3__415iterator_traitsIS8_vE10value_typeET1_i)
        .other          _ZN3cub18CUB_300001_SM_10006detail11scan_by_key25DeviceScanByKeyInitKernelINS0_24ReduceByKeyScanTileStateIiiLb1EEEPimEEvT_T0_PN4cuda3std3__415iterator_traitsIS8_vE10value_typeET1_i,@"STO_CUDA_ENTRY STV_DEFAULT"
_ZN3cub18CUB_300001_SM_10006detail11scan_by_key25DeviceScanByKeyInitKernelINS0_24ReduceByKeyScanTileStateIiiLb1EEEPimEEvT_T0_PN4cuda3std3__415iterator_traitsIS8_vE10value_typeET1_i:
.text._ZN3cub18CUB_300001_SM_10006detail11scan_by_key25DeviceScanByKeyInitKernelINS0_24ReduceByKeyScanTileStateIiiLb1EEEPimEEvT_T0_PN4cuda3std3__415iterator_traitsIS8_vE10value_typeET1_i:
[----:B------:R-:W-:Y:S01]  /*0000*/  LDC R1, c[0x0][0x37c] ;  /* 0x0000df00ff017b82 */ /* 0x000fe20000000800 */
[----:B------:R-:W0:Y:S07]  /*0010*/  S2R R0, SR_TID.X ;  /* 0x0000000000007919 */ /* 0x000e2e0000002100 */
[----:B------:R-:W1:Y:S01]  /*0020*/  S2UR UR4, SR_CTAID.X ;  /* 0x00000000000479c3 */ /* 0x000e620000002500 */
[----:B------:R-:W2:Y:S01]  /*0030*/  LDCU UR6, c[0x0][0x3a0] ;  /* 0x00007400ff0677ac */ /* 0x000ea20008000800 */
[----:B------:R-:W-:-:S06]  /*0040*/  CS2R R4, SRZ ;  /* 0x0000000000047805 */ /* 0x000fcc000001ff00 */
[----:B------:R-:W1:Y:S01]  /*0050*/  LDC R11, c[0x0][0x360] ;  /* 0x0000d800ff0b7b82 */ /* 0x000e620000000800 */
[----:B0-----:R-:W-:Y:S01]  /*0060*/  ISETP.GT.U32.AND P0, PT, R0, 0x1f, PT ;  /* 0x0000001f0000780c */ /* 0x001fe20003f04070 */
[----:B-1----:R-:W-:-:S03]  /*0070*/  IMAD R11, R11, UR4, R0 ;  /* 0x000000040b0b7c24 */ /* 0x002fc6000f8e0200 */
[----:B------:R-:W-:Y:S01]  /*0080*/  ISETP.NE.OR P0, PT, RZ, UR4, P0 ;  /* 0x00000004ff007c0c */ /* 0x000fe20008705670 */
[----:B------:R-:W0:Y:S01]  /*0090*/  LDCU.64 UR4, c[0x0][0x358] ;  /* 0x00006b00ff0477ac */ /* 0x000e220008000a00 */
[C---:B--2---:R-:W-:Y:S02]  /*00a0*/  ISETP.GE.AND P1, PT, R11.reuse, UR6, PT ;  /* 0x000000060b007c0c */ /* 0x044fe4000bf26270 */
[----:B------:R-:W-:-:S04]  /*00b0*/  ISETP.GE.U32.AND P2, PT, R11, UR6, PT ;  /* 0x000000060b007c0c */ /* 0x000fc8000bf46070 */
[----:B------:R-:W-:-:S05]  /*00c0*/  ISETP.EQ.OR P2, PT, R11, RZ, P2 ;  /* 0x000000ff0b00720c */ /* 0x000fca0001742670 */
[----:B------:R-:W1:Y:S02]  /*00d0*/  @!P0 LDC.64 R8, c[0x0][0x380] ;  /* 0x0000e000ff088b82 */ /* 0x000e640000000a00 */
[----:B------:R-:W-:Y:S02]  /*00e0*/  @!P1 IMAD.MOV.U32 R6, RZ, RZ, 0x63 ;  /* 0x00000063ff069424 */ /* 0x000fe400078e00ff */
[----:B------:R-:W-:-:S04]  /*00f0*/  @!P1 IMAD.MOV.U32 R7, RZ, RZ, 0x0 ;  /* 0x00000000ff079424 */ /* 0x000fc800078e00ff */
[----:B------:R-:W2:Y:S01]  /*0100*/  @!P1 LDC.64 R2, c[0x0][0x380] ;  /* 0x0000e000ff029b82 */ /* 0x000ea20000000a00 */
[----:B-1----:R-:W-:-:S04]  /*0110*/  @!P0 IMAD.WIDE.U32 R8, R0, 0x10, R8 ;  /* 0x0000001000088825 */ /* 0x002fc800078e0008 */
[----:B--2---:R-:W-:-:S05]  /*0120*/  @!P1 IMAD.WIDE R2, R11, 0x10, R2 ;  /* 0x000000100b029825 */ /* 0x004fca00078e0202 */
[----:B0-----:R0:W-:Y:S04]  /*0130*/  @!P1 STG.E.128 desc[UR4][R2.64+0x200], R4 ;  /* 0x0002000402009986 */ /* 0x0011e8000c101d04 */
[----:B------:R0:W-:Y:S01]  /*0140*/  @!P0 STG.E.128 desc[UR4][R8.64], RZ ;  /* 0x000000ff08008986 */ /* 0x0001e2000c101d04 */
[----:B------:R-:W-:Y:S05]  /*0150*/  @P2 EXIT ;  /* 0x000000000000294d */ /* 0x000fea0003800000 */
[----:B------:R-:W0:Y:S01]  /*0160*/  LDCU.64 UR6, c[0x0][0x398] ;  /* 0x00007300ff0677ac */ /* 0x000e220008000a00 */
[----:B------:R-:W1:Y:S01]  /*0170*/  LDCU.64 UR8, c[0x0][0x388] ;  /* 0x00007100ff0877ac */ /* 0x000e620008000a00 */
[----:B0-----:R-:W-:-:S04]  /*0180*/  IMAD.WIDE.U32 R2, R11, UR6, RZ ;  /* 0x000000060b027c25 */ /* 0x001fc8000f8e00ff */
[----:B------:R-:W-:Y:S01]  /*0190*/  IMAD R3, R11, UR7, R3 ;  /* 0x000000070b037c24 */ /* 0x000fe2000f8e0203 */
[----:B-1----:R-:W-:-:S04]  /*01a0*/  LEA R4, P0, R2, UR8, 0x2 ;  /* 0x0000000802047c11 */ /* 0x002fc8000f8010ff */
[----:B------:R-:W-:Y:S02]  /*01b0*/  LEA.HI.X R5, R2, UR9, R3, 0x2, P0 ;  /* 0x0000000902057c11 */ /* 0x000fe400080f1403 */
[----:B------:R-:W0:Y:S04]  /*01c0*/  LDC.64 R2, c[0x0][0x390] ;  /* 0x0000e400ff027b82 */ /* 0x000e280000000a00 */
[----:B------:R-:W2:Y:S01]  /*01d0*/  LDG.E R5, desc[UR4][R4.64+-0x4] ;  /* 0xfffffc0404057981 */ /* 0x000ea2000c1e1900 */
[----:B0-----:R-:W-:-:S05]  /*01e0*/  IMAD.WIDE.U32 R2, R11, 0x4, R2 ;  /* 0x000000040b027825 */ /* 0x001fca00078e0002 */
[----:B--2---:R-:W-:Y:S01]  /*01f0*/  STG.E desc[UR4][R2.64], R5 ;  /* 0x0000000502007986 */ /* 0x004fe2000c101904 */
[----:B------:R-:W-:Y:S05]  /*0200*/  EXIT ;  /* 0x000000000000794d */ /* 0x000fea0003800000 */
.L_x_799:
        /* <DEDUP_REMOVED lines=15> */
.L_x_4828:


//--------------------- .text._ZN3cub18CUB_300001_SM_10006detail11scan_by_key21DeviceScanByKeyKernelINS2_10policy_hubIPiiiN4cuda3std3__44plusIvEEE10Policy1000ES5_S5_S5_NS0_24ReduceByKeyScanTileStateIiiLb1EEENS8_8equal_toIvEESA_ijiiEEvT0_PT9_T1_T2_T3_iT4_T5_T6_T7_ --------------------------
	.section	.text._ZN3cub18CUB_300001_SM_10006detail11scan_by_key21DeviceScanByKeyKernelINS2_10policy_hubIPiiiN4cuda3std3__44plusIvEEE10Policy1000ES5_S5_S5_NS0_24ReduceByKeyScanTileStateIiiLb1EEENS8_8equal_toIvEESA_ijiiEEvT0_PT9_T1_T2_T3_iT4_T5_T6_T7_,"ax",@progbits
	.align	128
        .global         _ZN3cub18CUB_300001_SM_10006detail11scan_by_key21DeviceScanByKeyKernelINS2_10policy_hubIPiiiN4cuda3std3__44plusIvEEE10Policy1000ES5_S5_S5_NS0_24ReduceByKeyScanTileStateIiiLb1EEENS8_8equal_toIvEESA_ijiiEEvT0_PT9_T1_T2_T3_iT4_T5_T6_T7_
        .type           _ZN3cub18CUB_300001_SM_10006detail11scan_by_key21DeviceScanByKeyKernelINS2_10policy_hubIPiiiN4cuda3std3__44plusIvEEE10Policy1000ES5_S5_S5_NS0_24ReduceByKeyScanTileStateIiiLb1EEENS8_8equal_toIvEESA_ijiiEEvT0_PT9_T1_T2_T3_iT4_T5_T6_T7_,@function
        .size           _ZN3cub18CUB_300001_SM_10006detail11scan_by_key21DeviceScanByKeyKernelINS2_10policy_hubIPiiiN4cuda3std3__44plusIvEEE10Policy1000ES5_S5_S5_NS0_24ReduceByKeyScanTileStateIiiLb1EEENS8_8equal_toIvEESA_ijiiEEvT0_PT9_T1_T2_T3_iT4_T5_T6_T7_,(.L_x_4829 - _ZN3cub18CUB_300001_SM_10006detail11scan_by_key21DeviceScanByKeyKernelINS2_10policy_hubIPiiiN4cuda3std3__44plusIvEEE10Policy1000ES5_S5_S5_NS0_24ReduceByKeyScanTileStateIiiLb1EEENS8_8equal_toIvEESA_ijiiEEvT0_PT9_T1_T2_T3_iT4_T5_T6_T7_)
        .other          _ZN3cub18CUB_300001_SM_10006detail11scan_by_key21DeviceScanByKeyKernelINS2_10policy_hubIPiiiN4cuda3std3__44plusIvEEE10Policy1000ES5_S5_S5_NS0_24ReduceByKeyScanTileStateIiiLb1EEENS8_8equal_toIvEESA_ijiiEEvT0_PT9_T1_T2_T3_iT4_T5_T6_T7_,@"STO_CUDA_ENTRY STV_DEFAULT"
_ZN3cub18CUB_300001_SM_10006detail11scan_by_key21DeviceScanByKeyKernelINS2_10policy_hubIPiiiN4cuda3std3__44plusIvEEE10Policy1000ES5_S5_S5_NS0_24ReduceByKeyScanTileStateIiiLb1EEENS8_8equal_toIvEESA_ijiiEEvT0_PT9_T1_T2_T3_iT4_T5_T6_T7_:
.text._ZN3cub18CUB_300001_SM_10006detail11scan_by_key21DeviceScanByKeyKernelINS2_10policy_hubIPiiiN4cuda3std3__44plusIvEEE10Policy1000ES5_S5_S5_NS0_24ReduceByKeyScanTileStateIiiLb1EEENS8_8equal_toIvEESA_ijiiEEvT0_PT9_T1_T2_T3_iT4_T5_T6_T7_:
[----:B------:R-:W-:Y:S01]  /*0000*/  LDC R1, c[0x0][0x37c] ;  /* 0x0000df00ff017b82 */ /* 0x000fe20000000800 */
[----:B------:R-:W0:Y:S01]  /*0010*/  S2R R62, SR_CTAID.X ;  /* 0x00000000003e7919 */ /* 0x000e220000002500 */
[----:B------:R-:W1:Y:S01]  /*0020*/  LDCU UR4, c[0x0][0x3b4] ;  /* 0x00007680ff0477ac */ /* 0x000e620008000800 */
[----:B------:R-:W2:Y:S01]  /*0030*/  LDCU.64 UR8, c[0x0][0x358] ;  /* 0x00006b00ff0877ac */ /* 0x000ea20008000a00 */
[----:B0-----:R-:W-:-:S05]  /*0040*/  IMAD R3, R62, 0x1180, RZ ;  /* 0x000011803e037824 */ /* 0x001fca00078e02ff */
[----:B-1----:R-:W-:-:S04]  /*0050*/  IADD3 R2, PT, PT, -R3, UR4, RZ ;  /* 0x0000000403027c10 */ /* 0x002fc8000fffe1ff */
[----:B------:R-:W-:-:S13]  /*0060*/  ISETP.GE.U32.AND P0, PT, R2, 0x1181, PT ;  /* 0x000011810200780c */ /* 0x000fda0003f06070 */
        /* <DEDUP_REMOVED lines=9> */
[----:B------:R-:W-:Y:S02]  /*0100*/  IMAD.X R7, RZ, RZ, RZ, P0 ;  /* 0x000000ffff077224 */ /* 0x000fe400000e06ff */
        /* <DEDUP_REMOVED lines=24> */
[----:B------:R-:W0:Y:S01]  /*0290*/  S2UR UR5, SR_CgaCtaId ;  /* 0x00000000000579c3 */ /* 0x000e220000008800 */
[----:B------:R-:W-:Y:S01]  /*02a0*/  SHF.R.U32.HI R9, RZ, 0x5, R45 ;  /* 0x00000005ff097819 */ /* 0x000fe2000001162d */
[----:B------:R-:W-:-:S04]  /*02b0*/  UMOV UR4, 0x400 ;  /* 0x0000040000047882 */ /* 0x000fc80000000000 */
[----:B--2---:R-:W-:Y:S01]  /*02c0*/  IMAD R3, R9, 0x280, R56 ;  /* 0x0000028009037824 */ /* 0x004fe200078e0238 */
[----:B---3--:R-:W-:Y:S01]  /*02d0*/  IADD3 R24, P0, PT, R24, UR6, RZ ;  /* 0x0000000618187c10 */ /* 0x008fe2000ff1e0ff */
[----:B0-----:R-:W-:-:S06]  /*02e0*/  ULEA UR4, UR5, UR4, 0x18 ;  /* 0x0000000405047291 */ /* 0x001fcc000f8ec0ff */
[----:B------:R-:W-:Y:S02]  /*02f0*/  LEA R3, R3, UR4, 0x2 ;  /* 0x0000000403037c11 */ /* 0x000fe4000f8e10ff */
[----:B------:R-:W-:-:S03]  /*0300*/  IADD3.X R25, PT, PT, R7, UR7, RZ, P0, !PT ;  /* 0x0000000707197c10 */ /* 0x000fc600087fe4ff */
[----:B----4-:R0:W-:Y:S04]  /*0310*/  STS [R3+0x80], R2 ;  /* 0x0000800203007388 */ /* 0x0101e80000000800 */
[----:B-----5:R1:W-:Y:S01]  /*0320*/  STS [R3], R0 ;  /* 0x0000000003007388 */ /* 0x0203e20000000800 */
[----:B0-----:R-:W-:-:S03]  /*0330*/  IMAD R2, R56, 0x4c, R3 ;  /* 0x0000004c38027824 */ /* 0x001fc600078e0203 */
[----:B------:R-:W-:Y:S04]  /*0340*/  STS [R3+0x100], R6 ;  /* 0x0001000603007388 */ /* 0x000fe80000000800 */
        /* <DEDUP_REMOVED lines=24> */
[----:B-1----:R-:W5:Y:S04]  /*04d0*/  LD.E.STRONG.SM R0, desc[UR8][R24.64] ;  /* 0x0000000818007980 */ /* 0x002f68000c10b900 */
[----:B0-----:R-:W5:Y:S04]  /*04e0*/  LD.E.STRONG.SM R26, desc[UR8][R24.64+0x80] ;  /* 0x00008008181a7980 */ /* 0x001f68000c10b900 */
        /* <DEDUP_REMOVED lines=19> */
[----:B------:R-:W-:Y:S02]  /*0620*/  BSSY.RECONVERGENT B0, `(.L_x_801) ;  /* 0x0000364000007945 */ /* 0x000fe40003800200 */
        /* <DEDUP_REMOVED lines=28> */
[C---:B0-----:R-:W-:Y:S02]  /*07f0*/  LEA R44, R45.reuse, UR4, 0x2 ;  /* 0x000000042d2c7c11 */ /* 0x041fe4000f8e10ff */
[----:B------:R-:W-:Y:S02]  /*0800*/  ISETP.NE.AND P0, PT, R4, R5, PT ;  /* 0x000000050400720c */ /* 0x000fe40003f05270 */
[----:B------:R-:W-:Y:S01]  /*0810*/  ISETP.NE.AND P1, PT, R45, RZ, PT ;  /* 0x000000ff2d00720c */ /* 0x000fe20003f25270 */
[----:B------:R-:W-:Y:S01]  /*0820*/  STS [R44+0x3fc], R23 ;  /* 0x0003fc172c007388 */ /* 0x000fe20000000800 */
[----:B------:R-:W-:Y:S02]  /*0830*/  LOP3.LUT R0, R0, 0xfffff7ff, RZ, 0xc0, !PT ;  /* 0xfffff7ff00007812 */ /* 0x000fe400078ec0ff */
[----:B-1----:R-:W-:Y:S01]  /*0840*/  SEL R46, R24, RZ, !P0 ;  /* 0x000000ff182e7207 */ /* 0x002fe20004000000 */
[----:B------:R-:W-:Y:S01]  /*0850*/  BAR.SYNC.DEFER_BLOCKING 0x0 ;  /* 0x0000000000007b1d */ /* 0x000fe20000010000 */
[----:B------:R-:W-:-:S02]  /*0860*/  ISETP.NE.AND P2, PT, R8, R9, PT ;  /* 0x000000090800720c */ /* 0x000fc40003f45270 */
[----:B------:R-:W-:Y:S01]  /*0870*/  ISETP.NE.AND P5, PT, R16, R17, PT ;  /* 0x000000111000720c */ /* 0x000fe20003fa5270 */
[----:B------:R-:W-:Y:S01]  /*0880*/  IMAD.IADD R46, R25, 0x1, R46 ;  /* 0x00000001192e7824 */ /* 0x000fe200078e022e */
[----:B------:R-:W-:Y:S02]  /*0890*/  ISETP.NE.AND P4, PT, R17, R18, PT ;  /* 0x000000121100720c */ /* 0x000fe40003f85270 */
[----:B------:R-:W-:Y:S01]  /*08a0*/  @P0 LOP3.LUT R0, R0, 0x800, RZ, 0xfc, !PT ;  /* 0x0000080000000812 */ /* 0x000fe200078efcff */
[----:B------:R-:W0:Y:S01]  /*08b0*/  S2R R17, SR_TID.X ;  /* 0x0000000000117919 */ /* 0x000e220000002100 */
[----:B------:R-:W-:Y:S02]  /*08c0*/  ISETP.NE.AND P0, PT, R5, R6, PT ;  /* 0x000000060500720c */ /* 0x000fe40003f05270 */
[----:B------:R-:W-:Y:S02]  /*08d0*/  LOP3.LUT R0, R0, 0xfffffbff, RZ, 0xc0, !PT ;  /* 0xfffffbff00007812 */ /* 0x000fe400078ec0ff */
[----:B------:R-:W-:-:S02]  /*08e0*/  SEL R5, R46, RZ, !P0 ;  /* 0x000000ff2e057207 */ /* 0x000fc40004000000 */
[----:B------:R-:W-:Y:S02]  /*08f0*/  ISETP.NE.AND P3, PT, R18, R19, PT ;  /* 0x000000131200720c */ /* 0x000fe40003f65270 */
[----:B------:R-:W-:Y:S01]  /*0900*/  ISETP.NE.AND P6, PT, R22, R23, PT ;  /* 0x000000171600720c */ /* 0x000fe20003fc5270 */
[----:B------:R-:W-:Y:S01]  /*0910*/  IMAD.IADD R5, R26, 0x1, R5 ;  /* 0x000000011a057824 */ /* 0x000fe200078e0205 */
[----:B------:R-:W-:Y:S02]  /*0920*/  SEL R54, RZ, 0x1, !P4 ;  /* 0x00000001ff367807 */ /* 0x000fe40006000000 */
[----:B------:R-:W-:Y:S02]  /*0930*/  SEL R50, RZ, 0x1, !P6 ;  /* 0x00000001ff327807 */ /* 0x000fe40007000000 */
[----:B------:R-:W-:Y:S01]  /*0940*/  @P0 LOP3.LUT R0, R0, 0x400, RZ, 0xfc, !PT ;  /* 0x0000040000000812 */ /* 0x000fe200078efcff */
[----:B------:R-:W1:Y:S01]  /*0950*/  @P1 LDS R45, [R44+0x3f8] ;  /* 0x0003f8002c2d1984 */ /* 0x000e620000000800 */
[----:B------:R-:W-:-:S02]  /*0960*/  ISETP.NE.AND P0, PT, R6, R7, PT ;  /* 0x000000070600720c */ /* 0x000fc40003f05270 */
[----:B------:R-:W-:Y:S02]  /*0970*/  LOP3.LUT R0, R0, 0xfffffdff, RZ, 0xc0, !PT ;  /* 0xfffffdff00007812 */ /* 0x000fe400078ec0ff */
[----:B------:R-:W-:Y:S02]  /*0980*/  SEL R6, R5, RZ, !P0 ;  /* 0x000000ff05067207 */ /* 0x000fe40004000000 */
[----:B------:R-:W-:-:S03]  /*0990*/  SEL R53, RZ, 0x1, !P3 ;  /* 0x00000001ff357807 */ /* 0x000fc60005800000 */
[----:B------:R-:W-:-:S04]  /*09a0*/  IMAD.IADD R6, R27, 0x1, R6 ;  /* 0x000000011b067824 */ /* 0x000fc800078e0206 */
[----:B------:R-:W-:Y:S02]  /*09b0*/  @P0 LOP3.LUT R0, R0, 0x200, RZ, 0xfc, !PT ;  /* 0x0000020000000812 */ /* 0x000fe400078efcff */
[----:B------:R-:W-:Y:S02]  /*09c0*/  ISETP.NE.AND P0, PT, R7, R8, PT ;  /* 0x000000080700720c */ /* 0x000fe40003f05270 */
[----:B------:R-:W-:Y:S02]  /*09d0*/  LOP3.LUT R0, R0, 0xfffffeff, RZ, 0xc0, !PT ;  /* 0xfffffeff00007812 */ /* 0x000fe400078ec0ff */
[----:B------:R-:W-:-:S05]  /*09e0*/  SEL R5, R6, RZ, !P0 ;  /* 0x000000ff06057207 */ /* 0x000fca0004000000 */
[----:B--2---:R-:W-:-:S04]  /*09f0*/  IMAD.IADD R5, R28, 0x1, R5 ;  /* 0x000000011c057824 */ /* 0x004fc800078e0205 */
[----:B------:R-:W-:Y:S02]  /*0a00*/  @P0 LOP3.LUT R0, R0, 0x100, RZ, 0xfc, !PT ;  /* 0x0000010000000812 */ /* 0x000fe400078efcff */
[----:B------:R-:W-:Y:S02]  /*0a10*/  SEL R6, R5, RZ, !P2 ;  /* 0x000000ff05067207 */ /* 0x000fe40005000000 */
[----:B------:R-:W-:-:S03]  /*0a20*/  LOP3.LUT R0, R0, 0xffffff7f, RZ, 0xc0, !PT ;  /* 0xffffff7f00007812 */ /* 0x000fc600078ec0ff */
[----:B------:R-:W-:Y:S01]  /*0a30*/  IMAD.IADD R6, R29, 0x1, R6 ;  /* 0x000000011d067824 */ /* 0x000fe200078e0206 */
[----:B------:R-:W-:Y:S02]  /*0a40*/  @P2 LOP3.LUT R0, R0, 0x80, RZ, 0xfc, !PT ;  /* 0x0000008000002812 */ /* 0x000fe400078efcff */
[----:B------:R-:W-:Y:S02]  /*0a50*/  ISETP.NE.AND P2, PT, R19, R20, PT ;  /* 0x000000141300720c */ /* 0x000fe40003f45270 */
[----:B-1----:R-:W-:Y:S01]  /*0a60*/  @P1 ISETP.NE.AND P0, PT, R45, R4, PT ;  /* 0x000000042d00120c */ /* 0x002fe20003f05270 */
[----:B------:R-:W-:Y:S01]  /*0a70*/  IMAD.MOV.U32 R4, RZ, RZ, 0x1 ;  /* 0x00000001ff047424 */ /* 0x000fe200078e00ff */
[----:B------:R-:W-:Y:S02]  /*0a80*/  LOP3.LUT R0, R0, 0xffffffbf, RZ, 0xc0, !PT ;  /* 0xffffffbf00007812 */ /* 0x000fe400078ec0ff */
[----:B------:R-:W-:Y:S02]  /*0a90*/  @P1 SEL R4, RZ, 0x1, !P0 ;  /* 0x00000001ff041807 */ /* 0x000fe40004000000 */
[----:B------:R-:W-:-:S02]  /*0aa0*/  ISETP.NE.AND P1, PT, R9, R10, PT ;  /* 0x0000000a0900720c */ /* 0x000fc40003f25270 */
[----:B------:R-:W-:Y:S02]  /*0ab0*/  ISETP.NE.AND P0, PT, R10, R11, PT ;  /* 0x0000000b0a00720c */ /* 0x000fe40003f05270 */
[----:B------:R-:W-:Y:S02]  /*0ac0*/  SEL R5, R6, RZ, !P1 ;  /* 0x000000ff06057207 */ /* 0x000fe40004800000 */
[----:B------:R-:W-:-:S03]  /*0ad0*/  SEL R52, RZ, 0x1, !P2 ;  /* 0x00000001ff347807 */ /* 0x000fc60005000000 */
        /* <DEDUP_REMOVED lines=9> */
[----:B------:R-:W-:Y:S02]  /*0b70*/  SEL R5, R6, RZ, !P0 ;  /* 0x000000ff06057207 */ /* 0x000fe40004000000 */
[----:B------:R-:W-:-:S03]  /*0b80*/  P2R R11, PR, RZ, 0x20 ;  /* 0x00000020ff0b7803 */ /* 0x000fc60000000000 */
        /* <DEDUP_REMOVED lines=22> */
[----:B------:R-:W-:Y:S02]  /*0cf0*/  SEL R6, R5, RZ, !P5 ;  /* 0x000000ff05067207 */ /* 0x000fe40006800000 */
[----:B------:R-:W-:Y:S02]  /*0d00*/  LOP3.LUT P5, RZ, R0, 0x2, RZ, 0xc0, !PT ;  /* 0x0000000200ff7812 */ /* 0x000fe400078ac0ff */
[----:B------:R-:W-:Y:S01]  /*0d10*/  ISETP.NE.AND P0, PT, R20, R21, PT ;  /* 0x000000151400720c */ /* 0x000fe20003f05270 */
[----:B------:R-:W-:Y:S01]  /*0d20*/  IMAD.IADD R6, R37, 0x1, R6 ;  /* 0x0000000125067824 */ /* 0x000fe200078e0206 */
[----:B------:R-:W-:Y:S02]  /*0d30*/  P2R R12, PR, RZ, 0x20 ;  /* 0x00000020ff0c7803 */ /* 0x000fe40000000000 */
[----:B------:R-:W-:-:S02]  /*0d40*/  LOP3.LUT P5, RZ, R0, 0x4, RZ, 0xc0, !PT ;  /* 0x0000000400ff7812 */ /* 0x000fc400078ac0ff */
[----:B------:R-:W-:Y:S02]  /*0d50*/  SEL R5, R6, RZ, !P4 ;  /* 0x000000ff06057207 */ /* 0x000fe40006000000 */
[----:B------:R-:W-:Y:S02]  /*0d60*/  P2R R13, PR, RZ, 0x20 ;  /* 0x00000020ff0d7803 */ /* 0x000fe40000000000 */
[----:B------:R-:W-:Y:S01]  /*0d70*/  LOP3.LUT P5, RZ, R0, 0x8, RZ, 0xc0, !PT ;  /* 0x0000000800ff7812 */ /* 0x000fe200078ac0ff */
[----:B------:R-:W-:Y:S01]  /*0d80*/  IMAD.IADD R5, R38, 0x1, R5 ;  /* 0x0000000126057824 */ /* 0x000fe200078e0205 */
[----:B------:R-:W-:Y:S02]  /*0d90*/  SEL R51, RZ, 0x1, !P0 ;  /* 0x00000001ff337807 */ /* 0x000fe40004000000 */
[----:B------:R-:W-:Y:S02]  /*0da0*/  P2R R49, PR, RZ, 0x20 ;  /* 0x00000020ff317803 */ /* 0x000fe40000000000 */
[----:B------:R-:W-:-:S02]  /*0db0*/  SEL R6, R5, RZ, !P3 ;  /* 0x000000ff05067207 */ /* 0x000fc40005800000 */
[C---:B------:R-:W-:Y:S02]  /*0dc0*/  LOP3.LUT P5, RZ, R0.reuse, 0x10, RZ, 0xc0, !PT ;  /* 0x0000001000ff7812 */ /* 0x040fe400078ac0ff */
[----:B------:R-:W-:Y:S01]  /*0dd0*/  SEL R21, RZ, 0x1, !P1 ;  /* 0x00000001ff157807 */ /* 0x000fe20004800000 */
[----:B------:R-:W-:Y:S01]  /*0de0*/  IMAD.IADD R6, R39, 0x1, R6 ;  /* 0x0000000127067824 */ /* 0x000fe200078e0206 */
[----:B------:R-:W-:Y:S02]  /*0df0*/  P2R R48, PR, RZ, 0x20 ;  /* 0x00000020ff307803 */ /* 0x000fe40000000000 */
[----:B------:R-:W-:Y:S02]  /*0e00*/  LOP3.LUT P5, RZ, R0, 0x20, RZ, 0xc0, !PT ;  /* 0x0000002000ff7812 */ /* 0x000fe400078ac0ff */
[----:B------:R-:W-:Y:S02]  /*0e10*/  SEL R5, R6, RZ, !P2 ;  /* 0x000000ff06057207 */ /* 0x000fe40005000000 */
[----:B------:R-:W-:-:S02]  /*0e20*/  P2R R16, PR, RZ, 0x20 ;  /* 0x00000020ff107803 */ /* 0x000fc40000000000 */
        /* <DEDUP_REMOVED lines=17> */
[----:B------:R-:W-:Y:S02]  /*0f40*/  SEL R5, RZ, 0x1, !P5 ;  /* 0x00000001ff057807 */ /* 0x000fe40006800000 */
[----:B------:R-:W-:Y:S02]  /*0f50*/  ISETP.NE.AND P5, PT, R7, RZ, PT ;  /* 0x000000ff0700720c */ /* 0x000fe40003fa5270 */
[----:B------:R-:W-:-:S02]  /*0f60*/  LOP3.LUT P6, RZ, R0, 0x1, RZ, 0xc0, !PT ;  /* 0x0000000100ff7812 */ /* 0x000fc400078cc0ff */
[----:B------:R-:W-:Y:S02]  /*0f70*/  SEL R6, RZ, 0x1, !P5 ;  /* 0x00000001ff067807 */ /* 0x000fe40006800000 */
[----:B------:R-:W-:Y:S02]  /*0f80*/  ISETP.NE.AND P5, PT, R8, RZ, PT ;  /* 0x000000ff0800720c */ /* 0x000fe40003fa5270 */
[----:B------:R-:W-:Y:S02]  /*0f90*/  LOP3.LUT R8, R6, R4, R5, 0xfe, !PT ;  /* 0x0000000406087212 */ /* 0x000fe400078efe05 */
[----:B------:R-:W-:Y:S02]  /*0fa0*/  SEL R7, RZ, 0x1, !P5 ;  /* 0x00000001ff077807 */ /* 0x000fe40006800000 */
[----:B------:R-:W-:Y:S02]  /*0fb0*/  ISETP.NE.AND P5, PT, R9, RZ, PT ;  /* 0x000000ff0900720c */ /* 0x000fe40003fa5270 */
[----:B------:R-:W-:-:S02]  /*0fc0*/  SEL R57, RZ, 0x1, !P6 ;  /* 0x00000001ff397807 */ /* 0x000fc40007000000 */
[----:B------:R-:W-:Y:S02]  /*0fd0*/  SEL R44, RZ, 0x1, !P5 ;  /* 0x00000001ff2c7807 */ /* 0x000fe40006800000 */
[----:B------:R-:W-:Y:S02]  /*0fe0*/  ISETP.NE.AND P5, PT, R14, RZ, PT ;  /* 0x000000ff0e00720c */ /* 0x000fe40003fa5270 */
[----:B------:R-:W-:Y:S02]  /*0ff0*/  LOP3.LUT R8, R44, R8, R7, 0xfe, !PT ;  /* 0x000000082c087212 */ /* 0x000fe400078efe07 */
[----:B------:R-:W-:Y:S02]  /*1000*/  SEL R45, RZ, 0x1, !P5 ;  /* 0x00000001ff2d7807 */ /* 0x000fe40006800000 */
[----:B------:R-:W-:-:S04]  /*1010*/  ISETP.NE.AND P5, PT, R15, RZ, PT ;  /* 0x000000ff0f00720c */ /* 0x000fc80003fa5270 */
[----:B------:R-:W-:Y:S02]  /*1020*/  SEL R46, RZ, 0x1, !P5 ;  /* 0x00000001ff2e7807 */ /* 0x000fe40006800000 */
[----:B------:R-:W-:Y:S02]  /*1030*/  ISETP.NE.AND P5, PT, R16, RZ, PT ;  /* 0x000000ff1000720c */ /* 0x000fe40003fa5270 */
[----:B------:R-:W-:Y:S01]  /*1040*/  LOP3.LUT R9, R46, R8, R45, 0xfe, !PT ;  /* 0x000000082e097212 */ /* 0x000fe200078efe2d */
[----:B------:R-:W-:Y:S01]  /*1050*/  IMAD.IADD R8, R43, 0x1, R10 ;  /* 0x000000012b087824 */ /* 0x000fe200078e020a */
        /* <DEDUP_REMOVED lines=12> */
[----:B------:R-:W1:Y:S01]  /*1120*/  SHFL.UP PT, R11, R8, 0x1, RZ ;  /* 0x04200000080b7989 */ /* 0x000e6200000e00ff */
[----:B------:R-:W-:-:S02]  /*1130*/  LOP3.LUT R10, R57, R10, R20, 0xfe, !PT ;  /* 0x0000000a390a7212 */ /* 0x000fc400078efe14 */
[----:B------:R-:W-:Y:S02]  /*1140*/  SEL R55, RZ, 0x1, !P5 ;  /* 0x00000001ff377807 */ /* 0x000fe40006800000 */
[----:B------:R-:W-:Y:S02]  /*1150*/  P2R R60, PR, RZ, 0x20 ;  /* 0x00000020ff3c7803 */ /* 0x000fe40000000000 */
[----:B------:R-:W-:Y:S02]  /*1160*/  LOP3.LUT R10, R54, R10, R55, 0xfe, !PT ;  /* 0x0000000a360a7212 */ /* 0x000fe400078efe37 */
[----:B------:R-:W-:Y:S02]  /*1170*/  LOP3.LUT P5, RZ, R0, 0x2, RZ, 0xc0, !PT ;  /* 0x0000000200ff7812 */ /* 0x000fe400078ac0ff */
[----:B------:R-:W-:Y:S02]  /*1180*/  LOP3.LUT R10, R52, R10, R53, 0xfe, !PT ;  /* 0x0000000a340a7212 */ /* 0x000fe400078efe35 */
[----:B------:R-:W-:-:S02]  /*1190*/  P2R R59, PR, RZ, 0x20 ;  /* 0x00000020ff3b7803 */ /* 0x000fc40000000000 */
[----:B------:R-:W-:Y:S02]  /*11a0*/  LOP3.LUT R9, R21, R10, R51, 0xfe, !PT ;  /* 0x0000000a15097212 */ /* 0x000fe400078efe33 */
[C---:B------:R-:W-:Y:S02]  /*11b0*/  LOP3.LUT P5, RZ, R0.reuse, 0x4, RZ, 0xc0, !PT ;  /* 0x0000000400ff7812 */ /* 0x040fe400078ac0ff */
[----:B------:R-:W-:Y:S02]  /*11c0*/  LOP3.LUT P6, R9, R9, RZ, R50, 0xfa, !PT ;  /* 0x000000ff09097212 */ /* 0x000fe400078cfa32 */
[----:B------:R-:W-:Y:S02]  /*11d0*/  P2R R58, PR, RZ, 0x20 ;  /* 0x00000020ff3a7803 */ /* 0x000fe40000000000 */
[----:B------:R-:W-:Y:S01]  /*11e0*/  LOP3.LUT P5, RZ, R0, 0x8, RZ, 0xc0, !PT ;  /* 0x0000000800ff7812 */ /* 0x000fe200078ac0ff */
[----:B------:R-:W2:Y:S01]  /*11f0*/  SHFL.UP PT, R10, R9, 0x1, RZ ;  /* 0x04200000090a7989 */ /* 0x000ea200000e00ff */
[----:B-1----:R-:W-:-:S02]  /*1200*/  SEL R11, R11, RZ, !P6 ;  /* 0x000000ff0b0b7207 */ /* 0x002fc40007000000 */
[----:B------:R-:W-:Y:S02]  /*1210*/  ISETP.GE.AND P6, PT, R56, 0x1, PT ;  /* 0x000000013800780c */ /* 0x000fe40003fc6270 */
[----:B------:R-:W-:Y:S02]  /*1220*/  P2R R69, PR, RZ, 0x20 ;  /* 0x00000020ff457803 */ /* 0x000fe40000000000 */
[----:B------:R-:W-:Y:S02]  /*1230*/  SEL R11, R11, RZ, P6 ;  /* 0x000000ff0b0b7207 */ /* 0x000fe40003000000 */
[----:B------:R-:W-:-:S03]  /*1240*/  LOP3.LUT P5, RZ, R0, 0x10, RZ, 0xc0, !PT ;  /* 0x0000001000ff7812 */ /* 0x000fc600078ac0ff */
[----:B------:R-:W-:Y:S01]  /*1250*/  IMAD.IADD R11, R8, 0x1, R11 ;  /* 0x00000001080b7824 */ /* 0x000fe200078e020b */
[----:B------:R-:W-:Y:S02]  /*1260*/  P2R R68, PR, RZ, 0x20 ;  /* 0x00000020ff447803 */ /* 0x000fe40000000000 */
[C---:B------:R-:W-:Y:S02]  /*1270*/  LOP3.LUT P5, RZ, R0.reuse, 0x20, RZ, 0xc0, !PT ;  /* 0x0000002000ff7812 */ /* 0x040fe400078ac0ff */
[----:B------:R-:W1:Y:S02]  /*1280*/  SHFL.UP PT, R8, R11, 0x2, RZ ;  /* 0x044000000b087989 */ /* 0x000e6400000e00ff */
[----:B------:R-:W-:Y:S02]  /*1290*/  P2R R61, PR, RZ, 0x20 ;  /* 0x00000020ff3d7803 */ /* 0x000fe40000000000 */
[----:B------:R-:W-:Y:S02]  /*12a0*/  LOP3.LUT P5, RZ, R0, 0x40, RZ, 0xc0, !PT ;  /* 0x0000004000ff7812 */ /* 0x000fe400078ac0ff */
[----:B--2---:R-:W-:-:S02]  /*12b0*/  SEL R10, R10, RZ, P6 ;  /* 0x000000ff0a0a7207 */ /* 0x004fc40003000000 */
[----:B------:R-:W-:Y:S02]  /*12c0*/  P2R R62, PR, RZ, 0x20 ;  /* 0x00000020ff3e7803 */ /* 0x000fe40000000000 */
[----:B------:R-:W-:Y:S02]  /*12d0*/  LOP3.LUT P6, R10, R10, RZ, R9, 0xfa, !PT ;  /* 0x000000ff0a0a7212 */ /* 0x000fe400078cfa09 */
[----:B------:R-:W-:-:S04]  /*12e0*/  LOP3.LUT P5, RZ, R0, 0x80, RZ, 0xc0, !PT ;  /* 0x0000008000ff7812 */ /* 0x000fc800078ac0ff */
[----:B------:R-:W-:Y:S02]  /*12f0*/  P2R R63, PR, RZ, 0x20 ;  /* 0x00000020ff3f7803 */ /* 0x000fe40000000000 */
[----:B------:R-:W-:-:S04]  /*1300*/  LOP3.LUT P5, RZ, R0, 0x100, RZ, 0xc0, !PT ;  /* 0x0000010000ff7812 */ /* 0x000fc800078ac0ff */
[----:B------:R-:W-:Y:S02]  /*1310*/  P2R R64, PR, RZ, 0x20 ;  /* 0x00000020ff407803 */ /* 0x000fe40000000000 */
[----:B-1----:R-:W-:Y:S02]  /*1320*/  SEL R12, R8, RZ, !P6 ;  /* 0x000000ff080c7207 */ /* 0x002fe40007000000 */
[----:B------:R-:W1:Y:S01]  /*1330*/  SHFL.UP PT, R8, R10, 0x2, RZ ;  /* 0x044000000a087989 */ /* 0x000e6200000e00ff */
[----:B------:R-:W-:Y:S02]  /*1340*/  ISETP.GE.AND P6, PT, R56, 0x2, PT ;  /* 0x000000023800780c */ /* 0x000fe40003fc6270 */
[----:B------:R-:W-:Y:S02]  /*1350*/  LOP3.LUT P5, RZ, R0, 0x200, RZ, 0xc0, !PT ;  /* 0x0000020000ff7812 */ /* 0x000fe400078ac0ff */
[----:B------:R-:W-:Y:S02]  /*1360*/  SEL R12, R12, RZ, P6 ;  /* 0x000000ff0c0c7207 */ /* 0x000fe40003000000 */
[----:B------:R-:W-:-:S02]  /*1370*/  P2R R65, PR, RZ, 0x20 ;  /* 0x00000020ff417803 */ /* 0x000fc40000000000 */
[----:B------:R-:W-:Y:S01]  /*1380*/  LOP3.LUT P5, RZ, R0, 0x400, RZ, 0xc0, !PT ;  /* 0x0000040000ff7812 */ /* 0x000fe200078ac0ff */
[----:B------:R-:W-:-:S03]  /*1390*/  IMAD.IADD R12, R11, 0x1, R12 ;  /* 0x000000010b0c7824 */ /* 0x000fc600078e020c */
[----:B------:R-:W-:Y:S02]  /*13a0*/  P2R R66, PR, RZ, 0x20 ;  /* 0x00000020ff427803 */ /* 0x000fe40000000000 */
[----:B------:R-:W-:-:S04]  /*13b0*/  LOP3.LUT P5, RZ, R0, 0x800, RZ, 0xc0, !PT ;  /* 0x0000080000ff7812 */ /* 0x000fc800078ac0ff */
[----:B------:R-:W-:Y:S02]  /*13c0*/  P2R R67, PR, RZ, 0x20 ;  /* 0x00000020ff437803 */ /* 0x000fe40000000000 */
[----:B-1----:R-:W-:Y:S02]  /*13d0*/  SEL R9, R8, RZ, P6 ;  /* 0x000000ff08097207 */ /* 0x002fe40003000000 */
[----:B------:R-:W1:Y:S02]  /*13e0*/  SHFL.UP PT, R8, R12, 0x4, RZ ;  /* 0x048000000c087989 */ /* 0x000e6400000e00ff */
[----:B------:R-:W-:-:S04]  /*13f0*/  LOP3.LUT P6, R9, R9, RZ, R10, 0xfa, !PT ;  /* 0x000000ff09097212 */ /* 0x000fc800078cfa0a */
        /* <DEDUP_REMOVED lines=15> */
[----:B------:R-:W-:-:S04]  /*14f0*/  LOP3.LUT P6, R9, R9, RZ, R8, 0xfa, !PT ;  /* 0x000000ff09097212 */ /* 0x000fc800078cfa08 */
[----:B-1----:R-:W-:Y:S02]  /*1500*/  SEL R11, R10, RZ, !P6 ;  /* 0x000000ff0a0b7207 */ /* 0x002fe40007000000 */
[----:B------:R-:W1:Y:S01]  /*1510*/  SHFL.UP PT, R10, R9, 0x10, RZ ;  /* 0x06000000090a7989 */ /* 0x000e6200000e00ff */
[----:B------:R-:W-:-:S04]  /*1520*/  ISETP.GE.AND P6, PT, R56, 0x10, PT ;  /* 0x000000103800780c */ /* 0x000fc80003fc6270 */
[----:B------:R-:W-:-:S05]  /*1530*/  SEL R11, R11, RZ, P6 ;  /* 0x000000ff0b0b7207 */ /* 0x000fca0003000000 */
[----:B------:R-:W-:Y:S01]  /*1540*/  IMAD.IADD R23, R12, 0x1, R11 ;  /* 0x000000010c177824 */ /* 0x000fe200078e020b */
[----:B-1----:R-:W-:Y:S02]  /*1550*/  SEL R10, R10, RZ, P6 ;  /* 0x000000ff0a0a7207 */ /* 0x002fe40003000000 */
[----:B------:R-:W-:Y:S02]  /*1560*/  ISETP.NE.AND P6, PT, R56, 0x1f, PT ;  /* 0x0000001f3800780c */ /* 0x000fe40003fc5270 */
[----:B------:R-:W-:Y:S02]  /*1570*/  LOP3.LUT R22, R10, R9, RZ, 0xfc, !PT ;  /* 0x000000090a167212 */ /* 0x000fe400078efcff */
[----:B0-----:R-:W-:-:S09]  /*1580*/  SHF.R.U32.HI R56, RZ, 0x5, R17 ;  /* 0x00000005ff387819 */ /* 0x001fd20000011611 */
[----:B------:R-:W-:-:S04]  /*1590*/  @!P6 SHF.R.U32.HI R8, RZ, 0x2, R17 ;  /* 0x00000002ff08e819 */ /* 0x000fc80000011611 */
[----:B------:R-:W-:-:S05]  /*15a0*/  @!P6 LOP3.LUT R16, R8, 0xf8, RZ, 0xc0, !PT ;  /* 0x000000f80810e812 */ /* 0x000fca00078ec0ff */
[----:B------:R-:W-:Y:S01]  /*15b0*/  @!P6 STS.64 [R16+UR4], R22 ;  /* 0x000000161000e988 */ /* 0x000fe20008000a04 */
[----:B------:R-:W-:Y:S06]  /*15c0*/  BAR.SYNC.DEFER_BLOCKING 0x0 ;  /* 0x0000000000007b1d */ /* 0x000fec0000010000 */
[----:B------:R-:W-:Y:S04]  /*15d0*/  SHFL.UP PT, R22, R22, 0x1, RZ ;  /* 0x0420000016167989 */ /* 0x000fe800000e00ff */
[----:B------:R-:W-:Y:S04]  /*15e0*/  SHFL.UP PT, R23, R23, 0x1, RZ ;  /* 0x0420000017177989 */ /* 0x000fe800000e00ff */
[----:B------:R-:W0:Y:S04]  /*15f0*/  LDS.128 R8, [UR4] ;  /* 0x00000004ff087984 */ /* 0x000e280008000c00 */
[----:B------:R-:W1:Y:S01]  /*1600*/  LDS.128 R12, [UR4+0x10] ;  /* 0x00001004ff0c7984 */ /* 0x000e620008000c00 */
        /* <DEDUP_REMOVED lines=12> */
[----:B------:R-:W0:Y:S03]  /*16d0*/  LDS.128 R16, [UR4+0x20] ;  /* 0x00002004ff107984 */ /* 0x000e260008000c00 */
[----:B------:R-:W-:Y:S02]  /*16e0*/  IMAD.IADD R11, R15, 0x1, R11 ;  /* 0x000000010f0b7824 */ /* 0x000fe400078e020b */
[----:B------:R-:W1:Y:S02]  /*16f0*/  S2R R15, SR_TID.X ;  /* 0x00000000000f7919 */ /* 0x000e640000002100 */
[----:B-1----:R-:W-:Y:S02]  /*1700*/  ISETP.GE.U32.AND P5, PT, R15, 0x20, PT ;  /* 0x000000200f00780c */ /* 0x002fe40003fa6070 */
[----:B0-----:R-:W-:-:S04]  /*1710*/  ISETP.NE.AND P6, PT, R16, RZ, PT ;  /* 0x000000ff1000720c */ /* 0x001fc80003fc5270 */
[----:B------:R-:W-:Y:S02]  /*1720*/  SEL R13, R11, RZ, !P6 ;  /* 0x000000ff0b0d7207 */ /* 0x000fe40007000000 */
[----:B------:R-:W-:Y:S02]  /*1730*/  ISETP.NE.AND P6, PT, R56, 0x4, PT ;  /* 0x000000043800780c */ /* 0x000fe40003fc5270 */
[----:B------:R-:W0:Y:S01]  /*1740*/  S2R R56, SR_LANEID ;  /* 0x0000000000387919 */ /* 0x000e220000000000 */
[----:B------:R-:W-:Y:S01]  /*1750*/  IMAD.IADD R13, R17, 0x1, R13 ;  /* 0x00000001110d7824 */ /* 0x000fe200078e020d */
[----:B------:R-:W-:Y:S02]  /*1760*/  SEL R9, R11, R9, !P6 ;  /* 0x000000090b097207 */ /* 0x000fe40007000000 */
[----:B------:R-:W-:Y:S02]  /*1770*/  ISETP.NE.AND P6, PT, R18, RZ, PT ;  /* 0x000000ff1200720c */ /* 0x000fe40003fc5270 */
[----:B------:R-:W-:-:S02]  /*1780*/  SHF.R.U32.HI R17, RZ, 0x5, R15 ;  /* 0x00000005ff117819 */ /* 0x000fc4000001160f */
        /* <DEDUP_REMOVED lines=8> */
[----:B0-----:R-:W-:-:S13]  /*1810*/  ISETP.NE.AND P6, PT, R56, RZ, P5 ;  /* 0x000000ff3800720c */ /* 0x001fda0002fc5270 */
[----:B------:R-:W-:Y:S01]  /*1820*/  @P6 IMAD.IADD R9, R23, 0x1, R11 ;  /* 0x0000000117096824 */ /* 0x000fe200078e020b */
[----:B------:R-:W-:-:S03]  /*1830*/  ISETP.NE.AND P6, PT, R4, RZ, PT ;  /* 0x000000ff0400720c */ /* 0x000fc60003fc5270 */
[----:B------:R-:W-:Y:S01]  /*1840*/  @P5 IMAD.MOV.U32 R23, RZ, RZ, R9 ;  /* 0x000000ffff175224 */ /* 0x000fe200078e0009 */
[----:B------:R-:W-:-:S04]  /*1850*/  ISETP.NE.AND P5, PT, R15, RZ, PT ;  /* 0x000000ff0f00720c */ /* 0x000fc80003fa5270 */
[----:B------:R-:W-:Y:S02]  /*1860*/  SEL R9, R23, RZ, !P6 ;  /* 0x000000ff17097207 */ /* 0x000fe40007000000 */
[----:B------:R-:W-:Y:S02]  /*1870*/  LOP3.LUT P6, RZ, R0, 0x1, RZ, 0xc0, !PT ;  /* 0x0000000100ff7812 */ /* 0x000fe400078cc0ff */
[----:B------:R-:W-:Y:S02]  /*1880*/  SEL R9, R9, RZ, P5 ;  /* 0x000000ff09097207 */ /* 0x000fe40002800000 */
        /* <DEDUP_REMOVED lines=16> */
[----:B------:R-:W-:Y:S02]  /*1990*/  IMAD.IADD R56, R29, 0x1, R56 ;  /* 0x000000011d387824 */ /* 0x000fe400078e0238 */
[----:B------:R-:W0:Y:S03]  /*19a0*/  LDS.64 R28, [UR4+0x30] ;  /* 0x00003004ff1c7984 */ /* 0x000e260008000a00 */
        /* <DEDUP_REMOVED lines=26> */
[----:B------:R-:W-:Y:S02]  /*1b50*/  SEL R9, R39, RZ, !P2 ;  /* 0x000000ff27097207 */ /* 0x000fe40005000000 */
[----:B0-----:R-:W-:-:S03]  /*1b60*/  ISETP.NE.AND P2, PT, R28, RZ, PT ;  /* 0x000000ff1c00720c */ /* 0x001fc60003f45270 */
[----:B------:R-:W-:Y:S01]  /*1b70*/  IMAD.IADD R40, R40, 0x1, R9 ;  /* 0x0000000128287824 */ /* 0x000fe200078e0209 */
[----:B------:R-:W-:Y:S02]  /*1b80*/  LOP3.LUT R9, R12, R10, R8, 0xfe, !PT ;  /* 0x0000000a0c097212 */ /* 0x000fe400078efe08 */
[----:B------:R-:W-:Y:S02]  /*1b90*/  SEL R10, R19, RZ, !P2 ;  /* 0x000000ff130a7207 */ /* 0x000fe40005000000 */
[----:B------:R-:W-:Y:S02]  /*1ba0*/  SEL R8, R40, RZ, !P0 ;  /* 0x000000ff28087207 */ /* 0x000fe40004000000 */
[----:B------:R-:W-:Y:S02]  /*1bb0*/  ISETP.NE.AND P0, PT, R15, RZ, PT ;  /* 0x000000ff0f00720c */ /* 0x000fe40003f05270 */
[----:B------:R-:W-:Y:S01]  /*1bc0*/  LOP3.LUT R9, R16, R14, R9, 0xfe, !PT ;  /* 0x0000000e10097212 */ /* 0x000fe200078efe09 */
[----:B------:R-:W-:-:S03]  /*1bd0*/  IMAD.IADD R41, R41, 0x1, R8 ;  /* 0x0000000129297824 */ /* 0x000fc600078e0208 */
[----:B------:R-:W-:Y:S01]  /*1be0*/  LOP3.LUT R8, R28, R18, R9, 0xfe, !PT ;  /* 0x000000121c087212 */ /* 0x000fe200078efe09 */
[----:B------:R-:W-:Y:S01]  /*1bf0*/  IMAD.IADD R9, R29, 0x1, R10 ;  /* 0x000000011d097824 */ /* 0x000fe200078e020a */
[----:B------:R-:W-:-:S05]  /*1c00*/  SEL R15, R41, RZ, !P1 ;  /* 0x000000ff290f7207 */ /* 0x000fca0004800000 */
[----:B------:R-:W-:Y:S05]  /*1c10*/  @P0 BRA `(.L_x_803) ;  /* 0x0000002000100947 */ /* 0x000fea0003800000 */
[----:B------:R-:W0:Y:S01]  /*1c20*/  LDC.64 R12, c[0x0][0x3a0] ;  /* 0x0000e800ff0c7b82 */ /* 0x000e220000000a00 */
[----:B------:R-:W-:Y:S02]  /*1c30*/  IMAD.MOV.U32 R10, RZ, RZ, 0x65 ;  /* 0x00000065ff0a7424 */ /* 0x000fe400078e00ff */
[----:B------:R-:W-:-:S05]  /*1c40*/  IMAD.MOV.U32 R11, RZ, RZ, 0x0 ;  /* 0x00000000ff0b7424 */ /* 0x000fca00078e00ff */
[----:B0-----:R0:W-:Y:S01]  /*1c50*/  ST.E.128.STRONG.GPU desc[UR8][R12.64+0x200], R8 ;  /* 0x000200080c007985 */ /* 0x0011e2000c10fd08 */
[----:B------:R-:W-:Y:S05]  /*1c60*/  BRA `(.L_x_803) ;  /* 0x0000001c00fc7947 */ /* 0x000fea0003800000 */
.L_x_802:
[----:B------:R-:W5:Y:S01]  /*1c70*/  S2R R63, SR_TID.X ;  /* 0x00000000003f7919 */ /* 0x000f620000002100 */
[----:B0-----:R-:W-:Y:S01]  /*1c80*/  IMAD.MOV.U32 R0, RZ, RZ, RZ ;  /* 0x000000ffff007224 */ /* 0x001fe200078e00ff */
[----:B-----5:R-:W-:-:S13]  /*1c90*/  ISETP.NE.AND P1, PT, R63, RZ, PT ;  /* 0x000000ff3f00720c */ /* 0x020fda0003f25270 */
[----:B------:R-:W0:Y:S02]  /*1ca0*/  @!P1 LDC.64 R44, c[0x0][0x388] ;  /* 0x0000e200ff2c9b82 */ /* 0x000e240000000a00 */
[----:B0-----:R-:W-:-:S05]  /*1cb0*/  @!P1 IMAD.WIDE.U32 R44, R62, 0x4, R44 ;  /* 0x000000043e2c9825 */ /* 0x001fca00078e002c */
[----:B------:R0:W5:Y:S01]  /*1cc0*/  @!P1 LDG.E R0, desc[UR8][R44.64] ;  /* 0x000000082c009981 */ /* 0x000162000c1e1900 */
[----:B------:R-:W-:Y:S02]  /*1cd0*/  ISETP.NE.AND P0, PT, R4, R5, PT ;  /* 0x000000050400720c */ /* 0x000fe40003f05270 */
[----:B------:R-:W-:Y:S01]  /*1ce0*/  ISETP.NE.AND P2, PT, R5, R6, PT ;  /* 0x000000060500720c */ /* 0x000fe20003f45270 */
[----:B------:R-:W2:Y:S01]  /*1cf0*/  S2R R58, SR_TID.X ;  /* 0x00000000003a7919 */ /* 0x000ea20000002100 */
[----:B-1----:R-:W-:Y:S02]  /*1d00*/  SEL R46, R24, RZ, !P0 ;  /* 0x000000ff182e7207 */ /* 0x002fe40004000000 */
[----:B------:R-:W-:Y:S02]  /*1d10*/  ISETP.NE.AND P3, PT, R9, R10, PT ;  /* 0x0000000a0900720c */ /* 0x000fe40003f65270 */
[----:B------:R-:W-:Y:S01]  /*1d20*/  ISETP.NE.AND P4, PT, R11, R12, PT ;  /* 0x0000000c0b00720c */ /* 0x000fe20003f85270 */
[----:B------:R-:W-:-:S05]  /*1d30*/  IMAD.IADD R46, R25, 0x1, R46 ;  /* 0x00000001192e7824 */ /* 0x000fca00078e022e */
[----:B------:R-:W-:Y:S02]  /*1d40*/  SEL R47, R46, RZ, !P2 ;  /* 0x000000ff2e2f7207 */ /* 0x000fe40005000000 */
[----:B------:R-:W-:-:S03]  /*1d50*/  ISETP.NE.AND P2, PT, R6, R7, PT ;  /* 0x000000070600720c */ /* 0x000fc60003f45270 */
[----:B------:R-:W-:-:S05]  /*1d60*/  IMAD.IADD R47, R26, 0x1, R47 ;  /* 0x000000011a2f7824 */ /* 0x000fca00078e022f */
[----:B------:R-:W-:Y:S02]  /*1d70*/  SEL R46, R47, RZ, !P2 ;  /* 0x000000ff2f2e7207 */ /* 0x000fe40005000000 */
[----:B------:R-:W-:-:S03]  /*1d80*/  ISETP.NE.AND P2, PT, R7, R8, PT ;  /* 0x000000080700720c */ /* 0x000fc60003f45270 */
[----:B------:R-:W-:-:S05]  /*1d90*/  IMAD.IADD R46, R27, 0x1, R46 ;  /* 0x000000011b2e7824 */ /* 0x000fca00078e022e */
[----:B0-----:R-:W-:Y:S02]  /*1da0*/  SEL R45, R46, RZ, !P2 ;  /* 0x000000ff2e2d7207 */ /* 0x001fe40005000000 */
[----:B------:R-:W-:Y:S02]  /*1db0*/  ISETP.NE.AND P2, PT, R8, R9, PT ;  /* 0x000000090800720c */ /* 0x000fe40003f45270 */
[----:B--2---:R-:W-:Y:S01]  /*1dc0*/  SHF.R.U32.HI R65, RZ, 0x5, R58 ;  /* 0x00000005ff417819 */ /* 0x004fe2000001163a */
[----:B------:R-:W-:-:S03]  /*1dd0*/  IMAD.IADD R45, R28, 0x1, R45 ;  /* 0x000000011c2d7824 */ /* 0x000fc600078e022d */
[----:B------:R-:W-:Y:S02]  /*1de0*/  ISETP.NE.AND P6, PT, R65, 0x4, PT ;  /* 0x000000044100780c */ /* 0x000fe40003fc5270 */
        /* <DEDUP_REMOVED lines=10> */
[----:B------:R-:W-:-:S03]  /*1e90*/  ISETP.GE.AND P3, PT, R56, 0x1, PT ;  /* 0x000000013800780c */ /* 0x000fc60003f66270 */
[----:B------:R-:W-:-:S05]  /*1ea0*/  IMAD.IADD R46, R31, 0x1, R46 ;  /* 0x000000011f2e7824 */ /* 0x000fca00078e022e */
[----:B------:R-:W-:Y:S02]  /*1eb0*/  SEL R45, R46, RZ, !P4 ;  /* 0x000000ff2e2d7207 */ /* 0x000fe40006000000 */
[----:B------:R-:W-:-:S03]  /*1ec0*/  ISETP.NE.AND P4, PT, R56, 0x1f, PT ;  /* 0x0000001f3800780c */ /* 0x000fc60003f85270 */
        /* <DEDUP_REMOVED lines=12> */
[----:B------:R-:W-:Y:S02]  /*1f90*/  SEL R45, R44, RZ, !P2 ;  /* 0x000000ff2c2d7207 */ /* 0x000fe40005000000 */
[----:B------:R-:W-:-:S03]  /*1fa0*/  ISETP.NE.AND P2, PT, R16, R17, PT ;  /* 0x000000111000720c */ /* 0x000fc60003f45270 */
        /* <DEDUP_REMOVED lines=81> */
[----:B------:R-:W-:-:S03]  /*24c0*/  ISETP.NE.AND P3, PT, R65, 0x2, PT ;  /* 0x000000024100780c */ /* 0x000fc60003f65270 */
[----:B------:R-:W-:Y:S01]  /*24d0*/  @!P4 STS.64 [R43], R60 ;  /* 0x0000003c2b00c388 */ /* 0x000fe20000000a00 */
[----:B------:R-:W-:Y:S01]  /*24e0*/  BAR.SYNC.DEFER_BLOCKING 0x0 ;  /* 0x0000000000007b1d */ /* 0x000fe20000010000 */
[----:B------:R-:W-:-:S05]  /*24f0*/  ISETP.NE.AND P4, PT, R65, 0x3, PT ;  /* 0x000000034100780c */ /* 0x000fca0003f85270 */
[----:B------:R-:W-:Y:S04]  /*2500*/  SHFL.UP PT, R23, R60, 0x1, RZ ;  /* 0x042000003c177989 */ /* 0x000fe800000e00ff */
[----:B------:R-:W0:Y:S04]  /*2510*/  LDS.128 R44, [UR4] ;  /* 0x00000004ff2c7984 */ /* 0x000e280008000c00 */
[----:B------:R-:W1:Y:S04]  /*2520*/  LDS.128 R48, [UR4+0x10] ;  /* 0x00001004ff307984 */ /* 0x000e680008000c00 */
[----:B------:R-:W2:Y:S01]  /*2530*/  LDS.128 R52, [UR4+0x20] ;  /* 0x00002004ff347984 */ /* 0x000ea20008000c00 */
[----:B0-----:R-:W-:-:S02]  /*2540*/  ISETP.NE.AND P0, PT, R46, RZ, PT ;  /* 0x000000ff2e00720c */ /* 0x001fc40003f05270 */
[----:B------:R-:W-:Y:S02]  /*2550*/  LOP3.LUT R43, R46, R44, RZ, 0xfc, !PT ;  /* 0x0000002c2e2b7212 */ /* 0x000fe400078efcff */
[----:B------:R-:W-:Y:S02]  /*2560*/  SEL R58, R45, RZ, !P0 ;  /* 0x000000ff2d3a7207 */ /* 0x000fe40004000000 */
[----:B-1----:R-:W-:Y:S02]  /*2570*/  ISETP.NE.AND P0, PT, R48, RZ, PT ;  /* 0x000000ff3000720c */ /* 0x002fe40003f05270 */
[----:B--2---:R-:W-:Y:S01]  /*2580*/  ISETP.NE.AND P5, PT, R54, RZ, PT ;  /* 0x000000ff3600720c */ /* 0x004fe20003fa5270 */
[----:B------:R-:W-:-:S05]  /*2590*/  IMAD.IADD R58, R47, 0x1, R58 ;  /* 0x000000012f3a7824 */ /* 0x000fca00078e023a */
[C---:B------:R-:W-:Y:S02]  /*25a0*/  SEL R64, R58.reuse, RZ, !P0 ;  /* 0x000000ff3a407207 */ /* 0x040fe40004000000 */
[----:B------:R-:W-:Y:S02]  /*25b0*/  SEL R47, R58, R45, !P3 ;  /* 0x0000002d3a2f7207 */ /* 0x000fe40005800000 */
[----:B------:R-:W-:Y:S01]  /*25c0*/  ISETP.NE.AND P0, PT, R50, RZ, PT ;  /* 0x000000ff3200720c */ /* 0x000fe20003f05270 */
[----:B------:R-:W-:Y:S01]  /*25d0*/  IMAD.IADD R64, R49, 0x1, R64 ;  /* 0x0000000131407824 */ /* 0x000fe200078e0240 */
[----:B------:R-:W0:Y:S01]  /*25e0*/  LDS.64 R58, [UR4+0x30] ;  /* 0x00003004ff3a7984 */ /* 0x000e220008000a00 */
[----:B------:R-:W-:Y:S02]  /*25f0*/  LOP3.LUT R45, R48, R46, R44, 0xfe, !PT ;  /* 0x0000002e302d7212 */ /* 0x000fe400078efe2c */
[----:B------:R-:W-:Y:S02]  /*2600*/  SEL R44, R43, R44, !P3 ;  /* 0x0000002c2b2c7207 */ /* 0x000fe40005800000 */
[----:B------:R-:W-:Y:S01]  /*2610*/  SEL R66, R64, RZ, !P0 ;  /* 0x000000ff40427207 */ /* 0x000fe20004000000 */
[----:B------:R-:W1:Y:S01]  /*2620*/  SHFL.UP PT, R43, R61, 0x1, RZ ;  /* 0x042000003d2b7989 */ /* 0x000e6200000e00ff */
[----:B------:R-:W-:-:S02]  /*2630*/  ISETP.NE.AND P0, PT, R52, RZ, PT ;  /* 0x000000ff3400720c */ /* 0x000fc40003f05270 */
[----:B------:R-:W-:Y:S01]  /*2640*/  SEL R47, R64, R47, !P4 ;  /* 0x0000002f402f7207 */ /* 0x000fe20006000000 */
[----:B------:R-:W-:Y:S01]  /*2650*/  IMAD.IADD R66, R51, 0x1, R66 ;  /* 0x0000000133427824 */ /* 0x000fe200078e0242 */
[----:B------:R-:W-:Y:S02]  /*2660*/  ISETP.NE.AND P3, PT, R65, 0x5, PT ;  /* 0x000000054100780c */ /* 0x000fe40003f65270 */
[----:B------:R-:W-:Y:S02]  /*2670*/  SEL R44, R45, R44, !P4 ;  /* 0x0000002c2d2c7207 */ /* 0x000fe40006000000 */
[C---:B------:R-:W-:Y:S02]  /*2680*/  SEL R46, R66.reuse, RZ, !P0 ;  /* 0x000000ff422e7207 */ /* 0x040fe40004000000 */
[----:B------:R-:W-:Y:S02]  /*2690*/  ISETP.GE.U32.AND P0, PT, R63, 0x20, PT ;  /* 0x000000203f00780c */ /* 0x000fe40003f06070 */
[----:B------:R-:W-:Y:S01]  /*26a0*/  SEL R66, R66, R47, !P6 ;  /* 0x0000002f42427207 */ /* 0x000fe20007000000 */
[----:B------:R-:W-:Y:S01]  /*26b0*/  IMAD.IADD R53, R53, 0x1, R46 ;  /* 0x0000000135357824 */ /* 0x000fe200078e022e */
[----:B------:R-:W-:-:S02]  /*26c0*/  LOP3.LUT R47, R50, R45, RZ, 0xfc, !PT ;  /* 0x0000002d322f7212 */ /* 0x000fc400078efcff */
[----:B------:R-:W-:Y:S02]  /*26d0*/  ISETP.NE.AND P4, PT, R65, 0x6, PT ;  /* 0x000000064100780c */ /* 0x000fe40003f85270 */
[C---:B------:R-:W-:Y:S02]  /*26e0*/  SEL R46, R53.reuse, RZ, !P5 ;  /* 0x000000ff352e7207 */ /* 0x040fe40006800000 */
[----:B------:R-:W-:Y:S02]  /*26f0*/  SEL R66, R53, R66, !P3 ;  /* 0x0000004235427207 */ /* 0x000fe40005800000 */
[----:B------:R-:W-:Y:S01]  /*2700*/  ISETP.NE.AND P5, PT, R56, RZ, P0 ;  /* 0x000000ff3800720c */ /* 0x000fe200007a5270 */
[----:B------:R-:W-:Y:S01]  /*2710*/  IMAD.IADD R55, R55, 0x1, R46 ;  /* 0x0000000137377824 */ /* 0x000fe200078e022e */
[----:B------:R-:W-:Y:S02]  /*2720*/  LOP3.LUT R45, R52, R50, R45, 0xfe, !PT ;  /* 0x00000032342d7212 */ /* 0x000fe400078efe2d */
[----:B------:R-:W-:-:S02]  /*2730*/  SEL R44, R47, R44, !P6 ;  /* 0x0000002c2f2c7207 */ /* 0x000fc40007000000 */
[----:B------:R-:W-:Y:S02]  /*2740*/  @P0 ISETP.NE.AND P6, PT, R23, RZ, PT ;  /* 0x000000ff1700020c */ /* 0x000fe40003fc5270 */
[----:B------:R-:W-:Y:S02]  /*2750*/  SEL R66, R55, R66, !P4 ;  /* 0x0000004237427207 */ /* 0x000fe40006000000 */
[----:B------:R-:W-:Y:S02]  /*2760*/  LOP3.LUT R47, R54, R45, RZ, 0xfc, !PT ;  /* 0x0000002d362f7212 */ /* 0x000fe400078efcff */
[----:B------:R-:W-:Y:S02]  /*2770*/  SEL R44, R45, R44, !P3 ;  /* 0x0000002c2d2c7207 */ /* 0x000fe40005800000 */
[----:B------:R-:W-:Y:S02]  /*2780*/  @P0 SEL R46, R66, RZ, !P6 ;  /* 0x000000ff422e0207 */ /* 0x000fe40007000000 */
[----:B------:R-:W-:-:S02]  /*2790*/  SEL R44, R47, R44, !P4 ;  /* 0x0000002c2f2c7207 */ /* 0x000fc40006000000 */
[----:B0-----:R-:W-:Y:S01]  /*27a0*/  ISETP.NE.AND P4, PT, R58, RZ, PT ;  /* 0x000000ff3a00720c */ /* 0x001fe20003f85270 */
[----:B-1----:R-:W-:Y:S01]  /*27b0*/  @P5 IMAD.IADD R66, R43, 0x1, R46 ;  /* 0x000000012b425824 */ /* 0x002fe200078e022e */
[----:B------:R-:W-:Y:S02]  /*27c0*/  @P0 ISETP.NE.AND P3, PT, R56, RZ, PT ;  /* 0x000000ff3800020c */ /* 0x000fe40003f65270 */
[----:B------:R-:W-:Y:S01]  /*27d0*/  SEL R46, R55, RZ, !P4 ;  /* 0x000000ff372e7207 */ /* 0x000fe20006000000 */
[----:B------:R-:W-:Y:S01]  /*27e0*/  @P0 IMAD.MOV.U32 R43, RZ, RZ, R66 ;  /* 0x000000ffff2b0224 */ /* 0x000fe200078e0042 */
[----:B------:R-:W-:Y:S02]  /*27f0*/  @P0 SEL R47, R23, RZ, P3 ;  /* 0x000000ff172f0207 */ /* 0x000fe40001800000 */
[----:B------:R-:W-:Y:S01]  /*2800*/  LOP3.LUT R55, R58, R54, R45, 0xfe, !PT ;  /* 0x000000363a377212 */ /* 0x000fe200078efe2d */
[----:B------:R-:W-:Y:S01]  /*2810*/  IMAD.IADD R51, R59, 0x1, R46 ;  /* 0x000000013b337824 */ /* 0x000fe200078e022e */
[----:B------:R-:W-:-:S02]  /*2820*/  @P0 LOP3.LUT R23, R44, R47, RZ, 0xfc, !PT ;  /* 0x0000002f2c170212 */ /* 0x000fc400078efcff */
[----:B------:R-:W-:Y:S01]  /*2830*/  SEL R50, RZ, 0x1, !P2 ;  /* 0x00000001ff327807 */ /* 0x000fe20005000000 */
[----:B------:R-:W-:Y:S06]  /*2840*/  @P0 BRA `(.L_x_804) ;  /* 0x0000000c00a80947 */ /* 0x000fec0003800000 */
[----:B------:R-:W0:Y:S01]  /*2850*/  LDC.64 R48, c[0x0][0x3a0] ;  /* 0x0000e800ff307b82 */ /* 0x000e220000000a00 */
[----:B------:R-:W-:Y:S01]  /*2860*/  @!P1 IMAD.MOV.U32 R46, RZ, RZ, 0x64 ;  /* 0x00000064ff2e9424 */ /* 0x000fe200078e00ff */
[----:B------:R-:W-:Y:S01]  /*2870*/  LOP3.LUT R63, RZ, R63, RZ, 0x33, !PT ;  /* 0x0000003fff3f7212 */ /* 0x000fe200078e33ff */
[----:B------:R-:W-:Y:S01]  /*2880*/  @!P1 IMAD.MOV.U32 R47, RZ, RZ, 0x0 ;  /* 0x00000000ff2f9424 */ /* 0x000fe200078e00ff */
[----:B------:R1:W-:Y:S01]  /*2890*/  @!P1 STS [UR4+0x74], R55 ;  /* 0x00007437ff009988 */ /* 0x0003e20008000804 */
[----:B------:R-:W-:Y:S02]  /*28a0*/  @!P1 IMAD.MOV.U32 R44, RZ, RZ, R55 ;  /* 0x000000ffff2c9224 */ /* 0x000fe400078e0037 */
[----:B------:R-:W-:Y:S01]  /*28b0*/  @!P1 IMAD.MOV.U32 R45, RZ, RZ, R51 ;  /* 0x000000ffff2d9224 */ /* 0x000fe200078e0033 */
[----:B------:R1:W-:Y:S01]  /*28c0*/  @!P1 STS [UR4+0x78], R51 ;  /* 0x00007833ff009988 */ /* 0x0003e20008000804 */
[----:B------:R-:W-:Y:S02]  /*28d0*/  IMAD.MOV.U32 R53, RZ, RZ, R62 ;  /* 0x000000ffff357224 */ /* 0x000fe400078e003e */
[----:B------:R-:W-:-:S02]  /*28e0*/  IMAD.MOV.U32 R57, RZ, RZ, 0x3a0 ;  /* 0x000003a0ff397424 */ /* 0x000fc400078e00ff */
[----:B0-----:R-:W-:-:S05]  /*28f0*/  IMAD.WIDE.U32 R48, R62, 0x10, R48 ;  /* 0x000000103e307825 */ /* 0x001fca00078e0030 */
[----:B------:R1:W-:Y:S01]  /*2900*/  @!P1 ST.E.128.STRONG.GPU desc[UR8][R48.64+0x200], R44 ;  /* 0x0002002c30009985 */ /* 0x0003e2000c10fd08 */
[----:B------:R-:W-:Y:S05]  /*2910*/  NANOSLEEP 0x118 ;  /* 0x000001180000795d */ /* 0x000fea0003800000 */
[----:B------:R-:W-:-:S07]  /*2920*/  IMAD.WIDE R58, R63, 0x10, R48 ;  /* 0x000000103f3a7825 */ /* 0x000fce00078e0230 */
.L_x_806:
        /* <DEDUP_REMOVED lines=29> */
.L_x_832:
        /* <DEDUP_REMOVED lines=10> */
[----:B------:R-:W-:Y:S01]  /*2ba0*/  IMAD.IADD R63, R63, 0x1, R62 ;  /* 0x000000013f3f7824 */ /* 0x000fe200078e023e */
[----:B0-----:R-:W-:-:S05]  /*2bb0*/  LOP3.LUT R60, R60, 0x80000000, R57, 0xec, !PT ;  /* 0x800000003c3c7812 */ /* 0x001fca00078eec39 */
[----:B------:R-:W-:-:S05]  /*2bc0*/  VIADD R59, R60, 0xffffffff ;  /* 0xffffffff3c3b7836 */ /* 0x000fca0000000000 */
[----:B------:R-:W-:-:S06]  /*2bd0*/  LOP3.LUT R59, R60, R59, RZ, 0xc, !PT ;  /* 0x0000003b3c3b7212 */ /* 0x000fcc00078e0cff */
[----:B------:R-:W0:Y:S02]  /*2be0*/  POPC R59, R59 ;  /* 0x0000003b003b7309 */ /* 0x000e240000000000 */
[----:B0-----:R-:W0:Y:S01]  /*2bf0*/  SHFL.DOWN PT, R66, R45, 0x1, R59 ;  /* 0x082000002d427989 */ /* 0x001e2200000e003b */
[----:B------:R-:W-:-:S03]  /*2c00*/  ISETP.GE.AND P0, PT, R56, R59, PT ;  /* 0x0000003b3800720c */ /* 0x000fc60003f06270 */
[----:B------:R-:W1:Y:S01]  /*2c10*/  SHFL.DOWN PT, R54, R44, 0x1, R59 ;  /* 0x082000002c367989 */ /* 0x000e6200000e003b */
[----:B0-----:R-:W-:-:S04]  /*2c20*/  SEL R66, R66, RZ, !P1 ;  /* 0x000000ff42427207 */ /* 0x001fc80004800000 */
[----:B------:R-:W-:-:S05]  /*2c30*/  SEL R61, R66, RZ, !P0 ;  /* 0x000000ff423d7207 */ /* 0x000fca0004000000 */
[----:B------:R-:W-:Y:S01]  /*2c40*/  IMAD.IADD R52, R45, 0x1, R61 ;  /* 0x000000012d347824 */ /* 0x000fe200078e023d */
[----:B-1----:R-:W-:Y:S02]  /*2c50*/  SEL R61, R54, RZ, !P0 ;  /* 0x000000ff363d7207 */ /* 0x002fe40004000000 */
[----:B------:R-:W-:Y:S01]  /*2c60*/  ISETP.GT.AND P0, PT, R58, R59, PT ;  /* 0x0000003b3a00720c */ /* 0x000fe20003f04270 */
[----:B------:R-:W-:Y:S01]  /*2c70*/  VIADD R58, R56, 0x4 ;  /* 0x00000004383a7836 */ /* 0x000fe20000000000 */
[----:B------:R-:W0:Y:S01]  /*2c80*/  SHFL.DOWN PT, R66, R52, 0x2, R59 ;  /* 0x0840000034427989 */ /* 0x000e2200000e003b */
[----:B------:R-:W-:-:S05]  /*2c90*/  LOP3.LUT P1, R54, R61, RZ, R44, 0xfa, !PT ;  /* 0x000000ff3d367212 */ /* 0x000fca000782fa2c */
        /* <DEDUP_REMOVED lines=10> */
[----:B------:R-:W-:-:S05]  /*2d40*/  SEL R45, R45, RZ, !P0 ;  /* 0x000000ff2d2d7207 */ /* 0x000fca0004000000 */
[----:B------:R-:W-:Y:S01]  /*2d50*/  IMAD.IADD R64, R44, 0x1, R45 ;  /* 0x000000012c407824 */ /* 0x000fe200078e022d */
[----:B-1----:R-:W-:Y:S01]  /*2d60*/  SEL R45, R66, RZ, !P0 ;  /* 0x000000ff422d7207 */ /* 0x002fe20004000000 */
[----:B------:R-:W-:-:S03]  /*2d70*/  VIADD R44, R56, 0x8 ;  /* 0x00000008382c7836 */ /* 0x000fc60000000000 */
[----:B------:R-:W0:Y:S01]  /*2d80*/  SHFL.DOWN PT, R54, R64, 0x8, R59 ;  /* 0x0900000040367989 */ /* 0x000e2200000e003b */
[----:B------:R-:W-:Y:S02]  /*2d90*/  LOP3.LUT P1, R68, R52, RZ, R45, 0xfa, !PT ;  /* 0x000000ff34447212 */ /* 0x000fe4000782fa2d */
[----:B------:R-:W-:-:S03]  /*2da0*/  ISETP.GT.AND P0, PT, R44, R59, PT ;  /* 0x0000003b2c00720c */ /* 0x000fc60003f04270 */
[----:B------:R-:W1:Y:S01]  /*2db0*/  SHFL.DOWN PT, R66, R68, 0x8, R59 ;  /* 0x0900000044427989 */ /* 0x000e6200000e003b */
[----:B0-----:R-:W-:-:S04]  /*2dc0*/  SEL R54, R54, RZ, !P1 ;  /* 0x000000ff36367207 */ /* 0x001fc80004800000 */
[----:B------:R-:W-:Y:S02]  /*2dd0*/  SEL R61, R54, RZ, !P0 ;  /* 0x000000ff363d7207 */ /* 0x000fe40004000000 */
[----:B-1----:R-:W-:Y:S02]  /*2de0*/  SEL R45, R66, RZ, !P0 ;  /* 0x000000ff422d7207 */ /* 0x002fe40004000000 */
[----:B------:R-:W-:Y:S01]  /*2df0*/  ISETP.NE.U32.AND P0, PT, R46, 0x65, PT ;  /* 0x000000652e00780c */ /* 0x000fe20003f05070 */
[----:B------:R-:W-:Y:S01]  /*2e00*/  IMAD.IADD R54, R64, 0x1, R61 ;  /* 0x0000000140367824 */ /* 0x000fe200078e023d */
[----:B------:R-:W-:Y:S01]  /*2e10*/  LOP3.LUT P2, R52, R68, RZ, R45, 0xfa, !PT ;  /* 0x000000ff44347212 */ /* 0x000fe2000784fa2d */
[----:B------:R-:W-:Y:S01]  /*2e20*/  VIADD R46, R56, 0x10 ;  /* 0x00000010382e7836 */ /* 0x000fe20000000000 */
[----:B------:R-:W0:Y:S01]  /*2e30*/  LDC.64 R44, c[0x0][0x3a0] ;  /* 0x0000e800ff2c7b82 */ /* 0x000e220000000a00 */
[----:B------:R-:W-:Y:S01]  /*2e40*/  ISETP.NE.AND.EX P0, PT, R47, RZ, PT, P0 ;  /* 0x000000ff2f00720c */ /* 0x000fe20003f05300 */
[----:B------:R-:W1:Y:S02]  /*2e50*/  SHFL.DOWN PT, R66, R54, 0x10, R59 ;  /* 0x0a00000036427989 */ /* 0x000e6400000e003b */
[----:B------:R-:W-:-:S02]  /*2e60*/  ISETP.GT.AND P1, PT, R46, R59, PT ;  /* 0x0000003b2e00720c */ /* 0x000fc40003f24270 */
[----:B------:R-:W2:Y:S08]  /*2e70*/  SHFL.DOWN PT, R64, R52, 0x10, R59 ;  /* 0x0a00000034407989 */ /* 0x000eb000000e003b */
[----:B------:R-:W-:Y:S02]  /*2e80*/  VOTE.ALL P5, P0 ;  /* 0x0000000000ff7806 */ /* 0x000fe400000a0000 */
[----:B-1----:R-:W-:-:S02]  /*2e90*/  SEL R66, R66, RZ, !P2 ;  /* 0x000000ff42427207 */ /* 0x002fc40005000000 */
[----:B0-----:R-:W-:Y:S02]  /*2ea0*/  IADD3 R61, P2, PT, R44, 0x200, RZ ;  /* 0x000002002c3d7810 */ /* 0x001fe40007f5e0ff */
[----:B------:R-:W-:Y:S02]  /*2eb0*/  SEL R65, R66, RZ, !P1 ;  /* 0x000000ff42417207 */ /* 0x000fe40004800000 */
[----:B--2---:R-:W-:Y:S01]  /*2ec0*/  SEL R47, R64, RZ, !P1 ;  /* 0x000000ff402f7207 */ /* 0x004fe20004800000 */
[----:B------:R-:W-:Y:S02]  /*2ed0*/  IMAD.X R62, RZ, RZ, R45, P2 ;  /* 0x000000ffff3e7224 */ /* 0x000fe400010e062d */
[----:B------:R-:W-:Y:S01]  /*2ee0*/  IMAD.IADD R54, R54, 0x1, R65 ;  /* 0x0000000136367824 */ /* 0x000fe200078e0241 */
[----:B------:R-:W-:-:S07]  /*2ef0*/  LOP3.LUT R52, R47, R52, RZ, 0xfc, !PT ;  /* 0x000000342f347212 */ /* 0x000fce00078efcff */
.L_x_846:
[----:B------:R-:W-:Y:S05]  /*2f00*/  @!P5 BRA `(.L_x_808) ;  /* 0x00000004008cd947 */ /* 0x000fea0003800000 */
[----:B------:R-:W-:-:S07]  /*2f10*/  IMAD.MOV.U32 R64, RZ, RZ, 0x3a0 ;  /* 0x000003a0ff407424 */ /* 0x000fce00078e00ff */
.L_x_812:
[----:B------:R-:W-:Y:S01]  /*2f20*/  SHF.R.U32.HI R64, RZ, 0x1, R64 ;  /* 0x00000001ff407819 */ /* 0x000fe20000011640 */
[----:B------:R-:W-:Y:S02]  /*2f30*/  IMAD.MOV.U32 R44, RZ, RZ, R61 ;  /* 0x000000ffff2c7224 */ /* 0x000fe400078e003d */
[----:B------:R-:W-:Y:S02]  /*2f40*/  IMAD.MOV.U32 R45, RZ, RZ, R62 ;  /* 0x000000ffff2d7224 */ /* 0x000fe400078e003e */
[----:B------:R-:W-:Y:S02]  /*2f50*/  IMAD.MOV.U32 R60, RZ, RZ, R64 ;  /* 0x000000ffff3c7224 */ /* 0x000fe400078e0040 */
[----:B------:R-:W-:-:S07]  /*2f60*/  IMAD.WIDE R58, R63, 0x10, R44 ;  /* 0x000000103f3a7825 */ /* 0x000fce00078e022c */
.L_x_810:
[----:B------:R-:W-:Y:S01]  /*2f70*/  SHF.R.U32.HI R65, RZ, 0x1, R60 ;  /* 0x00000001ff417819 */ /* 0x000fe2000001163c */
[----:B------:R-:W-:-:S03]  /*2f80*/  IMAD R53, R53, 0x41a7, RZ ;  /* 0x000041a735357824 */ /* 0x000fc600078e02ff */
[----:B------:R-:W-:Y:S02]  /*2f90*/  IADD3 R46, PT, PT, R60, 0x1, -R65 ;  /* 0x000000013c2e7810 */ /* 0x000fe40007ffe841 */
        /* <DEDUP_REMOVED lines=26> */
.L_x_849:
        /* <DEDUP_REMOVED lines=8> */
[----:B------:R-:W-:Y:S01]  /*31c0*/  ISETP.NE.AND P1, PT, R44, RZ, PT ;  /* 0x000000ff2c00720c */ /* 0x000fe20003f25270 */
[----:B------:R-:W-:Y:S01]  /*31d0*/  VIADD R63, R63, 0xffffffe0 ;  /* 0xffffffe03f3f7836 */ /* 0x000fe20000000000 */
[----:B------:R-:W-:Y:S02]  /*31e0*/  LOP3.LUT R60, R60, 0x80000000, R57, 0xec, !PT ;  /* 0x800000003c3c7812 */ /* 0x000fe400078eec39 */
[----:B------:R-:W-:Y:S01]  /*31f0*/  ISETP.NE.U32.AND P5, PT, R46, 0x65, PT ;  /* 0x000000652e00780c */ /* 0x000fe20003fa5070 */
[----:B------:R-:W-:Y:S02]  /*3200*/  VIADD R46, R56, 0x10 ;  /* 0x00000010382e7836 */ /* 0x000fe40000000000 */
[----:B------:R-:W-:Y:S01]  /*3210*/  VIADD R59, R60, 0xffffffff ;  /* 0xffffffff3c3b7836 */ /* 0x000fe20000000000 */
[----:B------:R-:W-:-:S04]  /*3220*/  ISETP.NE.AND.EX P5, PT, R47, RZ, PT, P5 ;  /* 0x000000ff2f00720c */ /* 0x000fc80003fa5350 */
[----:B------:R-:W-:-:S06]  /*3230*/  LOP3.LUT R59, R60, R59, RZ, 0xc, !PT ;  /* 0x0000003b3c3b7212 */ /* 0x000fcc00078e0cff */
[----:B------:R-:W0:Y:S03]  /*3240*/  POPC R59, R59 ;  /* 0x0000003b003b7309 */ /* 0x000e260000000000 */
[----:B------:R-:W-:Y:S01]  /*3250*/  VOTE.ALL P5, P5 ;  /* 0x0000000000ff7806 */ /* 0x000fe200028a0000 */
[----:B0-----:R-:W0:Y:S01]  /*3260*/  SHFL.DOWN PT, R66, R45, 0x1, R59 ;  /* 0x082000002d427989 */ /* 0x001e2200000e003b */
[----:B------:R-:W-:-:S03]  /*3270*/  ISETP.GE.AND P0, PT, R56, R59, PT ;  /* 0x0000003b3800720c */ /* 0x000fc60003f06270 */
        /* <DEDUP_REMOVED lines=11> */
[----:B-1----:R-:W-:-:S03]  /*3330*/  SEL R44, R45, RZ, !P0 ;  /* 0x000000ff2d2c7207 */ /* 0x002fc60004000000 */
[----:B------:R-:W-:Y:S01]  /*3340*/  IMAD.IADD R68, R67, 0x1, R66 ;  /* 0x0000000143447824 */ /* 0x000fe200078e0242 */
[----:B------:R-:W-:Y:S01]  /*3350*/  LOP3.LUT P1, R67, R69, RZ, R44, 0xfa, !PT ;  /* 0x000000ff45437212 */ /* 0x000fe2000782fa2c */
[----:B------:R-:W-:-:S03]  /*3360*/  VIADD R44, R56, 0x4 ;  /* 0x00000004382c7836 */ /* 0x000fc60000000000 */
[----:B------:R-:W0:Y:S02]  /*3370*/  SHFL.DOWN PT, R58, R68, 0x4, R59 ;  /* 0x08800000443a7989 */ /* 0x000e2400000e003b */
[-C--:B------:R-:W-:Y:S02]  /*3380*/  ISETP.GT.AND P0, PT, R44, R59.reuse, PT ;  /* 0x0000003b2c00720c */ /* 0x080fe40003f04270 */
[----:B------:R-:W1:Y:S01]  /*3390*/  SHFL.DOWN PT, R66, R67, 0x4, R59 ;  /* 0x0880000043427989 */ /* 0x000e6200000e003b */
[----:B0-----:R-:W-:Y:S02]  /*33a0*/  SEL R58, R58, RZ, !P1 ;  /* 0x000000ff3a3a7207 */ /* 0x001fe40004800000 */
[----:B------:R-:W-:Y:S02]  /*33b0*/  ISETP.GT.AND P1, PT, R46, R59, PT ;  /* 0x0000003b2e00720c */ /* 0x000fe40003f24270 */
[----:B------:R-:W-:Y:S01]  /*33c0*/  SEL R45, R58, RZ, !P0 ;  /* 0x000000ff3a2d7207 */ /* 0x000fe20004000000 */
[----:B------:R-:W-:Y:S01]  /*33d0*/  VIADD R58, R56, 0x8 ;  /* 0x00000008383a7836 */ /* 0x000fe20000000000 */
[----:B-1----:R-:W-:-:S03]  /*33e0*/  SEL R66, R66, RZ, !P0 ;  /* 0x000000ff42427207 */ /* 0x002fc60004000000 */
[----:B------:R-:W-:Y:S01]  /*33f0*/  IMAD.IADD R44, R68, 0x1, R45 ;  /* 0x00000001442c7824 */ /* 0x000fe200078e022d */
[----:B------:R-:W-:Y:S02]  /*3400*/  LOP3.LUT P2, R45, R67, RZ, R66, 0xfa, !PT ;  /* 0x000000ff432d7212 */ /* 0x000fe4000784fa42 */
[----:B------:R-:W-:Y:S02]  /*3410*/  ISETP.GT.AND P0, PT, R58, R59, PT ;  /* 0x0000003b3a00720c */ /* 0x000fe40003f04270 */
[----:B------:R-:W0:Y:S04]  /*3420*/  SHFL.DOWN PT, R69, R44, 0x8, R59 ;  /* 0x090000002c457989 */ /* 0x000e2800000e003b */
[----:B------:R-:W1:Y:S01]  /*3430*/  SHFL.DOWN PT, R66, R45, 0x8, R59 ;  /* 0x090000002d427989 */ /* 0x000e6200000e003b */
[----:B0-----:R-:W-:-:S04]  /*3440*/  SEL R69, R69, RZ, !P2 ;  /* 0x000000ff45457207 */ /* 0x001fc80005000000 */
[----:B------:R-:W-:Y:S02]  /*3450*/  SEL R69, R69, RZ, !P0 ;  /* 0x000000ff45457207 */ /* 0x000fe40004000000 */
[----:B-1----:R-:W-:-:S03]  /*3460*/  SEL R66, R66, RZ, !P0 ;  /* 0x000000ff42427207 */ /* 0x002fc60004000000 */
[----:B------:R-:W-:Y:S01]  /*3470*/  IMAD.IADD R68, R44, 0x1, R69 ;  /* 0x000000012c447824 */ /* 0x000fe200078e0245 */
[----:B------:R-:W-:-:S04]  /*3480*/  LOP3.LUT P0, R67, R45, RZ, R66, 0xfa, !PT ;  /* 0x000000ff2d437212 */ /* 0x000fc8000780fa42 */
[----:B------:R-:W0:Y:S04]  /*3490*/  SHFL.DOWN PT, R69, R68, 0x10, R59 ;  /* 0x0a00000044457989 */ /* 0x000e2800000e003b */
[----:B------:R-:W1:Y:S01]  /*34a0*/  SHFL.DOWN PT, R44, R67, 0x10, R59 ;  /* 0x0a000000432c7989 */ /* 0x000e6200000e003b */
        /* <DEDUP_REMOVED lines=8> */
.L_x_863:
[----:B------:R-:W-:Y:S05]  /*3530*/  @P5 BRA `(.L_x_812) ;  /* 0xfffffff800785947 */ /* 0x000fea000383ffff */
.L_x_808:
[----:B------:R-:W0:Y:S01]  /*3540*/  S2R R44, SR_TID.X ;  /* 0x00000000002c7919 */ /* 0x000e220000002100 */
[----:B------:R-:W-:Y:S01]  /*3550*/  ISETP.NE.AND P1, PT, R56, RZ, PT ;  /* 0x000000ff3800720c */ /* 0x000fe20003f25270 */
[----:B------:R-:W-:Y:S01]  /*3560*/  BSSY.RECONVERGENT B1, `(.L_x_813) ;  /* 0x0000015000017945 */ /* 0x000fe20003800200 */
[----:B------:R-:W-:-:S11]  /*3570*/  IMAD.MOV.U32 R53, RZ, RZ, R54 ;  /* 0x000000ffff357224 */ /* 0x000fd600078e0036 */
[----:B------:R-:W1:Y:S01]  /*3580*/  @!P1 S2R R45, SR_CgaCtaId ;  /* 0x00000000002d9919 */ /* 0x000e620000008800 */
[----:B0-----:R-:W-:Y:S02]  /*3590*/  ISETP.NE.AND P0, PT, R44, RZ, PT ;  /* 0x000000ff2c00720c */ /* 0x001fe40003f05270 */
[----:B------:R-:W-:-:S04]  /*35a0*/  @!P1 MOV R44, 0x400 ;  /* 0x00000400002c9802 */ /* 0x000fc80000000f00 */
[----:B-1----:R-:W-:-:S07]  /*35b0*/  @!P1 LEA R56, R45, R44, 0x18 ;  /* 0x0000002c2d389211 */ /* 0x002fce00078ec0ff */
        /* <DEDUP_REMOVED lines=15> */
.L_x_814:
[----:B------:R-:W-:Y:S05]  /*36b0*/  BSYNC.RECONVERGENT B1 ;  /* 0x0000000000017941 */ /* 0x000fea0003800200 */
.L_x_813:
[----:B------:R0:W-:Y:S01]  /*36c0*/  @!P1 STS.64 [R56+0x40], R52 ;  /* 0x0000403438009388 */ /* 0x0001e20000000a00 */
[----:B------:R-:W-:Y:S02]  /*36d0*/  @!P1 IMAD.MOV.U32 R23, RZ, RZ, R52 ;  /* 0x000000ffff179224 */ /* 0x000fe400078e0034 */
[----:B------:R-:W-:-:S07]  /*36e0*/  @!P1 IMAD.MOV.U32 R43, RZ, RZ, R54 ;  /* 0x000000ffff2b9224 */ /* 0x000fce00078e0036 */
.L_x_804:
[----:B------:R-:W-:Y:S05]  /*36f0*/  WARPSYNC.ALL ;  /* 0x0000000000007948 */ /* 0x000fea0003800000 */
[----:B------:R-:W2:Y:S08]  /*3700*/  S2UR UR6, SR_CgaCtaId ;  /* 0x00000000000679c3 */ /* 0x000eb00000008800 */
[----:B------:R-:W-:Y:S01]  /*3710*/  BAR.SYNC.DEFER_BLOCKING 0x0 ;  /* 0x0000000000007b1d */ /* 0x000fe20000010000 */
[----:B------:R-:W-:-:S02]  /*3720*/  ISETP.NE.AND P0, PT, R23, RZ, PT ;  /* 0x000000ff1700720c */ /* 0x000fc40003f05270 */
[----:B------:R-:W-:Y:S02]  /*3730*/  ISETP.NE.AND P2, PT, R4, R5, PT ;  /* 0x000000050400720c */ /* 0x000fe40003f45270 */
[----:B------:R-:W-:Y:S01]  /*3740*/  ISETP.NE.AND P3, PT, R5, R6, PT ;  /* 0x000000060500720c */ /* 0x000fe20003f65270 */
[----:B------:R-:W-:Y:S01]  /*3750*/  UMOV UR5, 0x400 ;  /* 0x0000040000057882 */ /* 0x000fe20000000000 */
[----:B------:R-:W-:Y:S01]  /*3760*/  ISETP.NE.AND P4, PT, R6, R7, PT ;  /* 0x000000070600720c */ /* 0x000fe20003f85270 */
[----:B-1----:R-:W1:Y:S01]  /*3770*/  S2R R45, SR_TID.X ;  /* 0x00000000002d7919 */ /* 0x002e620000002100 */
[----:B------:R-:W-:Y:S02]  /*3780*/  ISETP.NE.AND P5, PT, R7, R8, PT ;  /* 0x000000080700720c */ /* 0x000fe40003fa5270 */
[----:B------:R-:W-:Y:S01]  /*3790*/  ISETP.NE.AND P6, PT, R8, R9, PT ;  /* 0x000000090800720c */ /* 0x000fe20003fc5270 */
[----:B--2---:R-:W-:-:S09]  /*37a0*/  ULEA UR5, UR6, UR5, 0x18 ;  /* 0x0000000506057291 */ /* 0x004fd2000f8ec0ff */
[----:B------:R-:W2:Y:S01]  /*37b0*/  LDS R44, [UR5+0x44] ;  /* 0x00004405ff2c7984 */ /* 0x000ea20008000800 */
[----:B-1----:R-:W-:Y:S02]  /*37c0*/  ISETP.NE.AND P1, PT, R45, RZ, PT ;  /* 0x000000ff2d00720c */ /* 0x002fe40003f25270 */
[----:B------:R-:W-:Y:S02]  /*37d0*/  SEL R45, RZ, 0x1, !P6 ;  /* 0x00000001ff2d7807 */ /* 0x000fe40007000000 */
[----:B--2---:R-:W-:Y:S02]  /*37e0*/  SEL R44, R44, RZ, !P0 ;  /* 0x000000ff2c2c7207 */ /* 0x004fe40004000000 */
[----:B------:R-:W-:Y:S02]  /*37f0*/  ISETP.NE.AND P0, PT, R9, R10, PT ;  /* 0x0000000a0900720c */ /* 0x000fe40003f05270 */
[----:B------:R-:W-:Y:S02]  /*3800*/  SEL R44, R44, RZ, P1 ;  /* 0x000000ff2c2c7207 */ /* 0x000fe40000800000 */
[----:B------:R-:W-:-:S02]  /*3810*/  ISETP.NE.AND P1, PT, R0, R4, PT ;  /* 0x000000040000720c */ /* 0x000fc40003f25270 */
[----:B------:R-:W-:Y:S01]  /*3820*/  SEL R46, RZ, 0x1, !P0 ;  /* 0x00000001ff2e7807 */ /* 0x000fe20004000000 */
[----:B------:R-:W-:Y:S01]  /*3830*/  IMAD.IADD R23, R44, 0x1, R43 ;  /* 0x000000012c177824 */ /* 0x000fe200078e022b */
[----:B------:R-:W-:Y:S02]  /*3840*/  SEL R4, RZ, 0x1, !P1 ;  /* 0x00000001ff047807 */ /* 0x000fe40004800000 */
[----:B------:R-:W-:Y:S02]  /*3850*/  SEL R44, RZ, 0x1, !P5 ;  /* 0x00000001ff2c7807 */ /* 0x000fe40006800000 */
[----:B------:R-:W-:Y:S02]  /*3860*/  SEL R43, R23, RZ, !P1 ;  /* 0x000000ff172b7207 */ /* 0x000fe40004800000 */
[----:B------:R-:W-:-:S03]  /*3870*/  ISETP.NE.AND P1, PT, R10, R11, PT ;  /* 0x0000000b0a00720c */ /* 0x000fc60003f25270 */
[----:B------:R-:W-:Y:S01]  /*3880*/  IMAD.IADD R24, R24, 0x1, R43 ;  /* 0x0000000118187824 */ /* 0x000fe200078e022b */
[----:B------:R-:W-:-:S04]  /*3890*/  SEL R47, RZ, 0x1, !P1 ;  /* 0x00000001ff2f7807 */ /* 0x000fc80004800000 */
[----:B------:R-:W-:-:S05]  /*38a0*/  SEL R0, R24, RZ, !P2 ;  /* 0x000000ff18007207 */ /* 0x000fca0005000000 */
[----:B------:R-:W-:-:S05]  /*38b0*/  IMAD.IADD R25, R25, 0x1, R0 ;  /* 0x0000000119197824 */ /* 0x000fca00078e0200 */
[----:B------:R-:W-:-:S05]  /*38c0*/  SEL R5, R25, RZ, !P3 ;  /* 0x000000ff19057207 */ /* 0x000fca0005800000 */
[----:B------:R-:W-:-:S05]  /*38d0*/  IMAD.IADD R26, R26, 0x1, R5 ;  /* 0x000000011a1a7824 */ /* 0x000fca00078e0205 */
[----:B------:R-:W-:-:S05]  /*38e0*/  SEL R0, R26, RZ, !P4 ;  /* 0x000000ff1a007207 */ /* 0x000fca0006000000 */
[----:B------:R-:W-:-:S05]  /*38f0*/  IMAD.IADD R27, R27, 0x1, R0 ;  /* 0x000000011b1b7824 */ /* 0x000fca00078e0200 */
[----:B------:R-:W-:Y:S02]  /*3900*/  SEL R5, R27, RZ, !P5 ;  /* 0x000000ff1b057207 */ /* 0x000fe40006800000 */
[----:B------:R-:W-:-:S03]  /*3910*/  ISETP.NE.AND P5, PT, R14, R15, PT ;  /* 0x0000000f0e00720c */ /* 0x000fc60003fa5270 */
[----:B------:R-:W-:-:S05]  /*3920*/  IMAD.IADD R0, R28, 0x1, R5 ;  /* 0x000000011c007824 */ /* 0x000fca00078e0205 */
[----:B0-----:R-:W-:Y:S02]  /*3930*/  SEL R56, R0, RZ, !P6 ;  /* 0x000000ff00387207 */ /* 0x001fe40007000000 */
[----:B------:R-:W-:-:S03]  /*3940*/  ISETP.NE.AND P6, PT, R15, R16, PT ;  /* 0x000000100f00720c */ /* 0x000fc60003fc5270 */
[----:B------:R-:W-:Y:S01]  /*3950*/  IMAD.IADD R56, R29, 0x1, R56 ;  /* 0x000000011d387824 */ /* 0x000fe200078e0238 */
[----:B------:R-:W-:-:S04]  /*3960*/  SEL R57, RZ, 0x1, !P6 ;  /* 0x00000001ff397807 */ /* 0x000fc80007000000 */
[----:B------:R-:W-:Y:S02]  /*3970*/  SEL R5, R56, RZ, !P0 ;  /* 0x000000ff38057207 */ /* 0x000fe40004000000 */
[----:B------:R-:W-:-:S03]  /*3980*/  ISETP.NE.AND P0, PT, R16, R17, PT ;  /* 0x000000111000720c */ /* 0x000fc60003f05270 */
[----:B------:R-:W-:Y:S01]  /*3990*/  IMAD.IADD R30, R30, 0x1, R5 ;  /* 0x000000011e1e7824 */ /* 0x000fe200078e0205 */
[----:B------:R-:W-:Y:S02]  /*39a0*/  SEL R5, RZ, 0x1, !P2 ;  /* 0x00000001ff057807 */ /* 0x000fe40005000000 */
[----:B------:R-:W-:Y:S02]  /*39b0*/  ISETP.NE.AND P2, PT, R11, R12, PT ;  /* 0x0000000c0b00720c */ /* 0x000fe40003f45270 */
[----:B------:R-:W-:Y:S02]  /*39c0*/  SEL R6, R30, RZ, !P1 ;  /* 0x000000ff1e067207 */ /* 0x000fe40004800000 */
[----:B------:R-:W-:Y:S02]  /*39d0*/  ISETP.NE.AND P1, PT, R17, R18, PT ;  /* 0x000000121100720c */ /* 0x000fe40003f25270 */
[----:B------:R-:W-:Y:S01]  /*39e0*/  SEL R48, RZ, 0x1, !P2 ;  /* 0x00000001ff307807 */ /* 0x000fe20005000000 */
[----:B------:R-:W-:Y:S01]  /*39f0*/  IMAD.IADD R31, R31, 0x1, R6 ;  /* 0x000000011f1f7824 */ /* 0x000fe200078e0206 */
[----:B------:R-:W-:-:S02]  /*3a00*/  SEL R6, RZ, 0x1, !P3 ;  /* 0x00000001ff067807 */ /* 0x000fc40005800000 */
[----:B------:R-:W-:Y:S02]  /*3a10*/  ISETP.NE.AND P3, PT, R12, R13, PT ;  /* 0x0000000d0c00720c */ /* 0x000fe40003f65270 */
[----:B------:R-:W-:Y:S02]  /*3a20*/  SEL R7, R31, RZ, !P2 ;  /* 0x000000ff1f077207 */ /* 0x000fe40005000000 */
[----:B------:R-:W-:Y:S02]  /*3a30*/  ISETP.NE.AND P2, PT, R18, R19, PT ;  /* 0x000000131200720c */ /* 0x000fe40003f45270 */
[----:B------:R-:W-:Y:S01]  /*3a40*/  SEL R43, RZ, 0x1, !P3 ;  /* 0x00000001ff2b7807 */ /* 0x000fe20005800000 */
[----:B------:R-:W-:Y:S01]  /*3a50*/  IMAD.IADD R32, R32, 0x1, R7 ;  /* 0x0000000120207824 */ /* 0x000fe200078e0207 */
[----:B------:R-:W-:Y:S02]  /*3a60*/  SEL R7, RZ, 0x1, !P4 ;  /* 0x00000001ff077807 */ /* 0x000fe40006000000 */
[----:B------:R-:W-:-:S02]  /*3a70*/  ISETP.NE.AND P4, PT, R13, R14, PT ;  /* 0x0000000e0d00720c */ /* 0x000fc40003f85270 */
[----:B------:R-:W-:Y:S02]  /*3a80*/  SEL R8, R32, RZ, !P3 ;  /* 0x000000ff20087207 */ /* 0x000fe40005800000 */
[----:B------:R-:W-:Y:S02]  /*3a90*/  ISETP.NE.AND P3, PT, R19, R20, PT ;  /* 0x000000141300720c */ /* 0x000fe40003f65270 */
[----:B------:R-:W-:Y:S01]  /*3aa0*/  SEL R49, RZ, 0x1, !P4 ;  /* 0x00000001ff317807 */ /* 0x000fe20006000000 */
[----:B------:R-:W-:Y:S01]  /*3ab0*/  IMAD.IADD R33, R33, 0x1, R8 ;  /* 0x0000000121217824 */ /* 0x000fe200078e0208 */
[----:B------:R-:W-:Y:S02]  /*3ac0*/  SEL R55, RZ, 0x1, !P0 ;  /* 0x00000001ff377807 */ /* 0x000fe40004000000 */
[----:B------:R-:W-:Y:S02]  /*3ad0*/  SEL R54, RZ, 0x1, !P1 ;  /* 0x00000001ff367807 */ /* 0x000fe40004800000 */
[----:B------:R-:W-:-:S02]  /*3ae0*/  SEL R9, R33, RZ, !P4 ;  /* 0x000000ff21097207 */ /* 0x000fc40006000000 */
[----:B------:R-:W-:Y:S02]  /*3af0*/  ISETP.NE.AND P4, PT, R20, R21, PT ;  /* 0x000000151400720c */ /* 0x000fe40003f85270 */
[----:B------:R-:W-:Y:S01]  /*3b00*/  SEL R20, RZ, 0x1, !P5 ;  /* 0x00000001ff147807 */ /* 0x000fe20006800000 */
[----:B------:R-:W-:Y:S01]  /*3b10*/  IMAD.IADD R34, R34, 0x1, R9 ;  /* 0x0000000122227824 */ /* 0x000fe200078e0209 */
[----:B------:R-:W-:Y:S02]  /*3b20*/  SEL R53, RZ, 0x1, !P2 ;  /* 0x00000001ff357807 */ /* 0x000fe40005000000 */
[----:B------:R-:W-:Y:S02]  /*3b30*/  SEL R52, RZ, 0x1, !P3 ;  /* 0x00000001ff347807 */ /* 0x000fe40005800000 */
[----:B------:R-:W-:Y:S02]  /*3b40*/  SEL R8, R34, RZ, !P5 ;  /* 0x000000ff22087207 */ /* 0x000fe40006800000 */
[----:B------:R-:W-:-:S02]  /*3b50*/  ISETP.NE.AND P5, PT, R21, R22, PT ;  /* 0x000000161500720c */ /* 0x000fc40003fa5270 */
[----:B------:R-:W-:Y:S01]  /*3b60*/  SEL R51, RZ, 0x1, !P4 ;  /* 0x00000001ff337807 */ /* 0x000fe20006000000 */
        /* <DEDUP_REMOVED lines=15> */
.L_x_803:
[----:B------:R-:W-:Y:S05]  /*3c60*/  BSYNC.RECONVERGENT B0 ;  /* 0x0000000000007941 */ /* 0x000fea0003800200 */
.L_x_801:
[----:B0-----:R-:W0:Y:S01]  /*3c70*/  S2R R12, SR_TID.X ;  /* 0x00000000000c7919 */ /* 0x001e220000002100 */
[----:B------:R-:W1:Y:S01]  /*3c80*/  LDCU UR5, c[0x0][0x3b0] ;  /* 0x00007600ff0577ac */ /* 0x000e620008000800 */
[----:B------:R-:W-:Y:S01]  /*3c90*/  ISETP.NE.AND P5, PT, R4, RZ, PT ;  /* 0x000000ff0400720c */ /* 0x000fe20003fa5270 */
[----:B------:R-:W-:Y:S01]  /*3ca0*/  IMAD.IADD R15, R42, 0x1, R15 ;  /* 0x000000012a0f7824 */ /* 0x000fe200078e020f */
[----:B------:R-:W-:Y:S01]  /*3cb0*/  ISETP.NE.AND P4, PT, R5, RZ, PT ;  /* 0x000000ff0500720c */ /* 0x000fe20003f85270 */
[----:B------:R-:W2:Y:S01]  /*3cc0*/  LDCU.64 UR6, c[0x0][0x398] ;  /* 0x00007300ff0677ac */ /* 0x000ea20008000a00 */
[----:B------:R-:W-:Y:S02]  /*3cd0*/  ISETP.NE.AND P3, PT, R6, RZ, PT ;  /* 0x000000ff0600720c */ /* 0x000fe40003f65270 */
[----:B------:R-:W-:Y:S02]  /*3ce0*/  ISETP.NE.AND P2, PT, R7, RZ, PT ;  /* 0x000000ff0700720c */ /* 0x000fe40003f45270 */
[----:B------:R-:W-:-:S02]  /*3cf0*/  ISETP.NE.AND P1, PT, R44, RZ, PT ;  /* 0x000000ff2c00720c */ /* 0x000fc40003f25270 */
[----:B------:R-:W-:Y:S01]  /*3d00*/  ISETP.NE.AND P0, PT, R45, RZ, PT ;  /* 0x000000ff2d00720c */ /* 0x000fe20003f05270 */
[----:B------:R-:W-:Y:S01]  /*3d10*/  BAR.SYNC.DEFER_BLOCKING 0x0 ;  /* 0x0000000000007b1d */ /* 0x000fe20000010000 */
        /* <DEDUP_REMOVED lines=10> */
[----:B------:R-:W-:Y:S01]  /*3dc0*/  ISETP.NE.AND P6, PT, R46, RZ, PT ;  /* 0x000000ff2e00720c */ /* 0x000fe20003fc5270 */
[----:B------:R-:W-:Y:S01]  /*3dd0*/  VIADD R8, R8, UR5 ;  /* 0x0000000508087c36 */ /* 0x000fe20008000000 */
[----:B------:R-:W-:Y:S01]  /*3de0*/  ISETP.NE.AND P5, PT, R47, RZ, PT ;  /* 0x000000ff2f00720c */ /* 0x000fe20003fa5270 */
[----:B------:R-:W-:Y:S01]  /*3df0*/  VIADD R9, R9, UR5 ;  /* 0x0000000509097c36 */ /* 0x000fe20008000000 */
[----:B------:R-:W-:-:S02]  /*3e00*/  ISETP.NE.AND P4, PT, R48, RZ, PT ;  /* 0x000000ff3000720c */ /* 0x000fc40003f85270 */
[----:B------:R-:W-:Y:S02]  /*3e10*/  ISETP.NE.AND P3, PT, R43, RZ, PT ;  /* 0x000000ff2b00720c */ /* 0x000fe40003f65270 */
[----:B------:R-:W-:Y:S02]  /*3e20*/  ISETP.NE.AND P2, PT, R49, RZ, PT ;  /* 0x000000ff3100720c */ /* 0x000fe40003f45270 */
[----:B------:R-:W-:Y:S01]  /*3e30*/  ISETP.NE.AND P1, PT, R20, RZ, PT ;  /* 0x000000ff1400720c */ /* 0x000fe20003f25270 */
[----:B------:R1:W-:Y:S01]  /*3e40*/  STS.128 [R2], R4 ;  /* 0x0000000402007388 */ /* 0x0003e20000000c00 */
[----:B------:R-:W-:Y:S02]  /*3e50*/  ISETP.NE.AND P0, PT, R57, RZ, PT ;  /* 0x000000ff3900720c */ /* 0x000fe40003f05270 */
[C---:B0-----:R-:W-:Y:S01]  /*3e60*/  LOP3.LUT R0, R12.reuse, 0x3e0, RZ, 0xc0, !PT ;  /* 0x000003e00c007812 */ /* 0x041fe200078ec0ff */
[----:B------:R-:W0:Y:S01]  /*3e70*/  S2R R20, SR_CTAID.X ;  /* 0x0000000000147919 */ /* 0x000e220000002500 */
[----:B------:R-:W-:-:S02]  /*3e80*/  LOP3.LUT R13, R12, 0x1f, RZ, 0xc0, !PT ;  /* 0x0000001f0c0d7812 */ /* 0x000fc400078ec0ff */
[----:B------:R-:W-:Y:S02]  /*3e90*/  SEL R10, R56, RZ, !P6 ;  /* 0x000000ff380a7207 */ /* 0x000fe40007000000 */
[----:B------:R-:W-:Y:S01]  /*3ea0*/  SEL R11, R30, RZ, !P5 ;  /* 0x000000ff1e0b7207 */ /* 0x000fe20006800000 */
[----:B------:R-:W-:Y:S01]  /*3eb0*/  IMAD R0, R0, 0x14, R13 ;  /* 0x0000001400007824 */ /* 0x000fe200078e020d */
[----:B------:R-:W-:Y:S01]  /*3ec0*/  SEL R31, R31, RZ, !P4 ;  /* 0x000000ff1f1f7207 */ /* 0x000fe20006000000 */
[----:B------:R-:W-:Y:S01]  /*3ed0*/  VIADD R10, R10, UR5 ;  /* 0x000000050a0a7c36 */ /* 0x000fe20008000000 */
[----:B------:R-:W-:Y:S01]  /*3ee0*/  SEL R32, R32, RZ, !P3 ;  /* 0x000000ff20207207 */ /* 0x000fe20005800000 */
[----:B------:R-:W-:Y:S01]  /*3ef0*/  VIADD R11, R11, UR5 ;  /* 0x000000050b0b7c36 */ /* 0x000fe20008000000 */
[----:B------:R-:W-:Y:S01]  /*3f00*/  SEL R33, R33, RZ, !P2 ;  /* 0x000000ff21217207 */ /* 0x000fe20005000000 */
[----:B-1----:R-:W-:Y:S01]  /*3f10*/  VIADD R4, R31, UR5 ;  /* 0x000000051f047c36 */ /* 0x002fe20008000000 */
        /* <DEDUP_REMOVED lines=8> */
[----:B------:R-:W-:Y:S01]  /*3fa0*/  ISETP.NE.AND P4, PT, R53, RZ, PT ;  /* 0x000000ff3500720c */ /* 0x000fe20003f85270 */
[----:B------:R-:W-:Y:S01]  /*3fb0*/  STS.128 [R2+0x10], R8 ;  /* 0x0000100802007388 */ /* 0x000fe20000000c00 */
[----:B------:R-:W-:-:S02]  /*3fc0*/  ISETP.NE.AND P3, PT, R52, RZ, PT ;  /* 0x000000ff3400720c */ /* 0x000fc40003f65270 */
[----:B------:R-:W-:Y:S01]  /*3fd0*/  ISETP.NE.AND P2, PT, R51, RZ, PT ;  /* 0x000000ff3300720c */ /* 0x000fe20003f45270 */
[----:B------:R0:W-:Y:S01]  /*3fe0*/  STS.128 [R2+0x20], R4 ;  /* 0x0000200402007388 */ /* 0x0001e20000000c00 */
[----:B------:R-:W-:Y:S02]  /*3ff0*/  ISETP.NE.AND P1, PT, R21, RZ, PT ;  /* 0x000000ff1500720c */ /* 0x000fe40003f25270 */
[----:B------:R-:W-:Y:S02]  /*4000*/  ISETP.NE.AND P0, PT, R50, RZ, PT ;  /* 0x000000ff3200720c */ /* 0x000fe40003f05270 */
[----:B------:R-:W-:Y:S02]  /*4010*/  SEL R13, R36, RZ, !P6 ;  /* 0x000000ff240d7207 */ /* 0x000fe40007000000 */
[----:B------:R-:W-:Y:S02]  /*4020*/  SEL R14, R37, RZ, !P5 ;  /* 0x000000ff250e7207 */ /* 0x000fe40006800000 */
[----:B------:R-:W-:Y:S01]  /*4030*/  SEL R38, R38, RZ, !P4 ;  /* 0x000000ff26267207 */ /* 0x000fe20006000000 */
[----:B------:R-:W-:Y:S01]  /*4040*/  VIADD R13, R13, UR5 ;  /* 0x000000050d0d7c36 */ /* 0x000fe20008000000 */
[----:B------:R-:W-:Y:S01]  /*4050*/  SEL R39, R39, RZ, !P3 ;  /* 0x000000ff27277207 */ /* 0x000fe20005800000 */
[----:B------:R-:W-:Y:S01]  /*4060*/  VIADD R14, R14, UR5 ;  /* 0x000000050e0e7c36 */ /* 0x000fe20008000000 */
[----:B------:R-:W-:-:S02]  /*4070*/  SEL R17, R40, RZ, !P2 ;  /* 0x000000ff28117207 */ /* 0x000fc40005000000 */
[----:B------:R-:W-:Y:S01]  /*4080*/  SEL R18, R41, RZ, !P1 ;  /* 0x000000ff29127207 */ /* 0x000fe20004800000 */
[----:B------:R-:W-:Y:S01]  /*4090*/  VIADD R16, R39, UR5 ;  /* 0x0000000527107c36 */ /* 0x000fe20008000000 */
[----:B------:R-:W-:Y:S01]  /*40a0*/  SEL R19, R15, RZ, !P0 ;  /* 0x000000ff0f137207 */ /* 0x000fe20004000000 */
[----:B------:R-:W-:Y:S02]  /*40b0*/  VIADD R15, R38, UR5 ;  /* 0x00000005260f7c36 */ /* 0x000fe40008000000 */
[----:B------:R-:W-:Y:S02]  /*40c0*/  VIADD R17, R17, UR5 ;  /* 0x0000000511117c36 */ /* 0x000fe40008000000 */
[----:B------:R-:W-:Y:S01]  /*40d0*/  VIADD R18, R18, UR5 ;  /* 0x0000000512127c36 */ /* 0x000fe20008000000 */
[----:B------:R-:W-:Y:S01]  /*40e0*/  STS.128 [R2+0x30], R12 ;  /* 0x0000300c02007388 */ /* 0x000fe20000000c00 */
[----:B------:R-:W-:Y:S02]  /*40f0*/  VIADD R19, R19, UR5 ;  /* 0x0000000513137c36 */ /* 0x000fe40008000000 */
[----:B0-----:R-:W-:-:S03]  /*4100*/  IMAD R5, R20, 0x1180, RZ ;  /* 0x0000118014057824 */ /* 0x001fc600078e02ff */
[----:B------:R-:W-:Y:S01]  /*4110*/  STS.128 [R2+0x40], R16 ;  /* 0x0000401002007388 */ /* 0x000fe20000000c00 */
[----:B------:R-:W-:-:S03]  /*4120*/  NOP ;  /* 0x0000000000007918 */ /* 0x000fc60000000000 */
[----:B------:R-:W0:Y:S01]  /*4130*/  LDS R21, [R3] ;  /* 0x0000000003157984 */ /* 0x000e220000000800 */
[----:B------:R-:W-:-:S03]  /*4140*/  IADD3 R0, P0, PT, R5, R0, RZ ;  /* 0x0000000005007210 */ /* 0x000fc60007f1e0ff */
[----:B------:R-:W1:Y:S02]  /*4150*/  LDS R23, [R3+0x80] ;  /* 0x0000800003177984 */ /* 0x000e640000000800 */
[----:B------:R-:W-:Y:S01]  /*4160*/  IMAD.X R5, RZ, RZ, RZ, P0 ;  /* 0x000000ffff057224 */ /* 0x000fe200000e06ff */
[C---:B--2---:R-:W-:Y:S01]  /*4170*/  LEA R4, P0, R0.reuse, UR6, 0x2 ;  /* 0x0000000600047c11 */ /* 0x044fe2000f8010ff */
[----:B------:R-:W2:Y:S03]  /*4180*/  LDS R25, [R3+0x100] ;  /* 0x0001000003197984 */ /* 0x000ea60000000800 */
[----:B------:R-:W-:Y:S01]  /*4190*/  LEA.HI.X R5, R0, UR7, R5, 0x2, P0 ;  /* 0x0000000700057c11 */ /* 0x000fe200080f1405 */
[----:B------:R-:W3:Y:S04]  /*41a0*/  LDS R27, [R3+0x180] ;  /* 0x00018000031b7984 */ /* 0x000ee80000000800 */
        /* <DEDUP_REMOVED lines=16> */
[----:B0-----:R-:W-:Y:S04]  /*42b0*/  STG.E desc[UR8][R4.64], R21 ;  /* 0x0000001504007986 */ /* 0x001fe8000c101908 */
[----:B-1----:R-:W-:Y:S04]  /*42c0*/  STG.E desc[UR8][R4.64+0x80], R23 ;  /* 0x0000801704007986 */ /* 0x002fe8000c101908 */
[----:B--2---:R-:W-:Y:S04]  /*42d0*/  STG.E desc[UR8][R4.64+0x100], R25 ;  /* 0x0001001904007986 */ /* 0x004fe8000c101908 */
[----:B---3--:R-:W-:Y:S04]  /*42e0*/  STG.E desc[UR8][R4.64+0x180], R27 ;  /* 0x0001801b04007986 */ /* 0x008fe8000c101908 */
        /* <DEDUP_REMOVED lines=17> */
.L_x_800:
[----:B------:R-:W-:-:S13]  /*4400*/  ISETP.NE.AND P0, PT, R2, RZ, PT ;  /* 0x000000ff0200720c */ /* 0x000fda0003f05270 */
[----:B------:R-:W-:Y:S05]  /*4410*/  @!P0 EXIT ;  /* 0x000000000000894d */ /* 0x000fea0003800000 */
[----:B------:R-:W0:Y:S01]  /*4420*/  LDC.64 R6, c[0x0][0x380] ;  /* 0x0000e000ff067b82 */ /* 0x000e220000000a00 */
[----:B------:R-:W1:Y:S07]  /*4430*/  S2R R29, SR_TID.X ;  /* 0x00000000001d7919 */ /* 0x000e6e0000002100 */
[----:B------:R-:W2:Y:S01]  /*4440*/  LDC.64 R4, c[0x0][0x390] ;  /* 0x0000e400ff047b82 */ /* 0x000ea20000000a00 */
[----:B0-----:R-:W-:-:S05]  /*4450*/  IMAD.WIDE.U32 R6, R3, 0x4, R6 ;  /* 0x0000000403067825 */ /* 0x001fca00078e0006 */
[----:B------:R0:W3:Y:S01]  /*4460*/  LD.E.STRONG.SM R25, desc[UR8][R6.64] ;  /* 0x0000000806197980 */ /* 0x0000e2000c10b900 */
[----:B--2---:R-:W-:Y:S02]  /*4470*/  LEA R4, P0, R3, R4, 0x2 ;  /* 0x0000000403047211 */ /* 0x004fe400078010ff */
[C---:B-1----:R-:W-:Y:S02]  /*4480*/  LOP3.LUT R19, R29.reuse, 0x1f, RZ, 0xc0, !PT ;  /* 0x0000001f1d137812 */ /* 0x042fe400078ec0ff */
[----:B------:R-:W-:Y:S02]  /*4490*/  LOP3.LUT R0, R29, 0x3e0, RZ, 0xc0, !PT ;  /* 0x000003e01d007812 */ /* 0x000fe400078ec0ff */
[----:B------:R-:W-:-:S03]  /*44a0*/  LEA.HI.X R5, R3, R5, RZ, 0x2, P0 ;  /* 0x0000000503057211 */ /* 0x000fc600000f14ff */
[----:B------:R-:W-:-:S04]  /*44b0*/  IMAD R19, R0, 0x14, R19 ;  /* 0x0000001400137824 */ /* 0x000fc800078e0213 */
[C---:B------:R-:W-:Y:S02]  /*44c0*/  IMAD.SHL.U32 R9, R19.reuse, 0x4, RZ ;  /* 0x0000000413097824 */ /* 0x040fe400078e00ff */
[C---:B------:R-:W-:Y:S02]  /*44d0*/  VIADD R31, R19.reuse, 0xe0 ;  /* 0x000000e0131f7836 */ /* 0x040fe40000000000 */
[C---:B------:R-:W-:Y:S01]  /*44e0*/  VIADD R51, R19.reuse, 0x100 ;  /* 0x0000010013337836 */ /* 0x040fe20000000000 */
[----:B------:R-:W-:Y:S01]  /*44f0*/  IADD3 R8, P1, PT, R6, R9, RZ ;  /* 0x0000000906087210 */ /* 0x000fe20007f3e0ff */
[----:B------:R-:W-:Y:S01]  /*4500*/  VIADD R53, R19, 0x120 ;  /* 0x0000012013357836 */ /* 0x000fe20000000000 */
[----:B0-----:R-:W-:Y:S01]  /*4510*/  IADD3 R6, P0, PT, R9, R4, RZ ;  /* 0x0000000409067210 */ /* 0x001fe20007f1e0ff */
[----:B------:R-:W-:Y:S02]  /*4520*/  VIADD R55, R19, 0x140 ;  /* 0x0000014013377836 */ /* 0x000fe40000000000 */
[----:B------:R-:W-:-:S02]  /*4530*/  IMAD.X R9, RZ, RZ, R7, P1 ;  /* 0x000000ffff097224 */ /* 0x000fc400008e0607 */
[----:B------:R-:W-:Y:S01]  /*4540*/  IMAD.X R7, RZ, RZ, R5, P0 ;  /* 0x000000ffff077224 */ /* 0x000fe200000e0605 */
[CC--:B------:R-:W-:Y:S01]  /*4550*/  ISETP.GE.U32.AND P0, PT, R19.reuse, R2.reuse, PT ;  /* 0x000000021300720c */ /* 0x0c0fe20003f06070 */
[C---:B------:R-:W-:Y:S02]  /*4560*/  VIADD R57, R19.reuse, 0x160 ;  /* 0x0000016013397836 */ /* 0x040fe40000000000 */
[C---:B------:R-:W-:Y:S02]  /*4570*/  VIADD R11, R19.reuse, 0x20 ;  /* 0x00000020130b7836 */ /* 0x040fe40000000000 */
[C---:B------:R-:W-:Y:S02]  /*4580*/  VIADD R15, R19.reuse, 0x40 ;  /* 0x00000040130f7836 */ /* 0x040fe40000000000 */
[----:B------:R-:W-:Y:S01]  /*4590*/  VIADD R13, R19, 0x60 ;  /* 0x00000060130d7836 */ /* 0x000fe20000000000 */
[-C--:B------:R-:W-:Y:S01]  /*45a0*/  ISETP.GE.U32.AND P1, PT, R11, R2.reuse, PT ;  /* 0x000000020b00720c */ /* 0x080fe20003f26070 */
        /* <DEDUP_REMOVED lines=92> */
[----:B------:R1:W-:Y:S04]  /*4b70*/  STS [R28+0x580], R63 ;  /* 0x0005803f1c007388 */ /* 0x0003e80000000800 */
[----:B------:R-:W-:Y:S04]  /*4b80*/  STS [R28+0x780], R12 ;  /* 0x0007800c1c007388 */ /* 0x000fe80000000800 */
[----:B------:R2:W-:Y:S04]  /*4b90*/  STS [R28+0x600], R65 ;  /* 0x000600411c007388 */ /* 0x0005e80000000800 */
[----:B------:R3:W-:Y:S01]  /*4ba0*/  STS [R28+0x680], R67 ;  /* 0x000680431c007388 */ /* 0x0007e20000000800 */
[----:B------:R-:W-:-:S03]  /*4bb0*/  NOP ;  /* 0x0000000000007918 */ /* 0x000fc60000000000 */
[----:B------:R4:W0:Y:S04]  /*4bc0*/  LDS.128 R24, [R0] ;  /* 0x0000000000187984 */ /* 0x0008280000000c00 */
[----:B------:R4:W0:Y:S04]  /*4bd0*/  LDS.128 R32, [R0+0x10] ;  /* 0x0000100000207984 */ /* 0x0008280000000c00 */
[----:B------:R4:W0:Y:S04]  /*4be0*/  LDS.128 R36, [R0+0x20] ;  /* 0x0000200000247984 */ /* 0x0008280000000c00 */
[----:B------:R4:W0:Y:S04]  /*4bf0*/  LDS.128 R40, [R0+0x30] ;  /* 0x0000300000287984 */ /* 0x0008280000000c00 */
[----:B------:R4:W0:Y:S01]  /*4c00*/  LDS.128 R44, [R0+0x40] ;  /* 0x00004000002c7984 */ /* 0x0008220000000c00 */
[----:B------:R-:W-:Y:S06]  /*4c10*/  BAR.SYNC.DEFER_BLOCKING 0x0 ;  /* 0x0000000000007b1d */ /* 0x000fec0000010000 */
[----:B------:R-:W0:Y:S01]  /*4c20*/  LD.E.STRONG.SM R9, desc[UR8][R4.64] ;  /* 0x0000000804097980 */ /* 0x000e22000c10b900 */
[----:B------:R-:W-:-:S02]  /*4c30*/  P2R R20, PR, RZ, 0x1 ;  /* 0x00000001ff147803 */ /* 0x000fc40000000000 */
[-C--:B------:R-:W-:Y:S02]  /*4c40*/  ISETP.GE.U32.AND P0, PT, R19, R2.reuse, PT ;  /* 0x000000021300720c */ /* 0x080fe40003f06070 */
[----:B------:R-:W-:Y:S02]  /*4c50*/  P2R R22, PR, RZ, 0x2 ;  /* 0x00000002ff167803 */ /* 0x000fe40000000000 */
[----:B------:R-:W-:Y:S01]  /*4c60*/  ISETP.GE.U32.AND P1, PT, R11, R2, PT ;  /* 0x000000020b00720c */ /* 0x000fe20003f26070 */
[----:B0-----:R-:W-:-:S08]  /*4c70*/  IMAD.MOV.U32 R61, RZ, RZ, R9 ;  /* 0x000000ffff3d7224 */ /* 0x001fd000078e0009 */
[----:B------:R-:W5:Y:S01]  /*4c80*/  @!P0 LD.E.STRONG.SM R9, desc[UR8][R6.64] ;  /* 0x0000000806098980 */ /* 0x000f62000c10b900 */
        /* <DEDUP_REMOVED lines=40> */
[--C-:B-1----:R-:W-:Y:S02]  /*4f10*/  IMAD.MOV.U32 R63, RZ, RZ, R61.reuse ;  /* 0x000000ffff3f7224 */ /* 0x102fe400078e003d */
[--C-:B--2---:R-:W-:Y:S01]  /*4f20*/  IMAD.MOV.U32 R65, RZ, RZ, R61.reuse ;  /* 0x000000ffff417224 */ /* 0x104fe200078e003d */
[----:B------:R-:W2:Y:S01]  /*4f30*/  @!P1 LD.E.STRONG.SM R57, desc[UR8][R6.64+0x700] ;  /* 0x0007000806399980 */ /* 0x000ea2000c10b900 */
[----:B---3--:R-:W-:-:S03]  /*4f40*/  IMAD.MOV.U32 R67, RZ, RZ, R61 ;  /* 0x000000ffff437224 */ /* 0x008fc600078e003d */
[----:B------:R-:W3:Y:S04]  /*4f50*/  @!P0 LD.E.STRONG.SM R55, desc[UR8][R6.64+0x680] ;  /* 0x0006800806378980 */ /* 0x000ee8000c10b900 */
[----:B------:R-:W3:Y:S04]  /*4f60*/  @!P2 LD.E.STRONG.SM R59, desc[UR8][R6.64+0x780] ;  /* 0x00078008063ba980 */ /* 0x000ee8000c10b900 */
[----:B------:R-:W3:Y:S04]  /*4f70*/  @!P3 LD.E.STRONG.SM R63, desc[UR8][R6.64+0x800] ;  /* 0x00080008063fb980 */ /* 0x000ee8000c10b900 */
[----:B------:R-:W3:Y:S04]  /*4f80*/  @!P4 LD.E.STRONG.SM R65, desc[UR8][R6.64+0x880] ;  /* 0x000880080641c980 */ /* 0x000ee8000c10b900 */
[----:B------:R-:W3:Y:S04]  /*4f90*/  @!P5 LD.E.STRONG.SM R67, desc[UR8][R6.64+0x900] ;  /* 0x000900080643d980 */ /* 0x000ee8000c10b900 */
[----:B------:R-:W3:Y:S01]  /*4fa0*/  @!P6 LD.E.STRONG.SM R61, desc[UR8][R6.64+0x980] ;  /* 0x00098008063de980 */ /* 0x000ee2000c10b900 */
[----:B------:R-:W-:-:S03]  /*4fb0*/  ISETP.NE.AND P0, PT, R62, RZ, PT ;  /* 0x000000ff3e00720c */ /* 0x000fc60003f05270 */
[----:B-----5:R0:W-:Y:S04]  /*4fc0*/  STS [R28], R9 ;  /* 0x000000091c007388 */ /* 0x0201e80000000800 */
        /* <DEDUP_REMOVED lines=12> */
[----:B--2---:R0:W-:Y:S04]  /*5090*/  STS [R28+0x700], R57 ;  /* 0x000700391c007388 */ /* 0x0041e80000000800 */
[----:B---3--:R0:W-:Y:S04]  /*50a0*/  STS [R28+0x680], R55 ;  /* 0x000680371c007388 */ /* 0x0081e80000000800 */
        /* <DEDUP_REMOVED lines=13> */
[C---:B------:R-:W-:Y:S01]  /*5180*/  LEA R50, R29.reuse, UR4, 0x2 ;  /* 0x000000041d327c11 */ /* 0x040fe2000f8e10ff */
[C---:B0-----:R-:W-:Y:S01]  /*5190*/  IMAD R31, R29.reuse, 0x14, RZ ;  /* 0x000000141d1f7824 */ /* 0x041fe200078e02ff */
[----:B------:R-:W-:Y:S01]  /*51a0*/  ISETP.NE.AND P4, PT, R29, RZ, PT ;  /* 0x000000ff1d00720c */ /* 0x000fe20003f85270 */
[----:B------:R-:W-:Y:S01]  /*51b0*/  BSSY.RECONVERGENT B0, `(.L_x_816) ;  /* 0x0000113000007945 */ /* 0x000fe20003800200 */
[----:B------:R-:W-:Y:S01]  /*51c0*/  ISETP.NE.AND P0, PT, R24, R25, PT ;  /* 0x000000191800720c */ /* 0x000fe20003f05270 */
[----:B------:R0:W-:Y:S01]  /*51d0*/  STS [R50+0x3fc], R47 ;  /* 0x0003fc2f32007388 */ /* 0x0001e20000000800 */
[----:B------:R-:W-:Y:S01]  /*51e0*/  VIADD R51, R31, 0x1 ;  /* 0x000000011f337836 */ /* 0x000fe20000000000 */
[----:B------:R-:W-:Y:S01]  /*51f0*/  BAR.SYNC.DEFER_BLOCKING 0x0 ;  /* 0x0000000000007b1d */ /* 0x000fe20000010000 */
[----:B------:R-:W-:Y:S01]  /*5200*/  ISETP.NE.AND P1, PT, R25, R26, PT ;  /* 0x0000001a1900720c */ /* 0x000fe20003f25270 */
[----:B------:R-:W-:Y:S02]  /*5210*/  VIADD R25, R31, 0x2 ;  /* 0x000000021f197836 */ /* 0x000fe40000000000 */
[----:B------:R-:W-:-:S02]  /*5220*/  ISETP.EQ.OR P0, PT, R51, R2, P0 ;  /* 0x000000023300720c */ /* 0x000fc40000702670 */
[----:B------:R-:W-:Y:S02]  /*5230*/  LOP3.LUT R0, R0, 0xffffdfff, RZ, 0xc0, !PT ;  /* 0xffffdfff00007812 */ /* 0x000fe400078ec0ff */
[----:B-1----:R-:W-:Y:S02]  /*5240*/  SEL R48, R4, RZ, !P0 ;  /* 0x000000ff04307207 */ /* 0x002fe40004000000 */
[-C--:B------:R-:W-:Y:S01]  /*5250*/  ISETP.EQ.OR P2, PT, R25, R2.reuse, P1 ;  /* 0x000000021900720c */ /* 0x080fe20000f42670 */
[----:B------:R-:W-:Y:S01]  /*5260*/  VIADD R25, R31, 0x3 ;  /* 0x000000031f197836 */ /* 0x000fe20000000000 */
[----:B------:R-:W-:Y:S01]  /*5270*/  ISETP.NE.AND P1, PT, R26, R27, PT ;  /* 0x0000001b1a00720c */ /* 0x000fe20003f25270 */
[----:B------:R-:W-:Y:S01]  /*5280*/  IMAD.IADD R48, R5, 0x1, R48 ;  /* 0x0000000105307824 */ /* 0x000fe200078e0230 */
[----:B------:R-:W-:Y:S02]  /*5290*/  @P4 LOP3.LUT R0, R0, 0x2000, RZ, 0xfc, !PT ;  /* 0x0000200000004812 */ /* 0x000fe400078efcff */
[----:B------:R-:W-:Y:S01]  /*52a0*/  ISETP.EQ.OR P1, PT, R25, R2, P1 ;  /* 0x000000021900720c */ /* 0x000fe20000f22670 */
[----:B------:R-:W-:Y:S01]  /*52b0*/  VIADD R25, R31, 0x4 ;  /* 0x000000041f197836 */ /* 0x000fe20000000000 */
[----:B------:R-:W-:-:S02]  /*52c0*/  LOP3.LUT R0, R0, 0xffffefff, RZ, 0xc0, !PT ;  /* 0xffffefff00007812 */ /* 0x000fc400078ec0ff */
[----:B------:R-:W-:Y:S02]  /*52d0*/  SEL R51, R48, RZ, !P2 ;  /* 0x000000ff30337207 */ /* 0x000fe40005000000 */
[----:B------:R-:W-:Y:S02]  /*52e0*/  ISETP.NE.AND P5, PT, R45, R46, PT ;  /* 0x0000002e2d00720c */ /* 0x000fe40003fa5270 */
[----:B------:R-:W-:Y:S01]  /*52f0*/  @P2 LOP3.LUT R0, R0, 0x1000, RZ, 0xfc, !PT ;  /* 0x0000100000002812 */ /* 0x000fe200078efcff */
[----:B------:R-:W1:Y:S01]  /*5300*/  @P4 LDS R49, [R50+0x3f8] ;  /* 0x0003f80032314984 */ /* 0x000e620000000800 */
[----:B------:R-:W-:Y:S01]  /*5310*/  IMAD.IADD R51, R6, 0x1, R51 ;  /* 0x0000000106337824 */ /* 0x000fe200078e0233 */
[----:B------:R-:W-:Y:S02]  /*5320*/  ISETP.NE.AND P2, PT, R27, R32, PT ;  /* 0x000000201b00720c */ /* 0x000fe40003f45270 */
[----:B------:R-:W-:Y:S02]  /*5330*/  LOP3.LUT R0, R0, 0xfffff7ff, RZ, 0xc0, !PT ;  /* 0xfffff7ff00007812 */ /* 0x000fe400078ec0ff */
[----:B------:R-:W-:-:S02]  /*5340*/  SEL R26, R51, RZ, !P1 ;  /* 0x000000ff331a7207 */ /* 0x000fc40004800000 */
[-C--:B------:R-:W-:Y:S01]  /*5350*/  ISETP.EQ.OR P3, PT, R25, R2.reuse, P2 ;  /* 0x000000021900720c */ /* 0x080fe20001762670 */
[----:B------:R-:W-:Y:S01]  /*5360*/  VIADD R25, R31, 0x5 ;  /* 0x000000051f197836 */ /* 0x000fe20000000000 */
[----:B------:R-:W-:Y:S01]  /*5370*/  @P1 LOP3.LUT R0, R0, 0x800, RZ, 0xfc, !PT ;  /* 0x0000080000001812 */ /* 0x000fe200078efcff */
[----:B------:R-:W-:Y:S01]  /*5380*/  IMAD.IADD R26, R7, 0x1, R26 ;  /* 0x00000001071a7824 */ /* 0x000fe200078e021a */
[----:B------:R-:W-:Y:S02]  /*5390*/  ISETP.NE.AND P2, PT, R32, R33, PT ;  /* 0x000000212000720c */ /* 0x000fe40003f45270 */
[----:B------:R-:W-:Y:S02]  /*53a0*/  LOP3.LUT R0, R0, 0xfffffbff, RZ, 0xc0, !PT ;  /* 0xfffffbff00007812 */ /* 0x000fe400078ec0ff */
[----:B------:R-:W-:Y:S01]  /*53b0*/  ISETP.EQ.OR P2, PT, R25, R2, P2 ;  /* 0x000000021900720c */ /* 0x000fe20001742670 */
[----:B------:R-:W-:Y:S01]  /*53c0*/  VIADD R25, R31, 0x6 ;  /* 0x000000061f197836 */ /* 0x000fe20000000000 */
[----:B------:R-:W-:-:S02]  /*53d0*/  SEL R27, R26, RZ, !P3 ;  /* 0x000000ff1a1b7207 */ /* 0x000fc40005800000 */
[----:B------:R-:W-:Y:S02]  /*53e0*/  ISETP.NE.AND P6, PT, R46, R47, PT ;  /* 0x0000002f2e00720c */ /* 0x000fe40003fc5270 */
[----:B------:R-:W-:Y:S01]  /*53f0*/  @P3 LOP3.LUT R0, R0, 0x400, RZ, 0xfc, !PT ;  /* 0x0000040000003812 */ /* 0x000fe200078efcff */
[----:B--2---:R-:W-:Y:S01]  /*5400*/  IMAD.IADD R27, R8, 0x1, R27 ;  /* 0x00000001081b7824 */ /* 0x004fe200078e021b */
[----:B------:R-:W-:Y:S02]  /*5410*/  ISETP.NE.AND P3, PT, R43, R44, PT ;  /* 0x0000002c2b00720c */ /* 0x000fe40003f65270 */
[----:B------:R-:W-:Y:S02]  /*5420*/  LOP3.LUT R0, R0, 0xfffffdff, RZ, 0xc0, !PT ;  /* 0xfffffdff00007812 */ /* 0x000fe400078ec0ff */
[----:B------:R-:W-:Y:S02]  /*5430*/  SEL R26, R27, RZ, !P2 ;  /* 0x000000ff1b1a7207 */ /* 0x000fe40005000000 */
[----:B------:R-:W-:-:S02]  /*5440*/  @P2 LOP3.LUT R0, R0, 0x200, RZ, 0xfc, !PT ;  /* 0x0000020000002812 */ /* 0x000fc400078efcff */
[----:B0-----:R-:W-:Y:S01]  /*5450*/  SEL R47, RZ, 0x1, !P0 ;  /* 0x00000001ff2f7807 */ /* 0x001fe20004000000 */
[----:B------:R-:W-:Y:S01]  /*5460*/  IMAD.IADD R26, R9, 0x1, R26 ;  /* 0x00000001091a7824 */ /* 0x000fe200078e021a */
[----:B------:R-:W-:Y:S02]  /*5470*/  LOP3.LUT R0, R0, 0xfffffeff, RZ, 0xc0, !PT ;  /* 0xfffffeff00007812 */ /* 0x000fe400078ec0ff */
[----:B-1----:R-:W-:Y:S01]  /*5480*/  @P4 ISETP.NE.AND P1, PT, R49, R24, PT ;  /* 0x000000183100420c */ /* 0x002fe20003f25270 */
[----:B------:R-:W-:-:S03]  /*5490*/  IMAD.MOV.U32 R24, RZ, RZ, 0x1 ;  /* 0x00000001ff187424 */ /* 0x000fc600078e00ff */
[----:B------:R-:W-:Y:S02]  /*54a0*/  @P4 SEL R24, RZ, 0x1, !P1 ;  /* 0x00000001ff184807 */ /* 0x000fe40004800000 */
[----:B------:R-:W-:Y:S02]  /*54b0*/  ISETP.NE.AND P1, PT, R31, R2, PT ;  /* 0x000000021f00720c */ /* 0x000fe40003f25270 */
[----:B------:R-:W-:Y:S02]  /*54c0*/  ISETP.NE.AND P4, PT, R44, R45, PT ;  /* 0x0000002d2c00720c */ /* 0x000fe40003f85270 */
[----:B------:R-:W-:Y:S02]  /*54d0*/  SEL R24, R24, 0x1, P1 ;  /* 0x0000000118187807 */ /* 0x000fe40000800000 */
[----:B------:R-:W-:-:S04]  /*54e0*/  ISETP.NE.AND P1, PT, R33, R34, PT ;  /* 0x000000222100720c */ /* 0x000fc80003f25270 */
[----:B------:R-:W-:Y:S01]  /*54f0*/  ISETP.EQ.OR P1, PT, R25, R2, P1 ;  /* 0x000000021900720c */ /* 0x000fe20000f22670 */
[----:B------:R-:W-:-:S03]  /*5500*/  VIADD R25, R31, 0x7 ;  /* 0x000000071f197836 */ /* 0x000fc60000000000 */
[----:B------:R-:W-:-:S05]  /*5510*/  SEL R27, R26, RZ, !P1 ;  /* 0x000000ff1a1b7207 */ /* 0x000fca0004800000 */
[----:B------:R-:W-:-:S04]  /*5520*/  IMAD.IADD R27, R10, 0x1, R27 ;  /* 0x000000010a1b7824 */ /* 0x000fc800078e021b */
[----:B------:R-:W-:Y:S02]  /*5530*/  @P1 LOP3.LUT R0, R0, 0x100, RZ, 0xfc, !PT ;  /* 0x0000010000001812 */ /* 0x000fe400078efcff */
[----:B------:R-:W-:Y:S02]  /*5540*/  ISETP.NE.AND P1, PT, R34, R35, PT ;  /* 0x000000232200720c */ /* 0x000fe40003f25270 */
[----:B------:R-:W-:Y:S02]  /*5550*/  LOP3.LUT R0, R0, 0xffffff7f, RZ, 0xc0, !PT ;  /* 0xffffff7f00007812 */ /* 0x000fe400078ec0ff */
[----:B------:R-:W-:Y:S01]  /*5560*/  ISETP.EQ.OR P2, PT, R25, R2, P1 ;  /* 0x000000021900720c */ /* 0x000fe20000f42670 */
[----:B------:R-:W-:Y:S01]  /*5570*/  VIADD R25, R31, 0x8 ;  /* 0x000000081f197836 */ /* 0x000fe20000000000 */
[----:B------:R-:W-:Y:S02]  /*5580*/  ISETP.NE.AND P1, PT, R35, R36, PT ;  /* 0x000000242300720c */ /* 0x000fe40003f25270 */
[----:B------:R-:W-:-:S05]  /*5590*/  SEL R26, R27, RZ, !P2 ;  /* 0x000000ff1b1a7207 */ /* 0x000fca0005000000 */
[----:B------:R-:W-:-:S04]  /*55a0*/  IMAD.IADD R26, R11, 0x1, R26 ;  /* 0x000000010b1a7824 */ /* 0x000fc800078e021a */
[----:B------:R-:W-:Y:S02]  /*55b0*/  @P2 LOP3.LUT R0, R0, 0x80, RZ, 0xfc, !PT ;  /* 0x0000008000002812 */ /* 0x000fe400078efcff */
[----:B------:R-:W-:Y:S01]  /*55c0*/  ISETP.EQ.OR P2, PT, R25, R2, P1 ;  /* 0x000000021900720c */ /* 0x000fe20000f42670 */
[----:B------:R-:W-:Y:S01]  /*55d0*/  VIADD R25, R31, 0x9 ;  /* 0x000000091f197836 */ /* 0x000fe20000000000 */
[----:B------:R-:W-:Y:S02]  /*55e0*/  LOP3.LUT R0, R0, 0xffffffbf, RZ, 0xc0, !PT ;  /* 0xffffffbf00007812 */ /* 0x000fe400078ec0ff */
[----:B------:R-:W-:Y:S02]  /*55f0*/  ISETP.NE.AND P1, PT, R36, R37, PT ;  /* 0x000000252400720c */ /* 0x000fe40003f25270 */
[----:B------:R-:W-:-:S05]  /*5600*/  SEL R27, R26, RZ, !P2 ;  /* 0x000000ff1a1b7207 */ /* 0x000fca0005000000 */
[----:B---3--:R-:W-:Y:S02]  /*5610*/  IMAD.IADD R27, R12, 0x1, R27 ;  /* 0x000000010c1b7824 */ /* 0x008fe400078e021b */
[----:B------:R-:W-:Y:S02]  /*5620*/  @P2 LOP3.LUT R0, R0, 0x40, RZ, 0xfc, !PT ;  /* 0x0000004000002812 */ /* 0x000fe400078efcff */
[----:B------:R-:W-:Y:S01]  /*5630*/  ISETP.EQ.OR P2, PT, R25, R2, P1 ;  /* 0x000000021900720c */ /* 0x000fe20000f42670 */
[----:B------:R-:W-:Y:S01]  /*5640*/  VIADD R25, R31, 0xa ;  /* 0x0000000a1f197836 */ /* 0x000fe20000000000 */
[----:B------:R-:W-:Y:S02]  /*5650*/  LOP3.LUT R0, R0, 0xffffffdf, RZ, 0xc0, !PT ;  /* 0xffffffdf00007812 */ /* 0x000fe400078ec0ff */
[----:B------:R-:W-:Y:S02]  /*5660*/  ISETP.NE.AND P1, PT, R37, R38, PT ;  /* 0x000000262500720c */ /* 0x000fe40003f25270 */
[----:B------:R-:W-:-:S05]  /*5670*/  SEL R26, R27, RZ, !P2 ;  /* 0x000000ff1b1a7207 */ /* 0x000fca0005000000 */
[----:B------:R-:W-:Y:S02]  /*5680*/  IMAD.IADD R26, R13, 0x1, R26 ;  /* 0x000000010d1a7824 */ /* 0x000fe400078e021a */
        /* <DEDUP_REMOVED lines=18> */
[----:B------:R-:W-:Y:S02]  /*57b0*/  SEL R27, R26, RZ, !P2 ;  /* 0x000000ff1a1b7207 */ /* 0x000fe40005000000 */
[----:B------:R-:W-:-:S03]  /*57c0*/  ISETP.NE.AND P1, PT, R40, R41, PT ;  /* 0x000000292800720c */ /* 0x000fc60003f25270 */
[----:B----4-:R-:W-:-:S04]  /*57d0*/  IMAD.IADD R27, R16, 0x1, R27 ;  /* 0x00000001101b7824 */ /* 0x010fc800078e021b */
[----:B------:R-:W-:Y:S02]  /*57e0*/  @P2 LOP3.LUT R0, R0, 0x4, RZ, 0xfc, !PT ;  /* 0x0000000400002812 */ /* 0x000fe400078efcff */
[----:B------:R-:W-:Y:S01]  /*57f0*/  ISETP.EQ.OR P2, PT, R25, R2, P1 ;  /* 0x000000021900720c */ /* 0x000fe20000f42670 */
[----:B------:R-:W-:Y:S01]  /*5800*/  VIADD R25, R31, 0xe ;  /* 0x0000000e1f197836 */ /* 0x000fe20000000000 */
[----:B------:R-:W-:Y:S02]  /*5810*/  ISETP.NE.AND P1, PT, R41, R42, PT ;  /* 0x0000002a2900720c */ /* 0x000fe40003f25270 */
[----:B------:R-:W-:Y:S02]  /*5820*/  SEL R26, R27, RZ, !P2 ;  /* 0x000000ff1b1a7207 */ /* 0x000fe40005000000 */
[----:B------:R-:W-:Y:S02]  /*5830*/  LOP3.LUT R0, R0, 0xfffffffd, RZ, 0xc0, !PT ;  /* 0xfffffffd00007812 */ /* 0x000fe400078ec0ff */
[----:B------:R-:W-:Y:S01]  /*5840*/  ISETP.EQ.OR P1, PT, R25, R2, P1 ;  /* 0x000000021900720c */ /* 0x000fe20000f22670 */
[----:B------:R-:W-:-:S02]  /*5850*/  IMAD.IADD R26, R17, 0x1, R26 ;  /* 0x00000001111a7824 */ /* 0x000fc400078e021a */
[----:B------:R-:W-:Y:S01]  /*5860*/  VIADD R25, R31, 0xf ;  /* 0x0000000f1f197836 */ /* 0x000fe20000000000 */
[----:B------:R-:W-:Y:S02]  /*5870*/  P2R R33, PR, RZ, 0x2 ;  /* 0x00000002ff217803 */ /* 0x000fe40000000000 */
[----:B------:R-:W-:Y:S02]  /*5880*/  @P2 LOP3.LUT R0, R0, 0x2, RZ, 0xfc, !PT ;  /* 0x0000000200002812 */ /* 0x000fe400078efcff */
[----:B------:R-:W-:Y:S02]  /*5890*/  SEL R27, R26, RZ, !P1 ;  /* 0x000000ff1a1b7207 */ /* 0x000fe40004800000 */
[----:B------:R-:W-:Y:S02]  /*58a0*/  LOP3.LUT P1, RZ, R0, 0x4, RZ, 0xc0, !PT ;  /* 0x0000000400ff7812 */ /* 0x000fe4000782c0ff */
[----:B------:R-:W-:Y:S01]  /*58b0*/  ISETP.NE.AND P2, PT, R42, R43, PT ;  /* 0x0000002b2a00720c */ /* 0x000fe20003f45270 */
[----:B------:R-:W-:Y:S01]  /*58c0*/  IMAD.IADD R27, R18, 0x1, R27 ;  /* 0x00000001121b7824 */ /* 0x000fe200078e021b */
[----:B------:R-:W-:-:S02]  /*58d0*/  P2R R37, PR, RZ, 0x2 ;  /* 0x00000002ff257803 */ /* 0x000fc40000000000 */
[C---:B------:R-:W-:Y:S02]  /*58e0*/  LOP3.LUT P1, RZ, R0.reuse, 0x8, RZ, 0xc0, !PT ;  /* 0x0000000800ff7812 */ /* 0x040fe4000782c0ff */
[----:B------:R-:W-:Y:S01]  /*58f0*/  ISETP.EQ.OR P2, PT, R25, R2, P2 ;  /* 0x000000021900720c */ /* 0x000fe20001742670 */
[----:B------:R-:W-:Y:S01]  /*5900*/  VIADD R25, R31, 0x10 ;  /* 0x000000101f197836 */ /* 0x000fe20000000000 */
[----:B------:R-:W-:Y:S02]  /*5910*/  P2R R38, PR, RZ, 0x2 ;  /* 0x00000002ff267803 */ /* 0x000fe40000000000 */
[----:B------:R-:W-:Y:S02]  /*5920*/  LOP3.LUT P1, RZ, R0, 0x10, RZ, 0xc0, !PT ;  /* 0x0000001000ff7812 */ /* 0x000fe4000782c0ff */
[----:B------:R-:W-:Y:S02]  /*5930*/  SEL R26, R27, RZ, !P2 ;  /* 0x000000ff1b1a7207 */ /* 0x000fe40005000000 */
[----:B------:R-:W-:-:S02]  /*5940*/  P2R R39, PR, RZ, 0x2 ;  /* 0x00000002ff277803 */ /* 0x000fc40000000000 */
[C---:B------:R-:W-:Y:S01]  /*5950*/  LOP3.LUT P1, RZ, R0.reuse, 0x20, RZ, 0xc0, !PT ;  /* 0x0000002000ff7812 */ /* 0x040fe2000782c0ff */
[----:B------:R-:W-:Y:S01]  /*5960*/  IMAD.IADD R26, R19, 0x1, R26 ;  /* 0x00000001131a7824 */ /* 0x000fe200078e021a */
[----:B------:R-:W-:Y:S01]  /*5970*/  ISETP.EQ.OR P3, PT, R25, R2, P3 ;  /* 0x000000021900720c */ /* 0x000fe20001f62670 */
[----:B------:R-:W-:Y:S01]  /*5980*/  VIADD R25, R31, 0x11 ;  /* 0x000000111f197836 */ /* 0x000fe20000000000 */
[----:B------:R-:W-:Y:S02]  /*5990*/  P2R R40, PR, RZ, 0x2 ;  /* 0x00000002ff287803 */ /* 0x000fe40000000000 */
[----:B------:R-:W-:Y:S02]  /*59a0*/  LOP3.LUT P1, RZ, R0, 0x40, RZ, 0xc0, !PT ;  /* 0x0000004000ff7812 */ /* 0x000fe4000782c0ff */
[----:B------:R-:W-:Y:S02]  /*59b0*/  SEL R27, R26, RZ, !P3 ;  /* 0x000000ff1a1b7207 */ /* 0x000fe40005800000 */
[----:B------:R-:W-:-:S02]  /*59c0*/  P2R R41, PR, RZ, 0x2 ;  /* 0x00000002ff297803 */ /* 0x000fc40000000000 */
[----:B------:R-:W-:Y:S01]  /*59d0*/  LOP3.LUT P1, RZ, R0, 0x80, RZ, 0xc0, !PT ;  /* 0x0000008000ff7812 */ /* 0x000fe2000782c0ff */
[----:B------:R-:W-:Y:S01]  /*59e0*/  IMAD.IADD R27, R20, 0x1, R27 ;  /* 0x00000001141b7824 */ /* 0x000fe200078e021b */
[----:B------:R-:W-:Y:S01]  /*59f0*/  ISETP.EQ.OR P4, PT, R25, R2, P4 ;  /* 0x000000021900720c */ /* 0x000fe20002782670 */
[C---:B------:R-:W-:Y:S01]  /*5a00*/  VIADD R25, R31.reuse, 0x12 ;  /* 0x000000121f197836 */ /* 0x040fe20000000000 */
[----:B------:R-:W-:Y:S01]  /*5a10*/  P2R R50, PR, RZ, 0x2 ;  /* 0x00000002ff327803 */ /* 0x000fe20000000000 */
[----:B------:R-:W-:Y:S01]  /*5a20*/  VIADD R31, R31, 0x13 ;  /* 0x000000131f1f7836 */ /* 0x000fe20000000000 */
[----:B------:R-:W-:Y:S02]  /*5a30*/  LOP3.LUT P1, RZ, R0, 0x100, RZ, 0xc0, !PT ;  /* 0x0000010000ff7812 */ /* 0x000fe4000782c0ff */
[----:B------:R-:W-:Y:S02]  /*5a40*/  SEL R26, R27, RZ, !P4 ;  /* 0x000000ff1b1a7207 */ /* 0x000fe40006000000 */
[----:B------:R-:W-:-:S02]  /*5a50*/  P2R R49, PR, RZ, 0x2 ;  /* 0x00000002ff317803 */ /* 0x000fc40000000000 */
[C---:B------:R-:W-:Y:S01]  /*5a60*/  LOP3.LUT P1, RZ, R0.reuse, 0x200, RZ, 0xc0, !PT ;  /* 0x0000020000ff7812 */ /* 0x040fe2000782c0ff */
[----:B------:R-:W-:Y:S01]  /*5a70*/  IMAD.IADD R26, R21, 0x1, R26 ;  /* 0x00000001151a7824 */ /* 0x000fe200078e021a */
[----:B------:R-:W-:Y:S02]  /*5a80*/  ISETP.EQ.OR P5, PT, R25, R2, P5 ;  /* 0x000000021900720c */ /* 0x000fe40002fa2670 */
[----:B------:R-:W-:Y:S02]  /*5a90*/  P2R R48, PR, RZ, 0x2 ;  /* 0x00000002ff307803 */ /* 0x000fe40000000000 */
[----:B------:R-:W-:Y:S02]  /*5aa0*/  LOP3.LUT P1, RZ, R0, 0x400, RZ, 0xc0, !PT ;  /* 0x0000040000ff7812 */ /* 0x000fe4000782c0ff */
[----:B------:R-:W-:Y:S02]  /*5ab0*/  SEL R25, R26, RZ, !P5 ;  /* 0x000000ff1a197207 */ /* 0x000fe40006800000 */
[----:B------:R-:W-:-:S02]  /*5ac0*/  P2R R35, PR, RZ, 0x2 ;  /* 0x00000002ff237803 */ /* 0x000fc40000000000 */
[----:B------:R-:W-:Y:S01]  /*5ad0*/  LOP3.LUT P1, RZ, R0, 0x800, RZ, 0xc0, !PT ;  /* 0x0000080000ff7812 */ /* 0x000fe2000782c0ff */
[----:B------:R-:W-:Y:S01]  /*5ae0*/  IMAD.IADD R25, R22, 0x1, R25 ;  /* 0x0000000116197824 */ /* 0x000fe200078e0219 */
[----:B------:R-:W-:Y:S02]  /*5af0*/  ISETP.EQ.OR P6, PT, R31, R2, P6 ;  /* 0x000000021f00720c */ /* 0x000fe400037c2670 */
[----:B------:R-:W-:Y:S02]  /*5b00*/  P2R R34, PR, RZ, 0x2 ;  /* 0x00000002ff227803 */ /* 0x000fe40000000000 */
[----:B------:R-:W-:Y:S02]  /*5b10*/  LOP3.LUT P1, RZ, R0, 0x1000, RZ, 0xc0, !PT ;  /* 0x0000100000ff7812 */ /* 0x000fe4000782c0ff */
[----:B------:R-:W-:Y:S02]  /*5b20*/  SEL R36, R25, RZ, !P6 ;  /* 0x000000ff19247207 */ /* 0x000fe40007000000 */
[----:B------:R-:W-:-:S02]  /*5b30*/  SEL R45, RZ, 0x1, !P1 ;  /* 0x00000001ff2d7807 */ /* 0x000fc40004800000 */
[----:B------:R-:W-:Y:S01]  /*5b40*/  ISETP.NE.AND P1, PT, R34, RZ, PT ;  /* 0x000000ff2200720c */ /* 0x000fe20003f25270 */
[----:B------:R-:W-:Y:S01]  /*5b50*/  IMAD.IADD R36, R23, 0x1, R36 ;  /* 0x0000000117247824 */ /* 0x000fe200078e0224 */
[----:B------:R-:W-:Y:S02]  /*5b60*/  LOP3.LUT R25, R45, R24, R47, 0xfe, !PT ;  /* 0x000000182d197212 */ /* 0x000fe400078efe2f */
[----:B------:R-:W-:Y:S02]  /*5b70*/  SEL R46, RZ, 0x1, !P1 ;  /* 0x00000001ff2e7807 */ /* 0x000fe40004800000 */
[----:B------:R-:W-:Y:S01]  /*5b80*/  ISETP.NE.AND P1, PT, R35, RZ, PT ;  /* 0x000000ff2300720c */ /* 0x000fe20003f25270 */
[----:B------:R-:W0:Y:S01]  /*5b90*/  SHFL.UP PT, R27, R36, 0x1, RZ ;  /* 0x04200000241b7989 */ /* 0x000e2200000e00ff */
[----:B------:R-:W-:Y:S02]  /*5ba0*/  SEL R32, RZ, 0x1, !P6 ;  /* 0x00000001ff207807 */ /* 0x000fe40007000000 */
[----:B------:R-:W-:-:S02]  /*5bb0*/  SEL R35, RZ, 0x1, !P1 ;  /* 0x00000001ff237807 */ /* 0x000fc40004800000 */
[----:B------:R-:W-:Y:S02]  /*5bc0*/  ISETP.NE.AND P1, PT, R48, RZ, PT ;  /* 0x000000ff3000720c */ /* 0x000fe40003f25270 */
[----:B------:R-:W-:Y:S02]  /*5bd0*/  LOP3.LUT R26, R35, R25, R46, 0xfe, !PT ;  /* 0x00000019231a7212 */ /* 0x000fe400078efe2e */
[----:B------:R-:W-:Y:S02]  /*5be0*/  SEL R44, RZ, 0x1, !P1 ;  /* 0x00000001ff2c7807 */ /* 0x000fe40004800000 */
[----:B------:R-:W-:Y:S02]  /*5bf0*/  ISETP.NE.AND P1, PT, R49, RZ, PT ;  /* 0x000000ff3100720c */ /* 0x000fe40003f25270 */
[----:B------:R-:W-:Y:S02]  /*5c00*/  LOP3.LUT P6, RZ, R0, 0x2, RZ, 0xc0, !PT ;  /* 0x0000000200ff7812 */ /* 0x000fe400078cc0ff */
[----:B------:R-:W-:-:S02]  /*5c10*/  SEL R31, RZ, 0x1, !P1 ;  /* 0x00000001ff1f7807 */ /* 0x000fc40004800000 */
[----:B------:R-:W-:Y:S02]  /*5c20*/  ISETP.NE.AND P1, PT, R50, RZ, PT ;  /* 0x000000ff3200720c */ /* 0x000fe40003f25270 */
[----:B------:R-:W-:Y:S02]  /*5c30*/  LOP3.LUT R26, R31, R26, R44, 0xfe, !PT ;  /* 0x0000001a1f1a7212 */ /* 0x000fe400078efe2c */
[----:B------:R-:W-:Y:S02]  /*5c40*/  SEL R34, RZ, 0x1, !P1 ;  /* 0x00000001ff227807 */ /* 0x000fe40004800000 */
[----:B------:R-:W-:Y:S02]  /*5c50*/  ISETP.NE.AND P1, PT, R41, RZ, PT ;  /* 0x000000ff2900720c */ /* 0x000fe40003f25270 */
[----:B------:R-:W-:Y:S02]  /*5c60*/  SEL R53, RZ, 0x1, !P6 ;  /* 0x00000001ff357807 */ /* 0x000fe40007000000 */
[----:B------:R-:W-:-:S02]  /*5c70*/  SEL R25, RZ, 0x1, !P1 ;  /* 0x00000001ff197807 */ /* 0x000fc40004800000 */
[----:B------:R-:W-:Y:S02]  /*5c80*/  ISETP.NE.AND P1, PT, R40, RZ, PT ;  /* 0x000000ff2800720c */ /* 0x000fe40003f25270 */
[----:B------:R-:W-:Y:S02]  /*5c90*/  LOP3.LUT R26, R25, R26, R34, 0xfe, !PT ;  /* 0x0000001a191a7212 */ /* 0x000fe400078efe22 */
[----:B------:R-:W-:Y:S02]  /*5ca0*/  SEL R57, RZ, 0x1, !P1 ;  /* 0x00000001ff397807 */ /* 0x000fe40004800000 */
[----:B------:R-:W-:Y:S02]  /*5cb0*/  ISETP.NE.AND P1, PT, R39, RZ, PT ;  /* 0x000000ff2700720c */ /* 0x000fe40003f25270 */
[----:B------:R-:W-:Y:S01]  /*5cc0*/  SEL R51, RZ, 0x1, !P2 ;  /* 0x00000001ff337807 */ /* 0x000fe20005000000 */
[----:B------:R-:W1:Y:S01]  /*5cd0*/  S2R R39, SR_TID.X ;  /* 0x0000000000277919 */ /* 0x000e620000002100 */
        /* <DEDUP_REMOVED lines=10> */
[----:B------:R-:W-:Y:S02]  /*5d80*/  SEL R49, RZ, 0x1, !P4 ;  /* 0x00000001ff317807 */ /* 0x000fe40006000000 */
[----:B------:R-:W-:Y:S02]  /*5d90*/  LOP3.LUT R26, R52, R26, R53, 0xfe, !PT ;  /* 0x0000001a341a7212 */ /* 0x000fe400078efe35 */
[----:B------:R-:W-:-:S02]  /*5da0*/  SEL R48, RZ, 0x1, !P5 ;  /* 0x00000001ff307807 */ /* 0x000fc40006800000 */
[----:B------:R-:W-:-:S04]  /*5db0*/  LOP3.LUT R26, R50, R26, R51, 0xfe, !PT ;  /* 0x0000001a321a7212 */ /* 0x000fc800078efe33 */
[----:B------:R-:W-:-:S04]  /*5dc0*/  LOP3.LUT R23, R48, R26, R49, 0xfe, !PT ;  /* 0x0000001a30177212 */ /* 0x000fc800078efe31 */
[----:B------:R-:W-:-:S04]  /*5dd0*/  LOP3.LUT P6, R23, R23, RZ, R32, 0xfa, !PT ;  /* 0x000000ff17177212 */ /* 0x000fc800078cfa20 */
[----:B0-----:R-:W-:Y:S01]  /*5de0*/  SEL R27, R27, RZ, !P6 ;  /* 0x000000ff1b1b7207 */ /* 0x001fe20007000000 */
[----:B------:R-:W0:Y:S01]  /*5df0*/  SHFL.UP PT, R26, R23, 0x1, RZ ;  /* 0x04200000171a7989 */ /* 0x000e2200000e00ff */
[----:B------:R-:W-:-:S04]  /*5e00*/  ISETP.GE.AND P6, PT, R3, 0x1, PT ;  /* 0x000000010300780c */ /* 0x000fc80003fc6270 */
[----:B------:R-:W-:-:S05]  /*5e10*/  SEL R27, R27, RZ, P6 ;  /* 0x000000ff1b1b7207 */ /* 0x000fca0003000000 */
[----:B------:R-:W-:-:S05]  /*5e20*/  IMAD.IADD R27, R36, 0x1, R27 ;  /* 0x00000001241b7824 */ /* 0x000fca00078e021b */
[----:B------:R-:W2:Y:S01]  /*5e30*/  SHFL.UP PT, R33, R27, 0x2, RZ ;  /* 0x044000001b217989 */ /* 0x000ea200000e00ff */
[----:B0-----:R-:W-:-:S04]  /*5e40*/  SEL R26, R26, RZ, P6 ;  /* 0x000000ff1a1a7207 */ /* 0x001fc80003000000 */
[----:B------:R-:W-:-:S04]  /*5e50*/  LOP3.LUT P6, R26, R26, RZ, R23, 0xfa, !PT ;  /* 0x000000ff1a1a7212 */ /* 0x000fc800078cfa17 */
[----:B--2---:R-:W-:Y:S02]  /*5e60*/  SEL R36, R33, RZ, !P6 ;  /* 0x000000ff21247207 */ /* 0x004fe40007000000 */
[----:B------:R-:W-:Y:S01]  /*5e70*/  ISETP.GE.AND P6, PT, R3, 0x2, PT ;  /* 0x000000020300780c */ /* 0x000fe20003fc6270 */
[----:B------:R-:W0:Y:S03]  /*5e80*/  SHFL.UP PT, R33, R26, 0x2, RZ ;  /* 0x044000001a217989 */ /* 0x000e2600000e00ff */
[----:B------:R-:W-:-:S05]  /*5e90*/  SEL R36, R36, RZ, P6 ;  /* 0x000000ff24247207 */ /* 0x000fca0003000000 */
[----:B------:R-:W-:-:S05]  /*5ea0*/  IMAD.IADD R36, R27, 0x1, R36 ;  /* 0x000000011b247824 */ /* 0x000fca00078e0224 */
[----:B------:R-:W2:Y:S01]  /*5eb0*/  SHFL.UP PT, R23, R36, 0x4, RZ ;  /* 0x0480000024177989 */ /* 0x000ea200000e00ff */
[----:B0-----:R-:W-:-:S04]  /*5ec0*/  SEL R33, R33, RZ, P6 ;  /* 0x000000ff21217207 */ /* 0x001fc80003000000 */
[----:B------:R-:W-:-:S04]  /*5ed0*/  LOP3.LUT P6, R33, R33, RZ, R26, 0xfa, !PT ;  /* 0x000000ff21217212 */ /* 0x000fc800078cfa1a */
[----:B--2---:R-:W-:Y:S02]  /*5ee0*/  SEL R37, R23, RZ, !P6 ;  /* 0x000000ff17257207 */ /* 0x004fe40007000000 */
        /* <DEDUP_REMOVED lines=18> */
[----:B0-----:R-:W-:Y:S02]  /*6010*/  SEL R38, R27, RZ, P6 ;  /* 0x000000ff1b267207 */ /* 0x001fe40003000000 */
[----:B------:R-:W-:Y:S02]  /*6020*/  SEL R27, R33, RZ, P6 ;  /* 0x000000ff211b7207 */ /* 0x000fe40003000000 */
[----:B------:R-:W-:-:S03]  /*6030*/  ISETP.NE.AND P6, PT, R3, 0x1f, PT ;  /* 0x0000001f0300780c */ /* 0x000fc60003fc5270 */
[----:B------:R-:W-:-:S05]  /*6040*/  IMAD.IADD R27, R36, 0x1, R27 ;  /* 0x00000001241b7824 */ /* 0x000fca00078e021b */
[----:B------:R0:W2:Y:S05]  /*6050*/  SHFL.UP PT, R33, R27, 0x1, RZ ;  /* 0x042000001b217989 */ /* 0x0000aa00000e00ff */
[----:B-1----:R-:W-:-:S04]  /*6060*/  @!P6 SHF.R.U32.HI R26, RZ, 0x2, R39 ;  /* 0x00000002ff1ae819 */ /* 0x002fc80000011627 */
[----:B------:R-:W-:Y:S02]  /*6070*/  @!P6 LOP3.LUT R37, R26, 0xf8, RZ, 0xc0, !PT ;  /* 0x000000f81a25e812 */ /* 0x000fe400078ec0ff */
[----:B------:R-:W-:-:S05]  /*6080*/  LOP3.LUT R26, R38, R23, RZ, 0xfc, !PT ;  /* 0x00000017261a7212 */ /* 0x000fca00078efcff */
[----:B------:R0:W-:Y:S01]  /*6090*/  @!P6 STS.64 [R37+UR4], R26 ;  /* 0x0000001a2500e988 */ /* 0x0001e20008000a04 */
[----:B------:R-:W-:Y:S01]  /*60a0*/  BAR.SYNC.DEFER_BLOCKING 0x0 ;  /* 0x0000000000007b1d */ /* 0x000fe20000010000 */
[----:B------:R-:W-:-:S05]  /*60b0*/  ISETP.GE.U32.AND P6, PT, R39, 0x20, PT ;  /* 0x000000202700780c */ /* 0x000fca0003fc6070 */
[----:B------:R0:W1:Y:S08]  /*60c0*/  SHFL.UP PT, R23, R26, 0x1, RZ ;  /* 0x042000001a177989 */ /* 0x00007000000e00ff */
[----:B0-2---:R-:W-:Y:S05]  /*60d0*/  @!P6 BRA `(.L_x_817) ;  /* 0x000000000080e947 */ /* 0x005fea0003800000 */
[----:B------:R-:W0:Y:S01]  /*60e0*/  LDS.128 R40, [UR4] ;  /* 0x00000004ff287984 */ /* 0x000e220008000c00 */
[----:B------:R-:W-:Y:S02]  /*60f0*/  P2R R27, PR, RZ, 0x1 ;  /* 0x00000001ff1b7803 */ /* 0x000fe40000000000 */
[----:B------:R-:W-:Y:S01]  /*6100*/  ISETP.NE.AND P0, PT, R30, 0x3, PT ;  /* 0x000000031e00780c */ /* 0x000fe20003f05270 */
[----:B------:R-:W2:Y:S01]  /*6110*/  LDS.128 R36, [UR4+0x10] ;  /* 0x00001004ff247984 */ /* 0x000ea20008000c00 */
[----:B0-----:R-:W-:-:S04]  /*6120*/  ISETP.NE.AND P6, PT, R42, RZ, PT ;  /* 0x000000ff2a00720c */ /* 0x001fc80003fc5270 */
[----:B------:R-:W-:Y:S02]  /*6130*/  SEL R26, R41, RZ, !P6 ;  /* 0x000000ff291a7207 */ /* 0x000fe40007000000 */
[----:B--2---:R-:W-:-:S03]  /*6140*/  ISETP.NE.AND P6, PT, R36, RZ, PT ;  /* 0x000000ff2400720c */ /* 0x004fc60003fc5270 */
[----:B------:R-:W-:-:S05]  /*6150*/  IMAD.IADD R26, R26, 0x1, R43 ;  /* 0x000000011a1a7824 */ /* 0x000fca00078e022b */
[----:B------:R-:W-:Y:S02]  /*6160*/  SEL R36, R26, RZ, !P6 ;  /* 0x000000ff1a247207 */ /* 0x000fe40007000000 */
[----:B------:R-:W-:-:S03]  /*6170*/  ISETP.NE.AND P6, PT, R38, RZ, PT ;  /* 0x000000ff2600720c */ /* 0x000fc60003fc5270 */
[----:B------:R-:W-:-:S05]  /*6180*/  IMAD.IADD R36, R37, 0x1, R36 ;  /* 0x0000000125247824 */ /* 0x000fca00078e0224 */
[----:B------:R-:W-:Y:S02]  /*6190*/  SEL R38, R36, RZ, !P6 ;  /* 0x000000ff24267207 */ /* 0x000fe40007000000 */
[----:B------:R-:W-:-:S03]  /*61a0*/  ISETP.NE.AND P6, PT, R30, 0x2, PT ;  /* 0x000000021e00780c */ /* 0x000fc60003fc5270 */
[----:B------:R-:W-:Y:S01]  /*61b0*/  IMAD.IADD R39, R39, 0x1, R38 ;  /* 0x0000000127277824 */ /* 0x000fe200078e0226 */
        /* <DEDUP_REMOVED lines=8> */
[----:B------:R-:W-:-:S04]  /*6240*/  ISETP.NE.AND P6, PT, R30, 0x4, PT ;  /* 0x000000041e00780c */ /* 0x000fc80003fc5270 */
[----:B------:R-:W-:Y:S02]  /*6250*/  @P0 SEL R26, R39, R36, !P6 ;  /* 0x00000024271a0207 */ /* 0x000fe40007000000 */
[----:B------:R-:W-:Y:S02]  /*6260*/  ISETP.NE.AND P6, PT, R30, 0x6, PT ;  /* 0x000000061e00780c */ /* 0x000fe40003fc5270 */
[----:B------:R-:W-:-:S11]  /*6270*/  ISETP.NE.AND P0, PT, R27, RZ, PT ;  /* 0x000000ff1b00720c */ /* 0x000fd60003f05270 */
[----:B------:R-:W-:Y:S01]  /*6280*/  @!P6 IMAD.IADD R26, R43, 0x1, R38 ;  /* 0x000000012b1ae824 */ /* 0x000fe200078e0226 */
[----:B-1----:R-:W-:-:S04]  /*6290*/  ISETP.NE.AND P6, PT, R23, RZ, PT ;  /* 0x000000ff1700720c */ /* 0x002fc80003fc5270 */
[----:B------:R-:W-:Y:S02]  /*62a0*/  SEL R30, R26, RZ, !P6 ;  /* 0x000000ff1a1e7207 */ /* 0x000fe40007000000 */
[----:B------:R-:W-:-:S13]  /*62b0*/  ISETP.NE.AND P6, PT, R3, RZ, PT ;  /* 0x000000ff0300720c */ /* 0x000fda0003fc5270 */
[----:B------:R-:W-:-:S04]  /*62c0*/  @P6 IMAD.IADD R26, R33, 0x1, R30 ;  /* 0x00000001211a6824 */ /* 0x000fc800078e021e */
[----:B------:R-:W-:-:S07]  /*62d0*/  IMAD.MOV.U32 R33, RZ, RZ, R26 ;  /* 0x000000ffff217224 */ /* 0x000fce00078e001a */
.L_x_817:
[----:B------:R-:W-:Y:S05]  /*62e0*/  BSYNC.RECONVERGENT B0 ;  /* 0x0000000000007941 */ /* 0x000fea0003800200 */
.L_x_816:
[----:B------:R-:W-:Y:S02]  /*62f0*/  P2R R37, PR, RZ, 0x2 ;  /* 0x00000002ff257803 */ /* 0x000fe40000000000 */
[----:B------:R-:W-:Y:S02]  /*6300*/  LOP3.LUT P1, RZ, R0, 0x80, RZ, 0xc0, !PT ;  /* 0x0000008000ff7812 */ /* 0x000fe4000782c0ff */
[----:B------:R-:W-:Y:S02]  /*6310*/  ISETP.NE.AND P6, PT, R24, RZ, PT ;  /* 0x000000ff1800720c */ /* 0x000fe40003fc5270 */
[----:B------:R-:W-:Y:S02]  /*6320*/  P2R R26, PR, RZ, 0x1 ;  /* 0x00000001ff1a7803 */ /* 0x000fe40000000000 */
[----:B------:R-:W-:Y:S02]  /*6330*/  P2R R42, PR, RZ, 0x2 ;  /* 0x00000002ff2a7803 */ /* 0x000fe40000000000 */
[----:B------:R-:W-:-:S02]  /*6340*/  LOP3.LUT P1, RZ, R0, 0x100, RZ, 0xc0, !PT ;  /* 0x0000010000ff7812 */ /* 0x000fc4000782c0ff */
[----:B------:R-:W-:Y:S02]  /*6350*/  ISETP.NE.AND P0, PT, R29, RZ, PT ;  /* 0x000000ff1d00720c */ /* 0x000fe40003f05270 */
[----:B------:R-:W-:Y:S02]  /*6360*/  SEL R3, R33, RZ, !P6 ;  /* 0x000000ff21037207 */ /* 0x000fe40007000000 */
[----:B------:R-:W-:Y:S02]  /*6370*/  P2R R41, PR, RZ, 0x2 ;  /* 0x00000002ff297803 */ /* 0x000fe40000000000 */
[----:B------:R-:W-:Y:S02]  /*6380*/  SEL R3, R3, RZ, P0 ;  /* 0x000000ff03037207 */ /* 0x000fe40000000000 */
[----:B------:R-:W-:Y:S02]  /*6390*/  LOP3.LUT P1, RZ, R0, 0x200, RZ, 0xc0, !PT ;  /* 0x0000020000ff7812 */ /* 0x000fe4000782c0ff */
[----:B------:R-:W-:Y:S01]  /*63a0*/  ISETP.NE.AND P0, PT, R26, RZ, PT ;  /* 0x000000ff1a00720c */ /* 0x000fe20003f05270 */
[----:B------:R-:W-:Y:S01]  /*63b0*/  IMAD.IADD R4, R4, 0x1, R3 ;  /* 0x0000000104047824 */ /* 0x000fe200078e0203 */
[----:B------:R-:W-:-:S02]  /*63c0*/  P2R R40, PR, RZ, 0x2 ;  /* 0x00000002ff287803 */ /* 0x000fc40000000000 */
[----:B------:R-:W-:Y:S02]  /*63d0*/  LOP3.LUT P1, RZ, R0, 0x400, RZ, 0xc0, !PT ;  /* 0x0000040000ff7812 */ /* 0x000fe4000782c0ff */
[----:B------:R-:W-:Y:S02]  /*63e0*/  SEL R26, R4, RZ, !P0 ;  /* 0x000000ff041a7207 */ /* 0x000fe40004000000 */
[----:B------:R-:W-:Y:S02]  /*63f0*/  P2R R39, PR, RZ, 0x2 ;  /* 0x00000002ff277803 */ /* 0x000fe40000000000 */
[----:B------:R-:W-:Y:S01]  /*6400*/  LOP3.LUT P1, RZ, R0, 0x800, RZ, 0xc0, !PT ;  /* 0x0000080000ff7812 */ /* 0x000fe2000782c0ff */
[----:B------:R-:W-:Y:S01]  /*6410*/  IMAD.IADD R5, R5, 0x1, R26 ;  /* 0x0000000105057824 */ /* 0x000fe200078e021a */
[----:B------:R-:W-:Y:S02]  /*6420*/  P2R R36, PR, RZ, 0x4 ;  /* 0x00000004ff247803 */ /* 0x000fe40000000000 */
[----:B------:R-:W-:-:S02]  /*6430*/  P2R R38, PR, RZ, 0x2 ;  /* 0x00000002ff267803 */ /* 0x000fc40000000000 */
[----:B------:R-:W-:Y:S02]  /*6440*/  LOP3.LUT P1, RZ, R0, 0x1000, RZ, 0xc0, !PT ;  /* 0x0000100000ff7812 */ /* 0x000fe4000782c0ff */
[----:B------:R-:W-:Y:S02]  /*6450*/  P2R R30, PR, RZ, 0x8 ;  /* 0x00000008ff1e7803 */ /* 0x000fe40000000000 */
[----:B------:R-:W-:Y:S02]  /*6460*/  SEL R3, R5, RZ, !P1 ;  /* 0x000000ff05037207 */ /* 0x000fe40004800000 */
[----:B------:R-:W-:Y:S02]  /*6470*/  ISETP.NE.AND P1, PT, R38, RZ, PT ;  /* 0x000000ff2600720c */ /* 0x000fe40003f25270 */
[----:B------:R-:W-:Y:S01]  /*6480*/  P2R R27, PR, RZ, 0x10 ;  /* 0x00000010ff1b7803 */ /* 0x000fe20000000000 */
[----:B------:R-:W-:Y:S01]  /*6490*/  IMAD.IADD R6, R6, 0x1, R3 ;  /* 0x0000000106067824 */ /* 0x000fe200078e0203 */
[----:B-1----:R-:W-:-:S02]  /*64a0*/  P2R R23, PR, RZ, 0x20 ;  /* 0x00000020ff177803 */ /* 0x002fc40000000000 */
[C---:B------:R-:W-:Y:S02]  /*64b0*/  LOP3.LUT P2, RZ, R0.reuse, 0x40, RZ, 0xc0, !PT ;  /* 0x0000004000ff7812 */ /* 0x040fe4000784c0ff */
[C---:B------:R-:W-:Y:S02]  /*64c0*/  LOP3.LUT P3, RZ, R0.reuse, 0x20, RZ, 0xc0, !PT ;  /* 0x0000002000ff7812 */ /* 0x040fe4000786c0ff */
[C---:B------:R-:W-:Y:S02]  /*64d0*/  LOP3.LUT P4, RZ, R0.reuse, 0x10, RZ, 0xc0, !PT ;  /* 0x0000001000ff7812 */ /* 0x040fe4000788c0ff */
[C---:B------:R-:W-:Y:S02]  /*64e0*/  LOP3.LUT P5, RZ, R0.reuse, 0x8, RZ, 0xc0, !PT ;  /* 0x0000000800ff7812 */ /* 0x040fe400078ac0ff */
[C---:B------:R-:W-:Y:S02]  /*64f0*/  LOP3.LUT P6, RZ, R0.reuse, 0x2, RZ, 0xc0, !PT ;  /* 0x0000000200ff7812 */ /* 0x040fe400078cc0ff */
[----:B------:R-:W-:-:S02]  /*6500*/  LOP3.LUT P0, RZ, R0, 0x4, RZ, 0xc0, !PT ;  /* 0x0000000400ff7812 */ /* 0x000fc4000780c0ff */
        /* <DEDUP_REMOVED lines=39> */
[----:B------:R-:W-:Y:S01]  /*6780*/  SEL R3, R21, RZ, !P5 ;  /* 0x000000ff15037207 */ /* 0x000fe20006800000 */
[----:B------:R-:W-:Y:S06]  /*6790*/  BRA `(.L_x_818) ;  /* 0x00000028002c7947 */ /* 0x000fec0003800000 */
.L_x_815:
[----:B------:R-:W5:Y:S01]  /*67a0*/  S2R R29, SR_TID.X ;  /* 0x00000000001d7919 */ /* 0x000f620000002100 */
[----:B0-----:R-:W-:Y:S01]  /*67b0*/  IMAD.MOV.U32 R31, RZ, RZ, RZ ;  /* 0x000000ffff1f7224 */ /* 0x001fe200078e00ff */
[----:B------:R-:W-:Y:S02]  /*67c0*/  LOP3.LUT R0, R0, 0xffffdfff, RZ, 0xc0, !PT ;  /* 0xffffdfff00007812 */ /* 0x000fe400078ec0ff */
[----:B-----5:R-:W-:-:S13]  /*67d0*/  ISETP.NE.AND P0, PT, R29, RZ, PT ;  /* 0x000000ff1d00720c */ /* 0x020fda0003f05270 */
[----:B------:R-:W0:Y:S01]  /*67e0*/  @!P0 LDC.64 R48, c[0x0][0x388] ;  /* 0x0000e200ff308b82 */ /* 0x000e220000000a00 */
[----:B------:R-:W-:Y:S01]  /*67f0*/  @P0 LOP3.LUT R0, R0, 0x2000, RZ, 0xfc, !PT ;  /* 0x0000200000000812 */ /* 0x000fe200078efcff */
[----:B0-----:R-:W-:-:S05]  /*6800*/  @!P0 IMAD.WIDE.U32 R50, R62, 0x4, R48 ;  /* 0x000000043e328825 */ /* 0x001fca00078e0030 */
[----:B------:R0:W5:Y:S01]  /*6810*/  @!P0 LDG.E R31, desc[UR8][R50.64] ;  /* 0x00000008321f8981 */ /* 0x000162000c1e1900 */
[----:B------:R-:W-:Y:S01]  /*6820*/  IMAD R49, R29, 0x14, RZ ;  /* 0x000000141d317824 */ /* 0x000fe200078e02ff */
[----:B------:R-:W-:Y:S02]  /*6830*/  ISETP.NE.AND P0, PT, R24, R25, PT ;  /* 0x000000191800720c */ /* 0x000fe40003f05270 */
[----:B------:R-:W-:Y:S01]  /*6840*/  ISETP.NE.AND P1, PT, R25, R26, PT ;  /* 0x0000001a1900720c */ /* 0x000fe20003f25270 */
[C---:B------:R-:W-:Y:S01]  /*6850*/  VIADD R53, R49.reuse, 0x1 ;  /* 0x0000000131357836 */ /* 0x040fe20000000000 */
[----:B------:R-:W-:Y:S01]  /*6860*/  ISETP.NE.AND P2, PT, R26, R27, PT ;  /* 0x0000001b1a00720c */ /* 0x000fe20003f45270 */
[----:B------:R-:W-:Y:S01]  /*6870*/  VIADD R25, R49, 0x2 ;  /* 0x0000000231197836 */ /* 0x000fe20000000000 */
[----:B------:R-:W-:Y:S02]  /*6880*/  LEA R26, R29, UR4, 0x2 ;  /* 0x000000041d1a7c11 */ /* 0x000fe4000f8e10ff */
[----:B------:R-:W-:-:S02]  /*6890*/  ISETP.EQ.OR P0, PT, R53, R2, P0 ;  /* 0x000000023500720c */ /* 0x000fc40000702670 */
[-C--:B------:R-:W-:Y:S01]  /*68a0*/  ISETP.EQ.OR P1, PT, R25, R2.reuse, P1 ;  /* 0x000000021900720c */ /* 0x080fe20000f22670 */
[----:B------:R-:W-:Y:S01]  /*68b0*/  VIADD R25, R49, 0x3 ;  /* 0x0000000331197836 */ /* 0x000fe20000000000 */
[----:B-1----:R-:W-:Y:S01]  /*68c0*/  SEL R48, R4, RZ, !P0 ;  /* 0x000000ff04307207 */ /* 0x002fe20004000000 */
[----:B------:R-:W-:Y:S01]  /*68d0*/  STS [R26+0x3fc], R47 ;  /* 0x0003fc2f1a007388 */ /* 0x000fe20000000800 */
[----:B------:R-:W-:Y:S03]  /*68e0*/  BAR.SYNC.DEFER_BLOCKING 0x0 ;  /* 0x0000000000007b1d */ /* 0x000fe60000010000 */
[----:B------:R-:W-:Y:S01]  /*68f0*/  IMAD.IADD R48, R5, 0x1, R48 ;  /* 0x0000000105307824 */ /* 0x000fe200078e0230 */
[----:B------:R-:W-:Y:S01]  /*6900*/  ISETP.EQ.OR P3, PT, R25, R2, P2 ;  /* 0x000000021900720c */ /* 0x000fe20001762670 */
[----:B------:R-:W-:Y:S01]  /*6910*/  VIADD R25, R49, 0x4 ;  /* 0x0000000431197836 */ /* 0x000fe20000000000 */
[----:B------:R-:W-:-:S02]  /*6920*/  ISETP.NE.AND P4, PT, R27, R32, PT ;  /* 0x000000201b00720c */ /* 0x000fc40003f85270 */
[----:B0-----:R-:W-:Y:S02]  /*6930*/  SEL R51, R48, RZ, !P1 ;  /* 0x000000ff30337207 */ /* 0x001fe40004800000 */
[----:B------:R-:W-:Y:S02]  /*6940*/  ISETP.NE.AND P2, PT, R29, RZ, PT ;  /* 0x000000ff1d00720c */ /* 0x000fe40003f45270 */
[----:B------:R-:W-:Y:S01]  /*6950*/  LOP3.LUT R0, R0, 0xffffefff, RZ, 0xc0, !PT ;  /* 0xffffefff00007812 */ /* 0x000fe200078ec0ff */
[----:B------:R-:W-:Y:S01]  /*6960*/  IMAD.IADD R51, R6, 0x1, R51 ;  /* 0x0000000106337824 */ /* 0x000fe200078e0233 */
[----:B------:R-:W-:Y:S01]  /*6970*/  ISETP.EQ.OR P6, PT, R25, R2, P4 ;  /* 0x000000021900720c */ /* 0x000fe200027c2670 */
[----:B------:R-:W-:Y:S02]  /*6980*/  VIADD R25, R49, 0x5 ;  /* 0x0000000531197836 */ /* 0x000fe40000000000 */
[----:B------:R-:W-:Y:S02]  /*6990*/  @P3 LOP3.LUT R0, R0, 0x1000, RZ, 0xfc, !PT ;  /* 0x0000100000003812 */ /* 0x000fe400078efcff */
[----:B------:R-:W-:-:S02]  /*69a0*/  SEL R48, R51, RZ, !P3 ;  /* 0x000000ff33307207 */ /* 0x000fc40005800000 */
[----:B------:R-:W-:Y:S02]  /*69b0*/  ISETP.NE.AND P3, PT, R32, R33, PT ;  /* 0x000000212000720c */ /* 0x000fe40003f65270 */
[----:B------:R-:W-:Y:S01]  /*69c0*/  LOP3.LUT R0, R0, 0xfffff7ff, RZ, 0xc0, !PT ;  /* 0xfffff7ff00007812 */ /* 0x000fe200078ec0ff */
[----:B------:R-:W-:Y:S01]  /*69d0*/  IMAD.IADD R48, R7, 0x1, R48 ;  /* 0x0000000107307824 */ /* 0x000fe200078e0230 */
[----:B------:R-:W-:Y:S01]  /*69e0*/  ISETP.EQ.OR P5, PT, R25, R2, P3 ;  /* 0x000000021900720c */ /* 0x000fe20001fa2670 */
[----:B------:R-:W-:Y:S01]  /*69f0*/  VIADD R25, R49, 0x6 ;  /* 0x0000000631197836 */ /* 0x000fe20000000000 */
[----:B------:R-:W-:Y:S02]  /*6a00*/  @P6 LOP3.LUT R0, R0, 0x800, RZ, 0xfc, !PT ;  /* 0x0000080000006812 */ /* 0x000fe400078efcff */
[----:B------:R-:W-:Y:S02]  /*6a10*/  SEL R27, R48, RZ, !P6 ;  /* 0x000000ff301b7207 */ /* 0x000fe40007000000 */
[----:B------:R-:W-:-:S03]  /*6a20*/  LOP3.LUT R0, R0, 0xfffffbff, RZ, 0xc0, !PT ;  /* 0xfffffbff00007812 */ /* 0x000fc600078ec0ff */
[----:B--2---:R-:W-:-:S04]  /*6a30*/  IMAD.IADD R27, R8, 0x1, R27 ;  /* 0x00000001081b7824 */ /* 0x004fc800078e021b */
[----:B------:R-:W-:Y:S02]  /*6a40*/  @P5 LOP3.LUT R0, R0, 0x400, RZ, 0xfc, !PT ;  /* 0x0000040000005812 */ /* 0x000fe400078efcff */
[----:B------:R-:W-:Y:S02]  /*6a50*/  SEL R32, R27, RZ, !P5 ;  /* 0x000000ff1b207207 */ /* 0x000fe40006800000 */
[----:B------:R-:W-:-:S03]  /*6a60*/  LOP3.LUT R0, R0, 0xfffffdff, RZ, 0xc0, !PT ;  /* 0xfffffdff00007812 */ /* 0x000fc600078ec0ff */
[----:B------:R-:W-:Y:S01]  /*6a70*/  IMAD.IADD R32, R9, 0x1, R32 ;  /* 0x0000000109207824 */ /* 0x000fe200078e0220 */
[----:B-----5:R0:W1:Y:S01]  /*6a80*/  @P2 LDS R31, [R26+0x3f8] ;  /* 0x0003f8001a1f2984 */ /* 0x0200620000000800 */
        /* <DEDUP_REMOVED lines=11> */
[----:B0-----:R-:W-:-:S05]  /*6b40*/  SEL R26, R27, RZ, !P3 ;  /* 0x000000ff1b1a7207 */ /* 0x001fca0005800000 */
[----:B------:R-:W-:-:S04]  /*6b50*/  IMAD.IADD R26, R11, 0x1, R26 ;  /* 0x000000010b1a7824 */ /* 0x000fc800078e021a */
[----:B------:R-:W-:Y:S02]  /*6b60*/  @P3 LOP3.LUT R0, R0, 0x100, RZ, 0xfc, !PT ;  /* 0x0000010000003812 */ /* 0x000fe400078efcff */
[----:B------:R-:W-:Y:S01]  /*6b70*/  ISETP.EQ.OR P3, PT, R25, R2, P2 ;  /* 0x000000021900720c */ /* 0x000fe20001762670 */
[----:B------:R-:W-:Y:S01]  /*6b80*/  VIADD R25, R49, 0x9 ;  /* 0x0000000931197836 */ /* 0x000fe20000000000 */
[----:B------:R-:W-:Y:S02]  /*6b90*/  LOP3.LUT R0, R0, 0xffffff7f, RZ, 0xc0, !PT ;  /* 0xffffff7f00007812 */ /* 0x000fe400078ec0ff */
[----:B------:R-:W-:Y:S02]  /*6ba0*/  ISETP.NE.AND P2, PT, R36, R37, PT ;  /* 0x000000252400720c */ /* 0x000fe40003f45270 */
[----:B------:R-:W-:Y:S02]  /*6bb0*/  SEL R27, R26, RZ, !P3 ;  /* 0x000000ff1a1b7207 */ /* 0x000fe40005800000 */
[----:B-1----:R-:W-:-:S03]  /*6bc0*/  ISETP.NE.AND P4, PT, R31, R24, PT ;  /* 0x000000181f00720c */ /* 0x002fc60003f85270 */
[----:B---3--:R-:W-:Y:S01]  /*6bd0*/  IMAD.IADD R27, R12, 0x1, R27 ;  /* 0x000000010c1b7824 */ /* 0x008fe200078e021b */
[-C--:B------:R-:W-:Y:S02]  /*6be0*/  ISETP.EQ.OR P5, PT, R49, R2.reuse, P4 ;  /* 0x000000023100720c */ /* 0x080fe400027a2670 */
[----:B------:R-:W-:Y:S02]  /*6bf0*/  @P3 LOP3.LUT R0, R0, 0x80, RZ, 0xfc, !PT ;  /* 0x0000008000003812 */ /* 0x000fe400078efcff */
[----:B------:R-:W-:Y:S01]  /*6c00*/  ISETP.EQ.OR P3, PT, R25, R2, P2 ;  /* 0x000000021900720c */ /* 0x000fe20001762670 */
[----:B------:R-:W-:Y:S01]  /*6c10*/  VIADD R25, R49, 0xa ;  /* 0x0000000a31197836 */ /* 0x000fe20000000000 */
[----:B------:R-:W-:Y:S02]  /*6c20*/  LOP3.LUT R0, R0, 0xffffffbf, RZ, 0xc0, !PT ;  /* 0xffffffbf00007812 */ /* 0x000fe400078ec0ff */
[----:B------:R-:W-:Y:S02]  /*6c30*/  ISETP.NE.AND P2, PT, R37, R38, PT ;  /* 0x000000262500720c */ /* 0x000fe40003f45270 */
[----:B------:R-:W-:-:S02]  /*6c40*/  SEL R26, R27, RZ, !P3 ;  /* 0x000000ff1b1a7207 */ /* 0x000fc40005800000 */
[----:B------:R-:W-:-:S03]  /*6c50*/  ISETP.NE.AND P4, PT, R45, R46, PT ;  /* 0x0000002e2d00720c */ /* 0x000fc60003f85270 */
        /* <DEDUP_REMOVED lines=21> */
[----:B----4-:R-:W-:Y:S02]  /*6db0*/  IMAD.IADD R27, R16, 0x1, R27 ;  /* 0x00000001101b7824 */ /* 0x010fe400078e021b */
        /* <DEDUP_REMOVED lines=13> */
[----:B------:R-:W-:-:S04]  /*6e90*/  IMAD.IADD R27, R18, 0x1, R27 ;  /* 0x00000001121b7824 */ /* 0x000fc800078e021b */
        /* <DEDUP_REMOVED lines=26> */
[----:B------:R-:W-:Y:S02]  /*7040*/  P2R R40, PR, RZ, 0x8 ;  /* 0x00000008ff287803 */ /* 0x000fe40000000000 */
[----:B------:R-:W-:Y:S02]  /*7050*/  P2R R32, PR, RZ, 0x4 ;  /* 0x00000004ff207803 */ /* 0x000fe40000000000 */
[C---:B------:R-:W-:Y:S02]  /*7060*/  LOP3.LUT P2, RZ, R0.reuse, 0x200, RZ, 0xc0, !PT ;  /* 0x0000020000ff7812 */ /* 0x040fe4000784c0ff */
[----:B------:R-:W-:Y:S02]  /*7070*/  LOP3.LUT P3, RZ, R0, 0x1, RZ, 0xc0, !PT ;  /* 0x0000000100ff7812 */ /* 0x000fe4000786c0ff */
[----:B------:R-:W-:-:S02]  /*7080*/  P2R R26, PR, RZ, 0x4 ;  /* 0x00000004ff1a7803 */ /* 0x000fc40000000000 */
[C---:B------:R-:W-:Y:S02]  /*7090*/  LOP3.LUT P2, RZ, R0.reuse, 0x1000, RZ, 0xc0, !PT ;  /* 0x0000100000ff7812 */ /* 0x040fe4000784c0ff */
[----:B------:R-:W-:Y:S02]  /*70a0*/  LOP3.LUT R0, R0, 0xffffbfff, RZ, 0xc0, !PT ;  /* 0xffffbfff00007812 */ /* 0x000fe400078ec0ff */
[----:B------:R-:W-:Y:S02]  /*70b0*/  P2R R38, PR, RZ, 0x8 ;  /* 0x00000008ff267803 */ /* 0x000fe40000000000 */
[----:B------:R-:W-:Y:S02]  /*70c0*/  @P5 LOP3.LUT R0, R0, 0x4000, RZ, 0xfc, !PT ;  /* 0x0000400000005812 */ /* 0x000fe400078efcff */
[----:B------:R-:W-:Y:S02]  /*70d0*/  ISETP.EQ.OR P4, PT, R25, R2, P4 ;  /* 0x000000021900720c */ /* 0x000fe40002782670 */
[----:B------:R-:W-:-:S02]  /*70e0*/  LOP3.LUT P3, RZ, R0, 0x4, RZ, 0xc0, !PT ;  /* 0x0000000400ff7812 */ /* 0x000fc4000786c0ff */
[----:B------:R-:W-:Y:S02]  /*70f0*/  PLOP3.LUT P5, PT, P1, P0, P5, 0xfe, 0x0 ;  /* 0x000000000000781c */ /* 0x000fe40000fa1f56 */
[----:B------:R-:W-:Y:S02]  /*7100*/  P2R R36, PR, RZ, 0x8 ;  /* 0x00000008ff247803 */ /* 0x000fe40000000000 */
[----:B------:R-:W-:Y:S02]  /*7110*/  LOP3.LUT P3, RZ, R0, 0x10, RZ, 0xc0, !PT ;  /* 0x0000001000ff7812 */ /* 0x000fe4000786c0ff */
[----:B------:R-:W-:Y:S02]  /*7120*/  SEL R25, R24, RZ, !P4 ;  /* 0x000000ff18197207 */ /* 0x000fe40006000000 */
[----:B------:R-:W-:Y:S02]  /*7130*/  P2R R34, PR, RZ, 0x8 ;  /* 0x00000008ff227803 */ /* 0x000fe40000000000 */
[----:B------:R-:W-:Y:S01]  /*7140*/  LOP3.LUT P3, RZ, R0, 0x40, RZ, 0xc0, !PT ;  /* 0x0000004000ff7812 */ /* 0x000fe2000786c0ff */
[----:B------:R-:W-:Y:S01]  /*7150*/  IMAD.IADD R25, R22, 0x1, R25 ;  /* 0x0000000116197824 */ /* 0x000fe200078e0219 */
[----:B------:R-:W-:-:S02]  /*7160*/  PLOP3.LUT P5, PT, P6, P5, P2, 0xfe, 0x0 ;  /* 0x000000000000781c */ /* 0x000fc400037abf26 */
[----:B------:R-:W-:Y:S02]  /*7170*/  P2R R31, PR, RZ, 0x8 ;  /* 0x00000008ff1f7803 */ /* 0x000fe40000000000 */
[----:B------:R-:W-:Y:S02]  /*7180*/  LOP3.LUT P3, RZ, R0, 0x100, RZ, 0xc0, !PT ;  /* 0x0000010000ff7812 */ /* 0x000fe4000786c0ff */
[----:B------:R-:W-:Y:S02]  /*7190*/  ISETP.NE.AND P2, PT, R26, RZ, PT ;  /* 0x000000ff1a00720c */ /* 0x000fe40003f45270 */
[----:B------:R-:W-:Y:S02]  /*71a0*/  P2R R27, PR, RZ, 0x8 ;  /* 0x00000008ff1b7803 */ /* 0x000fe40000000000 */
[----:B------:R-:W-:Y:S02]  /*71b0*/  LOP3.LUT P3, RZ, R0, 0x400, RZ, 0xc0, !PT ;  /* 0x0000040000ff7812 */ /* 0x000fe4000786c0ff */
[----:B------:R-:W-:-:S02]  /*71c0*/  ISETP.NE.AND P6, PT, R46, R47, PT ;  /* 0x0000002f2e00720c */ /* 0x000fc40003fc5270 */
[----:B------:R-:W-:Y:S02]  /*71d0*/  PLOP3.LUT P5, PT, P2, P5, P3, 0xfe, 0x0 ;  /* 0x000000000000781c */ /* 0x000fe400017abf36 */
[----:B------:R-:W-:Y:S02]  /*71e0*/  ISETP.EQ.OR P6, PT, R49, R2, P6 ;  /* 0x000000023100720c */ /* 0x000fe400037c2670 */
[----:B------:R-:W-:Y:S02]  /*71f0*/  ISETP.NE.AND P3, PT, R27, RZ, PT ;  /* 0x000000ff1b00720c */ /* 0x000fe40003f65270 */
[----:B------:R-:W-:Y:S02]  /*7200*/  ISETP.NE.AND P2, PT, R32, RZ, PT ;  /* 0x000000ff2000720c */ /* 0x000fe40003f45270 */
[----:B------:R-:W-:Y:S02]  /*7210*/  SEL R24, R25, RZ, !P6 ;  /* 0x000000ff19187207 */ /* 0x000fe40007000000 */
[----:B------:R-:W-:-:S02]  /*7220*/  PLOP3.LUT P5, PT, P2, P5, P3, 0xfe, 0x0 ;  /* 0x000000000000781c */ /* 0x000fc400017abf36 */
[----:B------:R-:W-:Y:S01]  /*7230*/  ISETP.NE.AND P3, PT, R31, RZ, PT ;  /* 0x000000ff1f00720c */ /* 0x000fe20003f65270 */
[----:B------:R-:W-:Y:S01]  /*7240*/  IMAD.IADD R26, R23, 0x1, R24 ;  /* 0x00000001171a7824 */ /* 0x000fe200078e0218 */
[----:B------:R-:W-:-:S04]  /*7250*/  ISETP.NE.AND P2, PT, R33, RZ, PT ;  /* 0x000000ff2100720c */ /* 0x000fc80003f45270 */
[----:B------:R-:W-:Y:S01]  /*7260*/  PLOP3.LUT P5, PT, P2, P5, P3, 0xfe, 0x0 ;  /* 0x000000000000781c */ /* 0x000fe200017abf36 */
[----:B------:R-:W0:Y:S01]  /*7270*/  SHFL.UP PT, R24, R26, 0x1, RZ ;  /* 0x042000001a187989 */ /* 0x000e2200000e00ff */
[----:B------:R-:W-:Y:S02]  /*7280*/  ISETP.NE.AND P3, PT, R34, RZ, PT ;  /* 0x000000ff2200720c */ /* 0x000fe40003f65270 */
[----:B------:R-:W-:-:S04]  /*7290*/  ISETP.NE.AND P2, PT, R35, RZ, PT ;  /* 0x000000ff2300720c */ /* 0x000fc80003f45270 */
[----:B------:R-:W-:Y:S02]  /*72a0*/  PLOP3.LUT P5, PT, P2, P5, P3, 0xfe, 0x0 ;  /* 0x000000000000781c */ /* 0x000fe400017abf36 */
[----:B------:R-:W-:Y:S02]  /*72b0*/  ISETP.NE.AND P3, PT, R36, RZ, PT ;  /* 0x000000ff2400720c */ /* 0x000fe40003f65270 */
[----:B------:R-:W-:-:S04]  /*72c0*/  ISETP.NE.AND P2, PT, R37, RZ, PT ;  /* 0x000000ff2500720c */ /* 0x000fc80003f45270 */
[----:B------:R-:W-:Y:S02]  /*72d0*/  PLOP3.LUT P5, PT, P2, P5, P3, 0xfe, 0x0 ;  /* 0x000000000000781c */ /* 0x000fe400017abf36 */
[----:B------:R-:W-:Y:S02]  /*72e0*/  ISETP.NE.AND P3, PT, R38, RZ, PT ;  /* 0x000000ff2600720c */ /* 0x000fe40003f65270 */
[----:B------:R-:W-:-:S04]  /*72f0*/  ISETP.NE.AND P2, PT, R39, RZ, PT ;  /* 0x000000ff2700720c */ /* 0x000fc80003f45270 */
[----:B------:R-:W-:Y:S02]  /*7300*/  PLOP3.LUT P5, PT, P2, P5, P3, 0xfe, 0x0 ;  /* 0x000000000000781c */ /* 0x000fe400017abf36 */
[----:B------:R-:W-:-:S04]  /*7310*/  ISETP.NE.AND P3, PT, R40, RZ, PT ;  /* 0x000000ff2800720c */ /* 0x000fc80003f65270 */
[----:B------:R-:W-:-:S04]  /*7320*/  PLOP3.LUT P5, PT, P4, P5, P3, 0xfe, 0x0 ;  /* 0x000000000000781c */ /* 0x000fc800027abf36 */
[----:B------:R-:W-:-:S04]  /*7330*/  PLOP3.LUT P5, PT, P5, P6, PT, 0xf8, 0x8f ;  /* 0x00000000008f781c */ /* 0x000fc80002fadf70 */
[----:B------:R-:W-:Y:S02]  /*7340*/  SEL R23, RZ, 0x1, !P5 ;  /* 0x00000001ff177807 */ /* 0x000fe40006800000 */
        /* <DEDUP_REMOVED lines=15> */
[----:B------:R-:W-:-:S05]  /*7440*/  LOP3.LUT P5, R23, R23, RZ, R24, 0xfa, !PT ;  /* 0x000000ff17177212 */ /* 0x000fca00078afa18 */
        /* <DEDUP_REMOVED lines=27> */
[----:B------:R-:W0:Y:S04]  /*7600*/  LDS.128 R24, [UR4] ;  /* 0x00000004ff187984 */ /* 0x000e280008000c00 */
[----:B------:R-:W1:Y:S01]  /*7610*/  LDS.128 R32, [UR4+0x10] ;  /* 0x00001004ff207984 */ /* 0x000e620008000c00 */
[----:B0-----:R-:W-:-:S02]  /*7620*/  ISETP.NE.AND P5, PT, R26, RZ, PT ;  /* 0x000000ff1a00720c */ /* 0x001fc40003fa5270 */
[----:B------:R-:W-:Y:S02]  /*7630*/  LOP3.LUT R23, R26, R24, RZ, 0xfc, !PT ;  /* 0x000000181a177212 */ /* 0x000fe400078efcff */
[----:B------:R-:W-:Y:S02]  /*7640*/  SEL R36, R25, RZ, !P5 ;  /* 0x000000ff19247207 */ /* 0x000fe40006800000 */
[C---:B-1----:R-:W-:Y:S02]  /*7650*/  ISETP.NE.AND P5, PT, R32.reuse, RZ, PT ;  /* 0x000000ff2000720c */ /* 0x042fe40003fa5270 */
[----:B------:R-:W-:Y:S01]  /*7660*/  LOP3.LUT R31, R32, R26, R24, 0xfe, !PT ;  /* 0x0000001a201f7212 */ /* 0x000fe200078efe18 */
[----:B------:R-:W-:-:S05]  /*7670*/  IMAD.IADD R36, R27, 0x1, R36 ;  /* 0x000000011b247824 */ /* 0x000fca00078e0224 */
[----:B------:R-:W-:Y:S02]  /*7680*/  SEL R40, R36, RZ, !P5 ;  /* 0x000000ff24287207 */ /* 0x000fe40006800000 */
[----:B------:R-:W-:-:S03]  /*7690*/  ISETP.NE.AND P5, PT, R30, 0x2, PT ;  /* 0x000000021e00780c */ /* 0x000fc60003fa5270 */
[----:B------:R-:W-:Y:S01]  /*76a0*/  IMAD.IADD R40, R33, 0x1, R40 ;  /* 0x0000000121287824 */ /* 0x000fe200078e0228 */
[----:B------:R-:W-:Y:S01]  /*76b0*/  SEL R23, R23, R24, !P5 ;  /* 0x0000001817177207 */ /* 0x000fe20006800000 */
[----:B------:R-:W-:Y:S01]  /*76c0*/  SHFL.UP PT, R33, R39, 0x1, RZ ;  /* 0x0420000027217989 */ /* 0x000fe200000e00ff */
[----:B------:R-:W-:Y:S02]  /*76d0*/  SEL R25, R36, R25, !P5 ;  /* 0x0000001924197207 */ /* 0x000fe40006800000 */
[----:B------:R-:W-:Y:S02]  /*76e0*/  ISETP.NE.AND P5, PT, R30, 0x3, PT ;  /* 0x000000031e00780c */ /* 0x000fe40003fa5270 */
[----:B------:R-:W-:Y:S02]  /*76f0*/  LOP3.LUT R36, R34, R31, RZ, 0xfc, !PT ;  /* 0x0000001f22247212 */ /* 0x000fe400078efcff */
[----:B------:R-:W-:Y:S02]  /*7700*/  SEL R32, R40, R25, !P5 ;  /* 0x0000001928207207 */ /* 0x000fe40006800000 */
[----:B------:R-:W0:Y:S01]  /*7710*/  LDS.128 R24, [UR4+0x20] ;  /* 0x00002004ff187984 */ /* 0x000e220008000c00 */
[----:B------:R-:W-:-:S02]  /*7720*/  SEL R23, R31, R23, !P5 ;  /* 0x000000171f177207 */ /* 0x000fc40006800000 */
[----:B------:R-:W-:-:S04]  /*7730*/  ISETP.NE.AND P5, PT, R34, RZ, PT ;  /* 0x000000ff2200720c */ /* 0x000fc80003fa5270 */
[----:B------:R-:W-:-:S05]  /*7740*/  SEL R40, R40, RZ, !P5 ;  /* 0x000000ff28287207 */ /* 0x000fca0006800000 */
[----:B------:R-:W-:Y:S01]  /*7750*/  IMAD.IADD R35, R35, 0x1, R40 ;  /* 0x0000000123237824 */ /* 0x000fe200078e0228 */
[C---:B0-----:R-:W-:Y:S02]  /*7760*/  ISETP.NE.AND P5, PT, R24.reuse, RZ, PT ;  /* 0x000000ff1800720c */ /* 0x041fe40003fa5270 */
[----:B------:R-:W-:Y:S02]  /*7770*/  LOP3.LUT R31, R24, R34, R31, 0xfe, !PT ;  /* 0x00000022181f7212 */ /* 0x000fe400078efe1f */
[----:B------:R-:W-:Y:S02]  /*7780*/  SEL R40, R35, RZ, !P5 ;  /* 0x000000ff23287207 */ /* 0x000fe40006800000 */
[----:B------:R-:W-:Y:S02]  /*7790*/  ISETP.NE.AND P5, PT, R30, 0x4, PT ;  /* 0x000000041e00780c */ /* 0x000fe40003fa5270 */
[----:B------:R-:W-:Y:S01]  /*77a0*/  LOP3.LUT R24, R26, R31, RZ, 0xfc, !PT ;  /* 0x0000001f1a187212 */ /* 0x000fe200078efcff */
[----:B------:R-:W-:Y:S01]  /*77b0*/  IMAD.IADD R40, R25, 0x1, R40 ;  /* 0x0000000119287824 */ /* 0x000fe200078e0228 */
[----:B------:R-:W-:-:S02]  /*77c0*/  SEL R23, R36, R23, !P5 ;  /* 0x0000001724177207 */ /* 0x000fc40006800000 */
[----:B------:R-:W-:Y:S02]  /*77d0*/  SEL R35, R35, R32, !P5 ;  /* 0x0000002023237207 */ /* 0x000fe40006800000 */
[----:B------:R-:W-:Y:S02]  /*77e0*/  ISETP.NE.AND P5, PT, R26, RZ, PT ;  /* 0x000000ff1a00720c */ /* 0x000fe40003fa5270 */
[----:B------:R-:W-:Y:S02]  /*77f0*/  SEL R32, RZ, 0x1, !P6 ;  /* 0x00000001ff207807 */ /* 0x000fe40007000000 */
[----:B------:R-:W-:Y:S02]  /*7800*/  SEL R36, R40, RZ, !P5 ;  /* 0x000000ff28247207 */ /* 0x000fe40006800000 */
[----:B------:R-:W-:-:S03]  /*7810*/  ISETP.NE.AND P5, PT, R30, 0x5, PT ;  /* 0x000000051e00780c */ /* 0x000fc60003fa5270 */
[----:B------:R-:W-:Y:S01]  /*7820*/  IMAD.IADD R36, R27, 0x1, R36 ;  /* 0x000000011b247824 */ /* 0x000fe200078e0224 */
[----:B------:R-:W-:Y:S02]  /*7830*/  SEL R35, R40, R35, !P5 ;  /* 0x0000002328237207 */ /* 0x000fe40006800000 */
[----:B------:R-:W-:Y:S01]  /*7840*/  SEL R23, R31, R23, !P5 ;  /* 0x000000171f177207 */ /* 0x000fe20006800000 */
[----:B------:R-:W-:Y:S01]  /*7850*/  LDS.64 R40, [UR4+0x30] ;  /* 0x00003004ff287984 */ /* 0x000fe20008000a00 */
[----:B------:R-:W-:-:S04]  /*7860*/  ISETP.NE.AND P5, PT, R30, 0x6, PT ;  /* 0x000000061e00780c */ /* 0x000fc80003fa5270 */
[----:B------:R-:W-:Y:S02]  /*7870*/  SEL R24, R24, R23, !P5 ;  /* 0x0000001718187207 */ /* 0x000fe40006800000 */
[----:B------:R-:W0:Y:S01]  /*7880*/  SHFL.UP PT, R23, R38, 0x1, RZ ;  /* 0x0420000026177989 */ /* 0x000e2200000e00ff */
[----:B------:R-:W-:Y:S02]  /*7890*/  SEL R35, R36, R35, !P5 ;  /* 0x0000002324237207 */ /* 0x000fe40006800000 */
[----:B------:R-:W-:-:S13]  /*78a0*/  ISETP.GE.U32.AND P5, PT, R29, 0x20, PT ;  /* 0x000000201d00780c */ /* 0x000fda0003fa6070 */
[----:B0-----:R-:W-:-:S04]  /*78b0*/  @P5 ISETP.NE.AND P6, PT, R23, RZ, PT ;  /* 0x000000ff1700520c */ /* 0x001fc80003fc5270 */
[----:B------:R-:W-:Y:S02]  /*78c0*/  @P5 SEL R30, R35, RZ, !P6 ;  /* 0x000000ff231e5207 */ /* 0x000fe40007000000 */
[----:B------:R-:W-:Y:S02]  /*78d0*/  ISETP.NE.AND P6, PT, R3, RZ, P5 ;  /* 0x000000ff0300720c */ /* 0x000fe40002fc5270 */
[----:B------:R-:W-:-:S11]  /*78e0*/  LOP3.LUT R37, R40, R26, R31, 0xfe, !PT ;  /* 0x0000001a28257212 */ /* 0x000fd600078efe1f */
[----:B------:R-:W-:Y:S01]  /*78f0*/  @P6 IMAD.IADD R35, R33, 0x1, R30 ;  /* 0x0000000121236824 */ /* 0x000fe200078e021e */
[----:B------:R-:W-:-:S03]  /*7900*/  @P5 ISETP.NE.AND P6, PT, R3, RZ, PT ;  /* 0x000000ff0300520c */ /* 0x000fc60003fc5270 */
[----:B------:R-:W-:Y:S01]  /*7910*/  @P5 IMAD.MOV.U32 R33, RZ, RZ, R35 ;  /* 0x000000ffff215224 */ /* 0x000fe200078e0023 */
[----:B------:R-:W-:Y:S02]  /*7920*/  @P5 SEL R25, R23, RZ, P6 ;  /* 0x000000ff17195207 */ /* 0x000fe40003000000 */
[----:B------:R-:W-:Y:S02]  /*7930*/  ISETP.NE.AND P6, PT, R40, RZ, PT ;  /* 0x000000ff2800720c */ /* 0x000fe40003fc5270 */
[----:B------:R-:W-:Y:S02]  /*7940*/  @P5 LOP3.LUT R23, R24, R25, RZ, 0xfc, !PT ;  /* 0x0000001918175212 */ /* 0x000fe400078efcff */
[----:B------:R-:W-:-:S05]  /*7950*/  SEL R36, R36, RZ, !P6 ;  /* 0x000000ff24247207 */ /* 0x000fca0007000000 */
[----:B------:R-:W-:Y:S01]  /*7960*/  IMAD.IADD R35, R41, 0x1, R36 ;  /* 0x0000000129237824 */ /* 0x000fe200078e0224 */
[----:B------:R-:W-:Y:S06]  /*7970*/  @P5 BRA `(.L_x_819) ;  /* 0x0000000c00905947 */ /* 0x000fec0003800000 */
        /* <DEDUP_REMOVED lines=15> */
.L_x_821:
        /* <DEDUP_REMOVED lines=29> */
.L_x_866:
        /* <DEDUP_REMOVED lines=8> */
[----:B------:R-:W1:Y:S01]  /*7cc0*/  LDC.64 R42, c[0x0][0x3a0] ;  /* 0x0000e800ff2a7b82 */ /* 0x000e620000000a00 */
[C---:B------:R-:W-:Y:S02]  /*7cd0*/  VIADD R44, R3.reuse, 0x4 ;  /* 0x00000004032c7836 */ /* 0x040fe40000000000 */
[C---:B------:R-:W-:Y:S02]  /*7ce0*/  VIADD R48, R3.reuse, 0x8 ;  /* 0x0000000803307836 */ /* 0x040fe40000000000 */
[----:B------:R-:W-:Y:S02]  /*7cf0*/  VIADD R50, R3, 0x10 ;  /* 0x0000001003327836 */ /* 0x000fe40000000000 */
[----:B------:R-:W-:Y:S01]  /*7d00*/  IMAD.IADD R39, R39, 0x1, R62 ;  /* 0x0000000127277824 */ /* 0x000fe200078e023e */
[----:B-1----:R-:W-:-:S05]  /*7d10*/  IADD3 R42, P5, PT, R42, 0x200, RZ ;  /* 0x000002002a2a7810 */ /* 0x002fca0007fbe0ff */
[----:B------:R-:W-:Y:S01]  /*7d20*/  IMAD.X R43, RZ, RZ, R43, P5 ;  /* 0x000000ffff2b7224 */ /* 0x000fe200028e062b */
[----:B0-----:R-:W-:Y:S02]  /*7d30*/  LOP3.LUT R60, R60, 0x80000000, R40, 0xec, !PT ;  /* 0x800000003c3c7812 */ /* 0x001fe400078eec28 */
[----:B------:R-:W-:-:S03]  /*7d40*/  ISETP.NE.AND P5, PT, R24, RZ, PT ;  /* 0x000000ff1800720c */ /* 0x000fc60003fa5270 */
[----:B------:R-:W-:-:S05]  /*7d50*/  VIADD R41, R60, 0xffffffff ;  /* 0xffffffff3c297836 */ /* 0x000fca0000000000 */
[----:B------:R-:W-:-:S04]  /*7d60*/  LOP3.LUT R41, R60, R41, RZ, 0xc, !PT ;  /* 0x000000293c297212 */ /* 0x000fc800078e0cff */
[----:B------:R0:W1:Y:S02]  /*7d70*/  POPC R59, R41 ;  /* 0x00000029003b7309 */ /* 0x0000640000000000 */
[C---:B0-----:R-:W-:Y:S01]  /*7d80*/  VIADD R41, R3.reuse, 0x2 ;  /* 0x0000000203297836 */ /* 0x041fe20000000000 */
[----:B-1----:R-:W0:Y:S04]  /*7d90*/  SHFL.DOWN PT, R66, R25, 0x1, R59 ;  /* 0x0820000019427989 */ /* 0x002e2800000e003b */
        /* <DEDUP_REMOVED lines=34> */
[----:B0-----:R-:W-:Y:S02]  /*7fc0*/  SEL R66, R66, RZ, !P6 ;  /* 0x000000ff42427207 */ /* 0x001fe40007000000 */
[----:B-1----:R-:W-:Y:S02]  /*7fd0*/  SEL R25, R25, RZ, !P5 ;  /* 0x000000ff19197207 */ /* 0x002fe40006800000 */
[----:B------:R-:W-:Y:S02]  /*7fe0*/  SEL R45, R66, RZ, !P5 ;  /* 0x000000ff422d7207 */ /* 0x000fe40006800000 */
[----:B------:R-:W-:-:S02]  /*7ff0*/  ISETP.NE.U32.AND P5, PT, R26, 0x65, PT ;  /* 0x000000651a00780c */ /* 0x000fc40003fa5070 */
[----:B------:R-:W-:Y:S01]  /*8000*/  LOP3.LUT R34, R25, R24, RZ, 0xfc, !PT ;  /* 0x0000001819227212 */ /* 0x000fe200078efcff */
[----:B------:R-:W-:Y:S01]  /*8010*/  IMAD.IADD R36, R46, 0x1, R45 ;  /* 0x000000012e247824 */ /* 0x000fe200078e022d */
[----:B------:R-:W-:-:S13]  /*8020*/  ISETP.NE.AND.EX P5, PT, R27, RZ, PT, P5 ;  /* 0x000000ff1b00720c */ /* 0x000fda0003fa5350 */
[----:B------:R-:W-:-:S13]  /*8030*/  VOTE.ALL P5, P5 ;  /* 0x0000000000ff7806 */ /* 0x000fda00028a0000 */
.L_x_880:
[----:B------:R-:W-:Y:S05]  /*8040*/  @!P5 BRA `(.L_x_823) ;  /* 0x000000040074d947 */ /* 0x000fea0003800000 */
[----:B------:R-:W-:-:S07]  /*8050*/  IMAD.MOV.U32 R45, RZ, RZ, 0x3a0 ;  /* 0x000003a0ff2d7424 */ /* 0x000fce00078e00ff */
.L_x_827:
[----:B------:R-:W-:Y:S01]  /*8060*/  SHF.R.U32.HI R45, RZ, 0x1, R45 ;  /* 0x00000001ff2d7819 */ /* 0x000fe2000001162d */
[----:B------:R-:W-:-:S04]  /*8070*/  IMAD.WIDE R46, R39, 0x10, R42 ;  /* 0x00000010272e7825 */ /* 0x000fc800078e022a */
[----:B------:R-:W-:-:S07]  /*8080*/  IMAD.MOV.U32 R49, RZ, RZ, R45 ;  /* 0x000000ffff317224 */ /* 0x000fce00078e002d */
.L_x_825:
        /* <DEDUP_REMOVED lines=29> */
.L_x_883:
        /* <DEDUP_REMOVED lines=59> */
.L_x_897:
[----:B------:R-:W-:Y:S05]  /*8610*/  @P5 BRA `(.L_x_827) ;  /* 0xfffffff800905947 */ /* 0x000fea000383ffff */
.L_x_823:
[----:B------:R-:W-:Y:S01]  /*8620*/  ISETP.NE.AND P5, PT, R29, RZ, PT ;  /* 0x000000ff1d00720c */ /* 0x000fe20003fa5270 */
[----:B------:R-:W-:-:S12]  /*8630*/  BSSY.RECONVERGENT B0, `(.L_x_828) ;  /* 0x0000010000007945 */ /* 0x000fd80003800200 */
        /* <DEDUP_REMOVED lines=15> */
.L_x_829:
[----:B------:R-:W-:Y:S05]  /*8730*/  BSYNC.RECONVERGENT B0 ;  /* 0x0000000000007941 */ /* 0x000fea0003800200 */
.L_x_828:
        /* <DEDUP_REMOVED lines=8> */
.L_x_819:
[----:B------:R-:W-:Y:S01]  /*87c0*/  P2R R36, PR, RZ, 0x1 ;  /* 0x00000001ff247803 */ /* 0x000fe20000000000 */
[----:B------:R-:W-:Y:S05]  /*87d0*/  WARPSYNC.ALL ;  /* 0x0000000000007948 */ /* 0x000fea0003800000 */
[C---:B------:R-:W-:Y:S02]  /*87e0*/  LOP3.LUT P0, RZ, R0.reuse, 0x1000, RZ, 0xc0, !PT ;  /* 0x0000100000ff7812 */ /* 0x040fe4000780c0ff */
[----:B------:R-:W-:Y:S02]  /*87f0*/  LOP3.LUT P5, RZ, R0, 0x10, RZ, 0xc0, !PT ;  /* 0x0000001000ff7812 */ /* 0x000fe400078ac0ff */
[----:B------:R-:W-:-:S02]  /*8800*/  P2R R31, PR, RZ, 0x1 ;  /* 0x00000001ff1f7803 */ /* 0x000fc40000000000 */
[C---:B------:R-:W-:Y:S02]  /*8810*/  LOP3.LUT P0, RZ, R0.reuse, 0x800, RZ, 0xc0, !PT ;  /* 0x0000080000ff7812 */ /* 0x040fe4000780c0ff */
[----:B------:R-:W-:Y:S02]  /*8820*/  P2R R37, PR, RZ, 0x2 ;  /* 0x00000002ff257803 */ /* 0x000fe40000000000 */
[----:B------:R-:W-:Y:S02]  /*8830*/  P2R R30, PR, RZ, 0x1 ;  /* 0x00000001ff1e7803 */ /* 0x000fe40000000000 */
[----:B------:R-:W-:Y:S02]  /*8840*/  LOP3.LUT P0, RZ, R0, 0x4, RZ, 0xc0, !PT ;  /* 0x0000000400ff7812 */ /* 0x000fe4000780c0ff */
[----:B------:R-:W-:Y:S02]  /*8850*/  P2R R38, PR, RZ, 0x10 ;  /* 0x00000010ff267803 */ /* 0x000fe40000000000 */
        /* <DEDUP_REMOVED lines=8> */
[C---:B------:R-:W-:Y:S02]  /*88e0*/  LOP3.LUT P1, RZ, R0.reuse, 0x400, RZ, 0xc0, !PT ;  /* 0x0000040000ff7812 */ /* 0x040fe4000782c0ff */
[----:B0-----:R-:W-:Y:S02]  /*88f0*/  P2R R3, PR, RZ, 0x1 ;  /* 0x00000001ff037803 */ /* 0x001fe40000000000 */
[C---:B------:R-:W-:Y:S02]  /*8900*/  LOP3.LUT P0, RZ, R0.reuse, 0x8, RZ, 0xc0, !PT ;  /* 0x0000000800ff7812 */ /* 0x040fe4000780c0ff */
[----:B------:R-:W-:Y:S02]  /*8910*/  LOP3.LUT P4, RZ, R0, 0x4000, RZ, 0xc0, !PT ;  /* 0x0000400000ff7812 */ /* 0x000fe4000788c0ff */
[----:B------:R-:W-:-:S02]  /*8920*/  SEL R54, RZ, 0x1, !P0 ;  /* 0x00000001ff367807 */ /* 0x000fc40004000000 */
[----:B------:R-:W-:Y:S02]  /*8930*/  ISETP.NE.AND P0, PT, R3, RZ, PT ;  /* 0x000000ff0300720c */ /* 0x000fe40003f05270 */
[----:B------:R-:W-:Y:S02]  /*8940*/  LOP3.LUT P2, RZ, R0, 0x200, RZ, 0xc0, !PT ;  /* 0x0000020000ff7812 */ /* 0x000fe4000784c0ff */
[----:B------:R-:W-:Y:S02]  /*8950*/  SEL R25, RZ, 0x1, !P0 ;  /* 0x00000001ff197807 */ /* 0x000fe40004000000 */
[----:B------:R-:W-:Y:S02]  /*8960*/  ISETP.NE.AND P0, PT, R24, RZ, PT ;  /* 0x000000ff1800720c */ /* 0x000fe40003f05270 */
[----:B------:R-:W-:Y:S02]  /*8970*/  LOP3.LUT P3, RZ, R0, 0x2, RZ, 0xc0, !PT ;  /* 0x0000000200ff7812 */ /* 0x000fe4000786c0ff */
[----:B------:R-:W-:-:S02]  /*8980*/  SEL R34, RZ, 0x1, !P0 ;  /* 0x00000001ff227807 */ /* 0x000fc40004000000 */
[----:B------:R-:W-:Y:S02]  /*8990*/  ISETP.NE.AND P0, PT, R26, RZ, PT ;  /* 0x000000ff1a00720c */ /* 0x000fe40003f05270 */
[----:B------:R-:W-:Y:S02]  /*89a0*/  SEL R55, RZ, 0x1, !P5 ;  /* 0x00000001ff377807 */ /* 0x000fe40006800000 */
        /* <DEDUP_REMOVED lines=8> */
[----:B------:R-:W-:Y:S02]  /*8a30*/  SEL R24, RZ, 0x1, !P4 ;  /* 0x00000001ff187807 */ /* 0x000fe40006000000 */
[----:B------:R-:W-:-:S02]  /*8a40*/  SEL R46, RZ, 0x1, !P0 ;  /* 0x00000001ff2e7807 */ /* 0x000fc40004000000 */
[----:B------:R-:W-:Y:S02]  /*8a50*/  SEL R31, RZ, 0x1, !P2 ;  /* 0x00000001ff1f7807 */ /* 0x000fe40005000000 */
[----:B------:R-:W-:Y:S02]  /*8a60*/  SEL R52, RZ, 0x1, !P3 ;  /* 0x00000001ff347807 */ /* 0x000fe40005800000 */
[----:B------:R-:W-:Y:S02]  /*8a70*/  LOP3.LUT P6, RZ, R0, 0x20, RZ, 0xc0, !PT ;  /* 0x0000002000ff7812 */ /* 0x000fe400078cc0ff */
[----:B------:R-:W-:Y:S02]  /*8a80*/  ISETP.NE.AND P0, PT, R36, RZ, PT ;  /* 0x000000ff2400720c */ /* 0x000fe40003f05270 */
[----:B------:R-:W-:Y:S02]  /*8a90*/  ISETP.NE.AND P1, PT, R37, RZ, PT ;  /* 0x000000ff2500720c */ /* 0x000fe40003f25270 */
[----:B------:R-:W-:-:S02]  /*8aa0*/  ISETP.NE.AND P4, PT, R38, RZ, PT ;  /* 0x000000ff2600720c */ /* 0x000fc40003f85270 */
[----:B------:R-:W-:Y:S02]  /*8ab0*/  ISETP.NE.AND P2, PT, R39, RZ, PT ;  /* 0x000000ff2700720c */ /* 0x000fe40003f45270 */
[----:B------:R-:W-:Y:S02]  /*8ac0*/  ISETP.NE.AND P3, PT, R40, RZ, PT ;  /* 0x000000ff2800720c */ /* 0x000fe40003f65270 */
[----:B------:R-:W-:Y:S02]  /*8ad0*/  SEL R51, RZ, 0x1, !P5 ;  /* 0x00000001ff337807 */ /* 0x000fe40006800000 */
[----:B------:R-:W-:Y:S02]  /*8ae0*/  SEL R47, RZ, 0x1, !P0 ;  /* 0x00000001ff2f7807 */ /* 0x000fe40004000000 */
[----:B------:R-:W-:Y:S02]  /*8af0*/  SEL R45, RZ, 0x1, !P1 ;  /* 0x00000001ff2d7807 */ /* 0x000fe40004800000 */
[----:B------:R-:W-:-:S02]  /*8b00*/  SEL R56, RZ, 0x1, !P6 ;  /* 0x00000001ff387807 */ /* 0x000fc40007000000 */
[----:B------:R-:W-:Y:S02]  /*8b10*/  SEL R48, RZ, 0x1, !P4 ;  /* 0x00000001ff307807 */ /* 0x000fe40006000000 */
[----:B------:R-:W-:Y:S02]  /*8b20*/  SEL R50, RZ, 0x1, !P2 ;  /* 0x00000001ff327807 */ /* 0x000fe40005000000 */
[----:B------:R-:W-:Y:S02]  /*8b30*/  SEL R49, RZ, 0x1, !P3 ;  /* 0x00000001ff317807 */ /* 0x000fe40005800000 */
[----:B------:R-:W-:Y:S01]  /*8b40*/  ISETP.NE.AND P5, PT, R29, RZ, PT ;  /* 0x000000ff1d00720c */ /* 0x000fe20003fa5270 */
[----:B------:R-:W0:Y:S08]  /*8b50*/  S2UR UR5, SR_CgaCtaId ;  /* 0x00000000000579c3 */ /* 0x000e300000008800 */
[----:B------:R-:W-:Y:S01]  /*8b60*/  BAR.SYNC.DEFER_BLOCKING 0x0 ;  /* 0x0000000000007b1d */ /* 0x000fe20000010000 */
[----:B------:R-:W-:-:S02]  /*8b70*/  ISETP.NE.AND P6, PT, R23, RZ, PT ;  /* 0x000000ff1700720c */ /* 0x000fc40003fc5270 */
[----:B------:R-:W-:Y:S02]  /*8b80*/  P2R R39, PR, RZ, 0x2 ;  /* 0x00000002ff277803 */ /* 0x000fe40000000000 */
[----:B------:R-:W-:Y:S01]  /*8b90*/  P2R R30, PR, RZ, 0x4 ;  /* 0x00000004ff1e7803 */ /* 0x000fe20000000000 */
[----:B------:R-:W-:Y:S01]  /*8ba0*/  UMOV UR4, 0x400 ;  /* 0x0000040000047882 */ /* 0x000fe20000000000 */
[C---:B------:R-:W-:Y:S02]  /*8bb0*/  LOP3.LUT P1, RZ, R0.reuse, 0x4000, RZ, 0xc0, !PT ;  /* 0x0000400000ff7812 */ /* 0x040fe4000782c0ff */
[----:B------:R-:W-:Y:S02]  /*8bc0*/  LOP3.LUT P2, RZ, R0, 0x40, RZ, 0xc0, !PT ;  /* 0x0000004000ff7812 */ /* 0x000fe4000784c0ff */
[----:B------:R-:W-:Y:S02]  /*8bd0*/  P2R R29, PR, RZ, 0x8 ;  /* 0x00000008ff1d7803 */ /* 0x000fe40000000000 */
[----:B------:R-:W-:-:S02]  /*8be0*/  P2R R36, PR, RZ, 0x4 ;  /* 0x00000004ff247803 */ /* 0x000fc40000000000 */
[C---:B------:R-:W-:Y:S02]  /*8bf0*/  LOP3.LUT P2, RZ, R0.reuse, 0x80, RZ, 0xc0, !PT ;  /* 0x0000008000ff7812 */ /* 0x040fe4000784c0ff */
[----:B------:R-:W-:Y:S02]  /*8c00*/  P2R R27, PR, RZ, 0x10 ;  /* 0x00000010ff1b7803 */ /* 0x000fe40000000000 */
[----:B------:R-:W-:Y:S02]  /*8c10*/  P2R R37, PR, RZ, 0x4 ;  /* 0x00000004ff257803 */ /* 0x000fe40000000000 */
[C---:B------:R-:W-:Y:S01]  /*8c20*/  LOP3.LUT P2, RZ, R0.reuse, 0x100, RZ, 0xc0, !PT ;  /* 0x0000010000ff7812 */ /* 0x040fe2000784c0ff */
[----:B0-----:R-:W-:Y:S01]  /*8c30*/  ULEA UR4, UR5, UR4, 0x18 ;  /* 0x0000000405047291 */ /* 0x001fe2000f8ec0ff */
[----:B------:R-:W-:Y:S02]  /*8c40*/  LOP3.LUT P3, RZ, R0, 0x20, RZ, 0xc0, !PT ;  /* 0x0000002000ff7812 */ /* 0x000fe4000786c0ff */
[----:B------:R-:W-:-:S02]  /*8c50*/  P2R R38, PR, RZ, 0x4 ;  /* 0x00000004ff267803 */ /* 0x000fc40000000000 */
[C---:B------:R-:W-:Y:S02]  /*8c60*/  LOP3.LUT P2, RZ, R0.reuse, 0x200, RZ, 0xc0, !PT ;  /* 0x0000020000ff7812 */ /* 0x040fe4000784c0ff */
[C---:B------:R-:W-:Y:S02]  /*8c70*/  LOP3.LUT P4, RZ, R0.reuse, 0x10, RZ, 0xc0, !PT ;  /* 0x0000001000ff7812 */ /* 0x040fe4000788c0ff */
[----:B------:R-:W0:Y:S01]  /*8c80*/  LDS R3, [UR4+0x44] ;  /* 0x00004404ff037984 */ /* 0x000e220008000800 */
[----:B------:R-:W-:Y:S02]  /*8c90*/  P2R R42, PR, RZ, 0x4 ;  /* 0x00000004ff2a7803 */ /* 0x000fe40000000000 */
[----:B------:R-:W-:-:S04]  /*8ca0*/  LOP3.LUT P2, RZ, R0, 0x400, RZ, 0xc0, !PT ;  /* 0x0000040000ff7812 */ /* 0x000fc8000784c0ff */
[----:B------:R-:W-:Y:S02]  /*8cb0*/  P2R R41, PR, RZ, 0x4 ;  /* 0x00000004ff297803 */ /* 0x000fe40000000000 */
[----:B------:R-:W-:-:S04]  /*8cc0*/  LOP3.LUT P2, RZ, R0, 0x800, RZ, 0xc0, !PT ;  /* 0x0000080000ff7812 */ /* 0x000fc8000784c0ff */
[----:B------:R-:W-:Y:S02]  /*8cd0*/  P2R R40, PR, RZ, 0x4 ;  /* 0x00000004ff287803 */ /* 0x000fe40000000000 */
[C---:B------:R-:W-:Y:S02]  /*8ce0*/  LOP3.LUT P2, RZ, R0.reuse, 0x1000, RZ, 0xc0, !PT ;  /* 0x0000100000ff7812 */ /* 0x040fe4000784c0ff */
[----:B0-----:R-:W-:Y:S02]  /*8cf0*/  SEL R3, R3, RZ, !P6 ;  /* 0x000000ff03037207 */ /* 0x001fe40007000000 */
[C---:B------:R-:W-:Y:S02]  /*8d00*/  LOP3.LUT P6, RZ, R0.reuse, 0x1, RZ, 0xc0, !PT ;  /* 0x0000000100ff7812 */ /* 0x040fe400078cc0ff */
[----:B------:R-:W-:Y:S02]  /*8d10*/  SEL R26, R3, RZ, P5 ;  /* 0x000000ff031a7207 */ /* 0x000fe40002800000 */
[----:B------:R-:W-:-:S03]  /*8d20*/  LOP3.LUT P5, RZ, R0, 0x2, RZ, 0xc0, !PT ;  /* 0x0000000200ff7812 */ /* 0x000fc600078ac0ff */
        /* <DEDUP_REMOVED lines=50> */
.L_x_818:
[----:B------:R-:W0:Y:S01]  /*9050*/  S2R R0, SR_TID.X ;  /* 0x0000000000007919 */ /* 0x000e220000002100 */
[----:B------:R-:W-:Y:S01]  /*9060*/  ISETP.NE.AND P4, PT, R47, RZ, PT ;  /* 0x000000ff2f00720c */ /* 0x000fe20003f85270 */
[----:B------:R-:W1:Y:S01]  /*9070*/  LDCU UR5, c[0x0][0x3b0] ;  /* 0x00007600ff0577ac */ /* 0x000e620008000800 */
[----:B------:R-:W-:Y:S01]  /*9080*/  ISETP.NE.AND P5, PT, R24, RZ, PT ;  /* 0x000000ff1800720c */ /* 0x000fe20003fa5270 */
[----:B------:R-:W2:Y:S01]  /*9090*/  S2R R41, SR_LANEID ;  /* 0x0000000000297919 */ /* 0x000ea20000000000 */
[----:B------:R-:W-:Y:S01]  /*90a0*/  ISETP.NE.AND P3, PT, R45, RZ, PT ;  /* 0x000000ff2d00720c */ /* 0x000fe20003f65270 */
[----:B------:R-:W-:Y:S01]  /*90b0*/  IMAD.IADD R3, R22, 0x1, R3 ;  /* 0x0000000116037824 */ /* 0x000fe200078e0203 */
[----:B------:R-:W-:Y:S01]  /*90c0*/  ISETP.NE.AND P0, PT, R44, RZ, PT ;  /* 0x000000ff2c00720c */ /* 0x000fe20003f05270 */
[----:B------:R-:W3:Y:S01]  /*90d0*/  LDCU.64 UR6, c[0x0][0x398] ;  /* 0x00007300ff0677ac */ /* 0x000ee20008000a00 */
[----:B------:R-:W-:Y:S02]  /*90e0*/  ISETP.NE.AND P2, PT, R46, RZ, PT ;  /* 0x000000ff2e00720c */ /* 0x000fe40003f45270 */
[----:B------:R-:W-:-:S02]  /*90f0*/  ISETP.NE.AND P1, PT, R35, RZ, PT ;  /* 0x000000ff2300720c */ /* 0x000fc40003f25270 */
[----:B------:R-:W-:Y:S02]  /*9100*/  SEL R22, R4, RZ, !P4 ;  /* 0x000000ff04167207 */ /* 0x000fe40006000000 */
[----:B------:R-:W-:Y:S02]  /*9110*/  SEL R33, R33, RZ, !P5 ;  /* 0x000000ff21217207 */ /* 0x000fe40006800000 */
[----:B------:R-:W-:Y:S02]  /*9120*/  ISETP.NE.AND P4, PT, R25, RZ, PT ;  /* 0x000000ff1900720c */ /* 0x000fe40003f85270 */
[----:B------:R-:W-:Y:S01]  /*9130*/  SEL R23, R5, RZ, !P3 ;  /* 0x000000ff05177207 */ /* 0x000fe20005800000 */
[----:B-1----:R-:W-:Y:S01]  /*9140*/  VIADD R4, R33, UR5 ;  /* 0x0000000521047c36 */ /* 0x002fe20008000000 */
[----:B------:R-:W-:Y:S01]  /*9150*/  BAR.SYNC.DEFER_BLOCKING 0x0 ;  /* 0x0000000000007b1d */ /* 0x000fe20000010000 */
[----:B------:R-:W-:Y:S01]  /*9160*/  SEL R26, R8, RZ, !P0 ;  /* 0x000000ff081a7207 */ /* 0x000fe20004000000 */
[----:B------:R-:W-:Y:S01]  /*9170*/  VIADD R5, R22, UR5 ;  /* 0x0000000516057c36 */ /* 0x000fe20008000000 */
[----:B------:R-:W-:-:S02]  /*9180*/  ISETP.NE.AND P5, PT, R34, RZ, PT ;  /* 0x000000ff2200720c */ /* 0x000fc40003fa5270 */
[----:B------:R-:W-:Y:S02]  /*9190*/  ISETP.NE.AND P3, PT, R57, RZ, PT ;  /* 0x000000ff3900720c */ /* 0x000fe40003f65270 */
[----:B------:R-:W-:Y:S01]  /*91a0*/  SEL R24, R6, RZ, !P2 ;  /* 0x000000ff06187207 */ /* 0x000fe20005000000 */
[----:B------:R-:W-:Y:S01]  /*91b0*/  VIADD R6, R23, UR5 ;  /* 0x0000000517067c36 */ /* 0x000fe20008000000 */
[----:B------:R-:W-:Y:S02]  /*91c0*/  SEL R25, R7, RZ, !P1 ;  /* 0x000000ff07197207 */ /* 0x000fe40004800000 */
[----:B------:R-:W-:Y:S01]  /*91d0*/  ISETP.NE.AND P0, PT, R54, RZ, PT ;  /* 0x000000ff3600720c */ /* 0x000fe20003f05270 */
[----:B------:R-:W-:Y:S01]  /*91e0*/  VIADD R7, R24, UR5 ;  /* 0x0000000518077c36 */ /* 0x000fe20008000000 */
[----:B------:R-:W-:Y:S01]  /*91f0*/  ISETP.NE.AND P6, PT, R31, RZ, PT ;  /* 0x000000ff1f00720c */ /* 0x000fe20003fc5270 */
[----:B------:R-:W-:Y:S01]  /*9200*/  VIADD R8, R25, UR5 ;  /* 0x0000000519087c36 */ /* 0x000fe20008000000 */
[----:B------:R-:W-:Y:S01]  /*9210*/  ISETP.NE.AND P2, PT, R56, RZ, PT ;  /* 0x000000ff3800720c */ /* 0x000fe20003f45270 */
[----:B--2---:R-:W-:Y:S01]  /*9220*/  IMAD R41, R41, 0x4c, R28 ;  /* 0x0000004c29297824 */ /* 0x004fe200078e021c */
[----:B------:R-:W-:-:S02]  /*9230*/  ISETP.NE.AND P1, PT, R55, RZ, PT ;  /* 0x000000ff3700720c */ /* 0x000fc40003f25270 */
[----:B------:R-:W-:Y:S02]  /*9240*/  SEL R29, R10, RZ, !P5 ;  /* 0x000000ff0a1d7207 */ /* 0x000fe40006800000 */
[----:B------:R-:W-:Y:S02]  /*9250*/  SEL R30, R11, RZ, !P4 ;  /* 0x000000ff0b1e7207 */ /* 0x000fe40006000000 */
        /* <DEDUP_REMOVED lines=11> */
[----:B------:R1:W-:Y:S01]  /*9310*/  STS.128 [R41], R4 ;  /* 0x0000000429007388 */ /* 0x0003e20000000c00 */
[----:B------:R-:W-:Y:S01]  /*9320*/  SEL R34, R13, RZ, !P2 ;  /* 0x000000ff0d227207 */ /* 0x000fe20005000000 */
[----:B------:R-:W-:Y:S01]  /*9330*/  VIADD R13, R31, UR5 ;  /* 0x000000051f0d7c36 */ /* 0x000fe20008000000 */
[----:B------:R-:W-:Y:S01]  /*9340*/  SEL R35, R14, RZ, !P1 ;  /* 0x000000ff0e237207 */ /* 0x000fe20004800000 */
[----:B------:R-:W-:Y:S01]  /*9350*/  STS.128 [R41+0x10], R8 ;  /* 0x0000100829007388 */ /* 0x000fe20000000c00 */
[----:B------:R-:W-:Y:S01]  /*9360*/  ISETP.NE.AND P0, PT, R32, RZ, PT ;  /* 0x000000ff2000720c */ /* 0x000fe20003f05270 */
[----:B------:R-:W-:Y:S01]  /*9370*/  VIADD R14, R34, UR5 ;  /* 0x00000005220e7c36 */ /* 0x000fe20008000000 */
[----:B------:R-:W-:Y:S01]  /*9380*/  ISETP.NE.AND P6, PT, R53, RZ, PT ;  /* 0x000000ff3500720c */ /* 0x000fe20003fc5270 */
[----:B------:R-:W-:Y:S01]  /*9390*/  VIADD R15, R35, UR5 ;  /* 0x00000005230f7c36 */ /* 0x000fe20008000000 */
[----:B------:R-:W-:-:S02]  /*93a0*/  ISETP.NE.AND P2, PT, R49, RZ, PT ;  /* 0x000000ff3100720c */ /* 0x000fc40003f45270 */
[----:B------:R-:W-:Y:S02]  /*93b0*/  ISETP.NE.AND P1, PT, R48, RZ, PT ;  /* 0x000000ff3000720c */ /* 0x000fe40003f25270 */
[----:B------:R-:W-:Y:S01]  /*93c0*/  SEL R38, R17, RZ, !P5 ;  /* 0x000000ff11267207 */ /* 0x000fe20006800000 */
[----:B------:R-:W-:Y:S01]  /*93d0*/  STS.128 [R41+0x20], R12 ;  /* 0x0000200c29007388 */ /* 0x000fe20000000c00 */
        /* <DEDUP_REMOVED lines=11> */
[----:B0-----:R-:W-:Y:S01]  /*9490*/  ISETP.NE.AND P0, PT, R0, RZ, PT ;  /* 0x000000ff0000720c */ /* 0x001fe20003f05270 */
[----:B------:R-:W-:Y:S01]  /*94a0*/  VIADD R17, R17, UR5 ;  /* 0x0000000511117c36 */ /* 0x000fe20008000000 */
[----:B------:R-:W0:Y:S01]  /*94b0*/  S2R R3, SR_CTAID.X ;  /* 0x0000000000037919 */ /* 0x000e220000002500 */
[----:B------:R-:W-:Y:S01]  /*94c0*/  VIADD R18, R18, UR5 ;  /* 0x0000000512127c36 */ /* 0x000fe20008000000 */
[C---:B-1----:R-:W-:Y:S01]  /*94d0*/  LOP3.LUT R6, R0.reuse, 0x1f, RZ, 0xc0, !PT ;  /* 0x0000001f00067812 */ /* 0x042fe200078ec0ff */
[----:B------:R-:W-:Y:S01]  /*94e0*/  STS.128 [R41+0x30], R36 ;  /* 0x0000302429007388 */ /* 0x000fe20000000c00 */
[----:B------:R-:W-:-:S03]  /*94f0*/  LOP3.LUT R45, R0, 0x3e0, RZ, 0xc0, !PT ;  /* 0x000003e0002d7812 */ /* 0x000fc600078ec0ff */
[----:B------:R-:W-:Y:S01]  /*9500*/  STS.128 [R41+0x40], R16 ;  /* 0x0000401029007388 */ /* 0x000fe20000000c00 */
[----:B------:R-:W-:-:S03]  /*9510*/  NOP ;  /* 0x0000000000007918 */ /* 0x000fc60000000000 */
[----:B------:R-:W-:Y:S01]  /*9520*/  LDS R21, [R28] ;  /* 0x000000001c157984 */ /* 0x000fe20000000800 */
[----:B------:R-:W-:-:S03]  /*9530*/  IMAD R49, R45, 0x14, R6 ;  /* 0x000000142d317824 */ /* 0x000fc600078e0206 */
[----:B------:R-:W-:Y:S01]  /*9540*/  LDS R23, [R28+0x80] ;  /* 0x000080001c177984 */ /* 0x000fe20000000800 */
[C---:B------:R-:W-:Y:S02]  /*9550*/  VIADD R51, R49.reuse, 0x80 ;  /* 0x0000008031337836 */ /* 0x040fe40000000000 */
[----:B------:R-:W-:Y:S01]  /*9560*/  VIADD R53, R49, 0xc0 ;  /* 0x000000c031357836 */ /* 0x000fe20000000000 */
[----:B------:R-:W-:Y:S04]  /*9570*/  LDS R5, [R28+0x100] ;  /* 0x000100001c057984 */ /* 0x000fe80000000800 */
[----:B------:R-:W-:Y:S04]  /*9580*/  LDS R7, [R28+0x180] ;  /* 0x000180001c077984 */ /* 0x000fe80000000800 */
[----:B------:R-:W-:Y:S01]  /*9590*/  LDS R9, [R28+0x200] ;  /* 0x000200001c097984 */ /* 0x000fe20000000800 */
[----:B0-----:R-:W-:-:S03]  /*95a0*/  IMAD R0, R3, 0x1180, RZ ;  /* 0x0000118003007824 */ /* 0x001fc600078e02ff */
        /* <DEDUP_REMOVED lines=15> */
[----:B------:R3:W-:Y:S01]  /*96a0*/  @!P0 STS [UR4+0x4600], R2 ;  /* 0x00460002ff008988 */ /* 0x0007e20008000804 */
[----:B------:R-:W-:Y:S01]  /*96b0*/  BAR.SYNC.DEFER_BLOCKING 0x0 ;  /* 0x0000000000007b1d */ /* 0x000fe20000010000 */
[----:B------:R-:W-:-:S05]  /*96c0*/  IADD3 R0, P0, PT, R0, R49, RZ ;  /* 0x0000003100007210 */ /* 0x000fca0007f1e0ff */
[----:B------:R-:W0:Y:S01]  /*96d0*/  S2R R20, SR_TID.X ;  /* 0x0000000000147919 */ /* 0x000e220000002100 */
[----:B------:R-:W1:Y:S01]  /*96e0*/  LDS R4, [UR4+0x4600] ;  /* 0x00460004ff047984 */ /* 0x000e620008000800 */
[C---:B0-----:R-:W-:Y:S02]  /*96f0*/  LOP3.LUT R3, R20.reuse, 0x3e0, RZ, 0xc0, !PT ;  /* 0x000003e014037812 */ /* 0x041fe400078ec0ff */
[----:B------:R-:W-:-:S05]  /*9700*/  LOP3.LUT R20, R20, 0x1f, RZ, 0xc0, !PT ;  /* 0x0000001f14147812 */ /* 0x000fca00078ec0ff */
[----:B------:R-:W-:Y:S02]  /*9710*/  IMAD R20, R3, 0x14, R20 ;  /* 0x0000001403147824 */ /* 0x000fe400078e0214 */
[----:B------:R-:W-:Y:S01]  /*9720*/  IMAD.X R3, RZ, RZ, RZ, P0 ;  /* 0x000000ffff037224 */ /* 0x000fe200000e06ff */
[----:B---3--:R-:W-:Y:S01]  /*9730*/  LEA R2, P0, R0, UR6, 0x2 ;  /* 0x0000000600027c11 */ /* 0x008fe2000f8010ff */
[C---:B------:R-:W-:Y:S02]  /*9740*/  VIADD R45, R20.reuse, 0x20 ;  /* 0x00000020142d7836 */ /* 0x040fe40000000000 */
[----:B------:R-:W-:Y:S01]  /*9750*/  VIADD R47, R20, 0x40 ;  /* 0x00000040142f7836 */ /* 0x000fe20000000000 */
[----:B------:R-:W-:Y:S02]  /*9760*/  LEA.HI.X R3, R0, UR7, R3, 0x2, P0 ;  /* 0x0000000700037c11 */ /* 0x000fe400080f1403 */
[-C--:B-1----:R-:W-:Y:S02]  /*9770*/  ISETP.GE.AND P5, PT, R49, R4.reuse, PT ;  /* 0x000000043100720c */ /* 0x082fe40003fa6270 */
[-C--:B------:R-:W-:Y:S01]  /*9780*/  ISETP.GE.AND P4, PT, R45, R4.reuse, PT ;  /* 0x000000042d00720c */ /* 0x080fe20003f86270 */
[C---:B------:R-:W-:Y:S01]  /*9790*/  VIADD R45, R20.reuse, 0x60 ;  /* 0x00000060142d7836 */ /* 0x040fe20000000000 */
[-C--:B------:R-:W-:Y:S01]  /*97a0*/  ISETP.GE.AND P3, PT, R47, R4.reuse, PT ;  /* 0x000000042f00720c */ /* 0x080fe20003f66270 */
[----:B------:R-:W-:Y:S01]  /*97b0*/  VIADD R47, R20, 0xa0 ;  /* 0x000000a0142f7836 */ /* 0x000fe20000000000 */
[----:B------:R-:W-:-:S02]  /*97c0*/  ISETP.GE.AND P1, PT, R51, R4, PT ;  /* 0x000000043300720c */ /* 0x000fc40003f26270 */
[-C--:B------:R-:W-:Y:S01]  /*97d0*/  ISETP.GE.AND P2, PT, R45, R4.reuse, PT ;  /* 0x000000042d00720c */ /* 0x080fe20003f46270 */
[C---:B------:R-:W-:Y:S01]  /*97e0*/  VIADD R45, R20.reuse, 0xe0 ;  /* 0x000000e0142d7836 */ /* 0x040fe20000000000 */
[-C--:B------:R-:W-:Y:S01]  /*97f0*/  ISETP.GE.AND P0, PT, R47, R4.reuse, PT ;  /* 0x000000042f00720c */ /* 0x080fe20003f06270 */
[C---:B------:R-:W-:Y:S01]  /*9800*/  VIADD R47, R20.reuse, 0x100 ;  /* 0x00000100142f7836 */ /* 0x040fe20000000000 */
[-C--:B------:R-:W-:Y:S01]  /*9810*/  ISETP.GE.AND P6, PT, R53, R4.reuse, PT ;  /* 0x000000043500720c */ /* 0x080fe20003fc6270 */
[----:B------:R0:W-:Y:S01]  /*9820*/  @!P5 STG.E desc[UR8][R2.64], R21 ;  /* 0x000000150200d986 */ /* 0x0001e2000c101908 */
[-C--:B------:R-:W-:Y:S01]  /*9830*/  ISETP.GE.AND P5, PT, R45, R4.reuse, PT ;  /* 0x000000042d00720c */ /* 0x080fe20003fa6270 */
[C---:B------:R-:W-:Y:S02]  /*9840*/  VIADD R45, R20.reuse, 0x120 ;  /* 0x00000120142d7836 */ /* 0x040fe40000000000 */
[----:B------:R1:W-:Y:S01]  /*9850*/  @!P4 STG.E desc[UR8][R2.64+0x80], R23 ;  /* 0x000080170200c986 */ /* 0x0003e2000c101908 */
[----:B------:R-:W-:Y:S01]  /*9860*/  ISETP.GE.AND P4, PT, R47, R4, PT ;  /* 0x000000042f00720c */ /* 0x000fe20003f86270 */
[----:B------:R-:W-:-:S02]  /*9870*/  VIADD R47, R20, 0x140 ;  /* 0x00000140142f7836 */ /* 0x000fc40000000000 */
[----:B------:R2:W-:Y:S01]  /*9880*/  @!P3 STG.E desc[UR8][R2.64+0x100], R5 ;  /* 0x000100050200b986 */ /* 0x0005e2000c101908 */
[-C--:B------:R-:W-:Y:S01]  /*9890*/  ISETP.GE.AND P3, PT, R45, R4.reuse, PT ;  /* 0x000000042d00720c */ /* 0x080fe20003f66270 */
[----:B------:R-:W-:Y:S02]  /*98a0*/  VIADD R45, R49, 0x160 ;  /* 0x00000160312d7836 */ /* 0x000fe40000000000 */
[----:B------:R3:W-:Y:S01]  /*98b0*/  @!P2 STG.E desc[UR8][R2.64+0x180], R7 ;  /* 0x000180070200a986 */ /* 0x0007e2000c101908 */
[-C--:B------:R-:W-:Y:S01]  /*98c0*/  ISETP.GE.AND P2, PT, R47, R4.reuse, PT ;  /* 0x000000042f00720c */ /* 0x080fe20003f46270 */
[----:B0-----:R-:W-:Y:S02]  /*98d0*/  VIADD R21, R49, 0x180 ;  /* 0x0000018031157836 */ /* 0x001fe40000000000 */
[----:B------:R0:W-:Y:S01]  /*98e0*/  @!P1 STG.E desc[UR8][R2.64+0x200], R9 ;  /* 0x0002000902009986 */ /* 0x0001e2000c101908 */
[----:B------:R-:W-:Y:S01]  /*98f0*/  ISETP.GE.AND P1, PT, R45, R4, PT ;  /* 0x000000042d00720c */ /* 0x000fe20003f26270 */
[----:B-1----:R-:W-:-:S02]  /*9900*/  VIADD R23, R49, 0x1a0 ;  /* 0x000001a031177836 */ /* 0x002fc40000000000 */
[C---:B--2---:R-:W-:Y:S01]  /*9910*/  VIADD R5, R20.reuse, 0x1e0 ;  /* 0x000001e014057836 */ /* 0x044fe20000000000 */
[----:B------:R0:W-:Y:S01]  /*9920*/  @!P0 STG.E desc[UR8][R2.64+0x280], R11 ;  /* 0x0002800b02008986 */ /* 0x0001e2000c101908 */
[-C--:B------:R-:W-:Y:S01]  /*9930*/  ISETP.GE.AND P0, PT, R21, R4.reuse, PT ;  /* 0x000000041500720c */ /* 0x080fe20003f06270 */
[----:B------:R-:W-:Y:S02]  /*9940*/  VIADD R21, R49, 0x1c0 ;  /* 0x000001c031157836 */ /* 0x000fe40000000000 */
[----:B------:R0:W-:Y:S01]  /*9950*/  @!P4 STG.E desc[UR8][R2.64+0x400], R17 ;  /* 0x000400110200c986 */ /* 0x0001e2000c101908 */
[-C--:B------:R-:W-:Y:S01]  /*9960*/  ISETP.GE.AND P4, PT, R5, R4.reuse, PT ;  /* 0x000000040500720c */ /* 0x080fe20003f86270 */
[C---:B------:R-:W-:Y:S02]  /*9970*/  VIADD R5, R49.reuse, 0x220 ;  /* 0x0000022031057836 */ /* 0x040fe40000000000 */
[C---:B---3--:R-:W-:Y:S01]  /*9980*/  VIADD R7, R49.reuse, 0x200 ;  /* 0x0000020031077836 */ /* 0x048fe20000000000 */
[----:B------:R0:W-:Y:S01]  /*9990*/  @!P2 STG.E desc[UR8][R2.64+0x500], R25 ;  /* 0x000500190200a986 */ /* 0x0001e2000c101908 */
[----:B------:R-:W-:Y:S01]  /*99a0*/  VIADD R49, R49, 0x240 ;  /* 0x0000024031317836 */ /* 0x000fe20000000000 */
[-C--:B------:R-:W-:Y:S01]  /*99b0*/  ISETP.GE.AND P2, PT, R5, R4.reuse, PT ;  /* 0x000000040500720c */ /* 0x080fe20003f46270 */
[----:B------:R-:W-:Y:S01]  /*99c0*/  VIADD R5, R20, 0x260 ;  /* 0x0000026014057836 */ /* 0x000fe20000000000 */
        /* <DEDUP_REMOVED lines=19> */
.L_x_805:
[----:B------:R-:W-:Y:S01]  /*9b00*/  BSSY B1, `(.L_x_830) ;  /* 0x0000006000017945 */ /* 0x000fe20003800000 */
[----:B------:R-:W-:Y:S01]  /*9b10*/  PLOP3.LUT P5, PT, P5, PT, PT, 0x8, 0x80 ;  /* 0x000000000080781c */ /* 0x000fe20002fae170 */
[----:B------:R-:W-:-:S12]  /*9b20*/  IMAD.MOV.U32 R60, RZ, RZ, -0x1 ;  /* 0xffffffffff3c7424 */ /* 0x000fd800078e00ff */
[----:B------:R-:W-:Y:S05]  /*9b30*/  WARPSYNC.COLLECTIVE R60, `(.L_x_831) ;  /* 0x000000003c087348 */ /* 0x000fea0003c00000 */
[----:B------:R-:W-:Y:S01]  /*9b40*/  VOTE.ANY P5, P5 ;  /* 0x0000000000ff7806 */ /* 0x000fe200028a0100 */
[----:B------:R-:W-:-:S12]  /*9b50*/  ENDCOLLECTIVE ;  /* 0x000000000000791b */ /* 0x000fd80003800000 */
.L_x_831:
[----:B------:R-:W-:Y:S05]  /*9b60*/  BSYNC B1 ;  /* 0x0000000000017941 */ /* 0x000fea0003800000 */
.L_x_830:
[----:B------:R-:W-:Y:S05]  /*9b70*/  BRA `(.L_x_832) ;  /* 0xffffff8c00e07947 */ /* 0x000fea000383ffff */
.L_x_807:
[----:B------:R-:W0:Y:S01]  /*9b80*/  S2R R57, SR_GEMASK ;  /* 0x0000000000397919 */ /* 0x000e220000003c00 */
[----:B------:R-:W-:Y:S01]  /*9b90*/  ISETP.NE.U32.AND P0, PT, R46, 0x65, PT ;  /* 0x000000652e00780c */ /* 0x000fe20003f05070 */
[----:B------:R-:W-:Y:S01]  /*9ba0*/  BSSY B1, `(.L_x_833) ;  /* 0x0000008000017945 */ /* 0x000fe20003800000 */
[----:B------:R-:W-:Y:S01]  /*9bb0*/  IMAD.IADD R63, R63, 0x1, R62 ;  /* 0x000000013f3f7824 */ /* 0x000fe200078e023e */
[----:B------:R-:W-:Y:S01]  /*9bc0*/  PLOP3.LUT P5, PT, P5, PT, PT, 0x8, 0x80 ;  /* 0x000000000080781c */ /* 0x000fe20002fae170 */
[----:B------:R-:W-:Y:S01]  /*9bd0*/  IMAD.MOV.U32 R60, RZ, RZ, -0x1 ;  /* 0xffffffffff3c7424 */ /* 0x000fe200078e00ff */
[----:B------:R-:W-:-:S13]  /*9be0*/  ISETP.NE.AND.EX P0, PT, R47, RZ, PT, P0 ;  /* 0x000000ff2f00720c */ /* 0x000fda0003f05300 */
[----:B0-----:R-:W-:Y:S05]  /*9bf0*/  WARPSYNC.COLLECTIVE R60, `(.L_x_834) ;  /* 0x000000003c087348 */ /* 0x001fea0003c00000 */
[----:B------:R-:W-:Y:S01]  /*9c00*/  VOTE.ANY R60, PT, P5 ;  /* 0x00000000003c7806 */ /* 0x000fe200028e0100 */
[----:B0-----:R-:W-:Y:S06]  /*9c10*/  ENDCOLLECTIVE ;  /* 0x000000000000791b */ /* 0x001fec0003800000 */
.L_x_834:
[----:B------:R-:W-:Y:S05]  /*9c20*/  BSYNC B1 ;  /* 0x0000000000017941 */ /* 0x000fea0003800000 */
.L_x_833:
[----:B------:R-:W-:Y:S01]  /*9c30*/  LOP3.LUT R60, R60, 0x80000000, R57, 0xec, !PT ;  /* 0x800000003c3c7812 */ /* 0x000fe200078eec39 */
[----:B------:R-:W-:Y:S01]  /*9c40*/  IMAD.MOV.U32 R65, RZ, RZ, R44 ;  /* 0x000000ffff417224 */ /* 0x000fe200078e002c */
[----:B------:R-:W-:Y:S01]  /*9c50*/  ISETP.NE.AND P2, PT, R44, RZ, PT ;  /* 0x000000ff2c00720c */ /* 0x000fe20003f45270 */
        /* <DEDUP_REMOVED lines=9> */
.L_x_835:
[-C--:B------:R-:W-:Y:S02]  /*9cf0*/  ISETP.GE.AND P1, PT, R56, R59.reuse, PT ;  /* 0x0000003b3800720c */ /* 0x080fe40003f26270 */
[----:B------:R-:W-:Y:S01]  /*9d00*/  ISETP.GT.AND P3, PT, R46, R59, PT ;  /* 0x0000003b2e00720c */ /* 0x000fe20003f64270 */
[----:B------:R-:W-:Y:S02]  /*9d10*/  IMAD.MOV.U32 R65, RZ, RZ, R45 ;  /* 0x000000ffff417224 */ /* 0x000fe400078e002d */
[----:B------:R-:W-:-:S10]  /*9d20*/  IMAD.MOV.U32 R54, RZ, RZ, R66 ;  /* 0x000000ffff367224 */ /* 0x000fd400078e0042 */
[----:B------:R-:W-:Y:S05]  /*9d30*/  WARPSYNC.COLLECTIVE R60, `(.L_x_836) ;  /* 0x000000003c087348 */ /* 0x000fea0003c00000 */
[----:B------:R0:W1:Y:S02]  /*9d40*/  SHFL.DOWN P5, R66, R65, R58, R59 ;  /* 0x0800003a41427389 */ /* 0x00006400000a003b */
[----:B01----:R-:W-:Y:S05]  /*9d50*/  ENDCOLLECTIVE ;  /* 0x000000000000791b */ /* 0x003fea0003800000 */
.L_x_836:
[----:B------:R-:W-:Y:S01]  /*9d60*/  SEL R47, R54, RZ, !P1 ;  /* 0x000000ff362f7207 */ /* 0x000fe20004800000 */
[----:B------:R-:W-:Y:S01]  /*9d70*/  IMAD.MOV.U32 R58, RZ, RZ, 0x2 ;  /* 0x00000002ff3a7424 */ /* 0x000fe200078e00ff */
[----:B------:R-:W-:-:S04]  /*9d80*/  SEL R66, R66, RZ, !P2 ;  /* 0x000000ff42427207 */ /* 0x000fc80005000000 */
[----:B------:R-:W-:Y:S02]  /*9d90*/  SEL R61, R66, RZ, !P1 ;  /* 0x000000ff423d7207 */ /* 0x000fe40004800000 */
[----:B------:R-:W-:Y:S01]  /*9da0*/  LOP3.LUT P1, R54, R47, RZ, R44, 0xfa, !PT ;  /* 0x000000ff2f367212 */ /* 0x000fe2000782fa2c */
[----:B------:R-:W-:Y:S02]  /*9db0*/  VIADD R44, R56, 0x2 ;  /* 0x00000002382c7836 */ /* 0x000fe40000000000 */
[----:B------:R-:W-:Y:S02]  /*9dc0*/  IMAD.IADD R52, R45, 0x1, R61 ;  /* 0x000000012d347824 */ /* 0x000fe400078e023d */
[----:B------:R-:W-:Y:S01]  /*9dd0*/  IMAD.MOV.U32 R65, RZ, RZ, R54 ;  /* 0x000000ffff417224 */ /* 0x000fe200078e0036 */
[----:B------:R-:W-:-:S13]  /*9de0*/  ISETP.GT.AND P2, PT, R44, R59, PT ;  /* 0x0000003b2c00720c */ /* 0x000fda0003f44270 */
[----:B------:R-:W-:Y:S05]  /*9df0*/  WARPSYNC.COLLECTIVE R60, `(.L_x_837) ;  /* 0x000000003c087348 */ /* 0x000fea0003c00000 */
[----:B------:R0:W1:Y:S02]  /*9e00*/  SHFL.DOWN P5, R66, R65, R58, R59 ;  /* 0x0800003a41427389 */ /* 0x00006400000a003b */
[----:B01----:R-:W-:Y:S05]  /*9e10*/  ENDCOLLECTIVE ;  /* 0x000000000000791b */ /* 0x003fea0003800000 */
.L_x_837:
[----:B------:R-:W-:Y:S02]  /*9e20*/  IMAD.MOV.U32 R65, RZ, RZ, R52 ;  /* 0x000000ffff417224 */ /* 0x000fe400078e0034 */
[----:B------:R-:W-:-:S07]  /*9e30*/  IMAD.MOV.U32 R61, RZ, RZ, R66 ;  /* 0x000000ffff3d7224 */ /* 0x000fce00078e0042 */
[----:B------:R-:W-:Y:S05]  /*9e40*/  WARPSYNC.COLLECTIVE R60, `(.L_x_838) ;  /* 0x000000003c087348 */ /* 0x000fea0003c00000 */
[----:B------:R0:W1:Y:S02]  /*9e50*/  SHFL.DOWN P5, R66, R65, R58, R59 ;  /* 0x0800003a41427389 */ /* 0x00006400000a003b */
[----:B01----:R-:W-:Y:S05]  /*9e60*/  ENDCOLLECTIVE ;  /* 0x000000000000791b */ /* 0x003fea0003800000 */
.L_x_838:
[----:B------:R-:W-:Y:S01]  /*9e70*/  SEL R61, R61, RZ, !P2 ;  /* 0x000000ff3d3d7207 */ /* 0x000fe20005000000 */
[----:B------:R-:W-:Y:S01]  /*9e80*/  IMAD.MOV.U32 R58, RZ, RZ, 0x4 ;  /* 0x00000004ff3a7424 */ /* 0x000fe200078e00ff */
[----:B------:R-:W-:-:S04]  /*9e90*/  SEL R66, R66, RZ, !P1 ;  /* 0x000000ff42427207 */ /* 0x000fc80004800000 */
[----:B------:R-:W-:-:S05]  /*9ea0*/  SEL R45, R66, RZ, !P2 ;  /* 0x000000ff422d7207 */ /* 0x000fca0005000000 */
[----:B------:R-:W-:Y:S01]  /*9eb0*/  IMAD.IADD R44, R52, 0x1, R45 ;  /* 0x00000001342c7824 */ /* 0x000fe200078e022d */
[----:B------:R-:W-:-:S05]  /*9ec0*/  LOP3.LUT P2, R52, R54, RZ, R61, 0xfa, !PT ;  /* 0x000000ff36347212 */ /* 0x000fca000784fa3d */
[----:B------:R-:W-:-:S08]  /*9ed0*/  IMAD.MOV.U32 R65, RZ, RZ, R52 ;  /* 0x000000ffff417224 */ /* 0x000fd000078e0034 */
[----:B------:R-:W-:Y:S05]  /*9ee0*/  WARPSYNC.COLLECTIVE R60, `(.L_x_839) ;  /* 0x000000003c087348 */ /* 0x000fea0003c00000 */
[----:B------:R0:W1:Y:S02]  /*9ef0*/  SHFL.DOWN P5, R66, R65, R58, R59 ;  /* 0x0800003a41427389 */ /* 0x00006400000a003b */
[----:B01----:R-:W-:Y:S05]  /*9f00*/  ENDCOLLECTIVE ;  /* 0x000000000000791b */ /* 0x003fea0003800000 */
.L_x_839:
[----:B------:R-:W-:Y:S01]  /*9f10*/  IMAD.MOV.U32 R65, RZ, RZ, R44 ;  /* 0x000000ffff417224 */ /* 0x000fe200078e002c */
[----:B------:R-:W-:-:S07]  /*9f20*/  SEL R45, R66, RZ, !P3 ;  /* 0x000000ff422d7207 */ /* 0x000fce0005800000 */
[----:B------:R-:W-:Y:S05]  /*9f30*/  WARPSYNC.COLLECTIVE R60, `(.L_x_840) ;  /* 0x000000003c087348 */ /* 0x000fea0003c00000 */
[----:B------:R0:W1:Y:S02]  /*9f40*/  SHFL.DOWN P5, R66, R65, R58, R59 ;  /* 0x0800003a41427389 */ /* 0x00006400000a003b */
[----:B01----:R-:W-:Y:S05]  /*9f50*/  ENDCOLLECTIVE ;  /* 0x000000000000791b */ /* 0x003fea0003800000 */
.L_x_840:
[----:B------:R-:W-:-:S05]  /*9f60*/  LOP3.LUT P1, R68, R52, RZ, R45, 0xfa, !PT ;  /* 0x000000ff34447212 */ /* 0x000fca000782fa2d */
[----:B------:R-:W-:Y:S02]  /*9f70*/  IMAD.MOV.U32 R65, RZ, RZ, R68 ;  /* 0x000000ffff417224 */ /* 0x000fe400078e0044 */
[----:B------:R-:W-:Y:S02]  /*9f80*/  IMAD.MOV.U32 R58, RZ, RZ, 0x8 ;  /* 0x00000008ff3a7424 */ /* 0x000fe400078e00ff */
[----:B------:R-:W-:-:S07]  /*9f90*/  IMAD.MOV.U32 R45, RZ, RZ, R66 ;  /* 0x000000ffff2d7224 */ /* 0x000fce00078e0042 */
[----:B------:R-:W-:Y:S05]  /*9fa0*/  WARPSYNC.COLLECTIVE R60, `(.L_x_841) ;  /* 0x000000003c087348 */ /* 0x000fea0003c00000 */
[----:B------:R0:W1:Y:S02]  /*9fb0*/  SHFL.DOWN P5, R66, R65, R58, R59 ;  /* 0x0800003a41427389 */ /* 0x00006400000a003b */
[----:B01----:R-:W-:Y:S05]  /*9fc0*/  ENDCOLLECTIVE ;  /* 0x000000000000791b */ /* 0x003fea0003800000 */
.L_x_841:
[----:B------:R-:W-:-:S04]  /*9fd0*/  SEL R45, R45, RZ, !P2 ;  /* 0x000000ff2d2d7207 */ /* 0x000fc80005000000 */
[----:B------:R-:W-:-:S05]  /*9fe0*/  SEL R45, R45, RZ, !P3 ;  /* 0x000000ff2d2d7207 */ /* 0x000fca0005800000 */
[----:B------:R-:W-:Y:S02]  /*9ff0*/  IMAD.IADD R64, R44, 0x1, R45 ;  /* 0x000000012c407824 */ /* 0x000fe400078e022d */
[----:B------:R-:W-:Y:S02]  /*a000*/  VIADD R44, R56, 0x8 ;  /* 0x00000008382c7836 */ /* 0x000fe40000000000 */
[----:B------:R-:W-:-:S03]  /*a010*/  IMAD.MOV.U32 R65, RZ, RZ, R64 ;  /* 0x000000ffff417224 */ /* 0x000fc600078e0040 */
[----:B------:R-:W-:Y:S01]  /*a020*/  ISETP.GT.AND P3, PT, R44, R59, PT ;  /* 0x0000003b2c00720c */ /* 0x000fe20003f64270 */
[----:B------:R-:W-:-:S03]  /*a030*/  VIADD R44, R56, 0x10 ;  /* 0x00000010382c7836 */ /* 0x000fc60000000000 */
[----:B------:R-:W-:-:S09]  /*a040*/  SEL R45, R66, RZ, !P3 ;  /* 0x000000ff422d7207 */ /* 0x000fd20005800000 */
[----:B------:R-:W-:Y:S05]  /*a050*/  WARPSYNC.COLLECTIVE R60, `(.L_x_842) ;  /* 0x000000003c087348 */ /* 0x000fea0003c00000 */
[----:B------:R0:W1:Y:S02]  /*a060*/  SHFL.DOWN P5, R66, R65, R58, R59 ;  /* 0x0800003a41427389 */ /* 0x00006400000a003b */
[----:B01----:R-:W-:Y:S05]  /*a070*/  ENDCOLLECTIVE ;  /* 0x000000000000791b */ /* 0x003fea0003800000 */
.L_x_842:
[----:B------:R-:W-:-:S05]  /*a080*/  LOP3.LUT P2, R52, R68, RZ, R45, 0xfa, !PT ;  /* 0x000000ff44347212 */ /* 0x000fca000784fa2d */
[----:B------:R-:W-:Y:S02]  /*a090*/  IMAD.MOV.U32 R65, RZ, RZ, R52 ;  /* 0x000000ffff417224 */ /* 0x000fe400078e0034 */
[----:B------:R-:W-:Y:S02]  /*a0a0*/  IMAD.MOV.U32 R58, RZ, RZ, 0x10 ;  /* 0x00000010ff3a7424 */ /* 0x000fe400078e00ff */
[----:B------:R-:W-:-:S07]  /*a0b0*/  IMAD.MOV.U32 R54, RZ, RZ, R66 ;  /* 0x000000ffff367224 */ /* 0x000fce00078e0042 */
[----:B------:R-:W-:Y:S05]  /*a0c0*/  WARPSYNC.COLLECTIVE R60, `(.L_x_843) ;  /* 0x000000003c087348 */ /* 0x000fea0003c00000 */
[----:B------:R0:W1:Y:S02]  /*a0d0*/  SHFL.DOWN P5, R66, R65, R58, R59 ;  /* 0x0800003a41427389 */ /* 0x00006400000a003b */
[----:B01----:R-:W-:Y:S05]  /*a0e0*/  ENDCOLLECTIVE ;  /* 0x000000000000791b */ /* 0x003fea0003800000 */
.L_x_843:
[----:B------:R-:W-:Y:S02]  /*a0f0*/  SEL R54, R54, RZ, !P1 ;  /* 0x000000ff36367207 */ /* 0x000fe40004800000 */
[----:B------:R-:W-:Y:S02]  /*a100*/  ISETP.GT.AND P1, PT, R44, R59, PT ;  /* 0x0000003b2c00720c */ /* 0x000fe40003f24270 */
[----:B------:R-:W-:-:S05]  /*a110*/  SEL R45, R54, RZ, !P3 ;  /* 0x000000ff362d7207 */ /* 0x000fca0005800000 */
[----:B------:R-:W-:-:S04]  /*a120*/  IMAD.IADD R54, R64, 0x1, R45 ;  /* 0x0000000140367824 */ /* 0x000fc800078e022d */
[----:B------:R-:W-:Y:S02]  /*a130*/  IMAD.MOV.U32 R65, RZ, RZ, R54 ;  /* 0x000000ffff417224 */ /* 0x000fe400078e0036 */
[----:B------:R-:W-:-:S07]  /*a140*/  IMAD.MOV.U32 R64, RZ, RZ, R66 ;  /* 0x000000ffff407224 */ /* 0x000fce00078e0042 */
[----:B------:R-:W-:Y:S05]  /*a150*/  WARPSYNC.COLLECTIVE R60, `(.L_x_844) ;  /* 0x000000003c087348 */ /* 0x000fea0003c00000 */
[----:B------:R0:W1:Y:S02]  /*a160*/  SHFL.DOWN P5, R66, R65, R58, R59 ;  /* 0x0800003a41427389 */ /* 0x00006400000a003b */
[----:B01----:R-:W-:Y:S05]  /*a170*/  ENDCOLLECTIVE ;  /* 0x000000000000791b */ /* 0x003fea0003800000 */
.L_x_844:
[----:B------:R-:W-:-:S04]  /*a180*/  SEL R45, R64, RZ, !P1 ;  /* 0x000000ff402d7207 */ /* 0x000fc80004800000 */
[----:B------:R-:W-:Y:S02]  /*a190*/  LOP3.LUT R52, R45, R52, RZ, 0xfc, !PT ;  /* 0x000000342d347212 */ /* 0x000fe400078efcff */
[----:B------:R-:W-:Y:S02]  /*a1a0*/  SEL R66, R66, RZ, !P2 ;  /* 0x000000ff42427207 */ /* 0x000fe40005000000 */
[----:B------:R-:W-:Y:S02]  /*a1b0*/  PLOP3.LUT P5, PT, P0, PT, PT, 0x80, 0x8 ;  /* 0x000000000008781c */ /* 0x000fe400007af070 */
[----:B------:R-:W-:-:S05]  /*a1c0*/  SEL R45, R66, RZ, !P1 ;  /* 0x000000ff422d7207 */ /* 0x000fca0004800000 */
[----:B------:R-:W-:Y:S02]  /*a1d0*/  IMAD.IADD R54, R54, 0x1, R45 ;  /* 0x0000000136367824 */ /* 0x000fe400078e022d */
[----:B------:R-:W0:Y:S05]  /*a1e0*/  LDC.64 R44, c[0x0][0x3a0] ;  /* 0x0000e800ff2c7b82 */ /* 0x000e2a0000000a00 */
[----:B0-----:R-:W-:Y:S05]  /*a1f0*/  WARPSYNC.COLLECTIVE R60, `(.L_x_845) ;  /* 0x000000003c087348 */ /* 0x001fea0003c00000 */
[----:B------:R-:W-:Y:S01]  /*a200*/  VOTE.ALL P5, P5 ;  /* 0x0000000000ff7806 */ /* 0x000fe200028a0000 */
[----:B0-----:R-:W-:-:S12]  /*a210*/  ENDCOLLECTIVE ;  /* 0x000000000000791b */ /* 0x001fd80003800000 */
.L_x_845:
[----:B------:R-:W-:-:S05]  /*a220*/  IADD3 R61, P1, PT, R44, 0x200, RZ ;  /* 0x000002002c3d7810 */ /* 0x000fca0007f3e0ff */
[----:B------:R-:W-:Y:S01]  /*a230*/  IMAD.X R62, RZ, RZ, R45, P1 ;  /* 0x000000ffff3e7224 */ /* 0x000fe200008e062d */
[----:B------:R-:W-:Y:S07]  /*a240*/  BRA `(.L_x_846) ;  /* 0xffffff8c002c7947 */ /* 0x000fee000383ffff */
.L_x_809:
[----:B------:R-:W-:Y:S01]  /*a250*/  BSSY B1, `(.L_x_847) ;  /* 0x0000006000017945 */ /* 0x000fe20003800000 */
[----:B------:R-:W-:Y:S01]  /*a260*/  PLOP3.LUT P5, PT, P5, PT, PT, 0x8, 0x80 ;  /* 0x000000000080781c */ /* 0x000fe20002fae170 */
[----:B------:R-:W-:-:S12]  /*a270*/  IMAD.MOV.U32 R60, RZ, RZ, -0x1 ;  /* 0xffffffffff3c7424 */ /* 0x000fd800078e00ff */
[----:B------:R-:W-:Y:S05]  /*a280*/  WARPSYNC.COLLECTIVE R60, `(.L_x_848) ;  /* 0x000000003c087348 */ /* 0x000fea0003c00000 */
[----:B------:R-:W-:Y:S01]  /*a290*/  VOTE.ANY P5, P5 ;  /* 0x0000000000ff7806 */ /* 0x000fe200028a0100 */
[----:B------:R-:W-:-:S12]  /*a2a0*/  ENDCOLLECTIVE ;  /* 0x000000000000791b */ /* 0x000fd80003800000 */
.L_x_848:
[----:B------:R-:W-:Y:S05]  /*a2b0*/  BSYNC B1 ;  /* 0x0000000000017941 */ /* 0x000fea0003800000 */
.L_x_847:
[----:B------:R-:W-:Y:S05]  /*a2c0*/  BRA `(.L_x_849) ;  /* 0xffffff8c009c7947 */ /* 0x000fea000383ffff */
.L_x_811:
[----:B------:R-:W-:Y:S01]  /*a2d0*/  BSSY B1, `(.L_x_850) ;  /* 0x0000006000017945 */ /* 0x000fe20003800000 */
[----:B------:R-:W-:Y:S01]  /*a2e0*/  PLOP3.LUT P5, PT, P5, PT, PT, 0x8, 0x80 ;  /* 0x000000000080781c */ /* 0x000fe20002fae170 */
[----:B------:R-:W-:-:S12]  /*a2f0*/  IMAD.MOV.U32 R60, RZ, RZ, -0x1 ;  /* 0xffffffffff3c7424 */ /* 0x000fd800078e00ff */
[----:B------:R-:W-:Y:S05]  /*a300*/  WARPSYNC.COLLECTIVE R60, `(.L_x_851) ;  /* 0x000000003c087348 */ /* 0x000fea0003c00000 */
[----:B------:R-:W-:Y:S01]  /*a310*/  VOTE.ANY R60, PT, P5 ;  /* 0x00000000003c7806 */ /* 0x000fe200028e0100 */
[----:B------:R-:W-:Y:S06]  /*a320*/  ENDCOLLECTIVE ;  /* 0x000000000000791b */ /* 0x000fec0003800000 */
.L_x_851:
[----:B------:R-:W-:Y:S05]  /*a330*/  BSYNC B1 ;  /* 0x0000000000017941 */ /* 0x000fea0003800000 */
.L_x_850:
        /* <DEDUP_REMOVED lines=12> */
.L_x_852:
[----:B------:R-:W-:Y:S01]  /*a400*/  ISETP.GE.AND P0, PT, R56, R59, PT ;  /* 0x0000003b3800720c */ /* 0x000fe20003f06270 */
[----:B------:R-:W-:Y:S02]  /*a410*/  IMAD.MOV.U32 R65, RZ, RZ, R45 ;  /* 0x000000ffff417224 */ /* 0x000fe400078e002d */
[----:B------:R-:W-:-:S10]  /*a420*/  IMAD.MOV.U32 R68, RZ, RZ, R66 ;  /* 0x000000ffff447224 */ /* 0x000fd400078e0042 */
[----:B------:R-:W-:Y:S05]  /*a430*/  WARPSYNC.COLLECTIVE R60, `(.L_x_853) ;  /* 0x000000003c087348 */ /* 0x000fea0003c00000 */
[----:B------:R0:W1:Y:S02]  /*a440*/  SHFL.DOWN P5, R66, R65, R58, R59 ;  /* 0x0800003a41427389 */ /* 0x00006400000a003b */
[----:B01----:R-:W-:Y:S05]  /*a450*/  ENDCOLLECTIVE ;  /* 0x000000000000791b */ /* 0x003fea0003800000 */
.L_x_853:
[----:B------:R-:W-:Y:S01]  /*a460*/  SEL R69, R68, RZ, !P0 ;  /* 0x000000ff44457207 */ /* 0x000fe20004000000 */
[----:B------:R-:W-:Y:S01]  /*a470*/  IMAD.MOV.U32 R58, RZ, RZ, 0x2 ;  /* 0x00000002ff3a7424 */ /* 0x000fe200078e00ff */
[----:B------:R-:W-:Y:S02]  /*a480*/  SEL R66, R66, RZ, !P1 ;  /* 0x000000ff42427207 */ /* 0x000fe40004800000 */
[----:B------:R-:W-:Y:S01]  /*a490*/  LOP3.LUT P1, R69, R69, RZ, R44, 0xfa, !PT ;  /* 0x000000ff45457212 */ /* 0x000fe2000782fa2c */
[----:B------:R-:W-:Y:S01]  /*a4a0*/  VIADD R44, R56, 0x2 ;  /* 0x00000002382c7836 */ /* 0x000fe20000000000 */
[----:B------:R-:W-:-:S03]  /*a4b0*/  SEL R67, R66, RZ, !P0 ;  /* 0x000000ff42437207 */ /* 0x000fc60004000000 */
[----:B------:R-:W-:Y:S01]  /*a4c0*/  IMAD.MOV.U32 R65, RZ, RZ, R69 ;  /* 0x000000ffff417224 */ /* 0x000fe200078e0045 */
[----:B------:R-:W-:Y:S01]  /*a4d0*/  ISETP.GT.AND P0, PT, R44, R59, PT ;  /* 0x0000003b2c00720c */ /* 0x000fe20003f04270 */
[----:B------:R-:W-:-:S12]  /*a4e0*/  IMAD.IADD R67, R45, 0x1, R67 ;  /* 0x000000012d437824 */ /* 0x000fd800078e0243 */
[----:B------:R-:W-:Y:S05]  /*a4f0*/  WARPSYNC.COLLECTIVE R60, `(.L_x_854) ;  /* 0x000000003c087348 */ /* 0x000fea0003c00000 */
[----:B------:R0:W1:Y:S02]  /*a500*/  SHFL.DOWN P5, R66, R65, R58, R59 ;  /* 0x0800003a41427389 */ /* 0x00006400000a003b */
[----:B01----:R-:W-:Y:S05]  /*a510*/  ENDCOLLECTIVE ;  /* 0x000000000000791b */ /* 0x003fea0003800000 */
.L_x_854:
[----:B------:R-:W-:Y:S02]  /*a520*/  IMAD.MOV.U32 R65, RZ, RZ, R67 ;  /* 0x000000ffff417224 */ /* 0x000fe400078e0043 */
[----:B------:R-:W-:-:S07]  /*a530*/  IMAD.MOV.U32 R45, RZ, RZ, R66 ;  /* 0x000000ffff2d7224 */ /* 0x000fce00078e0042 */
[----:B------:R-:W-:Y:S05]  /*a540*/  WARPSYNC.COLLECTIVE R60, `(.L_x_855) ;  /* 0x000000003c087348 */ /* 0x000fea0003c00000 */
[----:B------:R0:W1:Y:S02]  /*a550*/  SHFL.DOWN P5, R66, R65, R58, R59 ;  /* 0x0800003a41427389 */ /* 0x00006400000a003b */
[----:B01----:R-:W-:Y:S05]  /*a560*/  ENDCOLLECTIVE ;  /* 0x000000000000791b */ /* 0x003fea0003800000 */
.L_x_855:
[----:B------:R-:W-:Y:S01]  /*a570*/  SEL R44, R45, RZ, !P0 ;  /* 0x000000ff2d2c7207 */ /* 0x000fe20004000000 */
[----:B------:R-:W-:Y:S01]  /*a580*/  IMAD.MOV.U32 R58, RZ, RZ, 0x4 ;  /* 0x00000004ff3a7424 */ /* 0x000fe200078e00ff */
[----:B------:R-:W-:-:S04]  /*a590*/  SEL R66, R66, RZ, !P1 ;  /* 0x000000ff42427207 */ /* 0x000fc80004800000 */
[----:B------:R-:W-:-:S05]  /*a5a0*/  SEL R66, R66, RZ, !P0 ;  /* 0x000000ff42427207 */ /* 0x000fca0004000000 */
[----:B------:R-:W-:Y:S01]  /*a5b0*/  IMAD.IADD R68, R67, 0x1, R66 ;  /* 0x0000000143447824 */ /* 0x000fe200078e0242 */
[----:B------:R-:W-:Y:S01]  /*a5c0*/  LOP3.LUT P1, R67, R69, RZ, R44, 0xfa, !PT ;  /* 0x000000ff45437212 */ /* 0x000fe2000782fa2c */
[----:B------:R-:W-:-:S04]  /*a5d0*/  VIADD R44, R56, 0x4 ;  /* 0x00000004382c7836 */ /* 0x000fc80000000000 */
[----:B------:R-:W-:Y:S01]  /*a5e0*/  IMAD.MOV.U32 R65, RZ, RZ, R67 ;  /* 0x000000ffff417224 */ /* 0x000fe200078e0043 */
[----:B------:R-:W-:-:S13]  /*a5f0*/  ISETP.GT.AND P0, PT, R44, R59, PT ;  /* 0x0000003b2c00720c */ /* 0x000fda0003f04270 */
[----:B------:R-:W-:Y:S05]  /*a600*/  WARPSYNC.COLLECTIVE R60, `(.L_x_856) ;  /* 0x000000003c087348 */ /* 0x000fea0003c00000 */
[----:B------:R0:W1:Y:S02]  /*a610*/  SHFL.DOWN P5, R66, R65, R58, R59 ;  /* 0x0800003a41427389 */ /* 0x00006400000a003b */
[----:B01----:R-:W-:Y:S05]  /*a620*/  ENDCOLLECTIVE ;  /* 0x000000000000791b */ /* 0x003fea0003800000 */
.L_x_856:
[----:B------:R-:W-:Y:S01]  /*a630*/  IMAD.MOV.U32 R65, RZ, RZ, R68 ;  /* 0x000000ffff417224 */ /* 0x000fe200078e0044 */
[----:B------:R-:W-:-:S04]  /*a640*/  SEL R66, R66, RZ, !P0 ;  /* 0x000000ff42427207 */ /* 0x000fc80004000000 */
[----:B------:R-:W-:-:S13]  /*a650*/  LOP3.LUT P2, R45, R67, RZ, R66, 0xfa, !PT ;  /* 0x000000ff432d7212 */ /* 0x000fda000784fa42 */
[----:B------:R-:W-:Y:S05]  /*a660*/  WARPSYNC.COLLECTIVE R60, `(.L_x_857) ;  /* 0x000000003c087348 */ /* 0x000fea0003c00000 */
[----:B------:R0:W1:Y:S02]  /*a670*/  SHFL.DOWN P5, R66, R65, R58, R59 ;  /* 0x0800003a41427389 */ /* 0x00006400000a003b */
[----:B01----:R-:W-:Y:S05]  /*a680*/  ENDCOLLECTIVE ;  /* 0x000000000000791b */ /* 0x003fea0003800000 */
.L_x_857:
[----:B------:R-:W-:Y:S02]  /*a690*/  IMAD.MOV.U32 R65, RZ, RZ, R45 ;  /* 0x000000ffff417224 */ /* 0x000fe400078e002d */
[----:B------:R-:W-:Y:S02]  /*a6a0*/  IMAD.MOV.U32 R58, RZ, RZ, R66 ;  /* 0x000000ffff3a7224 */ /* 0x000fe400078e0042 */
[----:B------:R-:W-:-:S03]  /*a6b0*/  VIADD R66, R56, 0x8 ;  /* 0x0000000838427836 */ /* 0x000fc60000000000 */
[----:B------:R-:W-:Y:S01]  /*a6c0*/  SEL R44, R58, RZ, !P1 ;  /* 0x000000ff3a2c7207 */ /* 0x000fe20004800000 */
[----:B------:R-:W-:Y:S01]  /*a6d0*/  IMAD.MOV.U32 R58, RZ, RZ, 0x8 ;  /* 0x00000008ff3a7424 */ /* 0x000fe200078e00ff */
[----:B------:R-:W-:Y:S02]  /*a6e0*/  ISETP.GT.AND P1, PT, R66, R59, PT ;  /* 0x0000003b4200720c */ /* 0x000fe40003f24270 */
[----:B------:R-:W-:-:S11]  /*a6f0*/  SEL R67, R44, RZ, !P0 ;  /* 0x000000ff2c437207 */ /* 0x000fd60004000000 */
[----:B------:R-:W-:Y:S05]  /*a700*/  WARPSYNC.COLLECTIVE R60, `(.L_x_858) ;  /* 0x000000003c087348 */ /* 0x000fea0003c00000 */
[----:B------:R0:W1:Y:S02]  /*a710*/  SHFL.DOWN P5, R66, R65, R58, R59 ;  /* 0x0800003a41427389 */ /* 0x00006400000a003b */
[----:B01----:R-:W-:Y:S05]  /*a720*/  ENDCOLLECTIVE ;  /* 0x000000000000791b */ /* 0x003fea0003800000 */
.L_x_858:
[----:B------:R-:W-:-:S04]  /*a730*/  IMAD.IADD R44, R68, 0x1, R67 ;  /* 0x00000001442c7824 */ /* 0x000fc800078e0243 */
[----:B------:R-:W-:Y:S01]  /*a740*/  IMAD.MOV.U32 R65, RZ, RZ, R44 ;  /* 0x000000ffff417224 */ /* 0x000fe200078e002c */
[----:B------:R-:W-:-:S04]  /*a750*/  SEL R66, R66, RZ, !P1 ;  /* 0x000000ff42427207 */ /* 0x000fc80004800000 */
[----:B------:R-:W-:-:S13]  /*a760*/  LOP3.LUT P0, R67, R45, RZ, R66, 0xfa, !PT ;  /* 0x000000ff2d437212 */ /* 0x000fda000780fa42 */
[----:B------:R-:W-:Y:S05]  /*a770*/  WARPSYNC.COLLECTIVE R60, `(.L_x_859) ;  /* 0x000000003c087348 */ /* 0x000fea0003c00000 */
[----:B------:R0:W1:Y:S02]  /*a780*/  SHFL.DOWN P5, R66, R65, R58, R59 ;  /* 0x0800003a41427389 */ /* 0x00006400000a003b */
[----:B01----:R-:W-:Y:S05]  /*a790*/  ENDCOLLECTIVE ;  /* 0x000000000000791b */ /* 0x003fea0003800000 */
.L_x_859:
[----:B------:R-:W-:Y:S02]  /*a7a0*/  IMAD.MOV.U32 R65, RZ, RZ, R67 ;  /* 0x000000ffff417224 */ /* 0x000fe400078e0043 */
[----:B------:R-:W-:Y:S02]  /*a7b0*/  IMAD.MOV.U32 R58, RZ, RZ, 0x10 ;  /* 0x00000010ff3a7424 */ /* 0x000fe400078e00ff */
[----:B------:R-:W-:-:S07]  /*a7c0*/  IMAD.MOV.U32 R69, RZ, RZ, R66 ;  /* 0x000000ffff457224 */ /* 0x000fce00078e0042 */
[----:B------:R-:W-:Y:S05]  /*a7d0*/  WARPSYNC.COLLECTIVE R60, `(.L_x_860) ;  /* 0x000000003c087348 */ /* 0x000fea0003c00000 */
[----:B------:R0:W1:Y:S02]  /*a7e0*/  SHFL.DOWN P5, R66, R65, R58, R59 ;  /* 0x0800003a41427389 */ /* 0x00006400000a003b */
[----:B01----:R-:W-:Y:S05]  /*a7f0*/  ENDCOLLECTIVE ;  /* 0x000000000000791b */ /* 0x003fea0003800000 */
.L_x_860:
[----:B------:R-:W-:-:S04]  /*a800*/  SEL R69, R69, RZ, !P2 ;  /* 0x000000ff45457207 */ /* 0x000fc80005000000 */
[----:B------:R-:W-:-:S05]  /*a810*/  SEL R69, R69, RZ, !P1 ;  /* 0x000000ff45457207 */ /* 0x000fca0004800000 */
[----:B------:R-:W-:-:S04]  /*a820*/  IMAD.IADD R68, R44, 0x1, R69 ;  /* 0x000000012c447824 */ /* 0x000fc800078e0245 */
[----:B------:R-:W-:Y:S02]  /*a830*/  IMAD.MOV.U32 R65, RZ, RZ, R68 ;  /* 0x000000ffff417224 */ /* 0x000fe400078e0044 */
[----:B------:R-:W-:-:S07]  /*a840*/  IMAD.MOV.U32 R44, RZ, RZ, R66 ;  /* 0x000000ffff2c7224 */ /* 0x000fce00078e0042 */
[----:B------:R-:W-:Y:S05]  /*a850*/  WARPSYNC.COLLECTIVE R60, `(.L_x_861) ;  /* 0x000000003c087348 */ /* 0x000fea0003c00000 */
[----:B------:R0:W1:Y:S02]  /*a860*/  SHFL.DOWN P5, R66, R65, R58, R59 ;  /* 0x0800003a41427389 */ /* 0x00006400000a003b */
[----:B01----:R-:W-:Y:S05]  /*a870*/  ENDCOLLECTIVE ;  /* 0x000000000000791b */ /* 0x003fea0003800000 */
.L_x_861:
[----:B------:R-:W-:Y:S01]  /*a880*/  IMAD.MOV.U32 R69, RZ, RZ, R66 ;  /* 0x000000ffff457224 */ /* 0x000fe200078e0042 */
[----:B------:R-:W-:Y:S01]  /*a890*/  ISETP.NE.U32.AND P5, PT, R46, 0x65, PT ;  /* 0x000000652e00780c */ /* 0x000fe20003fa5070 */
[----:B------:R-:W-:-:S03]  /*a8a0*/  VIADD R66, R56, 0x10 ;  /* 0x0000001038427836 */ /* 0x000fc60000000000 */
[----:B------:R-:W-:Y:S02]  /*a8b0*/  SEL R69, R69, RZ, !P0 ;  /* 0x000000ff45457207 */ /* 0x000fe40004000000 */
[----:B------:R-:W-:Y:S02]  /*a8c0*/  ISETP.GT.AND P1, PT, R66, R59, PT ;  /* 0x0000003b4200720c */ /* 0x000fe40003f24270 */
[----:B------:R-:W-:Y:S02]  /*a8d0*/  ISETP.NE.AND.EX P5, PT, R47, RZ, PT, P5 ;  /* 0x000000ff2f00720c */ /* 0x000fe40003fa5350 */
[----:B------:R-:W-:Y:S02]  /*a8e0*/  SEL R69, R69, RZ, !P1 ;  /* 0x000000ff45457207 */ /* 0x000fe40004800000 */
[----:B------:R-:W-:Y:S02]  /*a8f0*/  ISETP.NE.AND P0, PT, R52, RZ, PT ;  /* 0x000000ff3400720c */ /* 0x000fe40003f05270 */
[----:B------:R-:W-:Y:S01]  /*a900*/  SEL R44, R44, RZ, !P1 ;  /* 0x000000ff2c2c7207 */ /* 0x000fe20004800000 */
[----:B------:R-:W-:-:S03]  /*a910*/  IMAD.IADD R69, R68, 0x1, R69 ;  /* 0x0000000144457824 */ /* 0x000fc600078e0245 */
[----:B------:R-:W-:Y:S02]  /*a920*/  LOP3.LUT R52, R67, R44, R52, 0xfe, !PT ;  /* 0x0000002c43347212 */ /* 0x000fe400078efe34 */
[----:B------:R-:W-:-:S07]  /*a930*/  SEL R69, R69, RZ, !P0 ;  /* 0x000000ff45457207 */ /* 0x000fce0004000000 */
[----:B------:R-:W-:Y:S05]  /*a940*/  WARPSYNC.COLLECTIVE R60, `(.L_x_862) ;  /* 0x000000003c087348 */ /* 0x000fea0003c00000 */
[----:B------:R-:W-:Y:S01]  /*a950*/  VOTE.ALL P5, P5 ;  /* 0x0000000000ff7806 */ /* 0x000fe200028a0000 */
[----:B------:R-:W-:-:S12]  /*a960*/  ENDCOLLECTIVE ;  /* 0x000000000000791b */ /* 0x000fd80003800000 */
.L_x_862:
[----:B------:R-:W-:Y:S01]  /*a970*/  IMAD.IADD R54, R69, 0x1, R54 ;  /* 0x0000000145367824 */ /* 0x000fe200078e0236 */
[----:B------:R-:W-:Y:S06]  /*a980*/  BRA `(.L_x_863) ;  /* 0xffffff8800e87947 */ /* 0x000fec000383ffff */
.L_x_820:
[----:B------:R-:W-:Y:S01]  /*a990*/  BSSY B0, `(.L_x_864) ;  /* 0x0000006000007945 */ /* 0x000fe20003800000 */
[----:B------:R-:W-:Y:S01]  /*a9a0*/  PLOP3.LUT P5, PT, P5, PT, PT, 0x8, 0x80 ;  /* 0x000000000080781c */ /* 0x000fe20002fae170 */
[----:B------:R-:W-:-:S12]  /*a9b0*/  IMAD.MOV.U32 R60, RZ, RZ, -0x1 ;  /* 0xffffffffff3c7424 */ /* 0x000fd800078e00ff */
[----:B------:R-:W-:Y:S05]  /*a9c0*/  WARPSYNC.COLLECTIVE R60, `(.L_x_865) ;  /* 0x000000003c087348 */ /* 0x000fea0003c00000 */
[----:B------:R-:W-:Y:S01]  /*a9d0*/  VOTE.ANY P5, P5 ;  /* 0x0000000000ff7806 */ /* 0x000fe200028a0100 */
[----:B------:R-:W-:-:S12]  /*a9e0*/  ENDCOLLECTIVE ;  /* 0x000000000000791b */ /* 0x000fd80003800000 */
.L_x_865:
[----:B------:R-:W-:Y:S05]  /*a9f0*/  BSYNC B0 ;  /* 0x0000000000007941 */ /* 0x000fea0003800000 */
.L_x_864:
[----:B------:R-:W-:Y:S05]  /*aa00*/  BRA `(.L_x_866) ;  /* 0xffffffd0008c7947 */ /* 0x000fea000383ffff */
.L_x_822:
[----:B------:R-:W-:Y:S01]  /*aa10*/  BSSY B0, `(.L_x_867) ;  /* 0x0000006000007945 */ /* 0x000fe20003800000 */
[----:B------:R-:W-:Y:S01]  /*aa20*/  PLOP3.LUT P5, PT, P5, PT, PT, 0x8, 0x80 ;  /* 0x000000000080781c */ /* 0x000fe20002fae170 */
[----:B------:R-:W-:-:S12]  /*aa30*/  IMAD.MOV.U32 R60, RZ, RZ, -0x1 ;  /* 0xffffffffff3c7424 */ /* 0x000fd800078e00ff */
[----:B------:R-:W-:Y:S05]  /*aa40*/  WARPSYNC.COLLECTIVE R60, `(.L_x_868) ;  /* 0x000000003c087348 */ /* 0x000fea0003c00000 */
[----:B------:R-:W-:Y:S01]  /*aa50*/  VOTE.ANY R60, PT, P5 ;  /* 0x00000000003c7806 */ /* 0x000fe200028e0100 */
[----:B------:R-:W-:Y:S06]  /*aa60*/  ENDCOLLECTIVE ;  /* 0x000000000000791b */ /* 0x000fec0003800000 */
.L_x_868:
[----:B------:R-:W-:Y:S05]  /*aa70*/  BSYNC B0 ;  /* 0x0000000000007941 */ /* 0x000fea0003800000 */
.L_x_867:
[----:B------:R-:W0:Y:S01]  /*aa80*/  S2R R40, SR_GEMASK ;  /* 0x0000000000287919 */ /* 0x000e220000003c00 */
[----:B------:R-:W-:Y:S02]  /*aa90*/  IMAD.MOV.U32 R65, RZ, RZ, R24 ;  /* 0x000000ffff417224 */ /* 0x000fe400078e0018 */
[----:B------:R-:W-:Y:S02]  /*aaa0*/  IMAD.MOV.U32 R58, RZ, RZ, 0x1 ;  /* 0x00000001ff3a7424 */ /* 0x000fe400078e00ff */
[C---:B------:R-:W-:Y:S02]  /*aab0*/  VIADD R44, R3.reuse, 0x4 ;  /* 0x00000004032c7836 */ /* 0x040fe40000000000 */
        /* <DEDUP_REMOVED lines=11> */
.L_x_869:
[----:B------:R-:W-:Y:S02]  /*ab70*/  IMAD.MOV.U32 R65, RZ, RZ, R25 ;  /* 0x000000ffff417224 */ /* 0x000fe400078e0019 */
[----:B------:R-:W-:-:S07]  /*ab80*/  IMAD.MOV.U32 R34, RZ, RZ, R66 ;  /* 0x000000ffff227224 */ /* 0x000fce00078e0042 */
[----:B------:R-:W-:Y:S05]  /*ab90*/  WARPSYNC.COLLECTIVE R60, `(.L_x_870) ;  /* 0x000000003c087348 */ /* 0x000fea0003c00000 */
[----:B------:R0:W1:Y:S02]  /*aba0*/  SHFL.DOWN P5, R66, R65, R58, R59 ;  /* 0x0800003a41427389 */ /* 0x00006400000a003b */
[----:B01----:R-:W-:Y:S05]  /*abb0*/  ENDCOLLECTIVE ;  /* 0x000000000000791b */ /* 0x003fea0003800000 */
.L_x_870:
[----:B------:R-:W-:Y:S01]  /*abc0*/  IMAD.MOV.U32 R58, RZ, RZ, 0x2 ;  /* 0x00000002ff3a7424 */ /* 0x000fe200078e00ff */
[----:B------:R-:W-:-:S04]  /*abd0*/  ISETP.NE.AND P5, PT, R24, RZ, PT ;  /* 0x000000ff1800720c */ /* 0x000fc80003fa5270 */
[----:B------:R-:W-:Y:S02]  /*abe0*/  SEL R66, R66, RZ, !P5 ;  /* 0x000000ff42427207 */ /* 0x000fe40006800000 */
[----:B------:R-:W-:-:S04]  /*abf0*/  ISETP.GE.AND P5, PT, R3, R59, PT ;  /* 0x0000003b0300720c */ /* 0x000fc80003fa6270 */
[----:B------:R-:W-:Y:S02]  /*ac00*/  SEL R41, R34, RZ, !P5 ;  /* 0x000000ff22297207 */ /* 0x000fe40006800000 */
[----:B------:R-:W-:Y:S02]  /*ac10*/  SEL R43, R66, RZ, !P5 ;  /* 0x000000ff422b7207 */ /* 0x000fe40006800000 */
[----:B------:R-:W-:Y:S01]  /*ac20*/  LOP3.LUT P6, R34, R41, RZ, R24, 0xfa, !PT ;  /* 0x000000ff29227212 */ /* 0x000fe200078cfa18 */
[----:B------:R-:W-:Y:S02]  /*ac30*/  VIADD R41, R3, 0x2 ;  /* 0x0000000203297836 */ /* 0x000fe40000000000 */
[----:B------:R-:W-:Y:S02]  /*ac40*/  IMAD.IADD R36, R25, 0x1, R43 ;  /* 0x0000000119247824 */ /* 0x000fe400078e022b */
[----:B------:R-:W-:-:S08]  /*ac50*/  IMAD.MOV.U32 R65, RZ, RZ, R34 ;  /* 0x000000ffff417224 */ /* 0x000fd000078e0022 */
[----:B------:R-:W-:Y:S05]  /*ac60*/  WARPSYNC.COLLECTIVE R60, `(.L_x_871) ;  /* 0x000000003c087348 */ /* 0x000fea0003c00000 */
[----:B------:R0:W1:Y:S02]  /*ac70*/  SHFL.DOWN P5, R66, R65, R58, R59 ;  /* 0x0800003a41427389 */ /* 0x00006400000a003b */
[----:B01----:R-:W-:Y:S05]  /*ac80*/  ENDCOLLECTIVE ;  /* 0x000000000000791b */ /* 0x003fea0003800000 */
.L_x_871:
[----:B------:R-:W-:Y:S02]  /*ac90*/  IMAD.MOV.U32 R65, RZ, RZ, R36 ;  /* 0x000000ffff417224 */ /* 0x000fe400078e0024 */
[----:B------:R-:W-:-:S07]  /*aca0*/  IMAD.MOV.U32 R25, RZ, RZ, R66 ;  /* 0x000000ffff197224 */ /* 0x000fce00078e0042 */
[----:B------:R-:W-:Y:S05]  /*acb0*/  WARPSYNC.COLLECTIVE R60, `(.L_x_872) ;  /* 0x000000003c087348 */ /* 0x000fea0003c00000 */
[----:B------:R0:W1:Y:S02]  /*acc0*/  SHFL.DOWN P5, R66, R65, R58, R59 ;  /* 0x0800003a41427389 */ /* 0x00006400000a003b */
[----:B01----:R-:W-:Y:S05]  /*acd0*/  ENDCOLLECTIVE ;  /* 0x000000000000791b */ /* 0x003fea0003800000 */
.L_x_872:
        /* <DEDUP_REMOVED lines=11> */
.L_x_873:
[----:B------:R-:W-:Y:S02]  /*ad90*/  IMAD.MOV.U32 R65, RZ, RZ, R46 ;  /* 0x000000ffff417224 */ /* 0x000fe400078e002e */
[----:B------:R-:W-:-:S07]  /*ada0*/  IMAD.MOV.U32 R25, RZ, RZ, R66 ;  /* 0x000000ffff197224 */ /* 0x000fce00078e0042 */
[----:B------:R-:W-:Y:S05]  /*adb0*/  WARPSYNC.COLLECTIVE R60, `(.L_x_874) ;  /* 0x000000003c087348 */ /* 0x000fea0003c00000 */
[----:B------:R0:W1:Y:S02]  /*adc0*/  SHFL.DOWN P5, R66, R65, R58, R59 ;  /* 0x0800003a41427389 */ /* 0x00006400000a003b */
[----:B01----:R-:W-:Y:S05]  /*add0*/  ENDCOLLECTIVE ;  /* 0x000000000000791b */ /* 0x003fea0003800000 */
.L_x_874:
        /* <DEDUP_REMOVED lines=8> */
[----:B------:R-:W0:Y:S07]  /*ae60*/  LDC.64 R42, c[0x0][0x3a0] ;  /* 0x0000e800ff2a7b82 */ /* 0x000e2e0000000a00 */
[----:B0-----:R-:W-:Y:S05]  /*ae70*/  WARPSYNC.COLLECTIVE R60, `(.L_x_875) ;  /* 0x000000003c087348 */ /* 0x001fea0003c00000 */
[----:B------:R1:W2:Y:S02]  /*ae80*/  SHFL.DOWN P5, R66, R65, R58, R59 ;  /* 0x0800003a41427389 */ /* 0x0002a400000a003b */
[----:B012---:R-:W-:Y:S05]  /*ae90*/  ENDCOLLECTIVE ;  /* 0x000000000000791b */ /* 0x007fea0003800000 */
.L_x_875:
[----:B------:R-:W-:Y:S02]  /*aea0*/  IMAD.MOV.U32 R65, RZ, RZ, R36 ;  /* 0x000000ffff417224 */ /* 0x000fe400078e0024 */
[----:B------:R-:W-:-:S07]  /*aeb0*/  IMAD.MOV.U32 R25, RZ, RZ, R66 ;  /* 0x000000ffff197224 */ /* 0x000fce00078e0042 */
[----:B------:R-:W-:Y:S05]  /*aec0*/  WARPSYNC.COLLECTIVE R60, `(.L_x_876) ;  /* 0x000000003c087348 */ /* 0x000fea0003c00000 */
[----:B------:R0:W1:Y:S02]  /*aed0*/  SHFL.DOWN P5, R66, R65, R58, R59 ;  /* 0x0800003a41427389 */ /* 0x00006400000a003b */
[----:B01----:R-:W-:Y:S05]  /*aee0*/  ENDCOLLECTIVE ;  /* 0x000000000000791b */ /* 0x003fea0003800000 */
.L_x_876:
[----:B------:R-:W-:Y:S01]  /*aef0*/  IMAD.MOV.U32 R58, RZ, RZ, 0x10 ;  /* 0x00000010ff3a7424 */ /* 0x000fe200078e00ff */
[----:B------:R-:W-:Y:S02]  /*af00*/  ISETP.GT.AND P5, PT, R48, R59, PT ;  /* 0x0000003b3000720c */ /* 0x000fe40003fa4270 */
[----:B------:R-:W-:Y:S02]  /*af10*/  SEL R66, R66, RZ, !P6 ;  /* 0x000000ff42427207 */ /* 0x000fe40007000000 */
[----:B------:R-:W-:Y:S02]  /*af20*/  SEL R25, R25, RZ, !P5 ;  /* 0x000000ff19197207 */ /* 0x000fe40006800000 */
[----:B------:R-:W-:Y:S02]  /*af30*/  SEL R45, R66, RZ, !P5 ;  /* 0x000000ff422d7207 */ /* 0x000fe40006800000 */
[----:B------:R-:W-:Y:S02]  /*af40*/  IADD3 R42, P5, PT, R42, 0x200, RZ ;  /* 0x000002002a2a7810 */ /* 0x000fe40007fbe0ff */
[----:B------:R-:W-:Y:S01]  /*af50*/  LOP3.LUT P6, R24, R34, RZ, R25, 0xfa, !PT ;  /* 0x000000ff22187212 */ /* 0x000fe200078cfa19 */
[----:B------:R-:W-:-:S02]  /*af60*/  IMAD.IADD R46, R36, 0x1, R45 ;  /* 0x00000001242e7824 */ /* 0x000fc400078e022d */
[----:B------:R-:W-:Y:S02]  /*af70*/  IMAD.X R43, RZ, RZ, R43, P5 ;  /* 0x000000ffff2b7224 */ /* 0x000fe400028e062b */
[----:B------:R-:W-:-:S08]  /*af80*/  IMAD.MOV.U32 R65, RZ, RZ, R24 ;  /* 0x000000ffff417224 */ /* 0x000fd000078e0018 */
[----:B------:R-:W-:Y:S05]  /*af90*/  WARPSYNC.COLLECTIVE R60, `(.L_x_877) ;  /* 0x000000003c087348 */ /* 0x000fea0003c00000 */
[----:B------:R0:W1:Y:S02]  /*afa0*/  SHFL.DOWN P5, R66, R65, R58, R59 ;  /* 0x0800003a41427389 */ /* 0x00006400000a003b */
[----:B01----:R-:W-:Y:S05]  /*afb0*/  ENDCOLLECTIVE ;  /* 0x000000000000791b */ /* 0x003fea0003800000 */
.L_x_877:
[----:B------:R-:W-:Y:S02]  /*afc0*/  IMAD.MOV.U32 R65, RZ, RZ, R46 ;  /* 0x000000ffff417224 */ /* 0x000fe400078e002e */
[----:B------:R-:W-:-:S07]  /*afd0*/  IMAD.MOV.U32 R25, RZ, RZ, R66 ;  /* 0x000000ffff197224 */ /* 0x000fce00078e0042 */
[----:B------:R-:W-:Y:S05]  /*afe0*/  WARPSYNC.COLLECTIVE R60, `(.L_x_878) ;  /* 0x000000003c087348 */ /* 0x000fea0003c00000 */
[----:B------:R0:W1:Y:S02]  /*aff0*/  SHFL.DOWN P5, R66, R65, R58, R59 ;  /* 0x0800003a41427389 */ /* 0x00006400000a003b */
[----:B01----:R-:W-:Y:S05]  /*b000*/  ENDCOLLECTIVE ;  /* 0x000000000000791b */ /* 0x003fea0003800000 */
.L_x_878:
[----:B------:R-:W-:Y:S02]  /*b010*/  SEL R66, R66, RZ, !P6 ;  /* 0x000000ff42427207 */ /* 0x000fe40007000000 */
[----:B------:R-:W-:-:S04]  /*b020*/  ISETP.GT.AND P5, PT, R50, R59, PT ;  /* 0x0000003b3200720c */ /* 0x000fc80003fa4270 */
[----:B------:R-:W-:Y:S02]  /*b030*/  SEL R25, R25, RZ, !P5 ;  /* 0x000000ff19197207 */ /* 0x000fe40006800000 */
[----:B------:R-:W-:Y:S02]  /*b040*/  SEL R45, R66, RZ, !P5 ;  /* 0x000000ff422d7207 */ /* 0x000fe40006800000 */
[----:B------:R-:W-:Y:S02]  /*b050*/  ISETP.NE.U32.AND P5, PT, R26, 0x65, PT ;  /* 0x000000651a00780c */ /* 0x000fe40003fa5070 */
[----:B------:R-:W-:Y:S01]  /*b060*/  LOP3.LUT R34, R25, R24, RZ, 0xfc, !PT ;  /* 0x0000001819227212 */ /* 0x000fe200078efcff */
[----:B------:R-:W-:Y:S01]  /*b070*/  IMAD.IADD R36, R46, 0x1, R45 ;  /* 0x000000012e247824 */ /* 0x000fe200078e022d */
[----:B------:R-:W-:-:S13]  /*b080*/  ISETP.NE.AND.EX P5, PT, R27, RZ, PT, P5 ;  /* 0x000000ff1b00720c */ /* 0x000fda0003fa5350 */
[----:B------:R-:W-:Y:S05]  /*b090*/  WARPSYNC.COLLECTIVE R60, `(.L_x_879) ;  /* 0x000000003c087348 */ /* 0x000fea0003c00000 */
[----:B------:R-:W-:Y:S01]  /*b0a0*/  VOTE.ALL P5, P5 ;  /* 0x0000000000ff7806 */ /* 0x000fe200028a0000 */
[----:B------:R-:W-:-:S12]  /*b0b0*/  ENDCOLLECTIVE ;  /* 0x000000000000791b */ /* 0x000fd80003800000 */
.L_x_879:
[----:B------:R-:W-:Y:S05]  /*b0c0*/  BRA `(.L_x_880) ;  /* 0xffffffcc00dc7947 */ /* 0x000fea000383ffff */
.L_x_824:
[----:B------:R-:W-:Y:S01]  /*b0d0*/  BSSY B0, `(.L_x_881) ;  /* 0x0000006000007945 */ /* 0x000fe20003800000 */
[----:B------:R-:W-:Y:S01]  /*b0e0*/  PLOP3.LUT P5, PT, P5, PT, PT, 0x8, 0x80 ;  /* 0x000000000080781c */ /* 0x000fe20002fae170 */
[----:B------:R-:W-:-:S12]  /*b0f0*/  IMAD.MOV.U32 R60, RZ, RZ, -0x1 ;  /* 0xffffffffff3c7424 */ /* 0x000fd800078e00ff */
[----:B------:R-:W-:Y:S05]  /*b100*/  WARPSYNC.COLLECTIVE R60, `(.L_x_882) ;  /* 0x000000003c087348 */ /* 0x000fea0003c00000 */
[----:B------:R-:W-:Y:S01]  /*b110*/  VOTE.ANY P5, P5 ;  /* 0x0000000000ff7806 */ /* 0x000fe200028a0100 */
[----:B------:R-:W-:-:S12]  /*b120*/  ENDCOLLECTIVE ;  /* 0x000000000000791b */ /* 0x000fd80003800000 */
.L_x_882:
[----:B------:R-:W-:Y:S05]  /*b130*/  BSYNC B0 ;  /* 0x0000000000007941 */ /* 0x000fea0003800000 */
.L_x_881:
[----:B------:R-:W-:Y:S05]  /*b140*/  BRA `(.L_x_883) ;  /* 0xffffffd000447947 */ /* 0x000fea000383ffff */
.L_x_826:
[----:B------:R-:W-:Y:S01]  /*b150*/  BSSY B0, `(.L_x_884) ;  /* 0x0000006000007945 */ /* 0x000fe20003800000 */
[----:B------:R-:W-:Y:S01]  /*b160*/  PLOP3.LUT P5, PT, P5, PT, PT, 0x8, 0x80 ;  /* 0x000000000080781c */ /* 0x000fe20002fae170 */
[----:B------:R-:W-:-:S12]  /*b170*/  IMAD.MOV.U32 R60, RZ, RZ, -0x1 ;  /* 0xffffffffff3c7424 */ /* 0x000fd800078e00ff */
[----:B------:R-:W-:Y:S05]  /*b180*/  WARPSYNC.COLLECTIVE R60, `(.L_x_885) ;  /* 0x000000003c087348 */ /* 0x000fea0003c00000 */
[----:B------:R-:W-:Y:S01]  /*b190*/  VOTE.ANY R60, PT, P5 ;  /* 0x00000000003c7806 */ /* 0x000fe200028e0100 */
[----:B------:R-:W-:Y:S06]  /*b1a0*/  ENDCOLLECTIVE ;  /* 0x000000000000791b */ /* 0x000fec0003800000 */
.L_x_885:
[----:B------:R-:W-:Y:S05]  /*b1b0*/  BSYNC B0 ;  /* 0x0000000000007941 */ /* 0x000fea0003800000 */
.L_x_884:
        /* <DEDUP_REMOVED lines=11> */
.L_x_886:
[----:B------:R-:W-:Y:S02]  /*b270*/  IMAD.MOV.U32 R65, RZ, RZ, R25 ;  /* 0x000000ffff417224 */ /* 0x000fe400078e0019 */
[----:B------:R-:W-:-:S07]  /*b280*/  IMAD.MOV.U32 R46, RZ, RZ, R66 ;  /* 0x000000ffff2e7224 */ /* 0x000fce00078e0042 */
[----:B------:R-:W-:Y:S05]  /*b290*/  WARPSYNC.COLLECTIVE R60, `(.L_x_887) ;  /* 0x000000003c087348 */ /* 0x000fea0003c00000 */
[----:B------:R0:W1:Y:S02]  /*b2a0*/  SHFL.DOWN P5, R66, R65, R58, R59 ;  /* 0x0800003a41427389 */ /* 0x00006400000a003b */
[----:B01----:R-:W-:Y:S05]  /*b2b0*/  ENDCOLLECTIVE ;  /* 0x000000000000791b */ /* 0x003fea0003800000 */
.L_x_887:
[----:B------:R-:W-:Y:S01]  /*b2c0*/  IMAD.MOV.U32 R58, RZ, RZ, 0x2 ;  /* 0x00000002ff3a7424 */ /* 0x000fe200078e00ff */
[----:B------:R-:W-:-:S04]  /*b2d0*/  ISETP.NE.AND P5, PT, R24, RZ, PT ;  /* 0x000000ff1800720c */ /* 0x000fc80003fa5270 */
[----:B------:R-:W-:Y:S02]  /*b2e0*/  SEL R66, R66, RZ, !P5 ;  /* 0x000000ff42427207 */ /* 0x000fe40006800000 */
        /* <DEDUP_REMOVED lines=9> */
.L_x_888:
[----:B------:R-:W-:Y:S02]  /*b380*/  IMAD.MOV.U32 R65, RZ, RZ, R52 ;  /* 0x000000ffff417224 */ /* 0x000fe400078e0034 */
[----:B------:R-:W-:-:S07]  /*b390*/  IMAD.MOV.U32 R25, RZ, RZ, R66 ;  /* 0x000000ffff197224 */ /* 0x000fce00078e0042 */
[----:B------:R-:W-:Y:S05]  /*b3a0*/  WARPSYNC.COLLECTIVE R60, `(.L_x_889) ;  /* 0x000000003c087348 */ /* 0x000fea0003c00000 */
[----:B------:R0:W1:Y:S02]  /*b3b0*/  SHFL.DOWN P5, R66, R65, R58, R59 ;  /* 0x0800003a41427389 */ /* 0x00006400000a003b */
[----:B01----:R-:W-:Y:S05]  /*b3c0*/  ENDCOLLECTIVE ;  /* 0x000000000000791b */ /* 0x003fea0003800000 */
.L_x_889:
        /* <DEDUP_REMOVED lines=11> */
.L_x_890:
[----:B------:R-:W-:Y:S02]  /*b480*/  IMAD.MOV.U32 R65, RZ, RZ, R54 ;  /* 0x000000ffff417224 */ /* 0x000fe400078e0036 */
[----:B------:R-:W-:-:S07]  /*b490*/  IMAD.MOV.U32 R25, RZ, RZ, R66 ;  /* 0x000000ffff197224 */ /* 0x000fce00078e0042 */
[----:B------:R-:W-:Y:S05]  /*b4a0*/  WARPSYNC.COLLECTIVE R60, `(.L_x_891) ;  /* 0x000000003c087348 */ /* 0x000fea0003c00000 */
[----:B------:R0:W1:Y:S02]  /*b4b0*/  SHFL.DOWN P5, R66, R65, R58, R59 ;  /* 0x0800003a41427389 */ /* 0x00006400000a003b */
[----:B01----:R-:W-:Y:S05]  /*b4c0*/  ENDCOLLECTIVE ;  /* 0x000000000000791b */ /* 0x003fea0003800000 */
.L_x_891:
        /* <DEDUP_REMOVED lines=11> */
.L_x_892:
[----:B------:R-:W-:Y:S02]  /*b580*/  IMAD.MOV.U32 R65, RZ, RZ, R52 ;  /* 0x000000ffff417224 */ /* 0x000fe400078e0034 */
[----:B------:R-:W-:-:S07]  /*b590*/  IMAD.MOV.U32 R25, RZ, RZ, R66 ;  /* 0x000000ffff197224 */ /* 0x000fce00078e0042 */
[----:B------:R-:W-:Y:S05]  /*b5a0*/  WARPSYNC.COLLECTIVE R60, `(.L_x_893) ;  /* 0x000000003c087348 */ /* 0x000fea0003c00000 */
[----:B------:R0:W1:Y:S02]  /*b5b0*/  SHFL.DOWN P5, R66, R65, R58, R59 ;  /* 0x0800003a41427389 */ /* 0x00006400000a003b */
[----:B01----:R-:W-:Y:S05]  /*b5c0*/  ENDCOLLECTIVE ;  /* 0x000000000000791b */ /* 0x003fea0003800000 */
.L_x_893:
        /* <DEDUP_REMOVED lines=11> */
.L_x_894:
[----:B------:R-:W-:Y:S02]  /*b680*/  IMAD.MOV.U32 R65, RZ, RZ, R24 ;  /* 0x000000ffff417224 */ /* 0x000fe400078e0018 */
[----:B------:R-:W-:-:S07]  /*b690*/  IMAD.MOV.U32 R47, RZ, RZ, R66 ;  /* 0x000000ffff2f7224 */ /* 0x000fce00078e0042 */
[----:B------:R-:W-:Y:S05]  /*b6a0*/  WARPSYNC.COLLECTIVE R60, `(.L_x_895) ;  /* 0x000000003c087348 */ /* 0x000fea0003c00000 */
[----:B------:R0:W1:Y:S02]  /*b6b0*/  SHFL.DOWN P5, R66, R65, R58, R59 ;  /* 0x0800003a41427389 */ /* 0x00006400000a003b */
[----:B01----:R-:W-:Y:S05]  /*b6c0*/  ENDCOLLECTIVE ;  /* 0x000000000000791b */ /* 0x003fea0003800000 */
.L_x_895:
[----:B------:R-:W-:Y:S02]  /*b6d0*/  SEL R66, R66, RZ, !P6 ;  /* 0x000000ff42427207 */ /* 0x000fe40007000000 */
[----:B------:R-:W-:-:S04]  /*b6e0*/  ISETP.GT.AND P5, PT, R50, R59, PT ;  /* 0x0000003b3200720c */ /* 0x000fc80003fa4270 */
[----:B------:R-:W-:Y:S02]  /*b6f0*/  SEL R49, R66, RZ, !P5 ;  /* 0x000000ff42317207 */ /* 0x000fe40006800000 */
[----:B------:R-:W-:Y:S02]  /*b700*/  SEL R47, R47, RZ, !P5 ;  /* 0x000000ff2f2f7207 */ /* 0x000fe40006800000 */
[----:B------:R-:W-:Y:S01]  /*b710*/  ISETP.NE.AND P5, PT, R34, RZ, PT ;  /* 0x000000ff2200720c */ /* 0x000fe20003fa5270 */
[----:B------:R-:W-:Y:S01]  /*b720*/  IMAD.IADD R49, R24, 0x1, R49 ;  /* 0x0000000118317824 */ /* 0x000fe200078e0231 */
[----:B------:R-:W-:-:S04]  /*b730*/  LOP3.LUT R34, R25, R47, R34, 0xfe, !PT ;  /* 0x0000002f19227212 */ /* 0x000fc800078efe22 */
[----:B------:R-:W-:Y:S02]  /*b740*/  SEL R49, R49, RZ, !P5 ;  /* 0x000000ff31317207 */ /* 0x000fe40006800000 */
[----:B------:R-:W-:-:S03]  /*b750*/  ISETP.NE.U32.AND P5, PT, R26, 0x65, PT ;  /* 0x000000651a00780c */ /* 0x000fc60003fa5070 */
[----:B------:R-:W-:Y:S01]  /*b760*/  IMAD.IADD R36, R49, 0x1, R36 ;  /* 0x0000000131247824 */ /* 0x000fe200078e0224 */
[----:B------:R-:W-:-:S13]  /*b770*/  ISETP.NE.AND.EX P5, PT, R27, RZ, PT, P5 ;  /* 0x000000ff1b00720c */ /* 0x000fda0003fa5350 */
[----:B------:R-:W-:Y:S05]  /*b780*/  WARPSYNC.COLLECTIVE R60, `(.L_x_896) ;  /* 0x000000003c087348 */ /* 0x000fea0003c00000 */
[----:B------:R-:W-:Y:S01]  /*b790*/  VOTE.ALL P5, P5 ;  /* 0x0000000000ff7806 */ /* 0x000fe200028a0000 */
[----:B------:R-:W-:-:S12]  /*b7a0*/  ENDCOLLECTIVE ;  /* 0x000000000000791b */ /* 0x000fd80003800000 */
.L_x_896:
[----:B------:R-:W-:Y:S05]  /*b7b0*/  BRA `(.L_x_897) ;  /* 0xffffffcc00947947 */ /* 0x000fea000383ffff */
.L_x_898:
        /* <DEDUP_REMOVED lines=12> */
.L_x_4829:


//--------------------- .text._ZN3cub18CUB_300001_SM_10006detail11scan_by_key25DeviceScanByKeyInitKernelINS0_24ReduceByKeyScanTileStateIiiLb1EEEPijEEvT_T0_PN4cuda3std3__415iterator_traitsIS8_vE10value_typeET1_i --------------------------
	.section	.text._ZN3cub18CUB_300001_SM_10006detail11scan_by_key25DeviceScanByKeyInitKernelINS0_24ReduceByKeyScanTileStateIiiLb1EEEPijEEvT_T0_PN4cuda3std3__415iterator_traitsIS8_vE10value_typeET1_i,"ax",@progbits
	.align	128
        .global         _ZN3cub18CUB_300001_SM_10006detail11scan_by_key25DeviceScanByKeyInitKernelINS0_24ReduceByKeyScanTileStateIiiLb1EEEPijEEvT_T0_PN4cuda3std3__415iterator_traitsIS8_vE10value_typeET1_i
        .type           _ZN3cub18CUB_300001_SM_10006detail11scan_by_key25DeviceScanByKeyInitKernelINS0_24ReduceByKeyScanTileStateIiiLb1EEEPijEEvT_T0_PN4cuda3std3__415iterator_traitsIS8_vE10value_typeET1_i,@function
        .size           _ZN3cub18CUB_300001_SM_10006detail11scan_by_key25DeviceScanByKeyInitKernelINS0_24ReduceByKeyScanTileStateIiiLb1EEEPijEEvT_T0_PN4cuda3std3__415iterator_traitsIS8_vE10value_typeET1_i,(.L_x_4830 - _ZN3cub18CUB_300001_SM_10006detail11scan_by_key25DeviceScanByKeyInitKernelINS0_24ReduceByKeyScanTileStateIiiLb1EEEPijEEvT_T0_PN4cuda3std3__415iterator_traitsIS8_vE10value_typeET1_i)
        .other          _ZN3cub18CUB_300001_SM_10006detail11scan_by_key25DeviceScanByKeyInitKernelINS0_24ReduceByKeyScanTileStateIiiLb1EEEPijEEvT_T0_PN4cuda3std3__415iterator_traitsIS8_vE10value_typeET1_i,@"STO_CUDA_ENTRY STV_DEFAULT"
_ZN3cub18CUB_300001_SM_10006detail11scan_by_key25DeviceScanByKeyInitKernelINS0_24ReduceByKeyScanTileStateIiiLb1EEEPijEEvT_T0_PN4cuda3std3__415iterator_traitsIS8_vE10value_typeET1_i:
.text._ZN3cub18CUB_300001_SM_10006detail11scan_by_key25DeviceScanByKeyInitKernelINS0_24ReduceByKeyScanTileStateIiiLb1EEEPijEEvT_T0_PN4cuda3std3__415iterator_traitsIS8_vE10value_typeET1_i:
        /* <DEDUP_REMOVED lines=14> */
[----:B------:R-:W-:Y:S02]  /*00e0*/  @!P1 MOV R6, 0x63 ;  /* 0x0000006300069802 */ /* 0x000fe40000000f00 */
[----:B------:R-:W-:-:S04]  /*00f0*/  @!P1 MOV R7, 0x0 ;  /* 0x0000000000079802 */ /* 0x000fc80000000f00 */
[----:B------:R-:W2:Y:S01]  /*0100*/  @!P1 LDC.64 R2, c[0x0][0x380] ;  /* 0x0000e000ff029b82 */ /* 0x000ea20000000a00 */
[----:B-1----:R-:W-:-:S04]  /*0110*/  @!P0 IMAD.WIDE.U32 R8, R0, 0x10, R8 ;  /* 0x0000001000088825 */ /* 0x002fc800078e0008 */
[----:B--2---:R-:W-:-:S05]  /*0120*/  @!P1 IMAD.WIDE R2, R11, 0x10, R2 ;  /* 0x000000100b029825 */ /* 0x004fca00078e0202 */
[----:B0-----:R0:W-:Y:S04]  /*0130*/  @!P1 STG.E.128 desc[UR4][R2.64+0x200], R4 ;  /* 0x0002000402009986 */ /* 0x0011e8000c101d04 */
[----:B------:R0:W-:Y:S01]  /*0140*/  @!P0 STG.E.128 desc[UR4][R8.64], RZ ;  /* 0x000000ff08008986 */ /* 0x0001e2000c101d04 */
[----:B------:R-:W-:Y:S05]  /*0150*/  @P2 EXIT ;  /* 0x000000000000294d */ /* 0x000fea0003800000 */
[----:B------:R-:W1:Y:S08]  /*0160*/  LDC R0, c[0x0][0x398] ;  /* 0x0000e600ff007b82 */ /* 0x000e700000000800 */
[----:B0-----:R-:W0:Y:S01]  /*0170*/  LDC.64 R2, c[0x0][0x388] ;  /* 0x0000e200ff027b82 */ /* 0x001e220000000a00 */
[----:B-1----:R-:W-:-:S04]  /*0180*/  IMAD R5, R11, R0, -0x1 ;  /* 0xffffffff0b057424 */ /* 0x002fc800078e0200 */
[----:B0-----:R-:W-:-:S03]  /*0190*/  IMAD.WIDE.U32 R2, R5, 0x4, R2 ;  /* 0x0000000405027825 */ /* 0x001fc600078e0002 */
[----:B------:R-:W0:Y:S03]  /*01a0*/  LDC.64 R4, c[0x0][0x390] ;  /* 0x0000e400ff047b82 */ /* 0x000e260000000a00 */
[----:B------:R-:W2:Y:S01]  /*01b0*/  LDG.E R3, desc[UR4][R2.64] ;  /* 0x0000000402037981 */ /* 0x000ea2000c1e1900 */
[----:B0-----:R-:W-:-:S05]  /*01c0*/  IMAD.WIDE.U32 R4, R11, 0x4, R4 ;  /* 0x000000040b047825 */ /* 0x001fca00078e0004 */
[----:B--2---:R-:W-:Y:S01]  /*01d0*/  STG.E desc[UR4][R4.64], R3 ;  /* 0x0000000304007986 */ /* 0x004fe2000c101904 */
[----:B------:R-:W-:Y:S05]  /*01e0*/  EXIT ;  /* 0x000000000000794d */ /* 0x000fea0003800000 */
.L_x_899:
        /* <DEDUP_REMOVED lines=9> */
.L_x_4830:


//--------------------- .text._ZN3cub18CUB_300001_SM_10006detail9transform16transform_kernelINS2_10policy_hubILb1EN4cuda3std3__45tupleIJN6thrust24THRUST_300001_SM_1000_NS6detail15normal_iteratorINSA_10device_ptrIiEEEEEEEE10policy1000ElNSB_10functional5actorINSJ_9compositeIJNSJ_16operator_adaptorINS7_5minusIvEEEENSK_INSL_IJNSM_INS7_7modulusIvEEEENSK_INSJ_8argumentILj0EEEEENSK_INSJ_5valueIiEEEEEEEEESY_EEEEESF_JPiEEEvT0_iT1_T2_DpNS2_10kernel_argIT3_EE --------------------------
	.section	.text._ZN3cub18CUB_300001_SM_10006detail9transform16transform_kernelINS2_10policy_hubILb1EN4cuda3std3__45tupleIJN6thrust24THRUST_300001_SM_1000_NS6detail15normal_iteratorINSA_10device_ptrIiEEEEEEEE10policy1000ElNSB_10functional5actorINSJ_9compositeIJNSJ_16operator_adaptorINS7_5minusIvEEEENSK_INSL_IJNSM_INS7_7modulusIvEEEENSK_INSJ_8argumentILj0EEEEENSK_INSJ_5valueIiEEEEEEEEESY_EEEEESF_JPiEEEvT0_iT1_T2_DpNS2_10kernel_argIT3_EE,"ax",@progbits
	.align	128
        .global         _ZN3cub18CUB_300001_SM_10006detail9transform16transform_kernelINS2_10policy_hubILb1EN4cuda3std3__45tupleIJN6thrust24THRUST_300001_SM_1000_NS6detail15normal_iteratorINSA_10device_ptrIiEEEEEEEE10policy1000ElNSB_10functional5actorINSJ_9compositeIJNSJ_16operator_adaptorINS7_5minusIvEEEENSK_INSL_IJNSM_INS7_7modulusIvEEEENSK_INSJ_8argumentILj0EEEEENSK_INSJ_5valueIiEEEEEEEEESY_EEEEESF_JPiEEEvT0_iT1_T2_DpNS2_10kernel_argIT3_EE
        .type           _ZN3cub18CUB_300001_SM_10006detail9transform16transform_kernelINS2_10policy_hubILb1EN4cuda3std3__45tupleIJN6thrust24THRUST_300001_SM_1000_NS6detail15normal_iteratorINSA_10device_ptrIiEEEEEEEE10policy1000ElNSB_10functional5actorINSJ_9compositeIJNSJ_16operator_adaptorINS7_5minusIvEEEENSK_INSL_IJNSM_INS7_7modulusIvEEEENSK_INSJ_8argumentILj0EEEEENSK_INSJ_5valueIiEEEEEEEEESY_EEEEESF_JPiEEEvT0_iT1_T2_DpNS2_10kernel_argIT3_EE,@function
        .size           _ZN3cub18CUB_300001_SM_10006detail9transform16transform_kernelINS2_10policy_hubILb1EN4cuda3std3__45tupleIJN6thrust24THRUST_300001_SM_1000_NS6detail15normal_iteratorINSA_10device_ptrIiEEEEEEEE10policy1000ElNSB_10functional5actorINSJ_9compositeIJNSJ_16operator_adaptorINS7_5minusIvEEEENSK_INSL_IJNSM_INS7_7modulusIvEEEENSK_INSJ_8argumentILj0EEEEENSK_INSJ_5valueIiEEEEEEEEESY_EEEEESF_JPiEEEvT0_iT1_T2_DpNS2_10kernel_argIT3_EE,(.L_x_4831 - _ZN3cub18CUB_300001_SM_10006detail9transform16transform_kernelINS2_10policy_hubILb1EN4cuda3std3__45tupleIJN6thrust24THRUST_300001_SM_1000_NS6detail15normal_iteratorINSA_10device_ptrIiEEEEEEEE10policy1000ElNSB_10functional5actorINSJ_9compositeIJNSJ_16operator_adaptorINS7_5minusIvEEEENSK_INSL_IJNSM_INS7_7modulusIvEEEENSK_INSJ_8argumentILj0EEEEENSK_INSJ_5valueIiEEEEEEEEESY_EEEEESF_JPiEEEvT0_iT1_T2_DpNS2_10kernel_argIT3_EE)
        .other          _ZN3cub18CUB_300001_SM_10006detail9transform16transform_kernelINS2_10policy_hubILb1EN4cuda3std3__45tupleIJN6thrust24THRUST_300001_SM_1000_NS6detail15normal_iteratorINSA_10device_ptrIiEEEEEEEE10policy1000ElNSB_10functional5actorINSJ_9compositeIJNSJ_16operator_adaptorINS7_5minusIvEEEENSK_INSL_IJNSM_INS7_7modulusIvEEEENSK_INSJ_8argumentILj0EEEEENSK_INSJ_5valueIiEEEEEEEEESY_EEEEESF_JPiEEEvT0_iT1_T2_DpNS2_10kernel_argIT3_EE,@"STO_CUDA_ENTRY STV_DEFAULT"
_ZN3cub18CUB_300001_SM_10006detail9transform16transform_kernelINS2_10policy_hubILb1EN4cuda3std3__45tupleIJN6thrust24THRUST_300001_SM_1000_NS6detail15normal_iteratorINSA_10device_ptrIiEEEEEEEE10policy1000ElNSB_10functional5actorINSJ_9compositeIJNSJ_16operator_adaptorINS7_5minusIvEEEENSK_INSL_IJNSM_INS7_7modulusIvEEEENSK_INSJ_8argumentILj0EEEEENSK_INSJ_5valueIiEEEEEEEEESY_EEEEESF_JPiEEEvT0_iT1_T2_DpNS2_10kernel_argIT3_EE:
.text._ZN3cub18CUB_300001_SM_10006detail9transform16transform_kernelINS2_10policy_hubILb1EN4cuda3std3__45tupleIJN6thrust24THRUST_300001_SM_1000_NS6detail15normal_iteratorINSA_10device_ptrIiEEEEEEEE10policy1000ElNSB_10functional5actorINSJ_9compositeIJNSJ_16operator_adaptorINS7_5minusIvEEEENSK_INSL_IJNSM_INS7_7modulusIvEEEENSK_INSJ_8argumentILj0EEEEENSK_INSJ_5valueIiEEEEEEEEESY_EEEEESF_JPiEEEvT0_iT1_T2_DpNS2_10kernel_argIT3_EE:
[----:B------:R-:W-:Y:S08]  /*0000*/  LDC R1, c[0x0][0x37c] ;  /* 0x0000df00ff017b82 */ /* 0x000ff00000000800 */
[----:B------:R-:W0:Y:S01]  /*0010*/  LDC R12, c[0x0][0x388] ;  /* 0x0000e200ff0c7b82 */ /* 0x000e220000000800 */
[----:B------:R-:W1:Y:S01]  /*0020*/  LDCU.64 UR6, c[0x0][0x380] ;  /* 0x00007000ff0677ac */ /* 0x000e620008000a00 */
[----:B------:R-:W2:Y:S01]  /*0030*/  S2R R9, SR_TID.X ;  /* 0x0000000000097919 */ /* 0x000ea20000002100 */
[----:B------:R-:W-:Y:S05]  /*0040*/  BSSY.RECONVERGENT B0, `(.L_x_900) ;  /* 0x000001a000007945 */ /* 0x000fea0003800200 */
[----:B------:R-:W3:Y:S01]  /*0050*/  S2UR UR4, SR_CTAID.X ;  /* 0x00000000000479c3 */ /* 0x000ee20000002500 */
[----:B0-----:R-:W-:-:S05]  /*0060*/  IMAD.SHL.U32 R7, R12, 0x80, RZ ;  /* 0x000000800c077824 */ /* 0x001fca00078e00ff */
[----:B------:R-:W-:Y:S01]  /*0070*/  SHF.R.S32.HI R0, RZ, 0x1f, R7 ;  /* 0x0000001fff007819 */ /* 0x000fe20000011407 */
[----:B---3--:R-:W-:-:S04]  /*0080*/  IMAD.WIDE.U32 R4, R7, UR4, RZ ;  /* 0x0000000407047c25 */ /* 0x008fc8000f8e00ff */
[----:B------:R-:W-:Y:S01]  /*0090*/  IMAD R13, R0, UR4, RZ ;  /* 0x00000004000d7c24 */ /* 0x000fe2000f8e02ff */
[----:B-1----:R-:W-:Y:S01]  /*00a0*/  IADD3 R2, P1, PT, -R4, UR6, RZ ;  /* 0x0000000604027c10 */ /* 0x002fe2000ff3e1ff */
[----:B--2---:R-:W-:Y:S02]  /*00b0*/  IMAD.SHL.U32 R11, R9, 0x80, RZ ;  /* 0x00000080090b7824 */ /* 0x004fe400078e00ff */
[----:B------:R-:W-:Y:S01]  /*00c0*/  IMAD.IADD R13, R5, 0x1, R13 ;  /* 0x00000001050d7824 */ /* 0x000fe200078e020d */
[----:B------:R-:W-:-:S04]  /*00d0*/  ISETP.LT.U32.AND P0, PT, R2, R7, PT ;  /* 0x000000070200720c */ /* 0x000fc80003f01070 */
[----:B------:R-:W-:-:S04]  /*00e0*/  IADD3.X R3, PT, PT, ~R13, UR7, RZ, P1, !PT ;  /* 0x000000070d037c10 */ /* 0x000fc80008ffe5ff */
[----:B------:R-:W-:-:S04]  /*00f0*/  ISETP.LT.AND.EX P0, PT, R3, R0, PT, P0 ;  /* 0x000000000300720c */ /* 0x000fc80003f01300 */
[----:B------:R-:W-:-:S04]  /*0100*/  SEL R0, R2, R7, P0 ;  /* 0x0000000702007207 */ /* 0x000fc80000000000 */
[----:B------:R-:W-:-:S04]  /*0110*/  SHF.L.U32 R6, R0, 0x2, RZ ;  /* 0x0000000200067819 */ /* 0x000fc800000006ff */
[----:B------:R-:W-:-:S13]  /*0120*/  ISETP.GE.AND P0, PT, R11, R6, PT ;  /* 0x000000060b00720c */ /* 0x000fda0003f06270 */
[----:B------:R-:W-:Y:S05]  /*0130*/  @P0 BRA `(.L_x_901) ;  /* 0x0000000000280947 */ /* 0x000fea0003800000 */
[----:B------:R-:W0:Y:S02]  /*0140*/  LDC.64 R2, c[0x0][0x3a8] ;  /* 0x0000ea00ff027b82 */ /* 0x000e240000000a00 */
[----:B0-----:R-:W-:-:S04]  /*0150*/  LEA R2, P0, R4, R2, 0x2 ;  /* 0x0000000204027211 */ /* 0x001fc800078010ff */
[----:B------:R-:W-:-:S03]  /*0160*/  LEA.HI.X R3, R4, R3, R13, 0x2, P0 ;  /* 0x0000000304037211 */ /* 0x000fc600000f140d */
[----:B------:R-:W-:-:S07]  /*0170*/  IMAD.WIDE.U32 R2, R9, 0x80, R2 ;  /* 0x0000008009027825 */ /* 0x000fce00078e0002 */
.L_x_902:
[----:B------:R-:W-:Y:S01]  /*0180*/  VIADD R11, R11, 0x4000 ;  /* 0x000040000b0b7836 */ /* 0x000fe20000000000 */
[----:B------:R0:W-:Y:S04]  /*0190*/  CCTL.E.PF2 [R2] ;  /* 0x000000000200798f */ /* 0x0001e80000800100 */
[----:B------:R-:W-:Y:S02]  /*01a0*/  ISETP.GE.AND P0, PT, R11, R6, PT ;  /* 0x000000060b00720c */ /* 0x000fe40003f06270 */
[----:B0-----:R-:W-:-:S05]  /*01b0*/  IADD3 R2, P1, PT, R2, 0x4000, RZ ;  /* 0x0000400002027810 */ /* 0x001fca0007f3e0ff */
[----:B------:R-:W-:-:S06]  /*01c0*/  IMAD.X R3, RZ, RZ, R3, P1 ;  /* 0x000000ffff037224 */ /* 0x000fcc00008e0603 */
[----:B------:R-:W-:Y:S05]  /*01d0*/  @!P0 BRA `(.L_x_902) ;  /* 0xfffffffc00e88947 */ /* 0x000fea000383ffff */
.L_x_901:
[----:B------:R-:W-:Y:S05]  /*01e0*/  BSYNC.RECONVERGENT B0 ;  /* 0x0000000000007941 */ /* 0x000fea0003800200 */
.L_x_900:
[----:B------:R-:W0:Y:S01]  /*01f0*/  LDCU.128 UR8, c[0x0][0x3a0] ;  /* 0x00007400ff0877ac */ /* 0x000e220008000c00 */
[----:B------:R-:W-:Y:S01]  /*0200*/  ISETP.NE.AND P0, PT, R7, R0, PT ;  /* 0x000000000700720c */ /* 0x000fe20003f05270 */
[C---:B------:R-:W-:Y:S01]  /*0210*/  IMAD.SHL.U32 R2, R4.reuse, 0x4, RZ ;  /* 0x0000000404027824 */ /* 0x040fe200078e00ff */
[----:B------:R-:W-:Y:S01]  /*0220*/  SHF.L.U64.HI R3, R4, 0x2, R13 ;  /* 0x0000000204037819 */ /* 0x000fe2000001020d */
[----:B------:R-:W1:Y:S03]  /*0230*/  LDCU.64 UR4, c[0x0][0x358] ;  /* 0x00006b00ff0477ac */ /* 0x000e660008000a00 */
[C---:B0-----:R-:W-:Y:S02]  /*0240*/  IADD3 R4, P1, PT, R2.reuse, UR10, RZ ;  /* 0x0000000a02047c10 */ /* 0x041fe4000ff3e0ff */
[----:B------:R-:W-:Y:S02]  /*0250*/  IADD3 R6, P2, PT, R2, UR8, RZ ;  /* 0x0000000802067c10 */ /* 0x000fe4000ff5e0ff */
[----:B------:R-:W-:-:S02]  /*0260*/  IADD3.X R5, PT, PT, R3, UR11, RZ, P1, !PT ;  /* 0x0000000b03057c10 */ /* 0x000fc40008ffe4ff */
[----:B------:R-:W-:Y:S01]  /*0270*/  IADD3.X R7, PT, PT, R3, UR9, RZ, P2, !PT ;  /* 0x0000000903077c10 */ /* 0x000fe200097fe4ff */
[----:B-1----:R-:W-:Y:S08]  /*0280*/  @!P0 BRA `(.L_x_903) ;  /* 0x0000003000088947 */ /* 0x002ff00003800000 */
[----:B------:R-:W-:-:S13]  /*0290*/  ISETP.GE.AND P0, PT, R12, 0x1, PT ;  /* 0x000000010c00780c */ /* 0x000fda0003f06270 */
[----:B------:R-:W-:Y:S05]  /*02a0*/  @!P0 EXIT ;  /* 0x000000000000894d */ /* 0x000fea0003800000 */
[C---:B------:R-:W-:Y:S01]  /*02b0*/  ISETP.GE.U32.AND P0, PT, R12.reuse, 0x8, PT ;  /* 0x000000080c00780c */ /* 0x040fe20003f06070 */
[----:B------:R-:W-:Y:S01]  /*02c0*/  HFMA2 R2, -RZ, RZ, 0, 0 ;  /* 0x00000000ff027431 */ /* 0x000fe200000001ff */
[----:B------:R-:W-:-:S11]  /*02d0*/  LOP3.LUT R8, R12, 0x7, RZ, 0xc0, !PT ;  /* 0x000000070c087812 */ /* 0x000fd600078ec0ff */
[----:B------:R-:W-:Y:S05]  /*02e0*/  @!P0 BRA `(.L_x_904) ;  /* 0x0000001c00fc8947 */ /* 0x000fea0003800000 */
[CC--:B------:R-:W-:Y:S01]  /*02f0*/  ISETP.GE.AND P0, PT, R9.reuse, R0.reuse, PT ;  /* 0x000000000900720c */ /* 0x0c0fe20003f06270 */
[C---:B------:R-:W-:Y:S01]  /*0300*/  VIADD R3, R9.reuse, 0x100 ;  /* 0x0000010009037836 */ /* 0x040fe20000000000 */
[C---:B------:R-:W-:Y:S01]  /*0310*/  IADD3 R15, PT, PT, R9.reuse, 0x80, RZ ;  /* 0x00000080090f7810 */ /* 0x040fe20007ffe0ff */
[C---:B------:R-:W-:Y:S01]  /*0320*/  VIADD R11, R9.reuse, 0x180 ;  /* 0x00000180090b7836 */ /* 0x040fe20000000000 */
[----:B------:R-:W-:Y:S01]  /*0330*/  BSSY.RECONVERGENT B0, `(.L_x_905) ;  /* 0x0000024000007945 */ /* 0x000fe20003800200 */
[----:B------:R-:W-:Y:S01]  /*0340*/  VIADD R13, R9, 0x200 ;  /* 0x00000200090d7836 */ /* 0x000fe20000000000 */
[-C--:B------:R-:W-:Y:S01]  /*0350*/  ISETP.GE.AND P3, PT, R3, R0.reuse, PT ;  /* 0x000000000300720c */ /* 0x080fe20003f66270 */
[----:B------:R-:W-:Y:S01]  /*0360*/  VIADD R3, R9, 0x280 ;  /* 0x0000028009037836 */ /* 0x000fe20000000000 */
[-C--:B------:R-:W-:Y:S02]  /*0370*/  ISETP.GE.AND P2, PT, R11, R0.reuse, PT ;  /* 0x000000000b00720c */ /* 0x080fe40003f46270 */
[----:B------:R-:W-:-:S02]  /*0380*/  ISETP.GE.AND P1, PT, R13, R0, PT ;  /* 0x000000000d00720c */ /* 0x000fc40003f26270 */
[----:B------:R-:W-:Y:S01]  /*0390*/  ISETP.GE.AND P4, PT, R15, R0, PT ;  /* 0x000000000f00720c */ /* 0x000fe20003f86270 */
[----:B------:R-:W-:-:S12]  /*03a0*/  @P0 BRA `(.L_x_906) ;  /* 0x0000000000700947 */ /* 0x000fd80003800000 */
[----:B------:R-:W-:Y:S01]  /*03b0*/  IMAD.WIDE.U32 R16, R9, 0x4, R4 ;  /* 0x0000000409107825 */ /* 0x000fe200078e0004 */
[----:B------:R-:W0:Y:S01]  /*03c0*/  LDC R14, c[0x0][0x394] ;  /* 0x0000e500ff0e7b82 */ /* 0x000e220000000800 */
[----:B------:R-:W1:Y:S04]  /*03d0*/  LDCU UR6, c[0x0][0x398] ;  /* 0x00007300ff0677ac */ /* 0x000e680008000800 */
[----:B------:R-:W2:Y:S01]  /*03e0*/  LDG.E R16, desc[UR4][R16.64] ;  /* 0x0000000410107981 */ /* 0x000ea2000c1e1900 */
[----:B0-----:R-:W-:-:S04]  /*03f0*/  IABS R13, R14 ;  /* 0x0000000e000d7213 */ /* 0x001fc80000000000 */
[----:B------:R-:W0:Y:S08]  /*0400*/  I2F.RP R2, R13 ;  /* 0x0000000d00027306 */ /* 0x000e300000209400 */
[----:B0-----:R-:W0:Y:S02]  /*0410*/  MUFU.RCP R2, R2 ;  /* 0x0000000200027308 */ /* 0x001e240000001000 */
[----:B0-----:R-:W-:-:S06]  /*0420*/  VIADD R10, R2, 0xffffffe ;  /* 0x0ffffffe020a7836 */ /* 0x001fcc0000000000 */
[----:B------:R0:W3:Y:S02]  /*0430*/  F2I.FTZ.U32.TRUNC.NTZ R11, R10 ;  /* 0x0000000a000b7305 */ /* 0x0000e4000021f000 */
[----:B0-----:R-:W-:Y:S01]  /*0440*/  MOV R10, RZ ;  /* 0x000000ff000a7202 */ /* 0x001fe20000000f00 */
[----:B---3--:R-:W-:-:S04]  /*0450*/  IMAD.MOV R18, RZ, RZ, -R11 ;  /* 0x000000ffff127224 */ /* 0x008fc800078e0a0b */
[----:B------:R-:W-:-:S04]  /*0460*/  IMAD R19, R18, R13, RZ ;  /* 0x0000000d12137224 */ /* 0x000fc800078e02ff */
[----:B------:R-:W-:Y:S01]  /*0470*/  IMAD.HI.U32 R11, R11, R19, R10 ;  /* 0x000000130b0b7227 */ /* 0x000fe200078e000a */
[----:B--2---:R-:W-:Y:S02]  /*0480*/  IABS R18, R16 ;  /* 0x0000001000127213 */ /* 0x004fe40000000000 */
[----:B------:R-:W-:-:S03]  /*0490*/  ISETP.GE.AND P6, PT, R16, RZ, PT ;  /* 0x000000ff1000720c */ /* 0x000fc60003fc6270 */
[----:B------:R-:W-:-:S04]  /*04a0*/  IMAD.HI.U32 R11, R11, R18, RZ ;  /* 0x000000120b0b7227 */ /* 0x000fc800078e00ff */
[----:B------:R-:W-:-:S04]  /*04b0*/  IMAD.MOV R11, RZ, RZ, -R11 ;  /* 0x000000ffff0b7224 */ /* 0x000fc800078e0a0b */
[----:B------:R-:W-:Y:S02]  /*04c0*/  IMAD R2, R13, R11, R18 ;  /* 0x0000000b0d027224 */ /* 0x000fe400078e0212 */
[----:B------:R-:W-:-:S03]  /*04d0*/  IMAD.WIDE.U32 R10, R9, 0x4, R6 ;  /* 0x00000004090a7825 */ /* 0x000fc600078e0006 */
[----:B------:R-:W-:-:S13]  /*04e0*/  ISETP.GT.U32.AND P0, PT, R13, R2, PT ;  /* 0x000000020d00720c */ /* 0x000fda0003f04070 */
[----:B------:R-:W-:Y:S01]  /*04f0*/  @!P0 IMAD.IADD R2, R2, 0x1, -R13 ;  /* 0x0000000102028824 */ /* 0x000fe200078e0a0d */
[----:B------:R-:W-:-:S04]  /*0500*/  ISETP.NE.AND P0, PT, R14, RZ, PT ;  /* 0x000000ff0e00720c */ /* 0x000fc80003f05270 */
[----:B------:R-:W-:-:S13]  /*0510*/  ISETP.GT.U32.AND P5, PT, R13, R2, PT ;  /* 0x000000020d00720c */ /* 0x000fda0003fa4070 */
[----:B------:R-:W-:-:S05]  /*0520*/  @!P5 IMAD.IADD R2, R2, 0x1, -R13 ;  /* 0x000000010202d824 */ /* 0x000fca00078e0a0d */
[----:B------:R-:W-:Y:S02]  /*0530*/  @!P6 IADD3 R2, PT, PT, -R2, RZ, RZ ;  /* 0x000000ff0202e210 */ /* 0x000fe40007ffe1ff */
[----:B------:R-:W-:-:S05]  /*0540*/  @!P0 LOP3.LUT R2, RZ, R14, RZ, 0x33, !PT ;  /* 0x0000000eff028212 */ /* 0x000fca00078e33ff */
[----:B-1----:R-:W-:-:S05]  /*0550*/  VIADD R13, R2, -UR6 ;  /* 0x80000006020d7c36 */ /* 0x002fca0008000000 */
[----:B------:R0:W-:Y:S02]  /*0560*/  STG.E desc[UR4][R10.64], R13 ;  /* 0x0000000d0a007986 */ /* 0x0001e4000c101904 */
.L_x_906:
[----:B------:R-:W-:Y:S05]  /*0570*/  BSYNC.RECONVERGENT B0 ;  /* 0x0000000000007941 */ /* 0x000fea0003800200 */
.L_x_905:
[----:B------:R-:W-:Y:S01]  /*0580*/  BSSY.RECONVERGENT B0, `(.L_x_907) ;  /* 0x0000020000007945 */ /* 0x000fe20003800200 */
[----:B------:R-:W-:Y:S01]  /*0590*/  ISETP.GE.AND P0, PT, R3, R0, PT ;  /* 0x000000000300720c */ /* 0x000fe20003f06270 */
[----:B0-----:R-:W-:-:S04]  /*05a0*/  IMAD.WIDE R10, R15, 0x4, R4 ;  /* 0x000000040f0a7825 */ /* 0x001fc800078e0204 */
[----:B------:R-:W-:Y:S02]  /*05b0*/  VIADD R3, R9, 0x300 ;  /* 0x0000030009037836 */ /* 0x000fe40000000000 */
[----:B------:R-:W-:Y:S01]  /*05c0*/  IMAD.WIDE R14, R15, 0x4, R6 ;  /* 0x000000040f0e7825 */ /* 0x000fe200078e0206 */
[----:B------:R-:W-:Y:S06]  /*05d0*/  @P4 BRA `(.L_x_908) ;  /* 0x0000000000684947 */ /* 0x000fec0003800000 */
[----:B------:R-:W2:Y:S01]  /*05e0*/  LDG.E R20, desc[UR4][R10.64] ;  /* 0x000000040a147981 */ /* 0x000ea2000c1e1900 */
[----:B------:R-:W0:Y:S01]  /*05f0*/  LDC R2, c[0x0][0x394] ;  /* 0x0000e500ff027b82 */ /* 0x000e220000000800 */
[----:B------:R-:W1:Y:S01]  /*0600*/  LDCU UR6, c[0x0][0x398] ;  /* 0x00007300ff0677ac */ /* 0x000e620008000800 */
[----:B0-----:R-:W-:Y:S02]  /*0610*/  IABS R13, R2 ;  /* 0x00000002000d7213 */ /* 0x001fe40000000000 */
[----:B------:R-:W-:Y:S02]  /*0620*/  ISETP.NE.AND P6, PT, R2, RZ, PT ;  /* 0x000000ff0200720c */ /* 0x000fe40003fc5270 */
[----:B------:R-:W0:Y:S08]  /*0630*/  I2F.RP R19, R13 ;  /* 0x0000000d00137306 */ /* 0x000e300000209400 */
[----:B0-----:R-:W0:Y:S02]  /*0640*/  MUFU.RCP R19, R19 ;  /* 0x0000001300137308 */ /* 0x001e240000001000 */
[----:B0-----:R-:W-:-:S06]  /*0650*/  VIADD R17, R19, 0xffffffe ;  /* 0x0ffffffe13117836 */ /* 0x001fcc0000000000 */
[----:B------:R-:W0:Y:S02]  /*0660*/  F2I.FTZ.U32.TRUNC.NTZ R17, R17 ;  /* 0x0000001100117305 */ /* 0x000e24000021f000 */
[----:B0-----:R-:W-:-:S05]  /*0670*/  IADD3 R16, PT, PT, RZ, -R17, RZ ;  /* 0x80000011ff107210 */ /* 0x001fca0007ffe0ff */
[----:B------:R-:W-:Y:S02]  /*0680*/  IMAD R21, R16, R13, RZ ;  /* 0x0000000d10157224 */ /* 0x000fe400078e02ff */
[----:B------:R-:W-:-:S04]  /*0690*/  IMAD.MOV.U32 R16, RZ, RZ, RZ ;  /* 0x000000ffff107224 */ /* 0x000fc800078e00ff */
[----:B------:R-:W-:Y:S01]  /*06a0*/  IMAD.HI.U32 R21, R17, R21, R16 ;  /* 0x0000001511157227 */ /* 0x000fe200078e0010 */
[----:B--2---:R-:W-:Y:S02]  /*06b0*/  IABS R18, R20 ;  /* 0x0000001400127213 */ /* 0x004fe40000000000 */
[----:B------:R-:W-:-:S03]  /*06c0*/  ISETP.GE.AND P5, PT, R20, RZ, PT ;  /* 0x000000ff1400720c */ /* 0x000fc60003fa6270 */
[----:B------:R-:W-:-:S04]  /*06d0*/  IMAD.HI.U32 R16, R21, R18, RZ ;  /* 0x0000001215107227 */ /* 0x000fc800078e00ff */
[----:B------:R-:W-:-:S04]  /*06e0*/  IMAD.MOV R16, RZ, RZ, -R16 ;  /* 0x000000ffff107224 */ /* 0x000fc800078e0a10 */
[----:B------:R-:W-:-:S05]  /*06f0*/  IMAD R16, R13, R16, R18 ;  /* 0x000000100d107224 */ /* 0x000fca00078e0212 */
[----:B------:R-:W-:-:S13]  /*0700*/  ISETP.GT.U32.AND P4, PT, R13, R16, PT ;  /* 0x000000100d00720c */ /* 0x000fda0003f84070 */
[----:B------:R-:W-:-:S05]  /*0710*/  @!P4 IMAD.IADD R16, R16, 0x1, -R13 ;  /* 0x000000011010c824 */ /* 0x000fca00078e0a0d */
[----:B------:R-:W-:-:S13]  /*0720*/  ISETP.GT.U32.AND P4, PT, R13, R16, PT ;  /* 0x000000100d00720c */ /* 0x000fda0003f84070 */
[----:B------:R-:W-:-:S05]  /*0730*/  @!P4 IADD3 R16, PT, PT, R16, -R13, RZ ;  /* 0x8000000d1010c210 */ /* 0x000fca0007ffe0ff */
[----:B------:R-:W-:Y:S01]  /*0740*/  @!P5 IMAD.MOV R16, RZ, RZ, -R16 ;  /* 0x000000ffff10d224 */ /* 0x000fe200078e0a10 */
[----:B------:R-:W-:-:S05]  /*0750*/  @!P6 LOP3.LUT R16, RZ, R2, RZ, 0x33, !PT ;  /* 0x00000002ff10e212 */ /* 0x000fca00078e33ff */
[----:B-1----:R-:W-:-:S05]  /*0760*/  VIADD R13, R16, -UR6 ;  /* 0x80000006100d7c36 */ /* 0x002fca0008000000 */
[----:B------:R0:W-:Y:S02]  /*0770*/  STG.E desc[UR4][R14.64], R13 ;  /* 0x0000000d0e007986 */ /* 0x0001e4000c101904 */
.L_x_908:
[----:B------:R-:W-:Y:S05]  /*0780*/  BSYNC.RECONVERGENT B0 ;  /* 0x0000000000007941 */ /* 0x000fea0003800200 */
.L_x_907:
[----:B------:R-:W-:Y:S01]  /*0790*/  BSSY.RECONVERGENT B0, `(.L_x_909) ;  /* 0x000001e000007945 */ /* 0x000fe20003800200 */
[----:B------:R-:W-:Y:S01]  /*07a0*/  ISETP.GE.AND P4, PT, R3, R0, PT ;  /* 0x000000000300720c */ /* 0x000fe20003f86270 */
[----:B------:R-:W-:Y:S02]  /*07b0*/  VIADD R3, R9, 0x380 ;  /* 0x0000038009037836 */ /* 0x000fe40000000000 */
[----:B------:R-:W-:Y:S10]  /*07c0*/  @P3 BRA `(.L_x_910) ;  /* 0x0000000000683947 */ /* 0x000ff40003800000 */
[----:B------:R-:W2:Y:S01]  /*07d0*/  LDG.E R20, desc[UR4][R10.64+0x200] ;  /* 0x000200040a147981 */ /* 0x000ea2000c1e1900 */
[----:B------:R-:W0:Y:S01]  /*07e0*/  LDC R2, c[0x0][0x394] ;  /* 0x0000e500ff027b82 */ /* 0x000e220000000800 */
[----:B------:R-:W1:Y:S01]  /*07f0*/  LDCU UR6, c[0x0][0x398] ;  /* 0x00007300ff0677ac */ /* 0x000e620008000800 */
[----:B0-----:R-:W-:Y:S02]  /*0800*/  IABS R13, R2 ;  /* 0x00000002000d7213 */ /* 0x001fe40000000000 */
[----:B------:R-:W-:Y:S02]  /*0810*/  ISETP.NE.AND P6, PT, R2, RZ, PT ;  /* 0x000000ff0200720c */ /* 0x000fe40003fc5270 */
[----:B------:R-:W0:Y:S08]  /*0820*/  I2F.RP R19, R13 ;  /* 0x0000000d00137306 */ /* 0x000e300000209400 */
[----:B0-----:R-:W0:Y:S02]  /*0830*/  MUFU.RCP R19, R19 ;  /* 0x0000001300137308 */ /* 0x001e240000001000 */
[----:B0-----:R-:W-:-:S06]  /*0840*/  IADD3 R17, PT, PT, R19, 0xffffffe, RZ ;  /* 0x0ffffffe13117810 */ /* 0x001fcc0007ffe0ff */
[----:B------:R-:W0:Y:S02]  /*0850*/  F2I.FTZ.U32.TRUNC.NTZ R17, R17 ;  /* 0x0000001100117305 */ /* 0x000e24000021f000 */
[----:B0-----:R-:W-:-:S04]  /*0860*/  IMAD.MOV R16, RZ, RZ, -R17 ;  /* 0x000000ffff107224 */ /* 0x001fc800078e0a11 */
        /* <DEDUP_REMOVED lines=9> */
[----:B------:R-:W-:-:S04]  /*0900*/  @!P3 IADD3 R16, PT, PT, R16, -R13, RZ ;  /* 0x8000000d1010b210 */ /* 0x000fc80007ffe0ff */
[----:B------:R-:W-:-:S13]  /*0910*/  ISETP.GT.U32.AND P3, PT, R13, R16, PT ;  /* 0x000000100d00720c */ /* 0x000fda0003f64070 */
[----:B------:R-:W-:-:S04]  /*0920*/  @!P3 IMAD.IADD R16, R16, 0x1, -R13 ;  /* 0x000000011010b824 */ /* 0x000fc800078e0a0d */
[----:B------:R-:W-:Y:S01]  /*0930*/  @!P5 IMAD.MOV R16, RZ, RZ, -R16 ;  /* 0x000000ffff10d224 */ /* 0x000fe200078e0a10 */
[----:B------:R-:W-:-:S05]  /*0940*/  @!P6 LOP3.LUT R16, RZ, R2, RZ, 0x33, !PT ;  /* 0x00000002ff10e212 */ /* 0x000fca00078e33ff */
[----:B-1----:R-:W-:-:S05]  /*0950*/  VIADD R13, R16, -UR6 ;  /* 0x80000006100d7c36 */ /* 0x002fca0008000000 */
[----:B------:R1:W-:Y:S02]  /*0960*/  STG.E desc[UR4][R14.64+0x200], R13 ;  /* 0x0002000d0e007986 */ /* 0x0003e4000c101904 */
.L_x_910:
[----:B------:R-:W-:Y:S05]  /*0970*/  BSYNC.RECONVERGENT B0 ;  /* 0x0000000000007941 */ /* 0x000fea0003800200 */
.L_x_909:
[----:B------:R-:W-:Y:S01]  /*0980*/  BSSY.RECONVERGENT B0, `(.L_x_911) ;  /* 0x000001f000007945 */ /* 0x000fe20003800200 */
[----:B------:R-:W-:Y:S02]  /*0990*/  ISETP.GE.AND P3, PT, R3, R0, PT ;  /* 0x000000000300720c */ /* 0x000fe40003f66270 */
[----:B------:R-:W-:Y:S01]  /*09a0*/  LOP3.LUT R2, R12, 0x7ffffff8, RZ, 0xc0, !PT ;  /* 0x7ffffff80c027812 */ /* 0x000fe200078ec0ff */
[----:B------:R-:W-:Y:S10]  /*09b0*/  @P2 BRA `(.L_x_912) ;  /* 0x00000000006c2947 */ /* 0x000ff40003800000 */
[----:B------:R-:W2:Y:S01]  /*09c0*/  LDG.E R20, desc[UR4][R10.64+0x400] ;  /* 0x000400040a147981 */ /* 0x000ea2000c1e1900 */
[----:B------:R-:W3:Y:S01]  /*09d0*/  LDC R3, c[0x0][0x394] ;  /* 0x0000e500ff037b82 */ /* 0x000ee20000000800 */
[----:B------:R-:W4:Y:S01]  /*09e0*/  LDCU UR6, c[0x0][0x398] ;  /* 0x00007300ff0677ac */ /* 0x000f220008000800 */
[----:B---3--:R-:W-:Y:S02]  /*09f0*/  IABS R17, R3 ;  /* 0x0000000300117213 */ /* 0x008fe40000000000 */
[----:B------:R-:W-:Y:S02]  /*0a00*/  ISETP.NE.AND P6, PT, R3, RZ, PT ;  /* 0x000000ff0300720c */ /* 0x000fe40003fc5270 */
[----:B------:R-:W3:Y:S08]  /*0a10*/  I2F.RP R16, R17 ;  /* 0x0000001100107306 */ /* 0x000ef00000209400 */
[----:B---3--:R-:W3:Y:S02]  /*0a20*/  MUFU.RCP R16, R16 ;  /* 0x0000001000107308 */ /* 0x008ee40000001000 */
[----:B---3--:R-:W-:-:S06]  /*0a30*/  IADD3 R18, PT, PT, R16, 0xffffffe, RZ ;  /* 0x0ffffffe10127810 */ /* 0x008fcc0007ffe0ff */
[----:B01----:R-:W0:Y:S02]  /*0a40*/  F2I.FTZ.U32.TRUNC.NTZ R13, R18 ;  /* 0x00000012000d7305 */ /* 0x003e24000021f000 */
[----:B0-----:R-:W-:-:S04]  /*0a50*/  IMAD.MOV R12, RZ, RZ, -R13 ;  /* 0x000000ffff0c7224 */ /* 0x001fc800078e0a0d */
[----:B------:R-:W-:Y:S02]  /*0a60*/  IMAD R19, R12, R17, RZ ;  /* 0x000000110c137224 */ /* 0x000fe400078e02ff */
[----:B------:R-:W-:-:S04]  /*0a70*/  IMAD.MOV.U32 R12, RZ, RZ, RZ ;  /* 0x000000ffff0c7224 */ /* 0x000fc800078e00ff */
[----:B------:R-:W-:Y:S01]  /*0a80*/  IMAD.HI.U32 R12, R13, R19, R12 ;  /* 0x000000130d0c7227 */ /* 0x000fe200078e000c */
[----:B--2---:R-:W-:Y:S02]  /*0a90*/  IABS R21, R20 ;  /* 0x0000001400157213 */ /* 0x004fe40000000000 */
[----:B------:R-:W-:-:S03]  /*0aa0*/  ISETP.GE.AND P5, PT, R20, RZ, PT ;  /* 0x000000ff1400720c */ /* 0x000fc60003fa6270 */
[----:B------:R-:W-:-:S04]  /*0ab0*/  IMAD.MOV.U32 R13, RZ, RZ, R21 ;  /* 0x000000ffff0d7224 */ /* 0x000fc800078e0015 */
[----:B------:R-:W-:-:S05]  /*0ac0*/  IMAD.HI.U32 R12, R12, R13, RZ ;  /* 0x0000000d0c0c7227 */ /* 0x000fca00078e00ff */
[----:B------:R-:W-:-:S05]  /*0ad0*/  IADD3 R12, PT, PT, -R12, RZ, RZ ;  /* 0x000000ff0c0c7210 */ /* 0x000fca0007ffe1ff */
[----:B------:R-:W-:-:S05]  /*0ae0*/  IMAD R12, R17, R12, R13 ;  /* 0x0000000c110c7224 */ /* 0x000fca00078e020d */
[----:B------:R-:W-:-:S13]  /*0af0*/  ISETP.GT.U32.AND P2, PT, R17, R12, PT ;  /* 0x0000000c1100720c */ /* 0x000fda0003f44070 */
[----:B------:R-:W-:-:S05]  /*0b00*/  @!P2 IMAD.IADD R12, R12, 0x1, -R17 ;  /* 0x000000010c0ca824 */ /* 0x000fca00078e0a11 */
[----:B------:R-:W-:-:S13]  /*0b10*/  ISETP.GT.U32.AND P2, PT, R17, R12, PT ;  /* 0x0000000c1100720c */ /* 0x000fda0003f44070 */
[----:B------:R-:W-:-:S04]  /*0b20*/  @!P2 IMAD.IADD R12, R12, 0x1, -R17 ;  /* 0x000000010c0ca824 */ /* 0x000fc800078e0a11 */
[----:B------:R-:W-:Y:S01]  /*0b30*/  @!P5 IMAD.MOV R12, RZ, RZ, -R12 ;  /* 0x000000ffff0cd224 */ /* 0x000fe200078e0a0c */
[----:B------:R-:W-:-:S04]  /*0b40*/  @!P6 LOP3.LUT R12, RZ, R3, RZ, 0x33, !PT ;  /* 0x00000003ff0ce212 */ /* 0x000fc800078e33ff */
[----:B----4-:R-:W-:-:S05]  /*0b50*/  IADD3 R3, PT, PT, R12, -UR6, RZ ;  /* 0x800000060c037c10 */ /* 0x010fca000fffe0ff */
[----:B------:R2:W-:Y:S02]  /*0b60*/  STG.E desc[UR4][R14.64+0x400], R3 ;  /* 0x000400030e007986 */ /* 0x0005e4000c101904 */
.L_x_912:
[----:B------:R-:W-:Y:S05]  /*0b70*/  BSYNC.RECONVERGENT B0 ;  /* 0x0000000000007941 */ /* 0x000fea0003800200 */
.L_x_911:
[----:B------:R-:W-:Y:S01]  /*0b80*/  BSSY.RECONVERGENT B0, `(.L_x_913) ;  /* 0x000001e000007945 */ /* 0x000fe20003800200 */
[----:B------:R-:W-:-:S03]  /*0b90*/  ISETP.NE.AND P2, PT, R2, 0x8, PT ;  /* 0x000000080200780c */ /* 0x000fc60003f45270 */
[----:B------:R-:W-:Y:S10]  /*0ba0*/  @P1 BRA `(.L_x_914) ;  /* 0x00000000006c1947 */ /* 0x000ff40003800000 */
[----:B------:R-:W3:Y:S01]  /*0bb0*/  LDG.E R20, desc[UR4][R10.64+0x600] ;  /* 0x000600040a147981 */ /* 0x000ee2000c1e1900 */
[----:B--2---:R-:W2:Y:S01]  /*0bc0*/  LDC R3, c[0x0][0x394] ;  /* 0x0000e500ff037b82 */ /* 0x004ea20000000800 */
[----:B------:R-:W4:Y:S01]  /*0bd0*/  LDCU UR6, c[0x0][0x398] ;  /* 0x00007300ff0677ac */ /* 0x000f220008000800 */
[----:B--2---:R-:W-:Y:S02]  /*0be0*/  IABS R17, R3 ;  /* 0x0000000300117213 */ /* 0x004fe40000000000 */
[----:B------:R-:W-:Y:S02]  /*0bf0*/  ISETP.NE.AND P6, PT, R3, RZ, PT ;  /* 0x000000ff0300720c */ /* 0x000fe40003fc5270 */
[----:B------:R-:W2:Y:S08]  /*0c00*/  I2F.RP R16, R17 ;  /* 0x0000001100107306 */ /* 0x000eb00000209400 */
[----:B--2---:R-:W2:Y:S02]  /*0c10*/  MUFU.RCP R16, R16 ;  /* 0x0000001000107308 */ /* 0x004ea40000001000 */
[----:B--2---:R-:W-:-:S06]  /*0c20*/  VIADD R18, R16, 0xffffffe ;  /* 0x0ffffffe10127836 */ /* 0x004fcc0000000000 */
[----:B01----:R-:W0:Y:S02]  /*0c30*/  F2I.FTZ.U32.TRUNC.NTZ R13, R18 ;  /* 0x00000012000d7305 */ /* 0x003e24000021f000 */
[----:B0-----:R-:W-:-:S04]  /*0c40*/  IMAD.MOV R12, RZ, RZ, -R13 ;  /* 0x000000ffff0c7224 */ /* 0x001fc800078e0a0d */
[----:B------:R-:W-:Y:S02]  /*0c50*/  IMAD R19, R12, R17, RZ ;  /* 0x000000110c137224 */ /* 0x000fe400078e02ff */
[----:B------:R-:W-:-:S04]  /*0c60*/  IMAD.MOV.U32 R12, RZ, RZ, RZ ;  /* 0x000000ffff0c7224 */ /* 0x000fc800078e00ff */
[----:B------:R-:W-:Y:S01]  /*0c70*/  IMAD.HI.U32 R12, R13, R19, R12 ;  /* 0x000000130d0c7227 */ /* 0x000fe200078e000c */
[----:B---3--:R-:W-:Y:S02]  /*0c80*/  IABS R21, R20 ;  /* 0x0000001400157213 */ /* 0x008fe40000000000 */
[----:B------:R-:W-:Y:S02]  /*0c90*/  ISETP.GE.AND P5, PT, R20, RZ, PT ;  /* 0x000000ff1400720c */ /* 0x000fe40003fa6270 */
[----:B------:R-:W-:-:S05]  /*0ca0*/  MOV R13, R21 ;  /* 0x00000015000d7202 */ /* 0x000fca0000000f00 */
[----:B------:R-:W-:-:S04]  /*0cb0*/  IMAD.HI.U32 R12, R12, R13, RZ ;  /* 0x0000000d0c0c7227 */ /* 0x000fc800078e00ff */
[----:B------:R-:W-:-:S04]  /*0cc0*/  IMAD.MOV R12, RZ, RZ, -R12 ;  /* 0x000000ffff0c7224 */ /* 0x000fc800078e0a0c */
[----:B------:R-:W-:-:S05]  /*0cd0*/  IMAD R12, R17, R12, R13 ;  /* 0x0000000c110c7224 */ /* 0x000fca00078e020d */
[----:B------:R-:W-:-:S13]  /*0ce0*/  ISETP.GT.U32.AND P1, PT, R17, R12, PT ;  /* 0x0000000c1100720c */ /* 0x000fda0003f24070 */
[----:B------:R-:W-:-:S05]  /*0cf0*/  @!P1 IMAD.IADD R12, R12, 0x1, -R17 ;  /* 0x000000010c0c9824 */ /* 0x000fca00078e0a11 */
[----:B------:R-:W-:-:S13]  /*0d00*/  ISETP.GT.U32.AND P1, PT, R17, R12, PT ;  /* 0x0000000c1100720c */ /* 0x000fda0003f24070 */
[----:B------:R-:W-:-:S05]  /*0d10*/  @!P1 IMAD.IADD R12, R12, 0x1, -R17 ;  /* 0x000000010c0c9824 */ /* 0x000fca00078e0a11 */
[----:B------:R-:W-:Y:S02]  /*0d20*/  @!P5 IADD3 R12, PT, PT, -R12, RZ, RZ ;  /* 0x000000ff0c0cd210 */ /* 0x000fe40007ffe1ff */
[----:B------:R-:W-:-:S05]  /*0d30*/  @!P6 LOP3.LUT R12, RZ, R3, RZ, 0x33, !PT ;  /* 0x00000003ff0ce212 */ /* 0x000fca00078e33ff */
[----:B----4-:R-:W-:-:S05]  /*0d40*/  VIADD R3, R12, -UR6 ;  /* 0x800000060c037c36 */ /* 0x010fca0008000000 */
[----:B------:R3:W-:Y:S02]  /*0d50*/  STG.E desc[UR4][R14.64+0x600], R3 ;  /* 0x000600030e007986 */ /* 0x0007e4000c101904 */
.L_x_914:
[----:B------:R-:W-:Y:S05]  /*0d60*/  BSYNC.RECONVERGENT B0 ;  /* 0x0000000000007941 */ /* 0x000fea0003800200 */
.L_x_913:
[----:B------:R-:W-:Y:S04]  /*0d70*/  BSSY.RECONVERGENT B0, `(.L_x_915) ;  /* 0x000001d000007945 */ /* 0x000fe80003800200 */
[----:B------:R-:W-:Y:S05]  /*0d80*/  @P0 BRA `(.L_x_916) ;  /* 0x00000000006c0947 */ /* 0x000fea0003800000 */
[----:B------:R-:W4:Y:S01]  /*0d90*/  LDG.E R20, desc[UR4][R10.64+0x800] ;  /* 0x000800040a147981 */ /* 0x000f22000c1e1900 */
[----:B--23--:R-:W2:Y:S01]  /*0da0*/  LDC R3, c[0x0][0x394] ;  /* 0x0000e500ff037b82 */ /* 0x00cea20000000800 */
[----:B------:R-:W3:Y:S01]  /*0db0*/  LDCU UR6, c[0x0][0x398] ;  /* 0x00007300ff0677ac */ /* 0x000ee20008000800 */
        /* <DEDUP_REMOVED lines=8> */
[----:B------:R-:W-:-:S05]  /*0e40*/  HFMA2 R12, -RZ, RZ, 0, 0 ;  /* 0x00000000ff0c7431 */ /* 0x000fca00000001ff */
[----:B------:R-:W-:Y:S01]  /*0e50*/  IMAD.HI.U32 R12, R13, R19, R12 ;  /* 0x000000130d0c7227 */ /* 0x000fe200078e000c */
[----:B----4-:R-:W-:Y:S02]  /*0e60*/  IABS R21, R20 ;  /* 0x0000001400157213 */ /* 0x010fe40000000000 */
[----:B------:R-:W-:-:S03]  /*0e70*/  ISETP.GE.AND P1, PT, R20, RZ, PT ;  /* 0x000000ff1400720c */ /* 0x000fc60003f26270 */
[----:B------:R-:W-:-:S04]  /*0e80*/  IMAD.MOV.U32 R13, RZ, RZ, R21 ;  /* 0x000000ffff0d7224 */ /* 0x000fc800078e0015 */
        /* <DEDUP_REMOVED lines=9> */
[----:B---3--:R-:W-:-:S05]  /*0f20*/  VIADD R3, R12, -UR6 ;  /* 0x800000060c037c36 */ /* 0x008fca0008000000 */
[----:B------:R4:W-:Y:S02]  /*0f30*/  STG.E desc[UR4][R14.64+0x800], R3 ;  /* 0x000800030e007986 */ /* 0x0009e4000c101904 */
.L_x_916:
[----:B------:R-:W-:Y:S05]  /*0f40*/  BSYNC.RECONVERGENT B0 ;  /* 0x0000000000007941 */ /* 0x000fea0003800200 */
.L_x_915:
[----:B------:R-:W-:Y:S04]  /*0f50*/  BSSY.RECONVERGENT B0, `(.L_x_917) ;  /* 0x000001d000007945 */ /* 0x000fe80003800200 */
[----:B------:R-:W-:Y:S05]  /*0f60*/  @P4 BRA `(.L_x_918) ;  /* 0x00000000006c4947 */ /* 0x000fea0003800000 */
[----:B------:R-:W5:Y:S01]  /*0f70*/  LDG.E R20, desc[UR4][R10.64+0xa00] ;  /* 0x000a00040a147981 */ /* 0x000f62000c1e1900 */
[----:B--234-:R-:W2:Y:S01]  /*0f80*/  LDC R3, c[0x0][0x394] ;  /* 0x0000e500ff037b82 */ /* 0x01cea20000000800 */
[----:B------:R-:W3:Y:S01]  /*0f90*/  LDCU UR6, c[0x0][0x398] ;  /* 0x00007300ff0677ac */ /* 0x000ee20008000800 */
[----:B--2---:R-:W-:Y:S02]  /*0fa0*/  IABS R17, R3 ;  /* 0x0000000300117213 */ /* 0x004fe40000000000 */
[----:B------:R-:W-:Y:S02]  /*0fb0*/  ISETP.NE.AND P4, PT, R3, RZ, PT ;  /* 0x000000ff0300720c */ /* 0x000fe40003f85270 */
[----:B------:R-:W2:Y:S08]  /*0fc0*/  I2F.RP R16, R17 ;  /* 0x0000001100107306 */ /* 0x000eb00000209400 */
[----:B--2---:R-:W2:Y:S02]  /*0fd0*/  MUFU.RCP R16, R16 ;  /* 0x0000001000107308 */ /* 0x004ea40000001000 */
[----:B--2---:R-:W-:-:S06]  /*0fe0*/  VIADD R18, R16, 0xffffffe ;  /* 0x0ffffffe10127836 */ /* 0x004fcc0000000000 */
[----:B01----:R-:W0:Y:S02]  /*0ff0*/  F2I.FTZ.U32.TRUNC.NTZ R13, R18 ;  /* 0x00000012000d7305 */ /* 0x003e24000021f000 */
[----:B0-----:R-:W-:-:S05]  /*1000*/  IADD3 R12, PT, PT, RZ, -R13, RZ ;  /* 0x8000000dff0c7210 */ /* 0x001fca0007ffe0ff */
[----:B------:R-:W-:Y:S02]  /*1010*/  IMAD R19, R12, R17, RZ ;  /* 0x000000110c137224 */ /* 0x000fe400078e02ff */
[----:B------:R-:W-:-:S04]  /*1020*/  IMAD.MOV.U32 R12, RZ, RZ, RZ ;  /* 0x000000ffff0c7224 */ /* 0x000fc800078e00ff */
[----:B------:R-:W-:Y:S01]  /*1030*/  IMAD.HI.U32 R12, R13, R19, R12 ;  /* 0x000000130d0c7227 */ /* 0x000fe200078e000c */
[----:B-----5:R-:W-:Y:S02]  /*1040*/  IABS R21, R20 ;  /* 0x0000001400157213 */ /* 0x020fe40000000000 */
[----:B------:R-:W-:-:S03]  /*1050*/  ISETP.GE.AND P1, PT, R20, RZ, PT ;  /* 0x000000ff1400720c */ /* 0x000fc60003f26270 */
[----:B------:R-:W-:-:S04]  /*1060*/  IMAD.MOV.U32 R13, RZ, RZ, R21 ;  /* 0x000000ffff0d7224 */ /* 0x000fc800078e0015 */
        /* <DEDUP_REMOVED lines=9> */
[----:B---3--:R-:W-:-:S05]  /*1100*/  VIADD R3, R12, -UR6 ;  /* 0x800000060c037c36 */ /* 0x008fca0008000000 */
[----:B------:R0:W-:Y:S02]  /*1110*/  STG.E desc[UR4][R14.64+0xa00], R3 ;  /* 0x000a00030e007986 */ /* 0x0001e4000c101904 */
.L_x_918:
[----:B------:R-:W-:Y:S05]  /*1120*/  BSYNC.RECONVERGENT B0 ;  /* 0x0000000000007941 */ /* 0x000fea0003800200 */
.L_x_917:
[----:B------:R-:W-:Y:S04]  /*1130*/  BSSY.RECONVERGENT B0, `(.L_x_919) ;  /* 0x000001c000007945 */ /* 0x000fe80003800200 */
[----:B------:R-:W-:Y:S05]  /*1140*/  @P3 BRA `(.L_x_920) ;  /* 0x0000000000683947 */ /* 0x000fea0003800000 */
[----:B------:R-:W5:Y:S01]  /*1150*/  LDG.E R10, desc[UR4][R10.64+0xc00] ;  /* 0x000c00040a0a7981 */ /* 0x000f62000c1e1900 */
[----:B------:R-:W0:Y:S01]  /*1160*/  LDC R16, c[0x0][0x394] ;  /* 0x0000e500ff107b82 */ /* 0x000e220000000800 */
[----:B------:R-:W-:Y:S01]  /*1170*/  IMAD.MOV.U32 R12, RZ, RZ, RZ ;  /* 0x000000ffff0c7224 */ /* 0x000fe200078e00ff */
[----:B------:R-:W5:Y:S01]  /*1180*/  LDCU UR6, c[0x0][0x398] ;  /* 0x00007300ff0677ac */ /* 0x000f620008000800 */
[----:B0-----:R-:W-:Y:S02]  /*1190*/  IABS R18, R16 ;  /* 0x0000001000127213 */ /* 0x001fe40000000000 */
[----:B------:R-:W-:Y:S02]  /*11a0*/  ISETP.NE.AND P3, PT, R16, RZ, PT ;  /* 0x000000ff1000720c */ /* 0x000fe40003f65270 */
[----:B------:R-:W0:Y:S08]  /*11b0*/  I2F.RP R17, R18 ;  /* 0x0000001200117306 */ /* 0x000e300000209400 */
[----:B0-----:R-:W1:Y:S02]  /*11c0*/  MUFU.RCP R17, R17 ;  /* 0x0000001100117308 */ /* 0x001e640000001000 */
[----:B-1----:R-:W-:-:S06]  /*11d0*/  IADD3 R13, PT, PT, R17, 0xffffffe, RZ ;  /* 0x0ffffffe110d7810 */ /* 0x002fcc0007ffe0ff */
[----:B------:R-:W2:Y:S02]  /*11e0*/  F2I.FTZ.U32.TRUNC.NTZ R13, R13 ;  /* 0x0000000d000d7305 */ /* 0x000ea4000021f000 */
[----:B--234-:R-:W-:-:S04]  /*11f0*/  IMAD.MOV R3, RZ, RZ, -R13 ;  /* 0x000000ffff037224 */ /* 0x01cfc800078e0a0d */
[----:B------:R-:W-:-:S04]  /*1200*/  IMAD R3, R3, R18, RZ ;  /* 0x0000001203037224 */ /* 0x000fc800078e02ff */
[----:B------:R-:W-:Y:S01]  /*1210*/  IMAD.HI.U32 R12, R13, R3, R12 ;  /* 0x000000030d0c7227 */ /* 0x000fe200078e000c */
[----:B-----5:R-:W-:Y:S02]  /*1220*/  IABS R11, R10 ;  /* 0x0000000a000b7213 */ /* 0x020fe40000000000 */
        /* <DEDUP_REMOVED lines=10> */
[----:B------:R-:W-:-:S05]  /*12d0*/  VIADD R3, R3, -UR6 ;  /* 0x8000000603037c36 */ /* 0x000fca0008000000 */
[----:B------:R0:W-:Y:S02]  /*12e0*/  STG.E desc[UR4][R14.64+0xc00], R3 ;  /* 0x000c00030e007986 */ /* 0x0001e4000c101904 */
.L_x_920:
[----:B------:R-:W-:Y:S05]  /*12f0*/  BSYNC.RECONVERGENT B0 ;  /* 0x0000000000007941 */ /* 0x000fea0003800200 */
.L_x_919:
[----:B------:R-:W-:Y:S05]  /*1300*/  @!P2 BRA `(.L_x_904) ;  /* 0x0000000c00f4a947 */ /* 0x000fea0003800000 */
[----:B------:R-:W1:Y:S01]  /*1310*/  LDC R18, c[0x0][0x394] ;  /* 0x0000e500ff127b82 */ /* 0x000e620000000800 */
[----:B0-234-:R-:W-:Y:S01]  /*1320*/  MOV R3, 0x8 ;  /* 0x0000000800037802 */ /* 0x01dfe20000000f00 */
[----:B------:R-:W0:Y:S06]  /*1330*/  LDCU UR6, c[0x0][0x398] ;  /* 0x00007300ff0677ac */ /* 0x000e2c0008000800 */
.L_x_937:
[----:B01234-:R-:W-:Y:S01]  /*1340*/  IMAD R15, R3, 0x80, R9 ;  /* 0x00000080030f7824 */ /* 0x01ffe200078e0209 */
[----:B------:R-:W-:Y:S03]  /*1350*/  BSSY.RECONVERGENT B0, `(.L_x_921) ;  /* 0x0000027000007945 */ /* 0x000fe60003800200 */
[C---:B------:R-:W-:Y:S01]  /*1360*/  VIADD R13, R15.reuse, 0x100 ;  /* 0x000001000f0d7836 */ /* 0x040fe20000000000 */
[CC--:B------:R-:W-:Y:S01]  /*1370*/  ISETP.GE.AND P0, PT, R15.reuse, R0.reuse, PT ;  /* 0x000000000f00720c */ /* 0x0c0fe20003f06270 */
[C---:B------:R-:W-:Y:S01]  /*1380*/  VIADD R17, R15.reuse, 0x180 ;  /* 0x000001800f117836 */ /* 0x040fe20000000000 */
[----:B------:R-:W-:Y:S02]  /*1390*/  IADD3 R11, PT, PT, R15, 0x200, RZ ;  /* 0x000002000f0b7810 */ /* 0x000fe40007ffe0ff */
[-C--:B------:R-:W-:Y:S01]  /*13a0*/  ISETP.GE.AND P3, PT, R13, R0.reuse, PT ;  /* 0x000000000d00720c */ /* 0x080fe20003f66270 */
[----:B------:R-:W-:Y:S01]  /*13b0*/  VIADD R13, R15, 0x80 ;  /* 0x000000800f0d7836 */ /* 0x000fe20000000000 */
[-C--:B------:R-:W-:Y:S01]  /*13c0*/  ISETP.GE.AND P1, PT, R11, R0.reuse, PT ;  /* 0x000000000b00720c */ /* 0x080fe20003f26270 */
[----:B------:R-:W-:Y:S01]  /*13d0*/  VIADD R11, R15, 0x280 ;  /* 0x000002800f0b7836 */ /* 0x000fe20000000000 */
[----:B------:R-:W-:-:S02]  /*13e0*/  ISETP.GE.AND P2, PT, R17, R0, PT ;  /* 0x000000001100720c */ /* 0x000fc40003f46270 */
[----:B------:R-:W-:-:S03]  /*13f0*/  ISETP.GE.AND P4, PT, R13, R0, PT ;  /* 0x000000000d00720c */ /* 0x000fc60003f86270 */
[----:B------:R-:W-:Y:S10]  /*1400*/  @P0 BRA `(.L_x_922) ;  /* 0x00000000006c0947 */ /* 0x000ff40003800000 */
[----:B------:R-:W-:-:S05]  /*1410*/  IMAD.WIDE.U32 R20, R15, 0x4, R4 ;  /* 0x000000040f147825 */ /* 0x000fca00078e0004 */
[----:B------:R-:W2:Y:S01]  /*1420*/  LDG.E R10, desc[UR4][R20.64] ;  /* 0x00000004140a7981 */ /* 0x000ea2000c1e1900 */
[----:B------:R-:W-:Y:S02]  /*1430*/  IABS R19, R18 ;  /* 0x0000001200137213 */ /* 0x000fe40000000000 */
[----:B------:R-:W-:Y:S02]  /*1440*/  ISETP.NE.AND P6, PT, R18, RZ, PT ;  /* 0x000000ff1200720c */ /* 0x000fe40003fc5270 */
[----:B------:R-:W1:Y:S08]  /*1450*/  I2F.RP R22, R19 ;  /* 0x0000001300167306 */ /* 0x000e700000209400 */
[----:B-1----:R-:W1:Y:S02]  /*1460*/  MUFU.RCP R22, R22 ;  /* 0x0000001600167308 */ /* 0x002e640000001000 */
[----:B-1----:R-:W-:-:S06]  /*1470*/  VIADD R16, R22, 0xffffffe ;  /* 0x0ffffffe16107836 */ /* 0x002fcc0000000000 */
[----:B------:R1:W3:Y:S02]  /*1480*/  F2I.FTZ.U32.TRUNC.NTZ R17, R16 ;  /* 0x0000001000117305 */ /* 0x0002e4000021f000 */
[----:B-1----:R-:W-:Y:S01]  /*1490*/  IMAD.MOV.U32 R16, RZ, RZ, RZ ;  /* 0x000000ffff107224 */ /* 0x002fe200078e00ff */
[----:B---3--:R-:W-:-:S05]  /*14a0*/  IADD3 R12, PT, PT, RZ, -R17, RZ ;  /* 0x80000011ff0c7210 */ /* 0x008fca0007ffe0ff */
        /* <DEDUP_REMOVED lines=9> */
[----:B------:R-:W-:-:S05]  /*1540*/  @!P0 IMAD.IADD R12, R12, 0x1, -R19 ;  /* 0x000000010c0c8824 */ /* 0x000fca00078e0a13 */
[----:B------:R-:W-:-:S13]  /*1550*/  ISETP.GT.U32.AND P0, PT, R19, R12, PT ;  /* 0x0000000c1300720c */ /* 0x000fda0003f04070 */
[----:B------:R-:W-:-:S05]  /*1560*/  @!P0 IADD3 R12, PT, PT, R12, -R19, RZ ;  /* 0x800000130c0c8210 */ /* 0x000fca0007ffe0ff */
[----:B------:R-:W-:-:S04]  /*1570*/  IMAD.MOV.U32 R10, RZ, RZ, R12 ;  /* 0x000000ffff0a7224 */ /* 0x000fc800078e000c */
[----:B------:R-:W-:Y:S01]  /*1580*/  @!P5 IMAD.MOV R10, RZ, RZ, -R10 ;  /* 0x000000ffff0ad224 */ /* 0x000fe200078e0a0a */
[----:B------:R-:W-:-:S05]  /*1590*/  @!P6 LOP3.LUT R10, RZ, R18, RZ, 0x33, !PT ;  /* 0x00000012ff0ae212 */ /* 0x000fca00078e33ff */
[----:B0-----:R-:W-:-:S05]  /*15a0*/  VIADD R19, R10, -UR6 ;  /* 0x800000060a137c36 */ /* 0x001fca0008000000 */
[----:B------:R1:W-:Y:S02]  /*15b0*/  STG.E desc[UR4][R16.64], R19 ;  /* 0x0000001310007986 */ /* 0x0003e4000c101904 */
.L_x_922:
[----:B0-----:R-:W-:Y:S05]  /*15c0*/  BSYNC.RECONVERGENT B0 ;  /* 0x0000000000007941 */ /* 0x001fea0003800200 */
.L_x_921:
[----:B------:R-:W-:Y:S01]  /*15d0*/  BSSY.RECONVERGENT B0, `(.L_x_923) ;  /* 0x0000020000007945 */ /* 0x000fe20003800200 */
[----:B------:R-:W-:Y:S01]  /*15e0*/  ISETP.GE.AND P0, PT, R11, R0, PT ;  /* 0x000000000b00720c */ /* 0x000fe20003f06270 */
[----:B------:R-:W-:Y:S01]  /*15f0*/  IMAD.WIDE R10, R13, 0x4, R4 ;  /* 0x000000040d0a7825 */ /* 0x000fe200078e0204 */
[----:B-1----:R-:W-:-:S03]  /*1600*/  IADD3 R19, PT, PT, R15, 0x300, RZ ;  /* 0x000003000f137810 */ /* 0x002fc60007ffe0ff */
[----:B------:R-:W-:Y:S01]  /*1610*/  IMAD.WIDE R12, R13, 0x4, R6 ;  /* 0x000000040d0c7825 */ /* 0x000fe200078e0206 */
[----:B------:R-:W-:Y:S07]  /*1620*/  @P4 BRA `(.L_x_924) ;  /* 0x0000000000684947 */ /* 0x000fee0003800000 */
[----:B------:R-:W2:Y:S01]  /*1630*/  LDG.E R22, desc[UR4][R10.64] ;  /* 0x000000040a167981 */ /* 0x000ea2000c1e1900 */
[----:B------:R-:W-:Y:S01]  /*1640*/  IABS R14, R18 ;  /* 0x00000012000e7213 */ /* 0x000fe20000000000 */
[----:B------:R-:W-:Y:S01]  /*1650*/  IMAD.MOV.U32 R16, RZ, RZ, RZ ;  /* 0x000000ffff107224 */ /* 0x000fe200078e00ff */
[----:B------:R-:W-:Y:S02]  /*1660*/  ISETP.NE.AND P6, PT, R18, RZ, PT ;  /* 0x000000ff1200720c */ /* 0x000fe40003fc5270 */
[----:B------:R-:W0:Y:S08]  /*1670*/  I2F.RP R20, R14 ;  /* 0x0000000e00147306 */ /* 0x000e300000209400 */
[----:B0-----:R-:W0:Y:S02]  /*1680*/  MUFU.RCP R20, R20 ;  /* 0x0000001400147308 */ /* 0x001e240000001000 */
[----:B0-----:R-:W-:-:S06]  /*1690*/  VIADD R21, R20, 0xffffffe ;  /* 0x0ffffffe14157836 */ /* 0x001fcc0000000000 */
[----:B------:R-:W0:Y:S02]  /*16a0*/  F2I.FTZ.U32.TRUNC.NTZ R17, R21 ;  /* 0x0000001500117305 */ /* 0x000e24000021f000 */
[----:B0-----:R-:W-:-:S04]  /*16b0*/  IMAD.MOV R23, RZ, RZ, -R17 ;  /* 0x000000ffff177224 */ /* 0x001fc800078e0a11 */
[----:B------:R-:W-:-:S04]  /*16c0*/  IMAD R23, R23, R14, RZ ;  /* 0x0000000e17177224 */ /* 0x000fc800078e02ff */
[----:B------:R-:W-:Y:S01]  /*16d0*/  IMAD.HI.U32 R16, R17, R23, R16 ;  /* 0x0000001711107227 */ /* 0x000fe200078e0010 */
[----:B--2---:R-:W-:Y:S02]  /*16e0*/  IABS R24, R22 ;  /* 0x0000001600187213 */ /* 0x004fe40000000000 */
        /* <DEDUP_REMOVED lines=9> */
[----:B------:R-:W-:-:S05]  /*1780*/  MOV R14, R17 ;  /* 0x00000011000e7202 */ /* 0x000fca0000000f00 */
[----:B------:R-:W-:Y:S01]  /*1790*/  @!P5 IMAD.MOV R14, RZ, RZ, -R14 ;  /* 0x000000ffff0ed224 */ /* 0x000fe200078e0a0e */
[----:B------:R-:W-:-:S05]  /*17a0*/  @!P6 LOP3.LUT R14, RZ, R18, RZ, 0x33, !PT ;  /* 0x00000012ff0ee212 */ /* 0x000fca00078e33ff */
[----:B------:R-:W-:-:S05]  /*17b0*/  VIADD R17, R14, -UR6 ;  /* 0x800000060e117c36 */ /* 0x000fca0008000000 */
[----:B------:R0:W-:Y:S02]  /*17c0*/  STG.E desc[UR4][R12.64], R17 ;  /* 0x000000110c007986 */ /* 0x0001e4000c101904 */
.L_x_924:
[----:B------:R-:W-:Y:S05]  /*17d0*/  BSYNC.RECONVERGENT B0 ;  /* 0x0000000000007941 */ /* 0x000fea0003800200 */
.L_x_923:
[----:B------:R-:W-:Y:S01]  /*17e0*/  BSSY.RECONVERGENT B0, `(.L_x_925) ;  /* 0x000001e000007945 */ /* 0x000fe20003800200 */
[----:B------:R-:W-:Y:S01]  /*17f0*/  ISETP.GE.AND P4, PT, R19, R0, PT ;  /* 0x000000001300720c */ /* 0x000fe20003f86270 */
[----:B------:R-:W-:Y:S02]  /*1800*/  VIADD R15, R15, 0x380 ;  /* 0x000003800f0f7836 */ /* 0x000fe40000000000 */
[----:B------:R-:W-:Y:S10]  /*1810*/  @P3 BRA `(.L_x_926) ;  /* 0x0000000000683947 */ /* 0x000ff40003800000 */
[----:B------:R-:W2:Y:S01]  /*1820*/  LDG.E R22, desc[UR4][R10.64+0x200] ;  /* 0x000200040a167981 */ /* 0x000ea2000c1e1900 */
[----:B------:R-:W-:Y:S01]  /*1830*/  IABS R14, R18 ;  /* 0x00000012000e7213 */ /* 0x000fe20000000000 */
[----:B------:R-:W-:Y:S01]  /*1840*/  IMAD.MOV.U32 R16, RZ, RZ, RZ ;  /* 0x000000ffff107224 */ /* 0x000fe200078e00ff */
[----:B------:R-:W-:Y:S02]  /*1850*/  ISETP.NE.AND P6, PT, R18, RZ, PT ;  /* 0x000000ff1200720c */ /* 0x000fe40003fc5270 */
[----:B------:R-:W1:Y:S08]  /*1860*/  I2F.RP R19, R14 ;  /* 0x0000000e00137306 */ /* 0x000e700000209400 */
[----:B-1----:R-:W1:Y:S02]  /*1870*/  MUFU.RCP R19, R19 ;  /* 0x0000001300137308 */ /* 0x002e640000001000 */
[----:B-1----:R-:W-:-:S06]  /*1880*/  IADD3 R20, PT, PT, R19, 0xffffffe, RZ ;  /* 0x0ffffffe13147810 */ /* 0x002fcc0007ffe0ff */
[----:B0-----:R-:W0:Y:S02]  /*1890*/  F2I.FTZ.U32.TRUNC.NTZ R17, R20 ;  /* 0x0000001400117305 */ /* 0x001e24000021f000 */
[----:B0-----:R-:W-:-:S04]  /*18a0*/  IMAD.MOV R21, RZ, RZ, -R17 ;  /* 0x000000ffff157224 */ /* 0x001fc800078e0a11 */
[----:B------:R-:W-:-:S04]  /*18b0*/  IMAD R21, R21, R14, RZ ;  /* 0x0000000e15157224 */ /* 0x000fc800078e02ff */
        /* <DEDUP_REMOVED lines=11> */
[----:B------:R-:W-:-:S05]  /*1970*/  IMAD.MOV.U32 R14, RZ, RZ, R17 ;  /* 0x000000ffff0e7224 */ /* 0x000fca00078e0011 */
[----:B------:R-:W-:Y:S02]  /*1980*/  @!P5 IADD3 R14, PT, PT, -R14, RZ, RZ ;  /* 0x000000ff0e0ed210 */ /* 0x000fe40007ffe1ff */
[----:B------:R-:W-:-:S05]  /*1990*/  @!P6 LOP3.LUT R14, RZ, R18, RZ, 0x33, !PT ;  /* 0x00000012ff0ee212 */ /* 0x000fca00078e33ff */
[----:B------:R-:W-:-:S05]  /*19a0*/  VIADD R17, R14, -UR6 ;  /* 0x800000060e117c36 */ /* 0x000fca0008000000 */
[----:B------:R1:W-:Y:S02]  /*19b0*/  STG.E desc[UR4][R12.64+0x200], R17 ;  /* 0x000200110c007986 */ /* 0x0003e4000c101904 */
.L_x_926:
[----:B------:R-:W-:Y:S05]  /*19c0*/  BSYNC.RECONVERGENT B0 ;  /* 0x0000000000007941 */ /* 0x000fea0003800200 */
.L_x_925:
        /* <DEDUP_REMOVED lines=8> */
[----:B01----:R-:W0:Y:S08]  /*1a50*/  I2F.RP R17, R16 ;  /* 0x0000001000117306 */ /* 0x003e300000209400 */
[----:B0-----:R-:W0:Y:S02]  /*1a60*/  MUFU.RCP R17, R17 ;  /* 0x0000001100117308 */ /* 0x001e240000001000 */
[----:B0-----:R-:W-:-:S06]  /*1a70*/  VIADD R19, R17, 0xffffffe ;  /* 0x0ffffffe11137836 */ /* 0x001fcc0000000000 */
[----:B------:R-:W0:Y:S02]  /*1a80*/  F2I.FTZ.U32.TRUNC.NTZ R15, R19 ;  /* 0x00000013000f7305 */ /* 0x000e24000021f000 */
[----:B0-----:R-:W-:-:S05]  /*1a90*/  IADD3 R21, PT, PT, RZ, -R15, RZ ;  /* 0x8000000fff157210 */ /* 0x001fca0007ffe0ff */
[----:B------:R-:W-:-:S04]  /*1aa0*/  IMAD R21, R21, R16, RZ ;  /* 0x0000001015157224 */ /* 0x000fc800078e02ff */
[----:B------:R-:W-:Y:S01]  /*1ab0*/  IMAD.HI.U32 R14, R15, R21, R14 ;  /* 0x000000150f0e7227 */ /* 0x000fe200078e000e */
[----:B--2---:R-:W-:Y:S02]  /*1ac0*/  IABS R22, R20 ;  /* 0x0000001400167213 */ /* 0x004fe40000000000 */
        /* <DEDUP_REMOVED lines=13> */
.L_x_928:
[----:B------:R-:W-:Y:S05]  /*1ba0*/  BSYNC.RECONVERGENT B0 ;  /* 0x0000000000007941 */ /* 0x000fea0003800200 */
.L_x_927:
[----:B------:R-:W-:Y:S01]  /*1bb0*/  BSSY.RECONVERGENT B0, `(.L_x_929) ;  /* 0x000001c000007945 */ /* 0x000fe20003800200 */
[----:B------:R-:W-:-:S03]  /*1bc0*/  ISETP.NE.AND P2, PT, R3, R2, PT ;  /* 0x000000020300720c */ /* 0x000fc60003f45270 */
[----:B------:R-:W-:Y:S10]  /*1bd0*/  @P1 BRA `(.L_x_930) ;  /* 0x0000000000641947 */ /* 0x000ff40003800000 */
[----:B------:R-:W3:Y:S01]  /*1be0*/  LDG.E R20, desc[UR4][R10.64+0x600] ;  /* 0x000600040a147981 */ /* 0x000ee2000c1e1900 */
[----:B------:R-:W-:Y:S01]  /*1bf0*/  IABS R16, R18 ;  /* 0x0000001200107213 */ /* 0x000fe20000000000 */
[----:B------:R-:W-:Y:S01]  /*1c00*/  IMAD.MOV.U32 R14, RZ, RZ, RZ ;  /* 0x000000ffff0e7224 */ /* 0x000fe200078e00ff */
[----:B------:R-:W-:Y:S02]  /*1c10*/  ISETP.NE.AND P6, PT, R18, RZ, PT ;  /* 0x000000ff1200720c */ /* 0x000fe40003fc5270 */
[----:B01----:R-:W0:Y:S08]  /*1c20*/  I2F.RP R17, R16 ;  /* 0x0000001000117306 */ /* 0x003e300000209400 */
[----:B0-----:R-:W0:Y:S02]  /*1c30*/  MUFU.RCP R17, R17 ;  /* 0x0000001100117308 */ /* 0x001e240000001000 */
[----:B0-----:R-:W-:-:S06]  /*1c40*/  IADD3 R19, PT, PT, R17, 0xffffffe, RZ ;  /* 0x0ffffffe11137810 */ /* 0x001fcc0007ffe0ff */
[----:B--2---:R-:W0:Y:S02]  /*1c50*/  F2I.FTZ.U32.TRUNC.NTZ R15, R19 ;  /* 0x00000013000f7305 */ /* 0x004e24000021f000 */
[----:B0-----:R-:W-:-:S04]  /*1c60*/  IMAD.MOV R21, RZ, RZ, -R15 ;  /* 0x000000ffff157224 */ /* 0x001fc800078e0a0f */
[----:B------:R-:W-:-:S04]  /*1c70*/  IMAD R21, R21, R16, RZ ;  /* 0x0000001015157224 */ /* 0x000fc800078e02ff */
[----:B------:R-:W-:Y:S01]  /*1c80*/  IMAD.HI.U32 R14, R15, R21, R14 ;  /* 0x000000150f0e7227 */ /* 0x000fe200078e000e */
[----:B---3--:R-:W-:Y:S02]  /*1c90*/  IABS R22, R20 ;  /* 0x0000001400167213 */ /* 0x008fe40000000000 */
        /* <DEDUP_REMOVED lines=11> */
[----:B------:R-:W-:-:S05]  /*1d50*/  IADD3 R15, PT, PT, R14, -UR6, RZ ;  /* 0x800000060e0f7c10 */ /* 0x000fca000fffe0ff */
[----:B------:R3:W-:Y:S02]  /*1d60*/  STG.E desc[UR4][R12.64+0x600], R15 ;  /* 0x0006000f0c007986 */ /* 0x0007e4000c101904 */
.L_x_930:
[----:B------:R-:W-:Y:S05]  /*1d70*/  BSYNC.RECONVERGENT B0 ;  /* 0x0000000000007941 */ /* 0x000fea0003800200 */
.L_x_929:
[----:B------:R-:W-:Y:S04]  /*1d80*/  BSSY.RECONVERGENT B0, `(.L_x_931) ;  /* 0x000001b000007945 */ /* 0x000fe80003800200 */
[----:B------:R-:W-:Y:S05]  /*1d90*/  @P0 BRA `(.L_x_932) ;  /* 0x0000000000640947 */ /* 0x000fea0003800000 */
[----:B------:R-:W4:Y:S01]  /*1da0*/  LDG.E R20, desc[UR4][R10.64+0x800] ;  /* 0x000800040a147981 */ /* 0x000f22000c1e1900 */
[----:B------:R-:W-:Y:S01]  /*1db0*/  IABS R16, R18 ;  /* 0x0000001200107213 */ /* 0x000fe20000000000 */
[----:B------:R-:W-:Y:S01]  /*1dc0*/  IMAD.MOV.U32 R14, RZ, RZ, RZ ;  /* 0x000000ffff0e7224 */ /* 0x000fe200078e00ff */
[----:B------:R-:W-:Y:S02]  /*1dd0*/  ISETP.NE.AND P5, PT, R18, RZ, PT ;  /* 0x000000ff1200720c */ /* 0x000fe40003fa5270 */
[----:B01----:R-:W0:Y:S08]  /*1de0*/  I2F.RP R17, R16 ;  /* 0x0000001000117306 */ /* 0x003e300000209400 */
[----:B0-----:R-:W0:Y:S02]  /*1df0*/  MUFU.RCP R17, R17 ;  /* 0x0000001100117308 */ /* 0x001e240000001000 */
[----:B0-----:R-:W-:-:S06]  /*1e00*/  VIADD R19, R17, 0xffffffe ;  /* 0x0ffffffe11137836 */ /* 0x001fcc0000000000 */
[----:B--23--:R-:W0:Y:S02]  /*1e10*/  F2I.FTZ.U32.TRUNC.NTZ R15, R19 ;  /* 0x00000013000f7305 */ /* 0x00ce24000021f000 */
[----:B0-----:R-:W-:-:S04]  /*1e20*/  IMAD.MOV R21, RZ, RZ, -R15 ;  /* 0x000000ffff157224 */ /* 0x001fc800078e0a0f */
[----:B------:R-:W-:-:S04]  /*1e30*/  IMAD R21, R21, R16, RZ ;  /* 0x0000001015157224 */ /* 0x000fc800078e02ff */
[----:B------:R-:W-:Y:S01]  /*1e40*/  IMAD.HI.U32 R14, R15, R21, R14 ;  /* 0x000000150f0e7227 */ /* 0x000fe200078e000e */
[----:B----4-:R-:W-:Y:S02]  /*1e50*/  IABS R22, R20 ;  /* 0x0000001400167213 */ /* 0x010fe40000000000 */
        /* <DEDUP_REMOVED lines=11> */
[----:B------:R-:W-:-:S05]  /*1f10*/  VIADD R15, R14, -UR6 ;  /* 0x800000060e0f7c36 */ /* 0x000fca0008000000 */
[----:B------:R4:W-:Y:S02]  /*1f20*/  STG.E desc[UR4][R12.64+0x800], R15 ;  /* 0x0008000f0c007986 */ /* 0x0009e4000c101904 */
.L_x_932:
[----:B------:R-:W-:Y:S05]  /*1f30*/  BSYNC.RECONVERGENT B0 ;  /* 0x0000000000007941 */ /* 0x000fea0003800200 */
.L_x_931:
[----:B------:R-:W-:Y:S04]  /*1f40*/  BSSY.RECONVERGENT B0, `(.L_x_933) ;  /* 0x000001b000007945 */ /* 0x000fe80003800200 */
[----:B------:R-:W-:Y:S05]  /*1f50*/  @P4 BRA `(.L_x_934) ;  /* 0x0000000000644947 */ /* 0x000fea0003800000 */
[----:B------:R-:W5:Y:S01]  /*1f60*/  LDG.E R20, desc[UR4][R10.64+0xa00] ;  /* 0x000a00040a147981 */ /* 0x000f62000c1e1900 */
[----:B------:R-:W-:Y:S01]  /*1f70*/  IABS R16, R18 ;  /* 0x0000001200107213 */ /* 0x000fe20000000000 */
[----:B------:R-:W-:Y:S01]  /*1f80*/  HFMA2 R14, -RZ, RZ, 0, 0 ;  /* 0x00000000ff0e7431 */ /* 0x000fe200000001ff */
[----:B------:R-:W-:Y:S02]  /*1f90*/  ISETP.NE.AND P4, PT, R18, RZ, PT ;  /* 0x000000ff1200720c */ /* 0x000fe40003f85270 */
[----:B01----:R-:W0:Y:S08]  /*1fa0*/  I2F.RP R17, R16 ;  /* 0x0000001000117306 */ /* 0x003e300000209400 */
[----:B0-----:R-:W0:Y:S02]  /*1fb0*/  MUFU.RCP R17, R17 ;  /* 0x0000001100117308 */ /* 0x001e240000001000 */
[----:B0-----:R-:W-:-:S06]  /*1fc0*/  VIADD R19, R17, 0xffffffe ;  /* 0x0ffffffe11137836 */ /* 0x001fcc0000000000 */
[----:B--234-:R-:W0:Y:S02]  /*1fd0*/  F2I.FTZ.U32.TRUNC.NTZ R15, R19 ;  /* 0x00000013000f7305 */ /* 0x01ce24000021f000 */
[----:B0-----:R-:W-:-:S04]  /*1fe0*/  IMAD.MOV R21, RZ, RZ, -R15 ;  /* 0x000000ffff157224 */ /* 0x001fc800078e0a0f */
[----:B------:R-:W-:-:S04]  /*1ff0*/  IMAD R21, R21, R16, RZ ;  /* 0x0000001015157224 */ /* 0x000fc800078e02ff */
        /* <DEDUP_REMOVED lines=13> */
[----:B------:R-:W-:-:S05]  /*20d0*/  VIADD R15, R14, -UR6 ;  /* 0x800000060e0f7c36 */ /* 0x000fca0008000000 */
[----:B------:R0:W-:Y:S02]  /*20e0*/  STG.E desc[UR4][R12.64+0xa00], R15 ;  /* 0x000a000f0c007986 */ /* 0x0001e4000c101904 */
.L_x_934:
[----:B------:R-:W-:Y:S05]  /*20f0*/  BSYNC.RECONVERGENT B0 ;  /* 0x0000000000007941 */ /* 0x000fea0003800200 */
.L_x_933:
[----:B------:R-:W-:Y:S04]  /*2100*/  BSSY.RECONVERGENT B0, `(.L_x_935) ;  /* 0x000001c000007945 */ /* 0x000fe80003800200 */
[----:B------:R-:W-:Y:S05]  /*2110*/  @P3 BRA `(.L_x_936) ;  /* 0x0000000000683947 */ /* 0x000fea0003800000 */
[----:B------:R5:W5:Y:S01]  /*2120*/  LDG.E R10, desc[UR4][R10.64+0xc00] ;  /* 0x000c00040a0a7981 */ /* 0x000b62000c1e1900 */
[----:B------:R-:W-:Y:S01]  /*2130*/  IABS R16, R18 ;  /* 0x0000001200107213 */ /* 0x000fe20000000000 */
[----:B------:R-:W-:Y:S01]  /*2140*/  IMAD.MOV.U32 R14, RZ, RZ, RZ ;  /* 0x000000ffff0e7224 */ /* 0x000fe200078e00ff */
[----:B------:R-:W-:Y:S02]  /*2150*/  ISETP.NE.AND P3, PT, R18, RZ, PT ;  /* 0x000000ff1200720c */ /* 0x000fe40003f65270 */
[----:B01----:R-:W0:Y:S08]  /*2160*/  I2F.RP R17, R16 ;  /* 0x0000001000117306 */ /* 0x003e300000209400 */
[----:B0-----:R-:W2:Y:S02]  /*2170*/  MUFU.RCP R17, R17 ;  /* 0x0000001100117308 */ /* 0x001ea40000001000 */
[----:B--234-:R-:W-:-:S06]  /*2180*/  VIADD R15, R17, 0xffffffe ;  /* 0x0ffffffe110f7836 */ /* 0x01cfcc0000000000 */
[----:B------:R-:W0:Y:S02]  /*2190*/  F2I.FTZ.U32.TRUNC.NTZ R15, R15 ;  /* 0x0000000f000f7305 */ /* 0x000e24000021f000 */
[----:B0-----:R-:W-:-:S05]  /*21a0*/  IADD3 R19, PT, PT, RZ, -R15, RZ ;  /* 0x8000000fff137210 */ /* 0x001fca0007ffe0ff */
[----:B------:R-:W-:-:S04]  /*21b0*/  IMAD R19, R19, R16, RZ ;  /* 0x0000001013137224 */ /* 0x000fc800078e02ff */
[----:B-----5:R-:W-:Y:S01]  /*21c0*/  IMAD.HI.U32 R11, R15, R19, R14 ;  /* 0x000000130f0b7227 */ /* 0x020fe200078e000e */
[----:B------:R-:W-:Y:S02]  /*21d0*/  IABS R20, R10 ;  /* 0x0000000a00147213 */ /* 0x000fe40000000000 */
        /* <DEDUP_REMOVED lines=9> */
[----:B------:R-:W-:-:S04]  /*2270*/  IMAD.MOV.U32 R10, RZ, RZ, R11 ;  /* 0x000000ffff0a7224 */ /* 0x000fc800078e000b */
[----:B------:R-:W-:Y:S01]  /*2280*/  @!P1 IMAD.MOV R10, RZ, RZ, -R10 ;  /* 0x000000ffff0a9224 */ /* 0x000fe200078e0a0a */
[----:B------:R-:W-:-:S04]  /*2290*/  @!P3 LOP3.LUT R10, RZ, R18, RZ, 0x33, !PT ;  /* 0x00000012ff0ab212 */ /* 0x000fc800078e33ff */
[----:B------:R-:W-:-:S05]  /*22a0*/  IADD3 R11, PT, PT, R10, -UR6, RZ ;  /* 0x800000060a0b7c10 */ /* 0x000fca000fffe0ff */
[----:B------:R0:W-:Y:S02]  /*22b0*/  STG.E desc[UR4][R12.64+0xc00], R11 ;  /* 0x000c000b0c007986 */ /* 0x0001e4000c101904 */
.L_x_936:
[----:B------:R-:W-:Y:S05]  /*22c0*/  BSYNC.RECONVERGENT B0 ;  /* 0x0000000000007941 */ /* 0x000fea0003800200 */
.L_x_935:
[----:B------:R-:W-:Y:S05]  /*22d0*/  @P2 BRA `(.L_x_937) ;  /* 0xfffffff000182947 */ /* 0x000fea000383ffff */
.L_x_904:
[----:B------:R-:W-:-:S13]  /*22e0*/  ISETP.NE.AND P0, PT, R8, RZ, PT ;  /* 0x000000ff0800720c */ /* 0x000fda0003f05270 */
[----:B------:R-:W-:Y:S05]  /*22f0*/  @!P0 EXIT ;  /* 0x000000000000894d */ /* 0x000fea0003800000 */
[----:B0-234-:R-:W0:Y:S01]  /*2300*/  LDC R3, c[0x0][0x388] ;  /* 0x0000e200ff037b82 */ /* 0x01de220000000800 */
[----:B------:R-:W-:Y:S02]  /*2310*/  ISETP.GE.U32.AND P0, PT, R8, 0x4, PT ;  /* 0x000000040800780c */ /* 0x000fe40003f06070 */
[----:B0-----:R-:W-:-:S11]  /*2320*/  LOP3.LUT R16, R3, 0x3, RZ, 0xc0, !PT ;  /* 0x0000000303107812 */ /* 0x001fd600078ec0ff */
[----:B------:R-:W-:Y:S05]  /*2330*/  @!P0 BRA `(.L_x_938) ;  /* 0x0000000800308947 */ /* 0x000fea0003800000 */
[----:B------:R-:W-:Y:S01]  /*2340*/  IMAD R19, R2, 0x80, R9 ;  /* 0x0000008002137824 */ /* 0x000fe200078e0209 */
[----:B------:R-:W-:Y:S03]  /*2350*/  BSSY.RECONVERGENT B0, `(.L_x_939) ;  /* 0x0000027000007945 */ /* 0x000fe60003800200 */
[C---:B-1----:R-:W-:Y:S01]  /*2360*/  VIADD R17, R19.reuse, 0x80 ;  /* 0x0000008013117836 */ /* 0x042fe20000000000 */
[CC--:B------:R-:W-:Y:S01]  /*2370*/  ISETP.GE.AND P3, PT, R19.reuse, R0.reuse, PT ;  /* 0x000000001300720c */ /* 0x0c0fe20003f66270 */
[C---:B------:R-:W-:Y:S01]  /*2380*/  VIADD R15, R19.reuse, 0x100 ;  /* 0x00000100130f7836 */ /* 0x040fe20000000000 */
[----:B------:R-:W-:Y:S02]  /*2390*/  IADD3 R13, PT, PT, R19, 0x180, RZ ;  /* 0x00000180130d7810 */ /* 0x000fe40007ffe0ff */
[-C--:B------:R-:W-:Y:S02]  /*23a0*/  ISETP.GE.AND P2, PT, R17, R0.reuse, PT ;  /* 0x000000001100720c */ /* 0x080fe40003f46270 */
[----:B------:R-:W-:-:S02]  /*23b0*/  ISETP.GE.AND P0, PT, R15, R0, PT ;  /* 0x000000000f00720c */ /* 0x000fc40003f06270 */
[----:B------:R-:W-:-:S05]  /*23c0*/  ISETP.GE.AND P1, PT, R13, R0, PT ;  /* 0x000000000d00720c */ /* 0x000fca0003f26270 */
[----:B------:R-:W-:Y:S08]  /*23d0*/  @P3 BRA `(.L_x_940) ;  /* 0x0000000000783947 */ /* 0x000ff00003800000 */
[----:B------:R-:W-:Y:S01]  /*23e0*/  IMAD.WIDE R20, R19, 0x4, R4 ;  /* 0x0000000413147825 */ /* 0x000fe200078e0204 */
[----:B------:R-:W0:Y:S01]  /*23f0*/  LDC R8, c[0x0][0x394] ;  /* 0x0000e500ff087b82 */ /* 0x000e220000000800 */
[----:B------:R-:W1:Y:S03]  /*2400*/  LDCU UR6, c[0x0][0x398] ;  /* 0x00007300ff0677ac */ /* 0x000e660008000800 */
[----:B------:R-:W2:Y:S01]  /*2410*/  LDG.E R12, desc[UR4][R20.64] ;  /* 0x00000004140c7981 */ /* 0x000ea2000c1e1900 */
[----:B------:R-:W-:Y:S01]  /*2420*/  IMAD.MOV.U32 R10, RZ, RZ, RZ ;  /* 0x000000ffff0a7224 */ /* 0x000fe200078e00ff */
[----:B0-----:R-:W-:Y:S02]  /*2430*/  IABS R14, R8 ;  /* 0x00000008000e7213 */ /* 0x001fe40000000000 */
        /* <DEDUP_REMOVED lines=18> */
[----:B------:R-:W-:Y:S01]  /*2560*/  MOV R12, R11 ;  /* 0x0000000b000c7202 */ /* 0x000fe20000000f00 */
[----:B------:R-:W-:-:S04]  /*2570*/  IMAD.WIDE R10, R19, 0x4, R6 ;  /* 0x00000004130a7825 */ /* 0x000fc800078e0206 */
[----:B------:R-:W-:Y:S01]  /*2580*/  @!P4 IMAD.MOV R12, RZ, RZ, -R12 ;  /* 0x000000ffff0cc224 */ /* 0x000fe200078e0a0c */
[----:B------:R-:W-:-:S05]  /*2590*/  @!P5 LOP3.LUT R12, RZ, R8, RZ, 0x33, !PT ;  /* 0x00000008ff0cd212 */ /* 0x000fca00078e33ff */
[----:B-1----:R-:W-:-:S05]  /*25a0*/  VIADD R19, R12, -UR6 ;  /* 0x800000060c137c36 */ /* 0x002fca0008000000 */
[----:B------:R0:W-:Y:S02]  /*25b0*/  STG.E desc[UR4][R10.64], R19 ;  /* 0x000000130a007986 */ /* 0x0001e4000c101904 */
.L_x_940:
[----:B------:R-:W-:Y:S05]  /*25c0*/  BSYNC.RECONVERGENT B0 ;  /* 0x0000000000007941 */ /* 0x000fea0003800200 */
.L_x_939:
[----:B------:R-:W-:Y:S04]  /*25d0*/  BSSY.RECONVERGENT B0, `(.L_x_941) ;  /* 0x0000020000007945 */ /* 0x000fe80003800200 */
[----:B------:R-:W-:Y:S05]  /*25e0*/  @P2 BRA `(.L_x_942) ;  /* 0x0000000000782947 */ /* 0x000fea0003800000 */
[----:B0-----:R-:W-:Y:S01]  /*25f0*/  IMAD.WIDE R18, R17, 0x4, R4 ;  /* 0x0000000411127825 */ /* 0x001fe200078e0204 */
[----:B------:R-:W0:Y:S01]  /*2600*/  LDC R8, c[0x0][0x394] ;  /* 0x0000e500ff087b82 */ /* 0x000e220000000800 */
[----:B------:R-:W1:Y:S03]  /*2610*/  LDCU UR6, c[0x0][0x398] ;  /* 0x00007300ff0677ac */ /* 0x000e660008000800 */
[----:B------:R-:W2:Y:S01]  /*2620*/  LDG.E R12, desc[UR4][R18.64] ;  /* 0x00000004120c7981 */ /* 0x000ea2000c1e1900 */
        /* <DEDUP_REMOVED lines=20> */
[----:B------:R-:W-:Y:S02]  /*2770*/  IMAD.MOV.U32 R12, RZ, RZ, R10 ;  /* 0x000000ffff0c7224 */ /* 0x000fe400078e000a */
[----:B------:R-:W-:-:S04]  /*2780*/  IMAD.WIDE R10, R17, 0x4, R6 ;  /* 0x00000004110a7825 */ /* 0x000fc800078e0206 */
[----:B------:R-:W-:Y:S01]  /*2790*/  @!P3 IMAD.MOV R12, RZ, RZ, -R12 ;  /* 0x000000ffff0cb224 */ /* 0x000fe200078e0a0c */
[----:B------:R-:W-:-:S04]  /*27a0*/  @!P4 LOP3.LUT R12, RZ, R8, RZ, 0x33, !PT ;  /* 0x00000008ff0cc212 */ /* 0x000fc800078e33ff */
[----:B-1----:R-:W-:-:S05]  /*27b0*/  IADD3 R17, PT, PT, R12, -UR6, RZ ;  /* 0x800000060c117c10 */ /* 0x002fca000fffe0ff */
[----:B------:R1:W-:Y:S02]  /*27c0*/  STG.E desc[UR4][R10.64], R17 ;  /* 0x000000110a007986 */ /* 0x0003e4000c101904 */
.L_x_942:
[----:B------:R-:W-:Y:S05]  /*27d0*/  BSYNC.RECONVERGENT B0 ;  /* 0x0000000000007941 */ /* 0x000fea0003800200 */
.L_x_941:
[----:B------:R-:W-:Y:S04]  /*27e0*/  BSSY.RECONVERGENT B0, `(.L_x_943) ;  /* 0x0000020000007945 */ /* 0x000fe80003800200 */
[----:B------:R-:W-:Y:S05]  /*27f0*/  @P0 BRA `(.L_x_944) ;  /* 0x0000000000780947 */ /* 0x000fea0003800000 */
[----:B0-----:R-:W-:Y:S01]  /*2800*/  IMAD.WIDE R18, R15, 0x4, R4 ;  /* 0x000000040f127825 */ /* 0x001fe200078e0204 */
[----:B------:R-:W1:Y:S01]  /*2810*/  LDC R8, c[0x0][0x394] ;  /* 0x0000e500ff087b82 */ /* 0x000e620000000800 */
[----:B------:R-:W0:Y:S04]  /*2820*/  LDCU UR6, c[0x0][0x398] ;  /* 0x00007300ff0677ac */ /* 0x000e280008000800 */
[----:B------:R-:W2:Y:S01]  /*2830*/  LDG.E R18, desc[UR4][R18.64] ;  /* 0x0000000412127981 */ /* 0x000ea2000c1e1900 */
[----:B-1----:R-:W-:Y:S02]  /*2840*/  IABS R17, R8 ;  /* 0x0000000800117213 */ /* 0x002fe40000000000 */
[----:B------:R-:W-:Y:S02]  /*2850*/  ISETP.NE.AND P3, PT, R8, RZ, PT ;  /* 0x000000ff0800720c */ /* 0x000fe40003f65270 */
[----:B------:R-:W1:Y:S08]  /*2860*/  I2F.RP R12, R17 ;  /* 0x00000011000c7306 */ /* 0x000e700000209400 */
[----:B-1----:R-:W1:Y:S02]  /*2870*/  MUFU.RCP R12, R12 ;  /* 0x0000000c000c7308 */ /* 0x002e640000001000 */
[----:B-1----:R-:W-:-:S06]  /*2880*/  VIADD R14, R12, 0xffffffe ;  /* 0x0ffffffe0c0e7836 */ /* 0x002fcc0000000000 */
[----:B------:R-:W1:Y:S02]  /*2890*/  F2I.FTZ.U32.TRUNC.NTZ R11, R14 ;  /* 0x0000000e000b7305 */ /* 0x000e64000021f000 */
[----:B-1----:R-:W-:-:S04]  /*28a0*/  IMAD.MOV R10, RZ, RZ, -R11 ;  /* 0x000000ffff0a7224 */ /* 0x002fc800078e0a0b */
[----:B------:R-:W-:Y:S02]  /*28b0*/  IMAD R21, R10, R17, RZ ;  /* 0x000000110a157224 */ /* 0x000fe400078e02ff */
[----:B------:R-:W-:-:S04]  /*28c0*/  IMAD.MOV.U32 R10, RZ, RZ, RZ ;  /* 0x000000ffff0a7224 */ /* 0x000fc800078e00ff */
        /* <DEDUP_REMOVED lines=15> */
[----:B0-----:R-:W-:-:S05]  /*29c0*/  VIADD R15, R12, -UR6 ;  /* 0x800000060c0f7c36 */ /* 0x001fca0008000000 */
[----:B------:R2:W-:Y:S02]  /*29d0*/  STG.E desc[UR4][R10.64], R15 ;  /* 0x0000000f0a007986 */ /* 0x0005e4000c101904 */
.L_x_944:
[----:B------:R-:W-:Y:S05]  /*29e0*/  BSYNC.RECONVERGENT B0 ;  /* 0x0000000000007941 */ /* 0x000fea0003800200 */
.L_x_943:
[----:B------:R-:W-:Y:S04]  /*29f0*/  BSSY.RECONVERGENT B0, `(.L_x_945) ;  /* 0x000001f000007945 */ /* 0x000fe80003800200 */
[----:B------:R-:W-:Y:S05]  /*2a00*/  @P1 BRA `(.L_x_946) ;  /* 0x0000000000741947 */ /* 0x000fea0003800000 */
[----:B--2---:R-:W-:Y:S01]  /*2a10*/  IMAD.WIDE R14, R13, 0x4, R4 ;  /* 0x000000040d0e7825 */ /* 0x004fe200078e0204 */
[----:B------:R-:W2:Y:S01]  /*2a20*/  LDC R12, c[0x0][0x394] ;  /* 0x0000e500ff0c7b82 */ /* 0x000ea20000000800 */
[----:B------:R-:W3:Y:S04]  /*2a30*/  LDCU UR6, c[0x0][0x398] ;  /* 0x00007300ff0677ac */ /* 0x000ee80008000800 */
[----:B------:R-:W4:Y:S01]  /*2a40*/  LDG.E R14, desc[UR4][R14.64] ;  /* 0x000000040e0e7981 */ /* 0x000f22000c1e1900 */
[----:B01----:R-:W-:Y:S01]  /*2a50*/  IMAD.MOV.U32 R10, RZ, RZ, RZ ;  /* 0x000000ffff0a7224 */ /* 0x003fe200078e00ff */
[----:B--2---:R-:W-:Y:S02]  /*2a60*/  IABS R17, R12 ;  /* 0x0000000c00117213 */ /* 0x004fe40000000000 */
[----:B------:R-:W-:-:S02]  /*2a70*/  ISETP.NE.AND P2, PT, R12, RZ, PT ;  /* 0x000000ff0c00720c */ /* 0x000fc40003f45270 */
[----:B------:R-:W0:Y:S08]  /*2a80*/  I2F.RP R18, R17 ;  /* 0x0000001100127306 */ /* 0x000e300000209400 */
[----:B0-----:R-:W0:Y:S02]  /*2a90*/  MUFU.RCP R18, R18 ;  /* 0x0000001200127308 */ /* 0x001e240000001000 */
[----:B0-----:R-:W-:-:S06]  /*2aa0*/  VIADD R19, R18, 0xffffffe ;  /* 0x0ffffffe12137836 */ /* 0x001fcc0000000000 */
[----:B------:R-:W0:Y:S02]  /*2ab0*/  F2I.FTZ.U32.TRUNC.NTZ R11, R19 ;  /* 0x00000013000b7305 */ /* 0x000e24000021f000 */
[----:B0-----:R-:W-:-:S05]  /*2ac0*/  IADD3 R8, PT, PT, RZ, -R11, RZ ;  /* 0x8000000bff087210 */ /* 0x001fca0007ffe0ff */
[----:B------:R-:W-:-:S04]  /*2ad0*/  IMAD R21, R8, R17, RZ ;  /* 0x0000001108157224 */ /* 0x000fc800078e02ff */
[----:B------:R-:W-:Y:S01]  /*2ae0*/  IMAD.HI.U32 R21, R11, R21, R10 ;  /* 0x000000150b157227 */ /* 0x000fe200078e000a */
[----:B----4-:R-:W-:Y:S02]  /*2af0*/  IABS R8, R14 ;  /* 0x0000000e00087213 */ /* 0x010fe40000000000 */
[----:B------:R-:W-:-:S03]  /*2b00*/  ISETP.GE.AND P1, PT, R14, RZ, PT ;  /* 0x000000ff0e00720c */ /* 0x000fc60003f26270 */
[----:B------:R-:W-:-:S04]  /*2b10*/  IMAD.MOV.U32 R10, RZ, RZ, R8 ;  /* 0x000000ffff0a7224 */ /* 0x000fc800078e0008 */
[----:B------:R-:W-:-:S04]  /*2b20*/  IMAD.HI.U32 R8, R21, R10, RZ ;  /* 0x0000000a15087227 */ /* 0x000fc800078e00ff */
[----:B------:R-:W-:-:S04]  /*2b30*/  IMAD.MOV R11, RZ, RZ, -R8 ;  /* 0x000000ffff0b7224 */ /* 0x000fc800078e0a08 */
[----:B------:R-:W-:Y:S02]  /*2b40*/  IMAD R8, R17, R11, R10 ;  /* 0x0000000b11087224 */ /* 0x000fe400078e020a */
[----:B------:R-:W-:-:S03]  /*2b50*/  IMAD.WIDE R10, R13, 0x4, R6 ;  /* 0x000000040d0a7825 */ /* 0x000fc600078e0206 */
        /* <DEDUP_REMOVED lines=8> */
.L_x_946:
[----:B------:R-:W-:Y:S05]  /*2be0*/  BSYNC.RECONVERGENT B0 ;  /* 0x0000000000007941 */ /* 0x000fea0003800200 */
.L_x_945:
[----:B------:R-:W-:-:S07]  /*2bf0*/  IADD3 R2, PT, PT, R2, 0x4, RZ ;  /* 0x0000000402027810 */ /* 0x000fce0007ffe0ff */
.L_x_938:
[----:B------:R-:W-:-:S13]  /*2c00*/  ISETP.NE.AND P0, PT, R16, RZ, PT ;  /* 0x000000ff1000720c */ /* 0x000fda0003f05270 */
[----:B------:R-:W-:Y:S05]  /*2c10*/  @!P0 EXIT ;  /* 0x000000000000894d */ /* 0x000fea0003800000 */
[----:B------:R-:W-:-:S13]  /*2c20*/  ISETP.NE.AND P0, PT, R16, 0x1, PT ;  /* 0x000000011000780c */ /* 0x000fda0003f05270 */
[----:B------:R-:W-:Y:S05]  /*2c30*/  @!P0 BRA `(.L_x_947) ;  /* 0x00000004000c8947 */ /* 0x000fea0003800000 */
[----:B-1-3--:R-:W-:Y:S01]  /*2c40*/  IMAD R13, R2, 0x80, R9 ;  /* 0x00000080020d7824 */ /* 0x00afe200078e0209 */
[----:B------:R-:W-:Y:S03]  /*2c50*/  BSSY.RECONVERGENT B0, `(.L_x_948) ;  /* 0x0000021000007945 */ /* 0x000fe60003800200 */
[C---:B0-2---:R-:W-:Y:S01]  /*2c60*/  VIADD R11, R13.reuse, 0x80 ;  /* 0x000000800d0b7836 */ /* 0x045fe20000000000 */
[----:B------:R-:W-:-:S04]  /*2c70*/  ISETP.GE.AND P0, PT, R13, R0, PT ;  /* 0x000000000d00720c */ /* 0x000fc80003f06270 */
[----:B------:R-:W-:-:S09]  /*2c80*/  ISETP.GE.AND P2, PT, R11, R0, PT ;  /* 0x000000000b00720c */ /* 0x000fd20003f46270 */
[----:B------:R-:W-:Y:S05]  /*2c90*/  @P0 BRA `(.L_x_949) ;  /* 0x0000000000700947 */ /* 0x000fea0003800000 */
[----:B------:R-:W-:Y:S01]  /*2ca0*/  IMAD.WIDE R16, R13, 0x4, R4 ;  /* 0x000000040d107825 */ /* 0x000fe200078e0204 */
[----:B------:R-:W0:Y:S01]  /*2cb0*/  LDC R12, c[0x0][0x394] ;  /* 0x0000e500ff0c7b82 */ /* 0x000e220000000800 */
[----:B------:R-:W1:Y:S04]  /*2cc0*/  LDCU UR6, c[0x0][0x398] ;  /* 0x00007300ff0677ac */ /* 0x000e680008000800 */
[----:B------:R-:W2:Y:S01]  /*2cd0*/  LDG.E R16, desc[UR4][R16.64] ;  /* 0x0000000410107981 */ /* 0x000ea2000c1e1900 */
[----:B0-----:R-:W-:Y:S02]  /*2ce0*/  IABS R19, R12 ;  /* 0x0000000c00137213 */ /* 0x001fe40000000000 */
[----:B------:R-:W-:Y:S02]  /*2cf0*/  ISETP.NE.AND P3, PT, R12, RZ, PT ;  /* 0x000000ff0c00720c */ /* 0x000fe40003f65270 */
[----:B------:R-:W0:Y:S08]  /*2d00*/  I2F.RP R18, R19 ;  /* 0x0000001300127306 */ /* 0x000e300000209400 */
[----:B0-----:R-:W0:Y:S02]  /*2d10*/  MUFU.RCP R18, R18 ;  /* 0x0000001200127308 */ /* 0x001e240000001000 */
[----:B0-----:R-:W-:-:S06]  /*2d20*/  VIADD R14, R18, 0xffffffe ;  /* 0x0ffffffe120e7836 */ /* 0x001fcc0000000000 */
[----:B------:R0:W3:Y:S02]  /*2d30*/  F2I.FTZ.U32.TRUNC.NTZ R15, R14 ;  /* 0x0000000e000f7305 */ /* 0x0000e4000021f000 */
[----:B0-----:R-:W-:Y:S01]  /*2d40*/  IMAD.MOV.U32 R14, RZ, RZ, RZ ;  /* 0x000000ffff0e7224 */ /* 0x001fe200078e00ff */
[----:B---3--:R-:W-:-:S05]  /*2d50*/  IADD3 R8, PT, PT, RZ, -R15, RZ ;  /* 0x8000000fff087210 */ /* 0x008fca0007ffe0ff */
[----:B------:R-:W-:-:S04]  /*2d60*/  IMAD R21, R8, R19, RZ ;  /* 0x0000001308157224 */ /* 0x000fc800078e02ff */
        /* <DEDUP_REMOVED lines=11> */
[----:B------:R-:W-:Y:S01]  /*2e20*/  @!P3 LOP3.LUT R8, RZ, R12, RZ, 0x33, !PT ;  /* 0x0000000cff08b212 */ /* 0x000fe200078e33ff */
[----:B------:R-:W-:-:S04]  /*2e30*/  IMAD.WIDE R12, R13, 0x4, R6 ;  /* 0x000000040d0c7825 */ /* 0x000fc800078e0206 */
[----:B-1----:R-:W-:-:S05]  /*2e40*/  VIADD R15, R8, -UR6 ;  /* 0x80000006080f7c36 */ /* 0x002fca0008000000 */
[----:B------:R0:W-:Y:S02]  /*2e50*/  STG.E desc[UR4][R12.64], R15 ;  /* 0x0000000f0c007986 */ /* 0x0001e4000c101904 */
.L_x_949:
[----:B------:R-:W-:Y:S05]  /*2e60*/  BSYNC.RECONVERGENT B0 ;  /* 0x0000000000007941 */ /* 0x000fea0003800200 */
.L_x_948:
[----:B------:R-:W-:Y:S04]  /*2e70*/  BSSY.RECONVERGENT B0, `(.L_x_950) ;  /* 0x000001e000007945 */ /* 0x000fe80003800200 */
[----:B------:R-:W-:Y:S05]  /*2e80*/  @P2 BRA `(.L_x_951) ;  /* 0x0000000000702947 */ /* 0x000fea0003800000 */
[----:B0-----:R-:W-:Y:S01]  /*2e90*/  IMAD.WIDE R14, R11, 0x4, R4 ;  /* 0x000000040b0e7825 */ /* 0x001fe200078e0204 */
        /* <DEDUP_REMOVED lines=18> */
[----:B------:R-:W-:-:S03]  /*2fc0*/  IMAD.WIDE R10, R11, 0x4, R6 ;  /* 0x000000040b0a7825 */ /* 0x000fc600078e0206 */
        /* <DEDUP_REMOVED lines=8> */
.L_x_951:
[----:B------:R-:W-:Y:S05]  /*3050*/  BSYNC.RECONVERGENT B0 ;  /* 0x0000000000007941 */ /* 0x000fea0003800200 */
.L_x_950:
[----:B------:R-:W-:-:S07]  /*3060*/  VIADD R2, R2, 0x2 ;  /* 0x0000000202027836 */ /* 0x000fce0000000000 */
.L_x_947:
[----:B------:R-:W-:-:S04]  /*3070*/  LOP3.LUT R3, R3, 0x1, RZ, 0xc0, !PT ;  /* 0x0000000103037812 */ /* 0x000fc800078ec0ff */
[----:B------:R-:W-:-:S13]  /*3080*/  ISETP.NE.U32.AND P0, PT, R3, 0x1, PT ;  /* 0x000000010300780c */ /* 0x000fda0003f05070 */
[----:B------:R-:W-:Y:S05]  /*3090*/  @P0 EXIT ;  /* 0x000000000000094d */ /* 0x000fea0003800000 */
[----:B------:R-:W-:-:S04]  /*30a0*/  LEA R9, R2, R9, 0x7 ;  /* 0x0000000902097211 */ /* 0x000fc800078e38ff */
[----:B------:R-:W-:-:S13]  /*30b0*/  ISETP.GE.AND P0, PT, R9, R0, PT ;  /* 0x000000000900720c */ /* 0x000fda0003f06270 */
[----:B------:R-:W-:Y:S05]  /*30c0*/  @P0 EXIT ;  /* 0x000000000000094d */ /* 0x000fea0003800000 */
[C---:B------:R-:W-:Y:S01]  /*30d0*/  IMAD.WIDE R4, R9.reuse, 0x4, R4 ;  /* 0x0000000409047825 */ /* 0x040fe200078e0204 */
[----:B------:R-:W0:Y:S01]  /*30e0*/  LDC R8, c[0x0][0x394] ;  /* 0x0000e500ff087b82 */ /* 0x000e220000000800 */
[----:B------:R-:W4:Y:S04]  /*30f0*/  LDCU UR6, c[0x0][0x398] ;  /* 0x00007300ff0677ac */ /* 0x000f280008000800 */
[----:B------:R-:W5:Y:S01]  /*3100*/  LDG.E R4, desc[UR4][R4.64] ;  /* 0x0000000404047981 */ /* 0x000f62000c1e1900 */
[----:B------:R-:W-:Y:S02]  /*3110*/  IMAD.MOV.U32 R2, RZ, RZ, RZ ;  /* 0x000000ffff027224 */ /* 0x000fe400078e00ff */
[----:B------:R-:W-:Y:S01]  /*3120*/  IMAD.WIDE R6, R9, 0x4, R6 ;  /* 0x0000000409067825 */ /* 0x000fe200078e0206 */
[----:B0123--:R-:W-:-:S02]  /*3130*/  IABS R11, R8 ;  /* 0x00000008000b7213 */ /* 0x00ffc40000000000 */
        /* <DEDUP_REMOVED lines=8> */
[----:B-----5:R-:W-:Y:S02]  /*31c0*/  IABS R0, R4 ;  /* 0x0000000400007213 */ /* 0x020fe40000000000 */
        /* <DEDUP_REMOVED lines=12> */
[----:B------:R-:W-:Y:S01]  /*3290*/  STG.E desc[UR4][R6.64], R3 ;  /* 0x0000000306007986 */ /* 0x000fe2000c101904 */
[----:B------:R-:W-:Y:S05]  /*32a0*/  EXIT ;  /* 0x000000000000794d */ /* 0x000fea0003800000 */
.L_x_903:
[----:B------:R-:W-:-:S13]  /*32b0*/  ISETP.GE.AND P0, PT, R12, 0x1, PT ;  /* 0x000000010c00780c */ /* 0x000fda0003f06270 */
[----:B------:R-:W-:Y:S05]  /*32c0*/  @!P0 EXIT ;  /* 0x000000000000894d */ /* 0x000fea0003800000 */
[C---:B------:R-:W-:Y:S01]  /*32d0*/  ISETP.GE.U32.AND P0, PT, R12.reuse, 0x8, PT ;  /* 0x000000080c00780c */ /* 0x040fe20003f06070 */
[----:B------:R-:W-:Y:S01]  /*32e0*/  IMAD.MOV.U32 R14, RZ, RZ, RZ ;  /* 0x000000ffff0e7224 */ /* 0x000fe200078e00ff */
[----:B------:R-:W-:-:S11]  /*32f0*/  LOP3.LUT R24, R12, 0x7, RZ, 0xc0, !PT ;  /* 0x000000070c187812 */ /* 0x000fd600078ec0ff */
[----:B------:R-:W-:Y:S05]  /*3300*/  @!P0 BRA `(.L_x_952) ;  /* 0x00000010008c8947 */ /* 0x000fea0003800000 */
[----:B------:R-:W-:Y:S01]  /*3310*/  IMAD.WIDE.U32 R10, R9, 0x4, R2 ;  /* 0x00000004090a7825 */ /* 0x000fe200078e0002 */
[----:B------:R-:W0:Y:S01]  /*3320*/  LDC R13, c[0x0][0x394] ;  /* 0x0000e500ff0d7b82 */ /* 0x000e220000000800 */
[----:B------:R-:W1:Y:S01]  /*3330*/  LDCU UR6, c[0x0][0x398] ;  /* 0x00007300ff0677ac */ /* 0x000e620008000800 */
[----:B------:R-:W-:-:S04]  /*3340*/  IADD3 R16, P0, PT, R10, UR10, RZ ;  /* 0x0000000a0a107c10 */ /* 0x000fc8000ff1e0ff */
[----:B------:R-:W-:-:S05]  /*3350*/  IADD3.X R17, PT, PT, R11, UR11, RZ, P0, !PT ;  /* 0x0000000b0b117c10 */ /* 0x000fca00087fe4ff */
[----:B------:R-:W2:Y:S01]  /*3360*/  LDG.E R16, desc[UR4][R16.64] ;  /* 0x0000000410107981 */ /* 0x000ea2000c1e1900 */
[----:B------:R-:W-:Y:S01]  /*3370*/  IMAD.MOV.U32 R14, RZ, RZ, RZ ;  /* 0x000000ffff0e7224 */ /* 0x000fe200078e00ff */
[----:B0-----:R-:W-:-:S04]  /*3380*/  IABS R0, R13 ;  /* 0x0000000d00007213 */ /* 0x001fc80000000000 */
[----:B------:R-:W0:Y:S08]  /*3390*/  I2F.RP R18, R0 ;  /* 0x0000000000127306 */ /* 0x000e300000209400 */
        /* <DEDUP_REMOVED lines=8> */
[----:B------:R-:W-:Y:S02]  /*3420*/  IMAD.MOV.U32 R15, RZ, RZ, R17 ;  /* 0x000000ffff0f7224 */ /* 0x000fe400078e0011 */
[----:B------:R-:W-:Y:S02]  /*3430*/  VIADD R17, R9, 0x80 ;  /* 0x0000008009117836 */ /* 0x000fe40000000000 */
[----:B------:R-:W-:-:S04]  /*3440*/  IMAD.HI.U32 R14, R8, R15, RZ ;  /* 0x0000000f080e7227 */ /* 0x000fc800078e00ff */
[----:B------:R-:W-:-:S04]  /*3450*/  IMAD.MOV R14, RZ, RZ, -R14 ;  /* 0x000000ffff0e7224 */ /* 0x000fc800078e0a0e */
[----:B------:R-:W-:-:S05]  /*3460*/  IMAD R15, R0, R14, R15 ;  /* 0x0000000e000f7224 */ /* 0x000fca00078e020f */
[----:B------:R-:W-:-:S13]  /*3470*/  ISETP.GT.U32.AND P0, PT, R0, R15, PT ;  /* 0x0000000f0000720c */ /* 0x000fda0003f04070 */
[----:B------:R-:W-:-:S04]  /*3480*/  @!P0 IADD3 R15, PT, PT, R15, -R0, RZ ;  /* 0x800000000f0f8210 */ /* 0x000fc80007ffe0ff */
[----:B------:R-:W-:-:S13]  /*3490*/  ISETP.GT.U32.AND P0, PT, R0, R15, PT ;  /* 0x0000000f0000720c */ /* 0x000fda0003f04070 */
[----:B------:R-:W-:Y:S01]  /*34a0*/  @!P0 IMAD.IADD R15, R15, 0x1, -R0 ;  /* 0x000000010f0f8824 */ /* 0x000fe200078e0a00 */
[----:B------:R-:W-:Y:S02]  /*34b0*/  ISETP.NE.AND P0, PT, R13, RZ, PT ;  /* 0x000000ff0d00720c */ /* 0x000fe40003f05270 */
[----:B------:R-:W-:Y:S01]  /*34c0*/  LOP3.LUT R13, RZ, R13, RZ, 0x33, !PT ;  /* 0x0000000dff0d7212 */ /* 0x000fe200078e33ff */
[----:B------:R-:W-:Y:S02]  /*34d0*/  IMAD.MOV.U32 R20, RZ, RZ, R15 ;  /* 0x000000ffff147224 */ /* 0x000fe400078e000f */
[----:B------:R-:W-:-:S03]  /*34e0*/  IMAD.WIDE R14, R17, 0x4, R2 ;  /* 0x00000004110e7825 */ /* 0x000fc600078e0202 */
[----:B------:R-:W-:Y:S02]  /*34f0*/  @!P1 IADD3 R20, PT, PT, -R20, RZ, RZ ;  /* 0x000000ff14149210 */ /* 0x000fe40007ffe1ff */
[----:B------:R-:W-:Y:S02]  /*3500*/  IADD3 R18, P1, PT, R10, UR8, RZ ;  /* 0x000000080a127c10 */ /* 0x000fe4000ff3e0ff */
[----:B------:R-:W-:Y:S02]  /*3510*/  SEL R20, R13, R20, !P0 ;  /* 0x000000140d147207 */ /* 0x000fe40004000000 */
[----:B------:R-:W-:Y:S02]  /*3520*/  IADD3 R16, P2, PT, R14, UR10, RZ ;  /* 0x0000000a0e107c10 */ /* 0x000fe4000ff5e0ff */
[----:B------:R-:W-:Y:S01]  /*3530*/  IADD3.X R19, PT, PT, R11, UR9, RZ, P1, !PT ;  /* 0x000000090b137c10 */ /* 0x000fe20008ffe4ff */
[----:B-1----:R-:W-:Y:S01]  /*3540*/  VIADD R21, R20, -UR6 ;  /* 0x8000000614157c36 */ /* 0x002fe20008000000 */
[----:B------:R-:W-:-:S04]  /*3550*/  IADD3.X R17, PT, PT, R15, UR11, RZ, P2, !PT ;  /* 0x0000000b0f117c10 */ /* 0x000fc800097fe4ff */
[----:B------:R0:W-:Y:S04]  /*3560*/  STG.E desc[UR4][R18.64], R21 ;  /* 0x0000001512007986 */ /* 0x0001e8000c101904 */
[----:B------:R-:W2:Y:S02]  /*3570*/  LDG.E R20, desc[UR4][R16.64] ;  /* 0x0000000410147981 */ /* 0x000ea4000c1e1900 */
        /* <DEDUP_REMOVED lines=8> */
[----:B------:R-:W-:Y:S02]  /*3600*/  @!P1 IADD3 R23, PT, PT, R23, -R0, RZ ;  /* 0x8000000017179210 */ /* 0x000fe40007ffe0ff */
[----:B0-----:R-:W-:-:S03]  /*3610*/  IADD3 R18, P1, PT, R14, UR8, RZ ;  /* 0x000000080e127c10 */ /* 0x001fc6000ff3e0ff */
[----:B------:R-:W-:Y:S01]  /*3620*/  @!P2 IMAD.MOV R23, RZ, RZ, -R23 ;  /* 0x000000ffff17a224 */ /* 0x000fe200078e0a17 */
[----:B------:R-:W-:-:S04]  /*3630*/  IADD3.X R19, PT, PT, R15, UR9, RZ, P1, !PT ;  /* 0x000000090f137c10 */ /* 0x000fc80008ffe4ff */
[----:B------:R-:W-:-:S05]  /*3640*/  SEL R23, R13, R23, !P0 ;  /* 0x000000170d177207 */ /* 0x000fca0004000000 */
[----:B------:R-:W-:-:S05]  /*3650*/  VIADD R23, R23, -UR6 ;  /* 0x8000000617177c36 */ /* 0x000fca0008000000 */
        /* <DEDUP_REMOVED lines=11> */
[----:B------:R-:W-:-:S05]  /*3710*/  @!P2 IMAD.MOV R15, RZ, RZ, -R15 ;  /* 0x000000ffff0fa224 */ /* 0x000fca00078e0a0f */
[----:B------:R-:W-:-:S05]  /*3720*/  SEL R15, R13, R15, !P0 ;  /* 0x0000000f0d0f7207 */ /* 0x000fca0004000000 */
[----:B------:R-:W-:-:S05]  /*3730*/  VIADD R15, R15, -UR6 ;  /* 0x800000060f0f7c36 */ /* 0x000fca0008000000 */
[----:B------:R1:W-:Y:S04]  /*3740*/  STG.E desc[UR4][R18.64+0x200], R15 ;  /* 0x0002000f12007986 */ /* 0x0003e8000c101904 */
[----:B------:R-:W2:Y:S02]  /*3750*/  LDG.E R14, desc[UR4][R16.64+0x400] ;  /* 0x00040004100e7981 */ /* 0x000ea4000c1e1900 */
[----:B--2---:R-:W-:Y:S02]  /*3760*/  IABS R21, R14 ;  /* 0x0000000e00157213 */ /* 0x004fe40000000000 */
[----:B------:R-:W-:-:S03]  /*3770*/  ISETP.GE.AND P2, PT, R14, RZ, PT ;  /* 0x000000ff0e00720c */ /* 0x000fc60003f46270 */
[----:B------:R-:W-:-:S05]  /*3780*/  IMAD.HI.U32 R20, R8, R21, RZ ;  /* 0x0000001508147227 */ /* 0x000fca00078e00ff */
[----:B------:R-:W-:-:S05]  /*3790*/  IADD3 R20, PT, PT, -R20, RZ, RZ ;  /* 0x000000ff14147210 */ /* 0x000fca0007ffe1ff */
[----:B------:R-:W-:-:S05]  /*37a0*/  IMAD R21, R0, R20, R21 ;  /* 0x0000001400157224 */ /* 0x000fca00078e0215 */
[----:B------:R-:W-:-:S13]  /*37b0*/  ISETP.GT.U32.AND P1, PT, R0, R21, PT ;  /* 0x000000150000720c */ /* 0x000fda0003f24070 */
[----:B------:R-:W-:-:S05]  /*37c0*/  @!P1 IMAD.IADD R21, R21, 0x1, -R0 ;  /* 0x0000000115159824 */ /* 0x000fca00078e0a00 */
[----:B------:R-:W-:-:S13]  /*37d0*/  ISETP.GT.U32.AND P1, PT, R0, R21, PT ;  /* 0x000000150000720c */ /* 0x000fda0003f24070 */
[----:B------:R-:W-:-:S04]  /*37e0*/  @!P1 IMAD.IADD R21, R21, 0x1, -R0 ;  /* 0x0000000115159824 */ /* 0x000fc800078e0a00 */
[----:B------:R-:W-:-:S05]  /*37f0*/  @!P2 IMAD.MOV R21, RZ, RZ, -R21 ;  /* 0x000000ffff15a224 */ /* 0x000fca00078e0a15 */
[----:B------:R-:W-:-:S04]  /*3800*/  SEL R21, R13, R21, !P0 ;  /* 0x000000150d157207 */ /* 0x000fc80004000000 */
[----:B------:R-:W-:-:S05]  /*3810*/  IADD3 R21, PT, PT, R21, -UR6, RZ ;  /* 0x8000000615157c10 */ /* 0x000fca000fffe0ff */
[----:B------:R2:W-:Y:S04]  /*3820*/  STG.E desc[UR4][R18.64+0x400], R21 ;  /* 0x0004001512007986 */ /* 0x0005e8000c101904 */
[----:B------:R-:W0:Y:S02]  /*3830*/  LDG.E R14, desc[UR4][R16.64+0x600] ;  /* 0x00060004100e7981 */ /* 0x000e24000c1e1900 */
[----:B0-----:R-:W-:Y:S02]  /*3840*/  IABS R23, R14 ;  /* 0x0000000e00177213 */ /* 0x001fe40000000000 */
[----:B------:R-:W-:-:S03]  /*3850*/  ISETP.GE.AND P2, PT, R14, RZ, PT ;  /* 0x000000ff0e00720c */ /* 0x000fc60003f46270 */
[----:B-1----:R-:W-:-:S04]  /*3860*/  IMAD.HI.U32 R15, R8, R23, RZ ;  /* 0x00000017080f7227 */ /* 0x002fc800078e00ff */
[----:B------:R-:W-:-:S04]  /*3870*/  IMAD.MOV R15, RZ, RZ, -R15 ;  /* 0x000000ffff0f7224 */ /* 0x000fc800078e0a0f */
[----:B------:R-:W-:-:S05]  /*3880*/  IMAD R15, R0, R15, R23 ;  /* 0x0000000f000f7224 */ /* 0x000fca00078e0217 */
[----:B------:R-:W-:-:S13]  /*3890*/  ISETP.GT.U32.AND P1, PT, R0, R15, PT ;  /* 0x0000000f0000720c */ /* 0x000fda0003f24070 */
[----:B------:R-:W-:-:S05]  /*38a0*/  @!P1 IMAD.IADD R15, R15, 0x1, -R0 ;  /* 0x000000010f0f9824 */ /* 0x000fca00078e0a00 */
[----:B------:R-:W-:-:S13]  /*38b0*/  ISETP.GT.U32.AND P1, PT, R0, R15, PT ;  /* 0x0000000f0000720c */ /* 0x000fda0003f24070 */
[----:B------:R-:W-:-:S05]  /*38c0*/  @!P1 IMAD.IADD R15, R15, 0x1, -R0 ;  /* 0x000000010f0f9824 */ /* 0x000fca00078e0a00 */
[----:B------:R-:W-:-:S04]  /*38d0*/  @!P2 IADD3 R15, PT, PT, -R15, RZ, RZ ;  /* 0x000000ff0f0fa210 */ /* 0x000fc80007ffe1ff */
        /* <DEDUP_REMOVED lines=13> */
[----:B------:R-:W-:-:S05]  /*39b0*/  @!P2 IMAD.MOV R21, RZ, RZ, -R21 ;  /* 0x000000ffff15a224 */ /* 0x000fca00078e0a15 */
[----:B------:R-:W-:-:S05]  /*39c0*/  SEL R21, R13, R21, !P0 ;  /* 0x000000150d157207 */ /* 0x000fca0004000000 */
[----:B------:R-:W-:-:S05]  /*39d0*/  VIADD R21, R21, -UR6 ;  /* 0x8000000615157c36 */ /* 0x000fca0008000000 */
[----:B------:R1:W-:Y:S04]  /*39e0*/  STG.E desc[UR4][R18.64+0x800], R21 ;  /* 0x0008001512007986 */ /* 0x0003e8000c101904 */
[----:B------:R-:W2:Y:S02]  /*39f0*/  LDG.E R14, desc[UR4][R16.64+0xa00] ;  /* 0x000a0004100e7981 */ /* 0x000ea4000c1e1900 */
[----:B--2---:R-:W-:Y:S02]  /*3a00*/  IABS R23, R14 ;  /* 0x0000000e00177213 */ /* 0x004fe40000000000 */
[----:B------:R-:W-:-:S03]  /*3a10*/  ISETP.GE.AND P2, PT, R14, RZ, PT ;  /* 0x000000ff0e00720c */ /* 0x000fc60003f46270 */
[----:B0-----:R-:W-:-:S04]  /*3a20*/  IMAD.HI.U32 R15, R8, R23, RZ ;  /* 0x00000017080f7227 */ /* 0x001fc800078e00ff */
        /* <DEDUP_REMOVED lines=10> */
[----:B------:R-:W1:Y:S02]  /*3ad0*/  LDG.E R16, desc[UR4][R16.64+0xc00] ;  /* 0x000c000410107981 */ /* 0x000e64000c1e1900 */
[----:B-1----:R-:W-:Y:S02]  /*3ae0*/  IABS R21, R16 ;  /* 0x0000001000157213 */ /* 0x002fe40000000000 */
[----:B------:R-:W-:-:S03]  /*3af0*/  ISETP.GE.AND P2, PT, R16, RZ, PT ;  /* 0x000000ff1000720c */ /* 0x000fc60003f46270 */
[----:B------:R-:W-:-:S05]  /*3b00*/  IMAD.HI.U32 R14, R8, R21, RZ ;  /* 0x00000015080e7227 */ /* 0x000fca00078e00ff */
[----:B------:R-:W-:-:S05]  /*3b10*/  IADD3 R14, PT, PT, -R14, RZ, RZ ;  /* 0x000000ff0e0e7210 */ /* 0x000fca0007ffe1ff */
[----:B------:R-:W-:Y:S01]  /*3b20*/  IMAD R21, R0, R14, R21 ;  /* 0x0000000e00157224 */ /* 0x000fe200078e0215 */
[----:B------:R-:W-:-:S04]  /*3b30*/  LOP3.LUT R14, R12, 0x7ffffff8, RZ, 0xc0, !PT ;  /* 0x7ffffff80c0e7812 */ /* 0x000fc800078ec0ff */
[----:B------:R-:W-:Y:S02]  /*3b40*/  ISETP.GT.U32.AND P1, PT, R0, R21, PT ;  /* 0x000000150000720c */ /* 0x000fe40003f24070 */
[----:B------:R-:W-:-:S11]  /*3b50*/  IADD3 R22, PT, PT, -R14, 0x8, RZ ;  /* 0x000000080e167810 */ /* 0x000fd60007ffe1ff */
[----:B------:R-:W-:-:S05]  /*3b60*/  @!P1 IMAD.IADD R21, R21, 0x1, -R0 ;  /* 0x0000000115159824 */ /* 0x000fca00078e0a00 */
[----:B------:R-:W-:-:S13]  /*3b70*/  ISETP.GT.U32.AND P1, PT, R0, R21, PT ;  /* 0x000000150000720c */ /* 0x000fda0003f24070 */
[----:B------:R-:W-:Y:S01]  /*3b80*/  @!P1 IMAD.IADD R21, R21, 0x1, -R0 ;  /* 0x0000000115159824 */ /* 0x000fe200078e0a00 */
[----:B0-----:R-:W-:-:S03]  /*3b90*/  IADD3 R15, P1, PT, R10, 0x1000, RZ ;  /* 0x000010000a0f7810 */ /* 0x001fc60007f3e0ff */
[----:B------:R-:W-:-:S05]  /*3ba0*/  @!P2 IMAD.MOV R21, RZ, RZ, -R21 ;  /* 0x000000ffff15a224 */ /* 0x000fca00078e0a15 */
[----:B------:R-:W-:Y:S01]  /*3bb0*/  SEL R13, R13, R21, !P0 ;  /* 0x000000150d0d7207 */ /* 0x000fe20004000000 */
[----:B------:R-:W-:Y:S01]  /*3bc0*/  IMAD.X R21, RZ, RZ, R11, P1 ;  /* 0x000000ffff157224 */ /* 0x000fe200008e060b */
[----:B------:R-:W-:Y:S02]  /*3bd0*/  ISETP.NE.AND P0, PT, R22, RZ, PT ;  /* 0x000000ff1600720c */ /* 0x000fe40003f05270 */
[----:B------:R-:W-:-:S05]  /*3be0*/  IADD3 R13, PT, PT, R13, -UR6, RZ ;  /* 0x800000060d0d7c10 */ /* 0x000fca000fffe0ff */
[----:B------:R0:W-:Y:S06]  /*3bf0*/  STG.E desc[UR4][R18.64+0xc00], R13 ;  /* 0x000c000d12007986 */ /* 0x0001ec000c101904 */
[----:B------:R-:W-:Y:S05]  /*3c00*/  @!P0 BRA `(.L_x_952) ;  /* 0x00000008004c8947 */ /* 0x000fea0003800000 */
[----:B------:R-:W-:Y:S01]  /*3c10*/  VIADD R20, R9, 0x480 ;  /* 0x0000048009147836 */ /* 0x000fe20000000000 */
[----:B------:R-:W1:Y:S01]  /*3c20*/  LDCU UR8, c[0x0][0x398] ;  /* 0x00007300ff0877ac */ /* 0x000e620008000800 */
[----:B------:R-:W2:Y:S01]  /*3c30*/  LDCU.64 UR6, c[0x0][0x3a8] ;  /* 0x00007500ff0677ac */ /* 0x000ea20008000a00 */
[----:B------:R-:W3:Y:S04]  /*3c40*/  LDCU.64 UR10, c[0x0][0x3a0] ;  /* 0x00007400ff0a77ac */ /* 0x000ee80008000a00 */
.L_x_953:
[----:B--2---:R-:W-:Y:S01]  /*3c50*/  IADD3 R10, P0, PT, R15, UR6, RZ ;  /* 0x000000060f0a7c10 */ /* 0x004fe2000ff1e0ff */
[----:B----4-:R-:W2:Y:S03]  /*3c60*/  LDC R25, c[0x0][0x394] ;  /* 0x0000e500ff197b82 */ /* 0x010ea60000000800 */
[----:B------:R-:W-:-:S05]  /*3c70*/  IADD3.X R11, PT, PT, R21, UR7, RZ, P0, !PT ;  /* 0x00000007150b7c10 */ /* 0x000fca00087fe4ff */
[----:B------:R-:W4:Y:S01]  /*3c80*/  LDG.E R10, desc[UR4][R10.64] ;  /* 0x000000040a0a7981 */ /* 0x000f22000c1e1900 */
[----:B0-----:R-:W-:Y:S01]  /*3c90*/  IMAD.MOV.U32 R13, RZ, RZ, R3 ;  /* 0x000000ffff0d7224 */ /* 0x001fe200078e0003 */
[----:B--2---:R-:W-:Y:S02]  /*3ca0*/  IABS R23, R25 ;  /* 0x0000001900177213 */ /* 0x004fe40000000000 */
[----:B----4-:R-:W-:Y:S02]  /*3cb0*/  IABS R12, R10 ;  /* 0x0000000a000c7213 */ /* 0x010fe40000000000 */
[----:B------:R-:W-:-:S03]  /*3cc0*/  ISETP.GE.AND P1, PT, R10, RZ, PT ;  /* 0x000000ff0a00720c */ /* 0x000fc60003f26270 */
[----:B------:R-:W-:-:S04]  /*3cd0*/  IMAD.HI.U32 R8, R8, R12, RZ ;  /* 0x0000000c08087227 */ /* 0x000fc800078e00ff */
[----:B------:R-:W-:-:S04]  /*3ce0*/  IMAD.MOV R8, RZ, RZ, -R8 ;  /* 0x000000ffff087224 */ /* 0x000fc800078e0a08 */
[----:B------:R-:W-:Y:S02]  /*3cf0*/  IMAD R8, R23, R8, R12 ;  /* 0x0000000817087224 */ /* 0x000fe400078e020c */
[----:B------:R-:W-:-:S03]  /*3d00*/  IMAD.MOV.U32 R12, RZ, RZ, R2 ;  /* 0x000000ffff0c7224 */ /* 0x000fc600078e0002 */
[----:B------:R-:W-:Y:S01]  /*3d10*/  ISETP.GT.U32.AND P0, PT, R0, R8, PT ;  /* 0x000000080000720c */ /* 0x000fe20003f04070 */
[----:B------:R-:W-:-:S03]  /*3d20*/  IMAD.WIDE R12, R20, 0x4, R12 ;  /* 0x00000004140c7825 */ /* 0x000fc600078e020c */
[----:B------:R-:W-:-:S04]  /*3d30*/  IADD3 R10, P2, PT, R12, UR6, RZ ;  /* 0x000000060c0a7c10 */ /* 0x000fc8000ff5e0ff */
[----:B------:R-:W-:-:S05]  /*3d40*/  IADD3.X R11, PT, PT, R13, UR7, RZ, P2, !PT ;  /* 0x000000070d0b7c10 */ /* 0x000fca00097fe4ff */
[----:B------:R-:W-:-:S04]  /*3d50*/  @!P0 IADD3 R8, PT, PT, R8, -R23, RZ ;  /* 0x8000001708088210 */ /* 0x000fc80007ffe0ff */
[----:B------:R-:W-:-:S13]  /*3d60*/  ISETP.GT.U32.AND P0, PT, R0, R8, PT ;  /* 0x000000080000720c */ /* 0x000fda0003f04070 */
[----:B------:R-:W-:Y:S01]  /*3d70*/  @!P0 IMAD.IADD R8, R8, 0x1, -R23 ;  /* 0x0000000108088824 */ /* 0x000fe200078e0a17 */
[----:B------:R-:W-:Y:S02]  /*3d80*/  ISETP.NE.AND P0, PT, R25, RZ, PT ;  /* 0x000000ff1900720c */ /* 0x000fe40003f05270 */
[----:B------:R-:W-:Y:S02]  /*3d90*/  LOP3.LUT R25, RZ, R25, RZ, 0x33, !PT ;  /* 0x00000019ff197212 */ /* 0x000fe400078e33ff */
[----:B------:R-:W-:Y:S02]  /*3da0*/  @!P1 IADD3 R8, PT, PT, -R8, RZ, RZ ;  /* 0x000000ff08089210 */ /* 0x000fe40007ffe1ff */
[----:B---3--:R-:W-:Y:S02]  /*3db0*/  IADD3 R16, P1, PT, R15, UR10, RZ ;  /* 0x0000000a0f107c10 */ /* 0x008fe4000ff3e0ff */
[----:B------:R-:W-:Y:S02]  /*3dc0*/  SEL R0, R25, R8, !P0 ;  /* 0x0000000819007207 */ /* 0x000fe40004000000 */
[----:B------:R-:W-:-:S03]  /*3dd0*/  IADD3.X R17, PT, PT, R21, UR11, RZ, P1, !PT ;  /* 0x0000000b15117c10 */ /* 0x000fc60008ffe4ff */
[----:B-1----:R-:W-:-:S05]  /*3de0*/  VIADD R27, R0, -UR8 ;  /* 0x80000008001b7c36 */ /* 0x002fca0008000000 */
[----:B------:R0:W-:Y:S04]  /*3df0*/  STG.E desc[UR4][R16.64], R27 ;  /* 0x0000001b10007986 */ /* 0x0001e8000c101904 */
[----:B------:R-:W2:Y:S01]  /*3e00*/  LDG.E R26, desc[UR4][R10.64] ;  /* 0x000000040a1a7981 */ /* 0x000ea2000c1e1900 */
[----:B------:R-:W1:Y:S08]  /*3e10*/  I2F.RP R28, R23 ;  /* 0x00000017001c7306 */ /* 0x000e700000209400 */
[----:B-1----:R-:W1:Y:S02]  /*3e20*/  MUFU.RCP R28, R28 ;  /* 0x0000001c001c7308 */ /* 0x002e640000001000 */
[----:B-1----:R-:W-:-:S06]  /*3e30*/  VIADD R18, R28, 0xffffffe ;  /* 0x0ffffffe1c127836 */ /* 0x002fcc0000000000 */
[----:B------:R1:W3:Y:S02]  /*3e40*/  F2I.FTZ.U32.TRUNC.NTZ R19, R18 ;  /* 0x0000001200137305 */ /* 0x0002e4000021f000 */
[----:B-1----:R-:W-:Y:S02]  /*3e50*/  HFMA2 R18, -RZ, RZ, 0, 0 ;  /* 0x00000000ff127431 */ /* 0x002fe400000001ff */
[----:B---3--:R-:W-:-:S04]  /*3e60*/  IMAD.MOV R0, RZ, RZ, -R19 ;  /* 0x000000ffff007224 */ /* 0x008fc800078e0a13 */
[----:B------:R-:W-:-:S04]  /*3e70*/  IMAD R29, R0, R23, RZ ;  /* 0x00000017001d7224 */ /* 0x000fc800078e02ff */
[----:B------:R-:W-:Y:S01]  /*3e80*/  IMAD.HI.U32 R8, R19, R29, R18 ;  /* 0x0000001d13087227 */ /* 0x000fe200078e0012 */
[----:B--2---:R-:W-:Y:S02]  /*3e90*/  IABS R0, R26 ;  /* 0x0000001a00007213 */ /* 0x004fe40000000000 */
[----:B------:R-:W-:-:S03]  /*3ea0*/  ISETP.GE.AND P2, PT, R26, RZ, PT ;  /* 0x000000ff1a00720c */ /* 0x000fc60003f46270 */
[----:B0-----:R-:W-:-:S04]  /*3eb0*/  IMAD.MOV.U32 R16, RZ, RZ, R0 ;  /* 0x000000ffff107224 */ /* 0x001fc800078e0000 */
[----:B------:R-:W-:-:S04]  /*3ec0*/  IMAD.HI.U32 R0, R8, R16, RZ ;  /* 0x0000001008007227 */ /* 0x000fc800078e00ff */
[----:B------:R-:W-:-:S04]  /*3ed0*/  IMAD.MOV R0, RZ, RZ, -R0 ;  /* 0x000000ffff007224 */ /* 0x000fc800078e0a00 */
[----:B------:R-:W-:Y:S02]  /*3ee0*/  IMAD R16, R23, R0, R16 ;  /* 0x0000000017107224 */ /* 0x000fe400078e0210 */
[----:B------:R-:W-:-:S05]  /*3ef0*/  IMAD.MOV.U32 R0, RZ, RZ, R23 ;  /* 0x000000ffff007224 */ /* 0x000fca00078e0017 */
[----:B------:R-:W-:-:S13]  /*3f00*/  ISETP.GT.U32.AND P1, PT, R0, R16, PT ;  /* 0x000000100000720c */ /* 0x000fda0003f24070 */
[----:B------:R-:W-:-:S04]  /*3f10*/  @!P1 IADD3 R16, PT, PT, R16, -R23, RZ ;  /* 0x8000001710109210 */ /* 0x000fc80007ffe0ff */
[----:B------:R-:W-:-:S13]  /*3f20*/  ISETP.GT.U32.AND P1, PT, R0, R16, PT ;  /* 0x000000100000720c */ /* 0x000fda0003f24070 */
[----:B------:R-:W-:Y:S01]  /*3f30*/  @!P1 IMAD.IADD R16, R16, 0x1, -R23 ;  /* 0x0000000110109824 */ /* 0x000fe200078e0a17 */
[----:B------:R-:W-:-:S03]  /*3f40*/  IADD3 R12, P1, PT, R12, UR10, RZ ;  /* 0x0000000a0c0c7c10 */ /* 0x000fc6000ff3e0ff */
        /* <DEDUP_REMOVED lines=17> */
[----:B0-----:R-:W-:-:S05]  /*4060*/  IADD3 R17, PT, PT, R16, -UR8, RZ ;  /* 0x8000000810117c10 */ /* 0x001fca000fffe0ff */
        /* <DEDUP_REMOVED lines=13> */
[----:B0-----:R-:W-:-:S05]  /*4140*/  VIADD R17, R16, -UR8 ;  /* 0x8000000810117c36 */ /* 0x001fca0008000000 */
        /* <DEDUP_REMOVED lines=27> */
[----:B0-----:R-:W-:-:S05]  /*4300*/  VIADD R17, R16, -UR8 ;  /* 0x8000000810117c36 */ /* 0x001fca0008000000 */
        /* <DEDUP_REMOVED lines=15> */
[----:B------:R-:W2:Y:S01]  /*4400*/  LDG.E R10, desc[UR4][R10.64+0xc00] ;  /* 0x000c00040a0a7981 */ /* 0x000ea2000c1e1900 */
[----:B------:R-:W-:Y:S02]  /*4410*/  VIADD R22, R22, 0x8 ;  /* 0x0000000816167836 */ /* 0x000fe40000000000 */
[----:B------:R-:W-:Y:S01]  /*4420*/  VIADD R20, R20, 0x400 ;  /* 0x0000040014147836 */ /* 0x000fe20000000000 */
        /* <DEDUP_REMOVED lines=8> */
[----:B------:R-:W-:Y:S01]  /*44b0*/  @!P1 IMAD.IADD R16, R16, 0x1, -R23 ;  /* 0x0000000110109824 */ /* 0x000fe200078e0a17 */
[----:B------:R-:W-:-:S04]  /*44c0*/  IADD3 R15, P1, PT, R15, 0x1000, RZ ;  /* 0x000010000f0f7810 */ /* 0x000fc80007f3e0ff */
[----:B------:R-:W-:Y:S02]  /*44d0*/  @!P2 IADD3 R16, PT, PT, -R16, RZ, RZ ;  /* 0x000000ff1010a210 */ /* 0x000fe40007ffe1ff */
[----:B------:R-:W-:Y:S02]  /*44e0*/  IADD3.X R21, PT, PT, RZ, R21, RZ, P1, !PT ;  /* 0x00000015ff157210 */ /* 0x000fe40000ffe4ff */
[----:B------:R-:W-:Y:S02]  /*44f0*/  SEL R25, R25, R16, !P0 ;  /* 0x0000001019197207 */ /* 0x000fe40004000000 */
[----:B------:R-:W-:-:S03]  /*4500*/  ISETP.NE.AND P0, PT, R22, RZ, PT ;  /* 0x000000ff1600720c */ /* 0x000fc60003f05270 */
[----:B------:R-:W-:-:S05]  /*4510*/  VIADD R25, R25, -UR8 ;  /* 0x8000000819197c36 */ /* 0x000fca0008000000 */
[----:B------:R4:W-:Y:S05]  /*4520*/  STG.E desc[UR4][R12.64+0xc00], R25 ;  /* 0x000c00190c007986 */ /* 0x0009ea000c101904 */
[----:B------:R-:W-:Y:S05]  /*4530*/  @P0 BRA `(.L_x_953) ;  /* 0xfffffff400c40947 */ /* 0x000fea000383ffff */
.L_x_952:
[----:B------:R-:W-:-:S13]  /*4540*/  ISETP.NE.AND P0, PT, R24, RZ, PT ;  /* 0x000000ff1800720c */ /* 0x000fda0003f05270 */
[----:B------:R-:W-:Y:S05]  /*4550*/  @!P0 EXIT ;  /* 0x000000000000894d */ /* 0x000fea0003800000 */
[----:B------:R-:W0:Y:S01]  /*4560*/  LDC R0, c[0x0][0x388] ;  /* 0x0000e200ff007b82 */ /* 0x000e220000000800 */
[----:B------:R-:W-:Y:S02]  /*4570*/  ISETP.GE.U32.AND P1, PT, R24, 0x4, PT ;  /* 0x000000041800780c */ /* 0x000fe40003f26070 */
[----:B0-----:R-:W-:-:S04]  /*4580*/  LOP3.LUT R18, R0, 0x3, RZ, 0xc0, !PT ;  /* 0x0000000300127812 */ /* 0x001fc800078ec0ff */
[----:B------:R-:W-:-:S07]  /*4590*/  ISETP.NE.AND P0, PT, R18, RZ, PT ;  /* 0x000000ff1200720c */ /* 0x000fce0003f05270 */
[----:B------:R-:W-:Y:S06]  /*45a0*/  @!P1 BRA `(.L_x_954) ;  /* 0x00000004002c9947 */ /* 0x000fec0003800000 */
[----:B------:R-:W-:Y:S01]  /*45b0*/  IMAD R11, R14, 0x80, R9 ;  /* 0x000000800e0b7824 */ /* 0x000fe200078e0209 */
[----:B------:R-:W0:Y:S01]  /*45c0*/  LDC R10, c[0x0][0x394] ;  /* 0x0000e500ff0a7b82 */ /* 0x000e220000000800 */
[----:B----4-:R-:W-:Y:S01]  /*45d0*/  MOV R12, RZ ;  /* 0x000000ff000c7202 */ /* 0x010fe20000000f00 */
[----:B------:R-:W1:Y:S01]  /*45e0*/  LDCU UR6, c[0x0][0x398] ;  /* 0x00007300ff0677ac */ /* 0x000e620008000800 */
[----:B------:R-:W-:-:S05]  /*45f0*/  IMAD.WIDE R2, R11, 0x4, R4 ;  /* 0x000000040b027825 */ /* 0x000fca00078e0204 */
[----:B------:R-:W2:Y:S01]  /*4600*/  LDG.E R20, desc[UR4][R2.64] ;  /* 0x0000000402147981 */ /* 0x000ea2000c1e1900 */
[----:B0-----:R-:W-:-:S04]  /*4610*/  IABS R8, R10 ;  /* 0x0000000a00087213 */ /* 0x001fc80000000000 */
        /* <DEDUP_REMOVED lines=16> */
[----:B------:R-:W-:Y:S02]  /*4720*/  @!P1 IADD3 R13, PT, PT, R13, -R8, RZ ;  /* 0x800000080d0d9210 */ /* 0x000fe40007ffe0ff */
[----:B------:R-:W-:-:S03]  /*4730*/  ISETP.NE.AND P1, PT, R10, RZ, PT ;  /* 0x000000ff0a00720c */ /* 0x000fc60003f25270 */
[----:B------:R-:W-:Y:S01]  /*4740*/  IMAD.MOV.U32 R16, RZ, RZ, R13 ;  /* 0x000000ffff107224 */ /* 0x000fe200078e000d */
[----:B------:R-:W-:Y:S01]  /*4750*/  LOP3.LUT R13, RZ, R10, RZ, 0x33, !PT ;  /* 0x0000000aff0d7212 */ /* 0x000fe200078e33ff */
[----:B------:R-:W-:-:S04]  /*4760*/  IMAD.WIDE R10, R11, 0x4, R6 ;  /* 0x000000040b0a7825 */ /* 0x000fc800078e0206 */
[----:B------:R-:W-:-:S05]  /*4770*/  @!P2 IMAD.MOV R16, RZ, RZ, -R16 ;  /* 0x000000ffff10a224 */ /* 0x000fca00078e0a10 */
[----:B------:R-:W-:-:S05]  /*4780*/  SEL R16, R13, R16, !P1 ;  /* 0x000000100d107207 */ /* 0x000fca0004800000 */
[----:B-1----:R-:W-:-:S05]  /*4790*/  VIADD R15, R16, -UR6 ;  /* 0x80000006100f7c36 */ /* 0x002fca0008000000 */
        /* <DEDUP_REMOVED lines=15> */
[----:B0-----:R-:W2:Y:S02]  /*4890*/  LDG.E R15, desc[UR4][R2.64+0x400] ;  /* 0x00040004020f7981 */ /* 0x001ea4000c1e1900 */
        /* <DEDUP_REMOVED lines=13> */
[----:B------:R-:W2:Y:S01]  /*4970*/  LDG.E R2, desc[UR4][R2.64+0x600] ;  /* 0x0006000402027981 */ /* 0x000ea2000c1e1900 */
[----:B------:R-:W-:Y:S01]  /*4980*/  VIADD R14, R14, 0x4 ;  /* 0x000000040e0e7836 */ /* 0x000fe20000000000 */
        /* <DEDUP_REMOVED lines=12> */
[----:B------:R1:W-:Y:S02]  /*4a50*/  STG.E desc[UR4][R10.64+0x600], R13 ;  /* 0x0006000d0a007986 */ /* 0x0003e4000c101904 */
.L_x_954:
[----:B------:R-:W-:Y:S05]  /*4a60*/  @!P0 EXIT ;  /* 0x000000000000894d */ /* 0x000fea0003800000 */
[----:B------:R-:W-:Y:S02]  /*4a70*/  ISETP.NE.AND P1, PT, R18, 0x1, PT ;  /* 0x000000011200780c */ /* 0x000fe40003f25270 */
[----:B------:R-:W-:-:S04]  /*4a80*/  LOP3.LUT R0, R0, 0x1, RZ, 0xc0, !PT ;  /* 0x0000000100007812 */ /* 0x000fc800078ec0ff */
[----:B------:R-:W-:-:S07]  /*4a90*/  ISETP.NE.U32.AND P0, PT, R0, 0x1, PT ;  /* 0x000000010000780c */ /* 0x000fce0003f05070 */
[----:B------:R-:W-:Y:S06]  /*4aa0*/  @!P1 BRA `(.L_x_955) ;  /* 0x0000000000b89947 */ /* 0x000fec0003800000 */
[----:B------:R-:W-:Y:S01]  /*4ab0*/  LEA R3, R14, R9, 0x7 ;  /* 0x000000090e037211 */ /* 0x000fe200078e38ff */
[----:B------:R-:W0:Y:S01]  /*4ac0*/  LDC R8, c[0x0][0x394] ;  /* 0x0000e500ff087b82 */ /* 0x000e220000000800 */
[----:B------:R-:W2:Y:S03]  /*4ad0*/  LDCU UR6, c[0x0][0x398] ;  /* 0x00007300ff0677ac */ /* 0x000ea60008000800 */
[----:B-1----:R-:W-:-:S05]  /*4ae0*/  IMAD.WIDE R10, R3, 0x4, R4 ;  /* 0x00000004030a7825 */ /* 0x002fca00078e0204 */
[----:B------:R-:W3:Y:S01]  /*4af0*/  LDG.E R18, desc[UR4][R10.64] ;  /* 0x000000040a127981 */ /* 0x000ee2000c1e1900 */
[----:B0-----:R-:W-:Y:S02]  /*4b00*/  IABS R0, R8 ;  /* 0x0000000800007213 */ /* 0x001fe40000000000 */
[----:B------:R-:W-:Y:S02]  /*4b10*/  ISETP.NE.AND P3, PT, R8, RZ, PT ;  /* 0x000000ff0800720c */ /* 0x000fe40003f65270 */
[----:B------:R-:W0:Y:S08]  /*4b20*/  I2F.RP R15, R0 ;  /* 0x00000000000f7306 */ /* 0x000e300000209400 */
[----:B0-----:R-:W4:Y:S02]  /*4b30*/  MUFU.RCP R15, R15 ;  /* 0x0000000f000f7308 */ /* 0x001f240000001000 */
[----:B----4-:R-:W-:-:S06]  /*4b40*/  VIADD R12, R15, 0xffffffe ;  /* 0x0ffffffe0f0c7836 */ /* 0x010fcc0000000000 */
[----:B------:R0:W1:Y:S02]  /*4b50*/  F2I.FTZ.U32.TRUNC.NTZ R13, R12 ;  /* 0x0000000c000d7305 */ /* 0x000064000021f000 */
[----:B0-----:R-:W-:Y:S02]  /*4b60*/  HFMA2 R12, -RZ, RZ, 0, 0 ;  /* 0x00000000ff0c7431 */ /* 0x001fe400000001ff */
[----:B-1----:R-:W-:-:S04]  /*4b70*/  IMAD.MOV R17, RZ, RZ, -R13 ;  /* 0x000000ffff117224 */ /* 0x002fc800078e0a0d */
[----:B------:R-:W-:-:S04]  /*4b80*/  IMAD R17, R17, R0, RZ ;  /* 0x0000000011117224 */ /* 0x000fc800078e02ff */
[----:B------:R-:W-:Y:S01]  /*4b90*/  IMAD.HI.U32 R16, R13, R17, R12 ;  /* 0x000000110d107227 */ /* 0x000fe200078e000c */
[----:B------:R-:W-:Y:S02]  /*4ba0*/  LOP3.LUT R12, RZ, R8, RZ, 0x33, !PT ;  /* 0x00000008ff0c7212 */ /* 0x000fe400078e33ff */
[----:B---3--:R-:W-:Y:S02]  /*4bb0*/  IABS R2, R18 ;  /* 0x0000001200027213 */ /* 0x008fe40000000000 */
        /* <DEDUP_REMOVED lines=10> */
[----:B------:R-:W-:-:S05]  /*4c60*/  @!P2 IMAD.MOV R13, RZ, RZ, -R13 ;  /* 0x000000ffff0da224 */ /* 0x000fca00078e0a0d */
[----:B------:R-:W-:-:S04]  /*4c70*/  SEL R13, R12, R13, !P3 ;  /* 0x0000000d0c0d7207 */ /* 0x000fc80005800000 */
[----:B--2---:R-:W-:-:S05]  /*4c80*/  IADD3 R13, PT, PT, R13, -UR6, RZ ;  /* 0x800000060d0d7c10 */ /* 0x004fca000fffe0ff */
[----:B------:R0:W-:Y:S04]  /*4c90*/  STG.E desc[UR4][R2.64], R13 ;  /* 0x0000000d02007986 */ /* 0x0001e8000c101904 */
[----:B------:R-:W2:Y:S01]  /*4ca0*/  LDG.E R10, desc[UR4][R10.64+0x200] ;  /* 0x000200040a0a7981 */ /* 0x000ea2000c1e1900 */
[----:B------:R-:W-:Y:S02]  /*4cb0*/  IADD3 R14, PT, PT, R14, 0x2, RZ ;  /* 0x000000020e0e7810 */ /* 0x000fe40007ffe0ff */
        /* <DEDUP_REMOVED lines=12> */
[----:B------:R0:W-:Y:S02]  /*4d80*/  STG.E desc[UR4][R2.64+0x200], R15 ;  /* 0x0002000f02007986 */ /* 0x0001e4000c101904 */
.L_x_955:
[----:B------:R-:W-:Y:S05]  /*4d90*/  @P0 EXIT ;  /* 0x000000000000094d */ /* 0x000fea0003800000 */
[----:B------:R-:W-:Y:S01]  /*4da0*/  IMAD R9, R14, 0x80, R9 ;  /* 0x000000800e097824 */ /* 0x000fe200078e0209 */
[----:B------:R-:W1:Y:S01]  /*4db0*/  LDC R8, c[0x0][0x394] ;  /* 0x0000e500ff087b82 */ /* 0x000e620000000800 */
[----:B0-----:R-:W-:Y:S01]  /*4dc0*/  IMAD.MOV.U32 R2, RZ, RZ, RZ ;  /* 0x000000ffff027224 */ /* 0x001fe200078e00ff */
[----:B------:R-:W0:Y:S01]  /*4dd0*/  LDCU UR6, c[0x0][0x398] ;  /* 0x00007300ff0677ac */ /* 0x000e220008000800 */
[----:B------:R-:W-:-:S06]  /*4de0*/  IMAD.WIDE R4, R9, 0x4, R4 ;  /* 0x0000000409047825 */ /* 0x000fcc00078e0204 */
[----:B------:R-:W2:Y:S01]  /*4df0*/  LDG.E R4, desc[UR4][R4.64] ;  /* 0x0000000404047981 */ /* 0x000ea2000c1e1900 */
[----:B------:R-:W-:Y:S01]  /*4e00*/  IMAD.WIDE R6, R9, 0x4, R6 ;  /* 0x0000000409067825 */ /* 0x000fe200078e0206 */
[----:B-1----:R-:W-:Y:S02]  /*4e10*/  IABS R11, R8 ;  /* 0x00000008000b7213 */ /* 0x002fe40000000000 */
[----:B------:R-:W-:Y:S02]  /*4e20*/  ISETP.NE.AND P2, PT, R8, RZ, PT ;  /* 0x000000ff0800720c */ /* 0x000fe40003f45270 */
[----:B------:R-:W1:Y:S08]  /*4e30*/  I2F.RP R10, R11 ;  /* 0x0000000b000a7306 */ /* 0x000e700000209400 */
[----:B-1----:R-:W4:Y:S02]  /*4e40*/  MUFU.RCP R10, R10 ;  /* 0x0000000a000a7308 */ /* 0x002f240000001000 */
[----:B----4-:R-:W-:-:S06]  /*4e50*/  VIADD R12, R10, 0xffffffe ;  /* 0x0ffffffe0a0c7836 */ /* 0x010fcc0000000000 */
[----:B------:R-:W1:Y:S02]  /*4e60*/  F2I.FTZ.U32.TRUNC.NTZ R3, R12 ;  /* 0x0000000c00037305 */ /* 0x000e64000021f000 */
[----:B-1----:R-:W-:-:S05]  /*4e70*/  IADD3 R0, PT, PT, RZ, -R3, RZ ;  /* 0x80000003ff007210 */ /* 0x002fca0007ffe0ff */
        /* <DEDUP_REMOVED lines=11> */
[----:B------:R-:W-:-:S05]  /*4f30*/  @!P0 IMAD.IADD R0, R0, 0x1, -R11 ;  /* 0x0000000100008824 */ /* 0x000fca00078e0a0b */
[----:B------:R-:W-:Y:S02]  /*4f40*/  @!P1 IADD3 R0, PT, PT, -R0, RZ, RZ ;  /* 0x000000ff00009210 */ /* 0x000fe40007ffe1ff */
[----:B------:R-:W-:-:S05]  /*4f50*/  @!P2 LOP3.LUT R0, RZ, R8, RZ, 0x33, !PT ;  /* 0x00000008ff00a212 */ /* 0x000fca00078e33ff */
[----:B0-----:R-:W-:-:S05]  /*4f60*/  VIADD R3, R0, -UR6 ;  /* 0x8000000600037c36 */ /* 0x001fca0008000000 */
[----:B------:R-:W-:Y:S01]  /*4f70*/  STG.E desc[UR4][R6.64], R3 ;  /* 0x0000000306007986 */ /* 0x000fe2000c101904 */
[----:B------:R-:W-:Y:S05]  /*4f80*/  EXIT ;  /* 0x000000000000794d */ /* 0x000fea0003800000 */
.L_x_956:
        /* <DEDUP_REMOVED lines=15> */
.L_x_4831:


//--------------------- .text._ZN3cub18CUB_300001_SM_10006detail9transform16transform_kernelINS2_10policy_hubILb1EN4cuda3std3__45tupleIJN6thrust24THRUST_300001_SM_1000_NS6detail15normal_iteratorINSA_10device_ptrIiEEEEEEEE10policy1000EiNSB_10functional5actorINSJ_9compositeIJNSJ_16operator_adaptorINS7_5minusIvEEEENSK_INSL_IJNSM_INS7_7modulusIvEEEENSK_INSJ_8argumentILj0EEEEENSK_INSJ_5valueIiEEEEEEEEESY_EEEEESF_JPiEEEvT0_iT1_T2_DpNS2_10kernel_argIT3_EE --------------------------
	.section	.text._ZN3cub18CUB_300001_SM_10006detail9transform16transform_kernelINS2_10policy_hubILb1EN4cuda3std3__45tupleIJN6thrust24THRUST_300001_SM_1000_NS6detail15normal_iteratorINSA_10device_ptrIiEEEEEEEE10policy1000EiNSB_10functional5actorINSJ_9compositeIJNSJ_16operator_adaptorINS7_5minusIvEEEENSK_INSL_IJNSM_INS7_7modulusIvEEEENSK_INSJ_8argumentILj0EEEEENSK_INSJ_5valueIiEEEEEEEEESY_EEEEESF_JPiEEEvT0_iT1_T2_DpNS2_10kernel_argIT3_EE,"ax",@progbits
	.align	128
        .global         _ZN3cub18CUB_300001_SM_10006detail9transform16transform_kernelINS2_10policy_hubILb1EN4cuda3std3__45tupleIJN6thrust24THRUST_300001_SM_1000_NS6detail15normal_iteratorINSA_10device_ptrIiEEEEEEEE10policy1000EiNSB_10functional5actorINSJ_9compositeIJNSJ_16operator_adaptorINS7_5minusIvEEEENSK_INSL_IJNSM_INS7_7modulusIvEEEENSK_INSJ_8argumentILj0EEEEENSK_INSJ_5valueIiEEEEEEEEESY_EEEEESF_JPiEEEvT0_iT1_T2_DpNS2_10kernel_argIT3_EE
        .type           _ZN3cub18CUB_300001_SM_10006detail9transform16transform_kernelINS2_10policy_hubILb1EN4cuda3std3__45tupleIJN6thrust24THRUST_300001_SM_1000_NS6detail15normal_iteratorINSA_10device_ptrIiEEEEEEEE10policy1000EiNSB_10functional5actorINSJ_9compositeIJNSJ_16operator_adaptorINS7_5minusIvEEEENSK_INSL_IJNSM_INS7_7modulusIvEEEENSK_INSJ_8argumentILj0EEEEENSK_INSJ_5valueIiEEEEEEEEESY_EEEEESF_JPiEEEvT0_iT1_T2_DpNS2_10kernel_argIT3_EE,@function
        .size           _ZN3cub18CUB_300001_SM_10006detail9transform16transform_kernelINS2_10policy_hubILb1EN4cuda3std3__45tupleIJN6thrust24THRUST_300001_SM_1000_NS6detail15normal_iteratorINSA_10device_ptrIiEEEEEEEE10policy1000EiNSB_10functional5actorINSJ_9compositeIJNSJ_16operator_adaptorINS7_5minusIvEEEENSK_INSL_IJNSM_INS7_7modulusIvEEEENSK_INSJ_8argumentILj0EEEEENSK_INSJ_5valueIiEEEEEEEEESY_EEEEESF_JPiEEEvT0_iT1_T2_DpNS2_10kernel_argIT3_EE,(.L_x_4832 - _ZN3cub18CUB_300001_SM_10006detail9transform16transform_kernelINS2_10policy_hubILb1EN4cuda3std3__45tupleIJN6thrust24THRUST_300001_SM_1000_NS6detail15normal_iteratorINSA_10device_ptrIiEEEEEEEE10policy1000EiNSB_10functional5actorINSJ_9compositeIJNSJ_16operator_adaptorINS7_5minusIvEEEENSK_INSL_IJNSM_INS7_7modulusIvEEEENSK_INSJ_8argumentILj0EEEEENSK_INSJ_5valueIiEEEEEEEEESY_EEEEESF_JPiEEEvT0_iT1_T2_DpNS2_10kernel_argIT3_EE)
        .other          _ZN3cub18CUB_300001_SM_10006detail9transform16transform_kernelINS2_10policy_hubILb1EN4cuda3std3__45tupleIJN6thrust24THRUST_300001_SM_1000_NS6detail15normal_iteratorINSA_10device_ptrIiEEEEEEEE10policy1000EiNSB_10functional5actorINSJ_9compositeIJNSJ_16operator_adaptorINS7_5minusIvEEEENSK_INSL_IJNSM_INS7_7modulusIvEEEENSK_INSJ_8argumentILj0EEEEENSK_INSJ_5valueIiEEEEEEEEESY_EEEEESF_JPiEEEvT0_iT1_T2_DpNS2_10kernel_argIT3_EE,@"STO_CUDA_ENTRY STV_DEFAULT"
_ZN3cub18CUB_300001_SM_10006detail9transform16transform_kernelINS2_10policy_hubILb1EN4cuda3std3__45tupleIJN6thrust24THRUST_300001_SM_1000_NS6detail15normal_iteratorINSA_10device_ptrIiEEEEEEEE10policy1000EiNSB_10functional5actorINSJ_9compositeIJNSJ_16operator_adaptorINS7_5minusIvEEEENSK_INSL_IJNSM_INS7_7modulusIvEEEENSK_INSJ_8argumentILj0EEEEENSK_INSJ_5valueIiEEEEEEEEESY_EEEEESF_JPiEEEvT0_iT1_T2_DpNS2_10kernel_argIT3_EE:
.text._ZN3cub18CUB_300001_SM_10006detail9transform16transform_kernelINS2_10policy_hubILb1EN4cuda3std3__45tupleIJN6thrust24THRUST_300001_SM_1000_NS6detail15normal_iteratorINSA_10device_ptrIiEEEEEEEE10policy1000EiNSB_10functional5actorINSJ_9compositeIJNSJ_16operator_adaptorINS7_5minusIvEEEENSK_INSL_IJNSM_INS7_7modulusIvEEEENSK_INSJ_8argumentILj0EEEEENSK_INSJ_5valueIiEEEEEEEEESY_EEEEESF_JPiEEEvT0_iT1_T2_DpNS2_10kernel_argIT3_EE:
[----:B------:R-:W-:Y:S08]  /*0000*/  LDC R1, c[0x0][0x37c] ;  /* 0x0000df00ff017b82 */ /* 0x000ff00000000800 */
[----:B------:R-:W0:Y:S01]  /*0010*/  LDC.64 R8, c[0x0][0x380] ;  /* 0x0000e000ff087b82 */ /* 0x000e220000000a00 */
[----:B------:R-:W1:Y:S01]  /*0020*/  S2R R0, SR_TID.X ;  /* 0x0000000000007919 */ /* 0x000e620000002100 */
[----:B------:R-:W-:Y:S06]  /*0030*/  BSSY.RECONVERGENT B0, `(.L_x_957) ;  /* 0x0000013000007945 */ /* 0x000fec0003800200 */
[----:B------:R-:W2:Y:S01]  /*0040*/  S2UR UR4, SR_CTAID.X ;  /* 0x00000000000479c3 */ /* 0x000ea20000002500 */
[----:B0-----:R-:W-:-:S04]  /*0050*/  IMAD.SHL.U32 R5, R9, 0x80, RZ ;  /* 0x0000008009057824 */ /* 0x001fc800078e00ff */
[----:B--2---:R-:W-:Y:S02]  /*0060*/  IMAD R7, R5, UR4, RZ ;  /* 0x0000000405077c24 */ /* 0x004fe4000f8e02ff */
[----:B-1----:R-:W-:Y:S02]  /*0070*/  IMAD.SHL.U32 R11, R0, 0x80, RZ ;  /* 0x00000080000b7824 */ /* 0x002fe400078e00ff */
[----:B------:R-:W-:-:S05]  /*0080*/  IMAD.IADD R10, R8, 0x1, -R7 ;  /* 0x00000001080a7824 */ /* 0x000fca00078e0a07 */
[----:B------:R-:W-:-:S04]  /*0090*/  VIMNMX R8, PT, PT, R5, R10, PT ;  /* 0x0000000a05087248 */ /* 0x000fc80003fe0100 */
[----:B------:R-:W-:-:S04]  /*00a0*/  SHF.L.U32 R4, R8, 0x2, RZ ;  /* 0x0000000208047819 */ /* 0x000fc800000006ff */
[----:B------:R-:W-:-:S13]  /*00b0*/  ISETP.GE.AND P0, PT, R11, R4, PT ;  /* 0x000000040b00720c */ /* 0x000fda0003f06270 */
[----:B------:R-:W-:Y:S05]  /*00c0*/  @P0 BRA `(.L_x_958) ;  /* 0x0000000000240947 */ /* 0x000fea0003800000 */
[----:B------:R-:W0:Y:S02]  /*00d0*/  LDC.64 R2, c[0x0][0x3a0] ;  /* 0x0000e800ff027b82 */ /* 0x000e240000000a00 */
[----:B0-----:R-:W-:-:S04]  /*00e0*/  IMAD.WIDE.U32 R2, R0, 0x80, R2 ;  /* 0x0000008000027825 */ /* 0x001fc800078e0002 */
[----:B------:R-:W-:-:S07]  /*00f0*/  IMAD.WIDE R2, R7, 0x4, R2 ;  /* 0x0000000407027825 */ /* 0x000fce00078e0202 */
.L_x_959:
[----:B------:R-:W-:Y:S01]  /*0100*/  VIADD R11, R11, 0x4000 ;  /* 0x000040000b0b7836 */ /* 0x000fe20000000000 */
[----:B------:R0:W-:Y:S04]  /*0110*/  CCTL.E.PF2 [R2] ;  /* 0x000000000200798f */ /* 0x0001e80000800100 */
[----:B------:R-:W-:Y:S02]  /*0120*/  ISETP.GE.AND P0, PT, R11, R4, PT ;  /* 0x000000040b00720c */ /* 0x000fe40003f06270 */
[----:B0-----:R-:W-:-:S05]  /*0130*/  IADD3 R2, P1, PT, R2, 0x4000, RZ ;  /* 0x0000400002027810 */ /* 0x001fca0007f3e0ff */
[----:B------:R-:W-:-:S06]  /*0140*/  IMAD.X R3, RZ, RZ, R3, P1 ;  /* 0x000000ffff037224 */ /* 0x000fcc00008e0603 */
[----:B------:R-:W-:Y:S05]  /*0150*/  @!P0 BRA `(.L_x_959) ;  /* 0xfffffffc00e88947 */ /* 0x000fea000383ffff */
.L_x_958:
[----:B------:R-:W-:Y:S05]  /*0160*/  BSYNC.RECONVERGENT B0 ;  /* 0x0000000000007941 */ /* 0x000fea0003800200 */
.L_x_957:
[----:B------:R-:W0:Y:S01]  /*0170*/  LDCU.64 UR6, c[0x0][0x3a0] ;  /* 0x00007400ff0677ac */ /* 0x000e220008000a00 */
[----:B------:R-:W-:Y:S01]  /*0180*/  ISETP.GT.AND P0, PT, R5, R10, PT ;  /* 0x0000000a0500720c */ /* 0x000fe20003f04270 */
[----:B------:R-:W-:Y:S01]  /*0190*/  IMAD.WIDE R6, R7, 0x4, RZ ;  /* 0x0000000407067825 */ /* 0x000fe200078e02ff */
[----:B------:R-:W1:Y:S01]  /*01a0*/  LDCU.64 UR8, c[0x0][0x398] ;  /* 0x00007300ff0877ac */ /* 0x000e620008000a00 */
[----:B------:R-:W2:Y:S01]  /*01b0*/  LDCU.64 UR4, c[0x0][0x358] ;  /* 0x00006b00ff0477ac */ /* 0x000ea20008000a00 */
[C---:B0-----:R-:W-:Y:S02]  /*01c0*/  IADD3 R4, P1, PT, R6.reuse, UR6, RZ ;  /* 0x0000000606047c10 */ /* 0x041fe4000ff3e0ff */
[----:B-1----:R-:W-:Y:S02]  /*01d0*/  IADD3 R2, P2, PT, R6, UR8, RZ ;  /* 0x0000000806027c10 */ /* 0x002fe4000ff5e0ff */
[C---:B------:R-:W-:Y:S02]  /*01e0*/  IADD3.X R5, PT, PT, R7.reuse, UR7, RZ, P1, !PT ;  /* 0x0000000707057c10 */ /* 0x040fe40008ffe4ff */
[----:B------:R-:W-:-:S03]  /*01f0*/  IADD3.X R3, PT, PT, R7, UR9, RZ, P2, !PT ;  /* 0x0000000907037c10 */ /* 0x000fc600097fe4ff */
[----:B--2---:R-:W-:Y:S06]  /*0200*/  @P0 BRA `(.L_x_960) ;  /* 0x0000001c00200947 */ /* 0x004fec0003800000 */
        /* <DEDUP_REMOVED lines=12> */
[----:B0-----:R-:W-:-:S04]  /*02d0*/  IABS R10, R8 ;  /* 0x00000008000a7213 */ /* 0x001fc80000000000 */
[----:B------:R-:W0:Y:S08]  /*02e0*/  I2F.RP R18, R10 ;  /* 0x0000000a00127306 */ /* 0x000e300000209400 */
[----:B0-----:R-:W0:Y:S02]  /*02f0*/  MUFU.RCP R18, R18 ;  /* 0x0000001200127308 */ /* 0x001e240000001000 */
[----:B0-----:R-:W-:-:S06]  /*0300*/  IADD3 R14, PT, PT, R18, 0xffffffe, RZ ;  /* 0x0ffffffe120e7810 */ /* 0x001fcc0007ffe0ff */
[----:B------:R0:W3:Y:S02]  /*0310*/  F2I.FTZ.U32.TRUNC.NTZ R15, R14 ;  /* 0x0000000e000f7305 */ /* 0x0000e4000021f000 */
[----:B0-----:R-:W-:Y:S02]  /*0320*/  IMAD.MOV.U32 R14, RZ, RZ, RZ ;  /* 0x000000ffff0e7224 */ /* 0x001fe400078e00ff */
        /* <DEDUP_REMOVED lines=8> */
[----:B------:R-:W-:-:S03]  /*03b0*/  VIADD R15, R0, 0x80 ;  /* 0x00000080000f7836 */ /* 0x000fc60000000000 */
[----:B------:R-:W-:Y:S01]  /*03c0*/  ISETP.GT.U32.AND P0, PT, R10, R17, PT ;  /* 0x000000110a00720c */ /* 0x000fe20003f04070 */
[----:B------:R-:W-:-:S03]  /*03d0*/  IMAD.WIDE R14, R15, 0x4, R6 ;  /* 0x000000040f0e7825 */ /* 0x000fc600078e0206 */
[----:B------:R-:W-:-:S09]  /*03e0*/  IADD3 R16, P2, PT, R14, UR6, RZ ;  /* 0x000000060e107c10 */ /* 0x000fd2000ff5e0ff */
[----:B------:R-:W-:-:S04]  /*03f0*/  @!P0 IADD3 R17, PT, PT, R17, -R10, RZ ;  /* 0x8000000a11118210 */ /* 0x000fc80007ffe0ff */
[----:B------:R-:W-:-:S13]  /*0400*/  ISETP.GT.U32.AND P0, PT, R10, R17, PT ;  /* 0x000000110a00720c */ /* 0x000fda0003f04070 */
[----:B------:R-:W-:Y:S01]  /*0410*/  @!P0 IMAD.IADD R17, R17, 0x1, -R10 ;  /* 0x0000000111118824 */ /* 0x000fe200078e0a0a */
[----:B------:R-:W-:Y:S02]  /*0420*/  ISETP.NE.AND P0, PT, R8, RZ, PT ;  /* 0x000000ff0800720c */ /* 0x000fe40003f05270 */
[----:B------:R-:W-:Y:S01]  /*0430*/  LOP3.LUT R8, RZ, R8, RZ, 0x33, !PT ;  /* 0x00000008ff087212 */ /* 0x000fe200078e33ff */
[----:B------:R-:W-:Y:S01]  /*0440*/  @!P1 IMAD.MOV R17, RZ, RZ, -R17 ;  /* 0x000000ffff119224 */ /* 0x000fe200078e0a11 */
[----:B------:R-:W-:-:S04]  /*0450*/  IADD3 R18, P1, PT, R12, UR8, RZ ;  /* 0x000000080c127c10 */ /* 0x000fc8000ff3e0ff */
[----:B------:R-:W-:Y:S02]  /*0460*/  SEL R20, R8, R17, !P0 ;  /* 0x0000001108147207 */ /* 0x000fe40004000000 */
[----:B------:R-:W-:Y:S02]  /*0470*/  IADD3.X R19, PT, PT, R13, UR9, RZ, P1, !PT ;  /* 0x000000090d137c10 */ /* 0x000fe40008ffe4ff */
[----:B-1----:R-:W-:Y:S02]  /*0480*/  IADD3 R23, PT, PT, R20, -UR10, RZ ;  /* 0x8000000a14177c10 */ /* 0x002fe4000fffe0ff */
[----:B------:R-:W-:-:S03]  /*0490*/  IADD3.X R17, PT, PT, R15, UR7, RZ, P2, !PT ;  /* 0x000000070f117c10 */ /* 0x000fc600097fe4ff */
        /* <DEDUP_REMOVED lines=11> */
[----:B0-----:R-:W-:-:S04]  /*0550*/  IADD3 R18, P1, PT, R14, UR8, RZ ;  /* 0x000000080e127c10 */ /* 0x001fc8000ff3e0ff */
[----:B------:R-:W-:Y:S02]  /*0560*/  @!P2 IADD3 R25, PT, PT, -R25, RZ, RZ ;  /* 0x000000ff1919a210 */ /* 0x000fe40007ffe1ff */
[----:B------:R-:W-:Y:S02]  /*0570*/  IADD3.X R19, PT, PT, R15, UR9, RZ, P1, !PT ;  /* 0x000000090f137c10 */ /* 0x000fe40008ffe4ff */
[----:B------:R-:W-:-:S05]  /*0580*/  SEL R25, R8, R25, !P0 ;  /* 0x0000001908197207 */ /* 0x000fca0004000000 */
[----:B------:R-:W-:-:S05]  /*0590*/  VIADD R25, R25, -UR10 ;  /* 0x8000000a19197c36 */ /* 0x000fca0008000000 */
[----:B------:R-:W-:Y:S04]  /*05a0*/  STG.E desc[UR4][R18.64], R25 ;  /* 0x0000001912007986 */ /* 0x000fe8000c101904 */
        /* <DEDUP_REMOVED lines=31> */
[----:B0-----:R-:W-:-:S05]  /*07a0*/  IMAD.HI.U32 R15, R11, R20, RZ ;  /* 0x000000140b0f7227 */ /* 0x001fca00078e00ff */
        /* <DEDUP_REMOVED lines=10> */
[----:B------:R-:W1:Y:S02]  /*0850*/  LDG.E R14, desc[UR4][R16.64+0x800] ;  /* 0x00080004100e7981 */ /* 0x000e64000c1e1900 */
[----:B-1----:R-:W-:Y:S02]  /*0860*/  IABS R23, R14 ;  /* 0x0000000e00177213 */ /* 0x002fe40000000000 */
        /* <DEDUP_REMOVED lines=11> */
[----:B------:R-:W-:Y:S04]  /*0920*/  STG.E desc[UR4][R18.64+0x800], R23 ;  /* 0x0008001712007986 */ /* 0x000fe8000c101904 */
[----:B------:R-:W2:Y:S02]  /*0930*/  LDG.E R14, desc[UR4][R16.64+0xa00] ;  /* 0x000a0004100e7981 */ /* 0x000ea4000c1e1900 */
[----:B--2---:R-:W-:Y:S02]  /*0940*/  IABS R20, R14 ;  /* 0x0000000e00147213 */ /* 0x004fe40000000000 */
[----:B------:R-:W-:-:S03]  /*0950*/  ISETP.GE.AND P2, PT, R14, RZ, PT ;  /* 0x000000ff0e00720c */ /* 0x000fc60003f46270 */
[----:B0-----:R-:W-:-:S04]  /*0960*/  IMAD.HI.U32 R15, R11, R20, RZ ;  /* 0x000000140b0f7227 */ /* 0x001fc800078e00ff */
        /* <DEDUP_REMOVED lines=11> */
[----:B0-----:R-:W-:-:S04]  /*0a20*/  LOP3.LUT R15, R9, 0x7ffffff8, RZ, 0xc0, !PT ;  /* 0x7ffffff8090f7812 */ /* 0x001fc800078ec0ff */
[----:B------:R-:W-:Y:S02]  /*0a30*/  IADD3 R20, PT, PT, -R15, 0x8, RZ ;  /* 0x000000080f147810 */ /* 0x000fe40007ffe1ff */
        /* <DEDUP_REMOVED lines=8> */
[----:B------:R-:W-:Y:S01]  /*0ac0*/  @!P1 IMAD.IADD R23, R23, 0x1, -R10 ;  /* 0x0000000117179824 */ /* 0x000fe200078e0a0a */
[----:B------:R-:W-:-:S03]  /*0ad0*/  IADD3 R14, P1, PT, R12, 0x1000, RZ ;  /* 0x000010000c0e7810 */ /* 0x000fc60007f3e0ff */
[----:B------:R-:W-:Y:S01]  /*0ae0*/  @!P2 IMAD.MOV R23, RZ, RZ, -R23 ;  /* 0x000000ffff17a224 */ /* 0x000fe200078e0a17 */
[----:B------:R-:W-:-:S04]  /*0af0*/  IADD3.X R16, PT, PT, RZ, R13, RZ, P1, !PT ;  /* 0x0000000dff107210 */ /* 0x000fc80000ffe4ff */
[----:B------:R-:W-:Y:S02]  /*0b00*/  SEL R8, R8, R23, !P0 ;  /* 0x0000001708087207 */ /* 0x000fe40004000000 */
[----:B------:R-:W-:-:S03]  /*0b10*/  ISETP.NE.AND P0, PT, R20, RZ, PT ;  /* 0x000000ff1400720c */ /* 0x000fc60003f05270 */
[----:B------:R-:W-:-:S05]  /*0b20*/  VIADD R17, R8, -UR10 ;  /* 0x8000000a08117c36 */ /* 0x000fca0008000000 */
[----:B------:R0:W-:Y:S05]  /*0b30*/  STG.E desc[UR4][R18.64+0xc00], R17 ;  /* 0x000c001112007986 */ /* 0x0001ea000c101904 */
[----:B------:R-:W-:Y:S05]  /*0b40*/  @!P0 BRA `(.L_x_961) ;  /* 0x0000000800488947 */ /* 0x000fea0003800000 */
[----:B0-----:R-:W-:Y:S01]  /*0b50*/  VIADD R17, R0, 0x480 ;  /* 0x0000048000117836 */ /* 0x001fe20000000000 */
[----:B------:R-:W0:Y:S01]  /*0b60*/  LDCU UR8, c[0x0][0x394] ;  /* 0x00007280ff0877ac */ /* 0x000e220008000800 */
[----:B------:R-:W1:Y:S01]  /*0b70*/  LDCU.64 UR6, c[0x0][0x3a0] ;  /* 0x00007400ff0677ac */ /* 0x000e620008000a00 */
[----:B------:R-:W2:Y:S04]  /*0b80*/  LDCU.64 UR10, c[0x0][0x398] ;  /* 0x00007300ff0a77ac */ /* 0x000ea80008000a00 */
.L_x_962:
[----:B-1----:R-:W-:Y:S01]  /*0b90*/  IADD3 R8, P0, PT, R14, UR6, RZ ;  /* 0x000000060e087c10 */ /* 0x002fe2000ff1e0ff */
[----:B------:R-:W1:Y:S03]  /*0ba0*/  LDC R22, c[0x0][0x390] ;  /* 0x0000e400ff167b82 */ /* 0x000e660000000800 */
[----:B---3--:R-:W-:-:S05]  /*0bb0*/  IADD3.X R9, PT, PT, R16, UR7, RZ, P0, !PT ;  /* 0x0000000710097c10 */ /* 0x008fca00087fe4ff */
[----:B------:R-:W3:Y:S01]  /*0bc0*/  LDG.E R8, desc[UR4][R8.64] ;  /* 0x0000000408087981 */ /* 0x000ee2000c1e1900 */
[----:B------:R-:W-:Y:S01]  /*0bd0*/  IMAD.WIDE R18, R17, 0x4, R6 ;  /* 0x0000000411127825 */ /* 0x000fe200078e0206 */
[----:B-1----:R-:W-:Y:S02]  /*0be0*/  IABS R23, R22 ;  /* 0x0000001600177213 */ /* 0x002fe40000000000 */
[----:B---3--:R-:W-:Y:S02]  /*0bf0*/  IABS R12, R8 ;  /* 0x00000008000c7213 */ /* 0x008fe40000000000 */
[----:B------:R-:W-:Y:S02]  /*0c00*/  ISETP.GE.AND P1, PT, R8, RZ, PT ;  /* 0x000000ff0800720c */ /* 0x000fe40003f26270 */
[----:B------:R-:W-:Y:S01]  /*0c10*/  IADD3 R8, P2, PT, R18, UR6, RZ ;  /* 0x0000000612087c10 */ /* 0x000fe2000ff5e0ff */
[----:B------:R-:W-:-:S03]  /*0c20*/  IMAD.HI.U32 R11, R11, R12, RZ ;  /* 0x0000000c0b0b7227 */ /* 0x000fc600078e00ff */
[----:B------:R-:W-:Y:S01]  /*0c30*/  IADD3.X R9, PT, PT, R19, UR7, RZ, P2, !PT ;  /* 0x0000000713097c10 */ /* 0x000fe200097fe4ff */
[----:B------:R-:W-:-:S04]  /*0c40*/  IMAD.MOV R11, RZ, RZ, -R11 ;  /* 0x000000ffff0b7224 */ /* 0x000fc800078e0a0b */
[----:B------:R-:W-:-:S05]  /*0c50*/  IMAD R11, R23, R11, R12 ;  /* 0x0000000b170b7224 */ /* 0x000fca00078e020c */
[----:B------:R-:W-:-:S13]  /*0c60*/  ISETP.GT.U32.AND P0, PT, R10, R11, PT ;  /* 0x0000000b0a00720c */ /* 0x000fda0003f04070 */
[----:B------:R-:W-:-:S05]  /*0c70*/  @!P0 IMAD.IADD R11, R11, 0x1, -R23 ;  /* 0x000000010b0b8824 */ /* 0x000fca00078e0a17 */
[----:B------:R-:W-:-:S13]  /*0c80*/  ISETP.GT.U32.AND P0, PT, R10, R11, PT ;  /* 0x0000000b0a00720c */ /* 0x000fda0003f04070 */
[----:B------:R-:W-:Y:S02]  /*0c90*/  @!P0 IADD3 R11, PT, PT, R11, -R23, RZ ;  /* 0x800000170b0b8210 */ /* 0x000fe40007ffe0ff */
[----:B------:R-:W-:Y:S02]  /*0ca0*/  ISETP.NE.AND P0, PT, R22, RZ, PT ;  /* 0x000000ff1600720c */ /* 0x000fe40003f05270 */
[----:B------:R-:W-:Y:S01]  /*0cb0*/  LOP3.LUT R22, RZ, R22, RZ, 0x33, !PT ;  /* 0x00000016ff167212 */ /* 0x000fe200078e33ff */
[----:B------:R-:W-:Y:S01]  /*0cc0*/  @!P1 IMAD.MOV R11, RZ, RZ, -R11 ;  /* 0x000000ffff0b9224 */ /* 0x000fe200078e0a0b */
[----:B--2---:R-:W-:-:S04]  /*0cd0*/  IADD3 R10, P1, PT, R14, UR10, RZ ;  /* 0x0000000a0e0a7c10 */ /* 0x004fc8000ff3e0ff */
[----:B------:R-:W-:Y:S02]  /*0ce0*/  SEL R12, R22, R11, !P0 ;  /* 0x0000000b160c7207 */ /* 0x000fe40004000000 */
[----:B------:R-:W-:-:S03]  /*0cf0*/  IADD3.X R11, PT, PT, R16, UR11, RZ, P1, !PT ;  /* 0x0000000b100b7c10 */ /* 0x000fc60008ffe4ff */
[----:B0-----:R-:W-:-:S05]  /*0d00*/  VIADD R25, R12, -UR8 ;  /* 0x800000080c197c36 */ /* 0x001fca0008000000 */
[----:B------:R0:W-:Y:S04]  /*0d10*/  STG.E desc[UR4][R10.64], R25 ;  /* 0x000000190a007986 */ /* 0x0001e8000c101904 */
[----:B------:R-:W2:Y:S01]  /*0d20*/  LDG.E R24, desc[UR4][R8.64] ;  /* 0x0000000408187981 */ /* 0x000ea2000c1e1900 */
[----:B------:R-:W1:Y:S08]  /*0d30*/  I2F.RP R26, R23 ;  /* 0x00000017001a7306 */ /* 0x000e700000209400 */
[----:B-1----:R-:W1:Y:S02]  /*0d40*/  MUFU.RCP R26, R26 ;  /* 0x0000001a001a7308 */ /* 0x002e640000001000 */
[----:B-1----:R-:W-:-:S06]  /*0d50*/  VIADD R13, R26, 0xffffffe ;  /* 0x0ffffffe1a0d7836 */ /* 0x002fcc0000000000 */
[----:B------:R-:W1:Y:S02]  /*0d60*/  F2I.FTZ.U32.TRUNC.NTZ R13, R13 ;  /* 0x0000000d000d7305 */ /* 0x000e64000021f000 */
[----:B-1----:R-:W-:-:S05]  /*0d70*/  IADD3 R12, PT, PT, RZ, -R13, RZ ;  /* 0x8000000dff0c7210 */ /* 0x002fca0007ffe0ff */
[----:B------:R-:W-:Y:S02]  /*0d80*/  IMAD R27, R12, R23, RZ ;  /* 0x000000170c1b7224 */ /* 0x000fe400078e02ff */
[----:B------:R-:W-:-:S04]  /*0d90*/  IMAD.MOV.U32 R12, RZ, RZ, RZ ;  /* 0x000000ffff0c7224 */ /* 0x000fc800078e00ff */
[----:B0-----:R-:W-:Y:S01]  /*0da0*/  IMAD.HI.U32 R11, R13, R27, R12 ;  /* 0x0000001b0d0b7227 */ /* 0x001fe200078e000c */
[----:B--2---:R-:W-:Y:S02]  /*0db0*/  IABS R28, R24 ;  /* 0x00000018001c7213 */ /* 0x004fe40000000000 */
[----:B------:R-:W-:-:S03]  /*0dc0*/  ISETP.GE.AND P2, PT, R24, RZ, PT ;  /* 0x000000ff1800720c */ /* 0x000fc60003f46270 */
[----:B------:R-:W-:-:S04]  /*0dd0*/  IMAD.MOV.U32 R12, RZ, RZ, R28 ;  /* 0x000000ffff0c7224 */ /* 0x000fc800078e001c */
[----:B------:R-:W-:-:S04]  /*0de0*/  IMAD.HI.U32 R10, R11, R12, RZ ;  /* 0x0000000c0b0a7227 */ /* 0x000fc800078e00ff */
[----:B------:R-:W-:-:S04]  /*0df0*/  IMAD.MOV R10, RZ, RZ, -R10 ;  /* 0x000000ffff0a7224 */ /* 0x000fc800078e0a0a */
[----:B------:R-:W-:Y:S01]  /*0e00*/  IMAD R12, R23, R10, R12 ;  /* 0x0000000a170c7224 */ /* 0x000fe200078e020c */
[----:B------:R-:W-:-:S04]  /*0e10*/  MOV R10, R23 ;  /* 0x00000017000a7202 */ /* 0x000fc80000000f00 */
[----:B------:R-:W-:-:S13]  /*0e20*/  ISETP.GT.U32.AND P1, PT, R10, R12, PT ;  /* 0x0000000c0a00720c */ /* 0x000fda0003f24070 */
[----:B------:R-:W-:-:S05]  /*0e30*/  @!P1 IMAD.IADD R12, R12, 0x1, -R23 ;  /* 0x000000010c0c9824 */ /* 0x000fca00078e0a17 */
[----:B------:R-:W-:-:S13]  /*0e40*/  ISETP.GT.U32.AND P1, PT, R10, R12, PT ;  /* 0x0000000c0a00720c */ /* 0x000fda0003f24070 */
[----:B------:R-:W-:-:S04]  /*0e50*/  @!P1 IMAD.IADD R12, R12, 0x1, -R23 ;  /* 0x000000010c0c9824 */ /* 0x000fc800078e0a17 */
[----:B------:R-:W-:Y:S01]  /*0e60*/  IMAD.MOV.U32 R13, RZ, RZ, R12 ;  /* 0x000000ffff0d7224 */ /* 0x000fe200078e000c */
[----:B------:R-:W-:-:S04]  /*0e70*/  IADD3 R12, P1, PT, R18, UR10, RZ ;  /* 0x0000000a120c7c10 */ /* 0x000fc8000ff3e0ff */
[----:B------:R-:W-:-:S04]  /*0e80*/  @!P2 IADD3 R13, PT, PT, -R13, RZ, RZ ;  /* 0x000000ff0d0da210 */ /* 0x000fc80007ffe1ff */
[----:B------:R-:W-:Y:S02]  /*0e90*/  SEL R18, R22, R13, !P0 ;  /* 0x0000000d16127207 */ /* 0x000fe40004000000 */
[----:B------:R-:W-:-:S03]  /*0ea0*/  IADD3.X R13, PT, PT, R19, UR11, RZ, P1, !PT ;  /* 0x0000000b130d7c10 */ /* 0x000fc60008ffe4ff */
        /* <DEDUP_REMOVED lines=72> */
[----:B------:R-:W2:Y:S01]  /*1330*/  LDG.E R8, desc[UR4][R8.64+0xc00] ;  /* 0x000c000408087981 */ /* 0x000ea2000c1e1900 */
[----:B------:R-:W-:Y:S01]  /*1340*/  IADD3 R20, PT, PT, R20, 0x8, RZ ;  /* 0x0000000814147810 */ /* 0x000fe20007ffe0ff */
[----:B------:R-:W-:Y:S01]  /*1350*/  VIADD R17, R17, 0x400 ;  /* 0x0000040011117836 */ /* 0x000fe20000000000 */
        /* <DEDUP_REMOVED lines=10> */
[----:B------:R-:W-:Y:S02]  /*1400*/  @!P2 IMAD.MOV R18, RZ, RZ, -R18 ;  /* 0x000000ffff12a224 */ /* 0x000fe400078e0a12 */
[----:B------:R-:W-:-:S03]  /*1410*/  IMAD.X R16, RZ, RZ, R16, P1 ;  /* 0x000000ffff107224 */ /* 0x000fc600008e0610 */
[----:B------:R-:W-:Y:S02]  /*1420*/  SEL R22, R22, R18, !P0 ;  /* 0x0000001216167207 */ /* 0x000fe40004000000 */
[----:B------:R-:W-:-:S03]  /*1430*/  ISETP.NE.AND P0, PT, R20, RZ, PT ;  /* 0x000000ff1400720c */ /* 0x000fc60003f05270 */
[----:B------:R-:W-:-:S05]  /*1440*/  VIADD R9, R22, -UR8 ;  /* 0x8000000816097c36 */ /* 0x000fca0008000000 */
[----:B------:R3:W-:Y:S05]  /*1450*/  STG.E desc[UR4][R12.64+0xc00], R9 ;  /* 0x000c00090c007986 */ /* 0x0007ea000c101904 */
[----:B------:R-:W-:Y:S05]  /*1460*/  @P0 BRA `(.L_x_962) ;  /* 0xfffffff400c80947 */ /* 0x000fea000383ffff */
.L_x_961:
[----:B------:R-:W-:-:S13]  /*1470*/  ISETP.NE.AND P0, PT, R21, RZ, PT ;  /* 0x000000ff1500720c */ /* 0x000fda0003f05270 */
[----:B------:R-:W-:Y:S05]  /*1480*/  @!P0 EXIT ;  /* 0x000000000000894d */ /* 0x000fea0003800000 */
[----:B------:R-:W0:Y:S01]  /*1490*/  LDC R10, c[0x0][0x384] ;  /* 0x0000e100ff0a7b82 */ /* 0x000e220000000800 */
[----:B------:R-:W-:Y:S02]  /*14a0*/  ISETP.GE.U32.AND P1, PT, R21, 0x4, PT ;  /* 0x000000041500780c */ /* 0x000fe40003f26070 */
[----:B0-----:R-:W-:-:S04]  /*14b0*/  LOP3.LUT R18, R10, 0x3, RZ, 0xc0, !PT ;  /* 0x000000030a127812 */ /* 0x001fc800078ec0ff */
[----:B------:R-:W-:-:S07]  /*14c0*/  ISETP.NE.AND P0, PT, R18, RZ, PT ;  /* 0x000000ff1200720c */ /* 0x000fce0003f05270 */
[----:B------:R-:W-:Y:S06]  /*14d0*/  @!P1 BRA `(.L_x_963) ;  /* 0x0000000400249947 */ /* 0x000fec0003800000 */
[----:B---3--:R-:W-:Y:S01]  /*14e0*/  IMAD R9, R15, 0x80, R0 ;  /* 0x000000800f097824 */ /* 0x008fe200078e0200 */
[----:B------:R-:W0:Y:S01]  /*14f0*/  LDC R8, c[0x0][0x390] ;  /* 0x0000e400ff087b82 */ /* 0x000e220000000800 */
[----:B------:R-:W1:Y:S02]  /*1500*/  LDCU UR6, c[0x0][0x394] ;  /* 0x00007280ff0677ac */ /* 0x000e640008000800 */
[----:B------:R-:W-:-:S05]  /*1510*/  IMAD.WIDE R6, R9, 0x4, R4 ;  /* 0x0000000409067825 */ /* 0x000fca00078e0204 */
[----:B------:R-:W2:Y:S01]  /*1520*/  LDG.E R20, desc[UR4][R6.64] ;  /* 0x0000000406147981 */ /* 0x000ea2000c1e1900 */
[----:B0-----:R-:W-:-:S04]  /*1530*/  IABS R11, R8 ;  /* 0x00000008000b7213 */ /* 0x001fc80000000000 */
        /* <DEDUP_REMOVED lines=12> */
[----:B------:R-:W-:Y:S01]  /*1600*/  IMAD R14, R11, R13, R14 ;  /* 0x0000000d0b0e7224 */ /* 0x000fe200078e020e */
[----:B------:R-:W-:-:S04]  /*1610*/  LOP3.LUT R13, RZ, R8, RZ, 0x33, !PT ;  /* 0x00000008ff0d7212 */ /* 0x000fc800078e33ff */
[----:B------:R-:W-:-:S13]  /*1620*/  ISETP.GT.U32.AND P1, PT, R11, R14, PT ;  /* 0x0000000e0b00720c */ /* 0x000fda0003f24070 */
[----:B------:R-:W-:-:S04]  /*1630*/  @!P1 IADD3 R14, PT, PT, R14, -R11, RZ ;  /* 0x8000000b0e0e9210 */ /* 0x000fc80007ffe0ff */
[----:B------:R-:W-:-:S13]  /*1640*/  ISETP.GT.U32.AND P1, PT, R11, R14, PT ;  /* 0x0000000e0b00720c */ /* 0x000fda0003f24070 */
[----:B------:R-:W-:Y:S01]  /*1650*/  @!P1 IMAD.IADD R14, R14, 0x1, -R11 ;  /* 0x000000010e0e9824 */ /* 0x000fe200078e0a0b */
[----:B------:R-:W-:Y:S01]  /*1660*/  ISETP.NE.AND P1, PT, R8, RZ, PT ;  /* 0x000000ff0800720c */ /* 0x000fe20003f25270 */
        /* <DEDUP_REMOVED lines=33> */
[----:B------:R-:W2:Y:S01]  /*1880*/  LDG.E R6, desc[UR4][R6.64+0x600] ;  /* 0x0006000406067981 */ /* 0x000ea2000c1e1900 */
        /* <DEDUP_REMOVED lines=14> */
.L_x_963:
[----:B------:R-:W-:Y:S05]  /*1970*/  @!P0 EXIT ;  /* 0x000000000000894d */ /* 0x000fea0003800000 */
[----:B------:R-:W-:Y:S02]  /*1980*/  ISETP.NE.AND P1, PT, R18, 0x1, PT ;  /* 0x000000011200780c */ /* 0x000fe40003f25270 */
[----:B------:R-:W-:-:S04]  /*1990*/  LOP3.LUT R10, R10, 0x1, RZ, 0xc0, !PT ;  /* 0x000000010a0a7812 */ /* 0x000fc800078ec0ff */
[----:B------:R-:W-:-:S07]  /*19a0*/  ISETP.NE.U32.AND P0, PT, R10, 0x1, PT ;  /* 0x000000010a00780c */ /* 0x000fce0003f05070 */
[----:B------:R-:W-:Y:S06]  /*19b0*/  @!P1 BRA `(.L_x_964) ;  /* 0x0000000000b89947 */ /* 0x000fec0003800000 */
[----:B0-----:R-:W-:Y:S01]  /*19c0*/  LEA R7, R15, R0, 0x7 ;  /* 0x000000000f077211 */ /* 0x001fe200078e38ff */
[----:B------:R-:W0:Y:S01]  /*19d0*/  LDC R14, c[0x0][0x390] ;  /* 0x0000e400ff0e7b82 */ /* 0x000e220000000800 */
[----:B------:R-:W1:Y:S03]  /*19e0*/  LDCU UR6, c[0x0][0x394] ;  /* 0x00007280ff0677ac */ /* 0x000e660008000800 */
[----:B---3--:R-:W-:-:S05]  /*19f0*/  IMAD.WIDE R8, R7, 0x4, R4 ;  /* 0x0000000407087825 */ /* 0x008fca00078e0204 */
[----:B------:R-:W2:Y:S01]  /*1a00*/  LDG.E R17, desc[UR4][R8.64] ;  /* 0x0000000408117981 */ /* 0x000ea2000c1e1900 */
[-C--:B0-----:R-:W-:Y:S02]  /*1a10*/  IABS R10, R14.reuse ;  /* 0x0000000e000a7213 */ /* 0x081fe40000000000 */
[----:B------:R-:W-:Y:S02]  /*1a20*/  ISETP.NE.AND P3, PT, R14, RZ, PT ;  /* 0x000000ff0e00720c */ /* 0x000fe40003f65270 */
[----:B------:R-:W0:Y:S01]  /*1a30*/  I2F.RP R16, R10 ;  /* 0x0000000a00107306 */ /* 0x000e220000209400 */
[----:B------:R-:W-:-:S07]  /*1a40*/  LOP3.LUT R14, RZ, R14, RZ, 0x33, !PT ;  /* 0x0000000eff0e7212 */ /* 0x000fce00078e33ff */
[----:B0-----:R-:W0:Y:S02]  /*1a50*/  MUFU.RCP R16, R16 ;  /* 0x0000001000107308 */ /* 0x001e240000001000 */
[----:B0-----:R-:W-:-:S06]  /*1a60*/  VIADD R12, R16, 0xffffffe ;  /* 0x0ffffffe100c7836 */ /* 0x001fcc0000000000 */
[----:B------:R0:W3:Y:S02]  /*1a70*/  F2I.FTZ.U32.TRUNC.NTZ R13, R12 ;  /* 0x0000000c000d7305 */ /* 0x0000e4000021f000 */
[----:B0-----:R-:W-:Y:S02]  /*1a80*/  IMAD.MOV.U32 R12, RZ, RZ, RZ ;  /* 0x000000ffff0c7224 */ /* 0x001fe400078e00ff */
[----:B---3--:R-:W-:-:S04]  /*1a90*/  IMAD.MOV R11, RZ, RZ, -R13 ;  /* 0x000000ffff0b7224 */ /* 0x008fc800078e0a0d */
[----:B------:R-:W-:-:S04]  /*1aa0*/  IMAD R11, R11, R10, RZ ;  /* 0x0000000a0b0b7224 */ /* 0x000fc800078e02ff */
[----:B------:R-:W-:Y:S01]  /*1ab0*/  IMAD.HI.U32 R18, R13, R11, R12 ;  /* 0x0000000b0d127227 */ /* 0x000fe200078e000c */
[----:B--2---:R-:W-:Y:S02]  /*1ac0*/  IABS R6, R17 ;  /* 0x0000001100067213 */ /* 0x004fe40000000000 */
[----:B------:R-:W-:Y:S02]  /*1ad0*/  ISETP.GE.AND P2, PT, R17, RZ, PT ;  /* 0x000000ff1100720c */ /* 0x000fe40003f46270 */
[----:B------:R-:W-:-:S05]  /*1ae0*/  MOV R11, R6 ;  /* 0x00000006000b7202 */ /* 0x000fca0000000f00 */
[----:B------:R-:W-:-:S04]  /*1af0*/  IMAD.HI.U32 R6, R18, R11, RZ ;  /* 0x0000000b12067227 */ /* 0x000fc800078e00ff */
[----:B------:R-:W-:-:S04]  /*1b00*/  IMAD.MOV R6, RZ, RZ, -R6 ;  /* 0x000000ffff067224 */ /* 0x000fc800078e0a06 */
[----:B------:R-:W-:Y:S02]  /*1b10*/  IMAD R11, R10, R6, R11 ;  /* 0x000000060a0b7224 */ /* 0x000fe400078e020b */
[----:B------:R-:W-:-:S03]  /*1b20*/  IMAD.WIDE R6, R7, 0x4, R2 ;  /* 0x0000000407067825 */ /* 0x000fc600078e0202 */
[----:B------:R-:W-:-:S13]  /*1b30*/  ISETP.GT.U32.AND P1, PT, R10, R11, PT ;  /* 0x0000000b0a00720c */ /* 0x000fda0003f24070 */
[----:B------:R-:W-:-:S05]  /*1b40*/  @!P1 IMAD.IADD R11, R11, 0x1, -R10 ;  /* 0x000000010b0b9824 */ /* 0x000fca00078e0a0a */
[----:B------:R-:W-:-:S13]  /*1b50*/  ISETP.GT.U32.AND P1, PT, R10, R11, PT ;  /* 0x0000000b0a00720c */ /* 0x000fda0003f24070 */
[----:B------:R-:W-:-:S05]  /*1b60*/  @!P1 IMAD.IADD R11, R11, 0x1, -R10 ;  /* 0x000000010b0b9824 */ /* 0x000fca00078e0a0a */
[----:B------:R-:W-:-:S04]  /*1b70*/  @!P2 IADD3 R11, PT, PT, -R11, RZ, RZ ;  /* 0x000000ff0b0ba210 */ /* 0x000fc80007ffe1ff */
[----:B------:R-:W-:-:S05]  /*1b80*/  SEL R11, R14, R11, !P3 ;  /* 0x0000000b0e0b7207 */ /* 0x000fca0005800000 */
[----:B-1----:R-:W-:-:S05]  /*1b90*/  VIADD R11, R11, -UR6 ;  /* 0x800000060b0b7c36 */ /* 0x002fca0008000000 */
        /* <DEDUP_REMOVED lines=16> */
.L_x_964:
[----:B------:R-:W-:Y:S05]  /*1ca0*/  @P0 EXIT ;  /* 0x000000000000094d */ /* 0x000fea0003800000 */
[----:B------:R-:W-:Y:S01]  /*1cb0*/  LEA R15, R15, R0, 0x7 ;  /* 0x000000000f0f7211 */ /* 0x000fe200078e38ff */
[----:B0-----:R-:W3:Y:S01]  /*1cc0*/  LDC R8, c[0x0][0x390] ;  /* 0x0000e400ff087b82 */ /* 0x001ee20000000800 */
[----:B------:R-:W0:Y:S03]  /*1cd0*/  LDCU UR6, c[0x0][0x394] ;  /* 0x00007280ff0677ac */ /* 0x000e260008000800 */
[----:B------:R-:W-:-:S06]  /*1ce0*/  IMAD.WIDE R4, R15, 0x4, R4 ;  /* 0x000000040f047825 */ /* 0x000fcc00078e0204 */
[----:B------:R-:W2:Y:S01]  /*1cf0*/  LDG.E R4, desc[UR4][R4.64] ;  /* 0x0000000404047981 */ /* 0x000ea2000c1e1900 */
[----:B------:R-:W-:Y:S01]  /*1d00*/  IMAD.WIDE R2, R15, 0x4, R2 ;  /* 0x000000040f027825 */ /* 0x000fe200078e0202 */
[----:B---3--:R-:W-:Y:S02]  /*1d10*/  IABS R9, R8 ;  /* 0x0000000800097213 */ /* 0x008fe40000000000 */
[----:B------:R-:W-:Y:S02]  /*1d20*/  ISETP.NE.AND P2, PT, R8, RZ, PT ;  /* 0x000000ff0800720c */ /* 0x000fe40003f45270 */
[----:B------:R-:W3:Y:S08]  /*1d30*/  I2F.RP R10, R9 ;  /* 0x00000009000a7306 */ /* 0x000ef00000209400 */
[----:B---3--:R-:W1:Y:S02]  /*1d40*/  MUFU.RCP R10, R10 ;  /* 0x0000000a000a7308 */ /* 0x008e640000001000 */
[----:B-1----:R-:W-:-:S06]  /*1d50*/  VIADD R6, R10, 0xffffffe ;  /* 0x0ffffffe0a067836 */ /* 0x002fcc0000000000 */
[----:B------:R1:W3:Y:S02]  /*1d60*/  F2I.FTZ.U32.TRUNC.NTZ R7, R6 ;  /* 0x0000000600077305 */ /* 0x0002e4000021f000 */
[----:B-1----:R-:W-:Y:S02]  /*1d70*/  IMAD.MOV.U32 R6, RZ, RZ, RZ ;  /* 0x000000ffff067224 */ /* 0x002fe400078e00ff */
[----:B---3--:R-:W-:-:S04]  /*1d80*/  IMAD.MOV R0, RZ, RZ, -R7 ;  /* 0x000000ffff007224 */ /* 0x008fc800078e0a07 */
[----:B------:R-:W-:-:S04]  /*1d90*/  IMAD R11, R0, R9, RZ ;  /* 0x00000009000b7224 */ /* 0x000fc800078e02ff */
[----:B------:R-:W-:Y:S01]  /*1da0*/  IMAD.HI.U32 R0, R7, R11, R6 ;  /* 0x0000000b07007227 */ /* 0x000fe200078e0006 */
        /* <DEDUP_REMOVED lines=11> */
[----:B0-----:R-:W-:-:S05]  /*1e60*/  IADD3 R5, PT, PT, R0, -UR6, RZ ;  /* 0x8000000600057c10 */ /* 0x001fca000fffe0ff */
[----:B------:R-:W-:Y:S01]  /*1e70*/  STG.E desc[UR4][R2.64], R5 ;  /* 0x0000000502007986 */ /* 0x000fe2000c101904 */
[----:B------:R-:W-:Y:S05]  /*1e80*/  EXIT ;  /* 0x000000000000794d */ /* 0x000fea0003800000 */
.L_x_960:
[----:B------:R-:W-:-:S13]  /*1e90*/  ISETP.GE.AND P0, PT, R9, 0x1, PT ;  /* 0x000000010900780c */ /* 0x000fda0003f06270 */
[----:B------:R-:W-:Y:S05]  /*1ea0*/  @!P0 EXIT ;  /* 0x000000000000894d */ /* 0x000fea0003800000 */
[C---:B------:R-:W-:Y:S01]  /*1eb0*/  ISETP.GE.U32.AND P0, PT, R9.reuse, 0x8, PT ;  /* 0x000000080900780c */ /* 0x040fe20003f06070 */
[----:B------:R-:W-:Y:S01]  /*1ec0*/  IMAD.MOV.U32 R7, RZ, RZ, RZ ;  /* 0x000000ffff077224 */ /* 0x000fe200078e00ff */
[----:B------:R-:W-:-:S11]  /*1ed0*/  LOP3.LUT R18, R9, 0x7, RZ, 0xc0, !PT ;  /* 0x0000000709127812 */ /* 0x000fd600078ec0ff */
[----:B------:R-:W-:Y:S05]  /*1ee0*/  @!P0 BRA `(.L_x_965) ;  /* 0x0000000c00d88947 */ /* 0x000fea0003800000 */
[----:B------:R-:W0:Y:S01]  /*1ef0*/  LDC R19, c[0x0][0x390] ;  /* 0x0000e400ff137b82 */ /* 0x000e220000000800 */
[----:B------:R-:W-:Y:S01]  /*1f00*/  LOP3.LUT R7, R9, 0x7ffffff8, RZ, 0xc0, !PT ;  /* 0x7ffffff809077812 */ /* 0x000fe200078ec0ff */
[----:B------:R-:W-:Y:S01]  /*1f10*/  IMAD.MOV.U32 R6, RZ, RZ, RZ ;  /* 0x000000ffff067224 */ /* 0x000fe200078e00ff */
[----:B------:R-:W1:Y:S06]  /*1f20*/  LDCU UR6, c[0x0][0x394] ;  /* 0x00007280ff0677ac */ /* 0x000e6c0008000800 */
.L_x_982:
[----:B0--34-:R-:W-:Y:S01]  /*1f30*/  IMAD R9, R6, 0x80, R0 ;  /* 0x0000008006097824 */ /* 0x019fe200078e0200 */
[----:B------:R-:W-:Y:S03]  /*1f40*/  BSSY.RECONVERGENT B0, `(.L_x_966) ;  /* 0x0000027000007945 */ /* 0x000fe60003800200 */
[C---:B-12---:R-:W-:Y:S01]  /*1f50*/  VIADD R15, R9.reuse, 0x180 ;  /* 0x00000180090f7836 */ /* 0x046fe20000000000 */
[CC--:B------:R-:W-:Y:S01]  /*1f60*/  ISETP.GE.AND P0, PT, R9.reuse, R8.reuse, PT ;  /* 0x000000080900720c */ /* 0x0c0fe20003f06270 */
[C---:B------:R-:W-:Y:S01]  /*1f70*/  VIADD R17, R9.reuse, 0x200 ;  /* 0x0000020009117836 */ /* 0x040fe20000000000 */
[C---:B------:R-:W-:Y:S01]  /*1f80*/  IADD3 R11, PT, PT, R9.reuse, 0x100, RZ ;  /* 0x00000100090b7810 */ /* 0x040fe20007ffe0ff */
[----:B------:R-:W-:Y:S01]  /*1f90*/  VIADD R13, R9, 0x80 ;  /* 0x00000080090d7836 */ /* 0x000fe20000000000 */
[-C--:B------:R-:W-:Y:S02]  /*1fa0*/  ISETP.GE.AND P2, PT, R15, R8.reuse, PT ;  /* 0x000000080f00720c */ /* 0x080fe40003f46270 */
[----:B------:R-:W-:-:S02]  /*1fb0*/  ISETP.GE.AND P3, PT, R11, R8, PT ;  /* 0x000000080b00720c */ /* 0x000fc40003f66270 */
[-C--:B------:R-:W-:Y:S02]  /*1fc0*/  ISETP.GE.AND P1, PT, R17, R8.reuse, PT ;  /* 0x000000081100720c */ /* 0x080fe40003f26270 */
[----:B------:R-:W-:Y:S02]  /*1fd0*/  ISETP.GE.AND P4, PT, R13, R8, PT ;  /* 0x000000080d00720c */ /* 0x000fe40003f86270 */
[----:B------:R-:W-:Y:S01]  /*1fe0*/  IADD3 R11, PT, PT, R9, 0x280, RZ ;  /* 0x00000280090b7810 */ /* 0x000fe20007ffe0ff */
[----:B------:R-:W-:Y:S10]  /*1ff0*/  @P0 BRA `(.L_x_967) ;  /* 0x00000000006c0947 */ /* 0x000ff40003800000 */
[----:B------:R-:W-:-:S05]  /*2000*/  IMAD.WIDE.U32 R16, R9, 0x4, R4 ;  /* 0x0000000409107825 */ /* 0x000fca00078e0004 */
[----:B------:R-:W2:Y:S01]  /*2010*/  LDG.E R10, desc[UR4][R16.64] ;  /* 0x00000004100a7981 */ /* 0x000ea2000c1e1900 */
[----:B0-----:R-:W-:Y:S01]  /*2020*/  IABS R21, R19 ;  /* 0x0000001300157213 */ /* 0x001fe20000000000 */
        /* <DEDUP_REMOVED lines=15> */
[----:B------:R-:W-:-:S03]  /*2120*/  IMAD.WIDE.U32 R14, R9, 0x4, R2 ;  /* 0x00000004090e7825 */ /* 0x000fc600078e0002 */
[----:B------:R-:W-:-:S13]  /*2130*/  ISETP.GT.U32.AND P0, PT, R21, R12, PT ;  /* 0x0000000c1500720c */ /* 0x000fda0003f04070 */
[----:B------:R-:W-:-:S05]  /*2140*/  @!P0 IMAD.IADD R12, R12, 0x1, -R21 ;  /* 0x000000010c0c8824 */ /* 0x000fca00078e0a15 */
[----:B------:R-:W-:-:S13]  /*2150*/  ISETP.GT.U32.AND P0, PT, R21, R12, PT ;  /* 0x0000000c1500720c */ /* 0x000fda0003f04070 */
[----:B------:R-:W-:-:S05]  /*2160*/  @!P0 IMAD.IADD R12, R12, 0x1, -R21 ;  /* 0x000000010c0c8824 */ /* 0x000fca00078e0a15 */
[----:B------:R-:W-:Y:S02]  /*2170*/  @!P5 IADD3 R12, PT, PT, -R12, RZ, RZ ;  /* 0x000000ff0c0cd210 */ /* 0x000fe40007ffe1ff */
[----:B------:R-:W-:-:S05]  /*2180*/  @!P6 LOP3.LUT R12, RZ, R19, RZ, 0x33, !PT ;  /* 0x00000013ff0ce212 */ /* 0x000fca00078e33ff */
[----:B-1----:R-:W-:-:S05]  /*2190*/  VIADD R17, R12, -UR6 ;  /* 0x800000060c117c36 */ /* 0x002fca0008000000 */
[----:B------:R2:W-:Y:S02]  /*21a0*/  STG.E desc[UR4][R14.64], R17 ;  /* 0x000000110e007986 */ /* 0x0005e4000c101904 */
.L_x_967:
[----:B-1----:R-:W-:Y:S05]  /*21b0*/  BSYNC.RECONVERGENT B0 ;  /* 0x0000000000007941 */ /* 0x002fea0003800200 */
.L_x_966:
[----:B------:R-:W-:Y:S01]  /*21c0*/  BSSY.RECONVERGENT B0, `(.L_x_968) ;  /* 0x000001f000007945 */ /* 0x000fe20003800200 */
[----:B------:R-:W-:Y:S01]  /*21d0*/  ISETP.GE.AND P0, PT, R11, R8, PT ;  /* 0x000000080b00720c */ /* 0x000fe20003f06270 */
[----:B------:R-:W-:-:S04]  /*21e0*/  IMAD.WIDE R10, R13, 0x4, R4 ;  /* 0x000000040d0a7825 */ /* 0x000fc800078e0204 */
[----:B--2---:R-:W-:Y:S02]  /*21f0*/  VIADD R17, R9, 0x300 ;  /* 0x0000030009117836 */ /* 0x004fe40000000000 */
[----:B------:R-:W-:Y:S01]  /*2200*/  IMAD.WIDE R12, R13, 0x4, R2 ;  /* 0x000000040d0c7825 */ /* 0x000fe200078e0202 */
[----:B------:R-:W-:Y:S06]  /*2210*/  @P4 BRA `(.L_x_969) ;  /* 0x0000000000644947 */ /* 0x000fec0003800000 */
        /* <DEDUP_REMOVED lines=25> */
.L_x_969:
[----:B------:R-:W-:Y:S05]  /*23b0*/  BSYNC.RECONVERGENT B0 ;  /* 0x0000000000007941 */ /* 0x000fea0003800200 */
.L_x_968:
[----:B------:R-:W-:Y:S01]  /*23c0*/  BSSY.RECONVERGENT B0, `(.L_x_970) ;  /* 0x000001d000007945 */ /* 0x000fe20003800200 */
[----:B------:R-:W-:Y:S02]  /*23d0*/  ISETP.GE.AND P4, PT, R17, R8, PT ;  /* 0x000000081100720c */ /* 0x000fe40003f86270 */
[----:B------:R-:W-:Y:S01]  /*23e0*/  IADD3 R9, PT, PT, R9, 0x380, RZ ;  /* 0x0000038009097810 */ /* 0x000fe20007ffe0ff */
[----:B------:R-:W-:Y:S10]  /*23f0*/  @P3 BRA `(.L_x_971) ;  /* 0x0000000000643947 */ /* 0x000ff40003800000 */
[----:B------:R-:W2:Y:S01]  /*2400*/  LDG.E R22, desc[UR4][R10.64+0x200] ;  /* 0x000200040a167981 */ /* 0x000ea2000c1e1900 */
[----:B0-----:R-:W-:Y:S01]  /*2410*/  IABS R16, R19 ;  /* 0x0000001300107213 */ /* 0x001fe20000000000 */
[----:B------:R-:W-:Y:S01]  /*2420*/  IMAD.MOV.U32 R14, RZ, RZ, RZ ;  /* 0x000000ffff0e7224 */ /* 0x000fe200078e00ff */
[----:B------:R-:W-:Y:S02]  /*2430*/  ISETP.NE.AND P6, PT, R19, RZ, PT ;  /* 0x000000ff1300720c */ /* 0x000fe40003fc5270 */
[----:B------:R-:W0:Y:S08]  /*2440*/  I2F.RP R17, R16 ;  /* 0x0000001000117306 */ /* 0x000e300000209400 */
[----:B0-----:R-:W0:Y:S02]  /*2450*/  MUFU.RCP R17, R17 ;  /* 0x0000001100117308 */ /* 0x001e240000001000 */
[----:B0-----:R-:W-:-:S06]  /*2460*/  VIADD R20, R17, 0xffffffe ;  /* 0x0ffffffe11147836 */ /* 0x001fcc0000000000 */
[----:B-1----:R-:W0:Y:S02]  /*2470*/  F2I.FTZ.U32.TRUNC.NTZ R15, R20 ;  /* 0x00000014000f7305 */ /* 0x002e24000021f000 */
        /* <DEDUP_REMOVED lines=17> */
.L_x_971:
[----:B------:R-:W-:Y:S05]  /*2590*/  BSYNC.RECONVERGENT B0 ;  /* 0x0000000000007941 */ /* 0x000fea0003800200 */
.L_x_970:
[----:B------:R-:W-:Y:S01]  /*25a0*/  BSSY.RECONVERGENT B0, `(.L_x_972) ;  /* 0x000001c000007945 */ /* 0x000fe20003800200 */
[----:B------:R-:W-:Y:S01]  /*25b0*/  ISETP.GE.AND P3, PT, R9, R8, PT ;  /* 0x000000080900720c */ /* 0x000fe20003f66270 */
[----:B------:R-:W-:Y:S02]  /*25c0*/  VIADD R6, R6, 0x8 ;  /* 0x0000000806067836 */ /* 0x000fe40000000000 */
[----:B------:R-:W-:Y:S10]  /*25d0*/  @P2 BRA `(.L_x_973) ;  /* 0x0000000000602947 */ /* 0x000ff40003800000 */
[----:B------:R-:W3:Y:S01]  /*25e0*/  LDG.E R20, desc[UR4][R10.64+0x400] ;  /* 0x000400040a147981 */ /* 0x000ee2000c1e1900 */
[----:B0-----:R-:W-:Y:S02]  /*25f0*/  IABS R9, R19 ;  /* 0x0000001300097213 */ /* 0x001fe40000000000 */
[----:B------:R-:W-:Y:S02]  /*2600*/  ISETP.NE.AND P6, PT, R19, RZ, PT ;  /* 0x000000ff1300720c */ /* 0x000fe40003fc5270 */
[----:B------:R-:W0:Y:S08]  /*2610*/  I2F.RP R17, R9 ;  /* 0x0000000900117306 */ /* 0x000e300000209400 */
[----:B0-----:R-:W1:Y:S02]  /*2620*/  MUFU.RCP R17, R17 ;  /* 0x0000001100117308 */ /* 0x001e640000001000 */
[----:B-12---:R-:W-:-:S06]  /*2630*/  VIADD R15, R17, 0xffffffe ;  /* 0x0ffffffe110f7836 */ /* 0x006fcc0000000000 */
[----:B------:R-:W0:Y:S02]  /*2640*/  F2I.FTZ.U32.TRUNC.NTZ R15, R15 ;  /* 0x0000000f000f7305 */ /* 0x000e24000021f000 */
[----:B0-----:R-:W-:-:S05]  /*2650*/  IADD3 R14, PT, PT, RZ, -R15, RZ ;  /* 0x8000000fff0e7210 */ /* 0x001fca0007ffe0ff */
[----:B------:R-:W-:Y:S02]  /*2660*/  IMAD R21, R14, R9, RZ ;  /* 0x000000090e157224 */ /* 0x000fe400078e02ff */
[----:B------:R-:W-:-:S04]  /*2670*/  IMAD.MOV.U32 R14, RZ, RZ, RZ ;  /* 0x000000ffff0e7224 */ /* 0x000fc800078e00ff */
[----:B------:R-:W-:Y:S01]  /*2680*/  IMAD.HI.U32 R21, R15, R21, R14 ;  /* 0x000000150f157227 */ /* 0x000fe200078e000e */
[----:B---3--:R-:W-:Y:S02]  /*2690*/  IABS R16, R20 ;  /* 0x0000001400107213 */ /* 0x008fe40000000000 */
        /* <DEDUP_REMOVED lines=12> */
.L_x_973:
[----:B------:R-:W-:Y:S05]  /*2760*/  BSYNC.RECONVERGENT B0 ;  /* 0x0000000000007941 */ /* 0x000fea0003800200 */
.L_x_972:
[----:B------:R-:W-:Y:S01]  /*2770*/  BSSY.RECONVERGENT B0, `(.L_x_974) ;  /* 0x000001b000007945 */ /* 0x000fe20003800200 */
[----:B------:R-:W-:-:S03]  /*2780*/  ISETP.NE.AND P2, PT, R6, R7, PT ;  /* 0x000000070600720c */ /* 0x000fc60003f45270 */
[----:B------:R-:W-:Y:S10]  /*2790*/  @P1 BRA `(.L_x_975) ;  /* 0x0000000000601947 */ /* 0x000ff40003800000 */
[----:B------:R-:W4:Y:S01]  /*27a0*/  LDG.E R20, desc[UR4][R10.64+0x600] ;  /* 0x000600040a147981 */ /* 0x000f22000c1e1900 */
[----:B0--3--:R-:W-:Y:S02]  /*27b0*/  IABS R9, R19 ;  /* 0x0000001300097213 */ /* 0x009fe40000000000 */
        /* <DEDUP_REMOVED lines=9> */
[----:B----4-:R-:W-:Y:S02]  /*2850*/  IABS R16, R20 ;  /* 0x0000001400107213 */ /* 0x010fe40000000000 */
        /* <DEDUP_REMOVED lines=12> */
.L_x_975:
[----:B------:R-:W-:Y:S05]  /*2920*/  BSYNC.RECONVERGENT B0 ;  /* 0x0000000000007941 */ /* 0x000fea0003800200 */
.L_x_974:
[----:B------:R-:W-:Y:S04]  /*2930*/  BSSY.RECONVERGENT B0, `(.L_x_976) ;  /* 0x000001a000007945 */ /* 0x000fe80003800200 */
[----:B------:R-:W-:Y:S05]  /*2940*/  @P0 BRA `(.L_x_977) ;  /* 0x0000000000600947 */ /* 0x000fea0003800000 */
[----:B------:R-:W5:Y:S01]  /*2950*/  LDG.E R20, desc[UR4][R10.64+0x800] ;  /* 0x000800040a147981 */ /* 0x000f62000c1e1900 */
[----:B0--34-:R-:W-:Y:S02]  /*2960*/  IABS R9, R19 ;  /* 0x0000001300097213 */ /* 0x019fe40000000000 */
        /* <DEDUP_REMOVED lines=9> */
[----:B-----5:R-:W-:Y:S02]  /*2a00*/  IABS R16, R20 ;  /* 0x0000001400107213 */ /* 0x020fe40000000000 */
        /* <DEDUP_REMOVED lines=12> */
.L_x_977:
[----:B------:R-:W-:Y:S05]  /*2ad0*/  BSYNC.RECONVERGENT B0 ;  /* 0x0000000000007941 */ /* 0x000fea0003800200 */
.L_x_976:
        /* <DEDUP_REMOVED lines=26> */
.L_x_979:
[----:B------:R-:W-:Y:S05]  /*2c80*/  BSYNC.RECONVERGENT B0 ;  /* 0x0000000000007941 */ /* 0x000fea0003800200 */
.L_x_978:
[----:B------:R-:W-:Y:S04]  /*2c90*/  BSSY.RECONVERGENT B0, `(.L_x_980) ;  /* 0x000001a000007945 */ /* 0x000fe80003800200 */
[----:B------:R-:W-:Y:S05]  /*2ca0*/  @P3 BRA `(.L_x_981) ;  /* 0x0000000000603947 */ /* 0x000fea0003800000 */
[----:B------:R-:W5:Y:S01]  /*2cb0*/  LDG.E R10, desc[UR4][R10.64+0xc00] ;  /* 0x000c00040a0a7981 */ /* 0x000f62000c1e1900 */
[----:B0-----:R-:W-:Y:S01]  /*2cc0*/  IABS R16, R19 ;  /* 0x0000001300107213 */ /* 0x001fe20000000000 */
[----:B------:R-:W-:Y:S01]  /*2cd0*/  IMAD.MOV.U32 R14, RZ, RZ, RZ ;  /* 0x000000ffff0e7224 */ /* 0x000fe200078e00ff */
[----:B------:R-:W-:Y:S02]  /*2ce0*/  ISETP.NE.AND P3, PT, R19, RZ, PT ;  /* 0x000000ff1300720c */ /* 0x000fe40003f65270 */
[----:B------:R-:W0:Y:S08]  /*2cf0*/  I2F.RP R17, R16 ;  /* 0x0000001000117306 */ /* 0x000e300000209400 */
[----:B0-----:R-:W1:Y:S02]  /*2d00*/  MUFU.RCP R17, R17 ;  /* 0x0000001100117308 */ /* 0x001e640000001000 */
[----:B-12---:R-:W-:-:S06]  /*2d10*/  VIADD R15, R17, 0xffffffe ;  /* 0x0ffffffe110f7836 */ /* 0x006fcc0000000000 */
[----:B------:R-:W3:Y:S02]  /*2d20*/  F2I.FTZ.U32.TRUNC.NTZ R15, R15 ;  /* 0x0000000f000f7305 */ /* 0x000ee4000021f000 */
[----:B---34-:R-:W-:-:S05]  /*2d30*/  IADD3 R9, PT, PT, RZ, -R15, RZ ;  /* 0x8000000fff097210 */ /* 0x018fca0007ffe0ff */
        /* <DEDUP_REMOVED lines=15> */
.L_x_981:
[----:B------:R-:W-:Y:S05]  /*2e30*/  BSYNC.RECONVERGENT B0 ;  /* 0x0000000000007941 */ /* 0x000fea0003800200 */
.L_x_980:
[----:B------:R-:W-:Y:S05]  /*2e40*/  @P2 BRA `(.L_x_982) ;  /* 0xfffffff000382947 */ /* 0x000fea000383ffff */
.L_x_965:
[----:B------:R-:W-:-:S13]  /*2e50*/  ISETP.NE.AND P0, PT, R18, RZ, PT ;  /* 0x000000ff1200720c */ /* 0x000fda0003f05270 */
[----:B------:R-:W-:Y:S05]  /*2e60*/  @!P0 EXIT ;  /* 0x000000000000894d */ /* 0x000fea0003800000 */
[----:B------:R-:W5:Y:S01]  /*2e70*/  LDC R6, c[0x0][0x384] ;  /* 0x0000e100ff067b82 */ /* 0x000f620000000800 */
[----:B------:R-:W-:Y:S02]  /*2e80*/  ISETP.GE.U32.AND P0, PT, R18, 0x4, PT ;  /* 0x000000041200780c */ /* 0x000fe40003f06070 */
[----:B-----5:R-:W-:-:S11]  /*2e90*/  LOP3.LUT R20, R6, 0x3, RZ, 0xc0, !PT ;  /* 0x0000000306147812 */ /* 0x020fd600078ec0ff */
[----:B------:R-:W-:Y:S05]  /*2ea0*/  @!P0 BRA `(.L_x_983) ;  /* 0x0000000800348947 */ /* 0x000fea0003800000 */
[----:B------:R-:W-:Y:S01]  /*2eb0*/  IMAD R17, R7, 0x80, R0 ;  /* 0x0000008007117824 */ /* 0x000fe200078e0200 */
[----:B------:R-:W-:Y:S03]  /*2ec0*/  BSSY.RECONVERGENT B0, `(.L_x_984) ;  /* 0x0000027000007945 */ /* 0x000fe60003800200 */
[C---:B01234-:R-:W-:Y:S01]  /*2ed0*/  VIADD R13, R17.reuse, 0x100 ;  /* 0x00000100110d7836 */ /* 0x05ffe20000000000 */
        /* <DEDUP_REMOVED lines=37> */
.L_x_985:
[----:B------:R-:W-:Y:S05]  /*3130*/  BSYNC.RECONVERGENT B0 ;  /* 0x0000000000007941 */ /* 0x000fea0003800200 */
.L_x_984:
        /* <DEDUP_REMOVED lines=12> */
[----:B0-----:R-:W-:-:S04]  /*3200*/  IMAD.MOV R10, RZ, RZ, -R11 ;  /* 0x000000ffff0a7224 */ /* 0x001fc800078e0a0b */
        /* <DEDUP_REMOVED lines=19> */
.L_x_987:
[----:B------:R-:W-:Y:S05]  /*3340*/  BSYNC.RECONVERGENT B0 ;  /* 0x0000000000007941 */ /* 0x000fea0003800200 */
.L_x_986:
[----:B------:R-:W-:Y:S04]  /*3350*/  BSSY.RECONVERGENT B0, `(.L_x_988) ;  /* 0x0000020000007945 */ /* 0x000fe80003800200 */
[----:B------:R-:W-:Y:S05]  /*3360*/  @P0 BRA `(.L_x_989) ;  /* 0x0000000000780947 */ /* 0x000fea0003800000 */
[----:B-1----:R-:W-:Y:S01]  /*3370*/  IMAD.WIDE R14, R13, 0x4, R4 ;  /* 0x000000040d0e7825 */ /* 0x002fe200078e0204 */
        /* <DEDUP_REMOVED lines=29> */
.L_x_989:
[----:B------:R-:W-:Y:S05]  /*3550*/  BSYNC.RECONVERGENT B0 ;  /* 0x0000000000007941 */ /* 0x000fea0003800200 */
.L_x_988:
[----:B------:R-:W-:Y:S04]  /*3560*/  BSSY.RECONVERGENT B0, `(.L_x_990) ;  /* 0x0000020000007945 */ /* 0x000fe80003800200 */
[----:B------:R-:W-:Y:S05]  /*3570*/  @P1 BRA `(.L_x_991) ;  /* 0x0000000000781947 */ /* 0x000fea0003800000 */
[----:B--2---:R-:W-:Y:S01]  /*3580*/  IMAD.WIDE R12, R9, 0x4, R4 ;  /* 0x00000004090c7825 */ /* 0x004fe200078e0204 */
[----:B------:R-:W1:Y:S01]  /*3590*/  LDC R14, c[0x0][0x390] ;  /* 0x0000e400ff0e7b82 */ /* 0x000e620000000800 */
[----:B------:R-:W2:Y:S04]  /*35a0*/  LDCU UR6, c[0x0][0x394] ;  /* 0x00007280ff0677ac */ /* 0x000ea80008000800 */
[----:B------:R-:W3:Y:S01]  /*35b0*/  LDG.E R12, desc[UR4][R12.64] ;  /* 0x000000040c0c7981 */ /* 0x000ee2000c1e1900 */
[----:B-1----:R-:W-:Y:S02]  /*35c0*/  IABS R15, R14 ;  /* 0x0000000e000f7213 */ /* 0x002fe40000000000 */
[----:B------:R-:W-:Y:S02]  /*35d0*/  ISETP.NE.AND P2, PT, R14, RZ, PT ;  /* 0x000000ff0e00720c */ /* 0x000fe40003f45270 */
[----:B------:R-:W1:Y:S08]  /*35e0*/  I2F.RP R16, R15 ;  /* 0x0000000f00107306 */ /* 0x000e700000209400 */
[----:B-1----:R-:W0:Y:S02]  /*35f0*/  MUFU.RCP R16, R16 ;  /* 0x0000001000107308 */ /* 0x002e240000001000 */
[----:B0-----:R-:W-:-:S06]  /*3600*/  VIADD R17, R16, 0xffffffe ;  /* 0x0ffffffe10117836 */ /* 0x001fcc0000000000 */
[----:B------:R-:W0:Y:S02]  /*3610*/  F2I.FTZ.U32.TRUNC.NTZ R11, R17 ;  /* 0x00000011000b7305 */ /* 0x000e24000021f000 */
        /* <DEDUP_REMOVED lines=18> */
[----:B--2---:R-:W-:-:S05]  /*3740*/  VIADD R9, R12, -UR6 ;  /* 0x800000060c097c36 */ /* 0x004fca0008000000 */
[----:B------:R3:W-:Y:S02]  /*3750*/  STG.E desc[UR4][R10.64], R9 ;  /* 0x000000090a007986 */ /* 0x0007e4000c101904 */
.L_x_991:
[----:B------:R-:W-:Y:S05]  /*3760*/  BSYNC.RECONVERGENT B0 ;  /* 0x0000000000007941 */ /* 0x000fea0003800200 */
.L_x_990:
[----:B------:R-:W-:-:S07]  /*3770*/  VIADD R7, R7, 0x4 ;  /* 0x0000000407077836 */ /* 0x000fce0000000000 */
.L_x_983:
[----:B------:R-:W-:-:S13]  /*3780*/  ISETP.NE.AND P0, PT, R20, RZ, PT ;  /* 0x000000ff1400720c */ /* 0x000fda0003f05270 */
[----:B------:R-:W-:Y:S05]  /*3790*/  @!P0 EXIT ;  /* 0x000000000000894d */ /* 0x000fea0003800000 */
[----:B------:R-:W-:-:S13]  /*37a0*/  ISETP.NE.AND P0, PT, R20, 0x1, PT ;  /* 0x000000011400780c */ /* 0x000fda0003f05270 */
[----:B------:R-:W-:Y:S05]  /*37b0*/  @!P0 BRA `(.L_x_992) ;  /* 0x00000004001c8947 */ /* 0x000fea0003800000 */
[----:B0123--:R-:W-:Y:S01]  /*37c0*/  LEA R11, R7, R0, 0x7 ;  /* 0x00000000070b7211 */ /* 0x00ffe200078e38ff */
[----:B------:R-:W-:Y:S03]  /*37d0*/  BSSY.RECONVERGENT B0, `(.L_x_993) ;  /* 0x0000023000007945 */ /* 0x000fe60003800200 */
[C---:B------:R-:W-:Y:S01]  /*37e0*/  ISETP.GE.AND P0, PT, R11.reuse, R8, PT ;  /* 0x000000080b00720c */ /* 0x040fe20003f06270 */
[----:B----4-:R-:W-:-:S05]  /*37f0*/  VIADD R9, R11, 0x80 ;  /* 0x000000800b097836 */ /* 0x010fca0000000000 */
[----:B------:R-:W-:-:S07]  /*3800*/  ISETP.GE.AND P2, PT, R9, R8, PT ;  /* 0x000000080900720c */ /* 0x000fce0003f46270 */
[----:B------:R-:W-:Y:S06]  /*3810*/  @P0 BRA `(.L_x_994) ;  /* 0x0000000000780947 */ /* 0x000fec0003800000 */
[----:B------:R-:W-:Y:S01]  /*3820*/  IMAD.WIDE R14, R11, 0x4, R4 ;  /* 0x000000040b0e7825 */ /* 0x000fe200078e0204 */
[----:B------:R-:W0:Y:S03]  /*3830*/  LDC R16, c[0x0][0x390] ;  /* 0x0000e400ff107b82 */ /* 0x000e260000000800 */
[----:B------:R-:W-:Y:S01]  /*3840*/  HFMA2 R12, -RZ, RZ, 0, 0 ;  /* 0x00000000ff0c7431 */ /* 0x000fe200000001ff */
[----:B------:R-:W1:Y:S01]  /*3850*/  LDCU UR6, c[0x0][0x394] ;  /* 0x00007280ff0677ac */ /* 0x000e620008000800 */
        /* <DEDUP_REMOVED lines=20> */
[----:B------:R-:W-:Y:S02]  /*39a0*/  IMAD.MOV.U32 R12, RZ, RZ, R10 ;  /* 0x000000ffff0c7224 */ /* 0x000fe400078e000a */
[----:B------:R-:W-:-:S04]  /*39b0*/  IMAD.WIDE R10, R11, 0x4, R2 ;  /* 0x000000040b0a7825 */ /* 0x000fc800078e0202 */
[----:B------:R-:W-:Y:S01]  /*39c0*/  @!P1 IMAD.MOV R12, RZ, RZ, -R12 ;  /* 0x000000ffff0c9224 */ /* 0x000fe200078e0a0c */
[----:B------:R-:W-:-:S05]  /*39d0*/  @!P3 LOP3.LUT R12, RZ, R16, RZ, 0x33, !PT ;  /* 0x00000010ff0cb212 */ /* 0x000fca00078e33ff */
[----:B-1----:R-:W-:-:S05]  /*39e0*/  VIADD R13, R12, -UR6 ;  /* 0x800000060c0d7c36 */ /* 0x002fca0008000000 */
[----:B------:R0:W-:Y:S02]  /*39f0*/  STG.E desc[UR4][R10.64], R13 ;  /* 0x0000000d0a007986 */ /* 0x0001e4000c101904 */
.L_x_994:
[----:B------:R-:W-:Y:S05]  /*3a00*/  BSYNC.RECONVERGENT B0 ;  /* 0x0000000000007941 */ /* 0x000fea0003800200 */
.L_x_993:
        /* <DEDUP_REMOVED lines=26> */
[----:B------:R-:W-:Y:S02]  /*3bb0*/  IMAD.MOV.U32 R12, RZ, RZ, R10 ;  /* 0x000000ffff0c7224 */ /* 0x000fe400078e000a */
[----:B------:R-:W-:-:S03]  /*3bc0*/  IMAD.WIDE R10, R9, 0x4, R2 ;  /* 0x00000004090a7825 */ /* 0x000fc600078e0202 */
[----:B------:R-:W-:Y:S02]  /*3bd0*/  @!P1 IADD3 R12, PT, PT, -R12, RZ, RZ ;  /* 0x000000ff0c0c9210 */ /* 0x000fe40007ffe1ff */
[----:B------:R-:W-:-:S05]  /*3be0*/  @!P2 LOP3.LUT R12, RZ, R14, RZ, 0x33, !PT ;  /* 0x0000000eff0ca212 */ /* 0x000fca00078e33ff */
[----:B-1----:R-:W-:-:S05]  /*3bf0*/  VIADD R9, R12, -UR6 ;  /* 0x800000060c097c36 */ /* 0x002fca0008000000 */
[----:B------:R1:W-:Y:S02]  /*3c00*/  STG.E desc[UR4][R10.64], R9 ;  /* 0x000000090a007986 */ /* 0x0003e4000c101904 */
.L_x_996:
[----:B------:R-:W-:Y:S05]  /*3c10*/  BSYNC.RECONVERGENT B0 ;  /* 0x0000000000007941 */ /* 0x000fea0003800200 */
.L_x_995:
[----:B------:R-:W-:-:S07]  /*3c20*/  VIADD R7, R7, 0x2 ;  /* 0x0000000207077836 */ /* 0x000fce0000000000 */
.L_x_992:
[----:B------:R-:W-:-:S04]  /*3c30*/  LOP3.LUT R6, R6, 0x1, RZ, 0xc0, !PT ;  /* 0x0000000106067812 */ /* 0x000fc800078ec0ff */
[----:B------:R-:W-:-:S13]  /*3c40*/  ISETP.NE.U32.AND P0, PT, R6, 0x1, PT ;  /* 0x000000010600780c */ /* 0x000fda0003f05070 */
[----:B------:R-:W-:Y:S05]  /*3c50*/  @P0 EXIT ;  /* 0x000000000000094d */ /* 0x000fea0003800000 */
[----:B01-34-:R-:W-:-:S05]  /*3c60*/  IMAD R9, R7, 0x80, R0 ;  /* 0x0000008007097824 */ /* 0x01bfca00078e0200 */
[----:B------:R-:W-:-:S13]  /*3c70*/  ISETP.GE.AND P0, PT, R9, R8, PT ;  /* 0x000000080900720c */ /* 0x000fda0003f06270 */
[----:B------:R-:W-:Y:S05]  /*3c80*/  @P0 EXIT ;  /* 0x000000000000094d */ /* 0x000fea0003800000 */
[C---:B------:R-:W-:Y:S01]  /*3c90*/  IMAD.WIDE R4, R9.reuse, 0x4, R4 ;  /* 0x0000000409047825 */ /* 0x040fe200078e0204 */
[----:B------:R-:W2:Y:S01]  /*3ca0*/  LDC R8, c[0x0][0x390] ;  /* 0x0000e400ff087b82 */ /* 0x000ea20000000800 */
[----:B------:R-:W0:Y:S04]  /*3cb0*/  LDCU UR6, c[0x0][0x394] ;  /* 0x00007280ff0677ac */ /* 0x000e280008000800 */
[----:B------:R-:W3:Y:S01]  /*3cc0*/  LDG.E R4, desc[UR4][R4.64] ;  /* 0x0000000404047981 */ /* 0x000ee2000c1e1900 */
[----:B------:R-:W-:Y:S01]  /*3cd0*/  IMAD.WIDE R2, R9, 0x4, R2 ;  /* 0x0000000409027825 */ /* 0x000fe200078e0202 */
[----:B--2---:R-:W-:Y:S02]  /*3ce0*/  IABS R11, R8 ;  /* 0x00000008000b7213 */ /* 0x004fe40000000000 */
[----:B------:R-:W-:-:S02]  /*3cf0*/  ISETP.NE.AND P2, PT, R8, RZ, PT ;  /* 0x000000ff0800720c */ /* 0x000fc40003f45270 */
[----:B------:R-:W1:Y:S08]  /*3d00*/  I2F.RP R10, R11 ;  /* 0x0000000b000a7306 */ /* 0x000e700000209400 */
[----:B-1----:R-:W1:Y:S02]  /*3d10*/  MUFU.RCP R10, R10 ;  /* 0x0000000a000a7308 */ /* 0x002e640000001000 */
[----:B-1----:R-:W-:-:S06]  /*3d20*/  IADD3 R6, PT, PT, R10, 0xffffffe, RZ ;  /* 0x0ffffffe0a067810 */ /* 0x002fcc0007ffe0ff */
[----:B------:R1:W2:Y:S02]  /*3d30*/  F2I.FTZ.U32.TRUNC.NTZ R7, R6 ;  /* 0x0000000600077305 */ /* 0x0002a4000021f000 */
[----:B-1----:R-:W-:Y:S02]  /*3d40*/  IMAD.MOV.U32 R6, RZ, RZ, RZ ;  /* 0x000000ffff067224 */ /* 0x002fe400078e00ff */
[----:B--2---:R-:W-:-:S04]  /*3d50*/  IMAD.MOV R0, RZ, RZ, -R7 ;  /* 0x000000ffff007224 */ /* 0x004fc800078e0a07 */
[----:B------:R-:W-:-:S04]  /*3d60*/  IMAD R13, R0, R11, RZ ;  /* 0x0000000b000d7224 */ /* 0x000fc800078e02ff */
[----:B------:R-:W-:Y:S01]  /*3d70*/  IMAD.HI.U32 R0, R7, R13, R6 ;  /* 0x0000000d07007227 */ /* 0x000fe200078e0006 */
[----:B---3--:R-:W-:Y:S02]  /*3d80*/  IABS R5, R4 ;  /* 0x0000000400057213 */ /* 0x008fe40000000000 */
        /* <DEDUP_REMOVED lines=13> */
.L_x_997:
        /* <DEDUP_REMOVED lines=10> */
.L_x_4832:


//--------------------- .text._ZN3cub18CUB_300001_SM_10006detail8for_each13static_kernelINS2_12policy_hub_t12policy_500_tElN6thrust24THRUST_300001_SM_1000_NS8cuda_cub10__tabulate7functorINS7_6detail15normal_iteratorINS7_10device_ptrIiEEEENSB_10functional5actorINSG_9compositeIJNSG_16operator_adaptorIN4cuda3std3__47dividesIvEEEENSH_INSG_8argumentILj0EEEEENSH_INSG_5valueIiEEEEEEEEElEEEEvT0_T1_ --------------------------
	.section	.text._ZN3cub18CUB_300001_SM_10006detail8for_each13static_kernelINS2_12policy_hub_t12policy_500_tElN6thrust24THRUST_300001_SM_1000_NS8cuda_cub10__tabulate7functorINS7_6detail15normal_iteratorINS7_10device_ptrIiEEEENSB_10functional5actorINSG_9compositeIJNSG_16operator_adaptorIN4cuda3std3__47dividesIvEEEENSH_INSG_8argumentILj0EEEEENSH_INSG_5valueIiEEEEEEEEElEEEEvT0_T1_,"ax",@progbits
	.align	128
        .global         _ZN3cub18CUB_300001_SM_10006detail8for_each13static_kernelINS2_12policy_hub_t12policy_500_tElN6thrust24THRUST_300001_SM_1000_NS8cuda_cub10__tabulate7functorINS7_6detail15normal_iteratorINS7_10device_ptrIiEEEENSB_10functional5actorINSG_9compositeIJNSG_16operator_adaptorIN4cuda3std3__47dividesIvEEEENSH_INSG_8argumentILj0EEEEENSH_INSG_5valueIiEEEEEEEEElEEEEvT0_T1_
        .type           _ZN3cub18CUB_300001_SM_10006detail8for_each13static_kernelINS2_12policy_hub_t12policy_500_tElN6thrust24THRUST_300001_SM_1000_NS8cuda_cub10__tabulate7functorINS7_6detail15normal_iteratorINS7_10device_ptrIiEEEENSB_10functional5actorINSG_9compositeIJNSG_16operator_adaptorIN4cuda3std3__47dividesIvEEEENSH_INSG_8argumentILj0EEEEENSH_INSG_5valueIiEEEEEEEEElEEEEvT0_T1_,@function
        .size           _ZN3cub18CUB_300001_SM_10006detail8for_each13static_kernelINS2_12policy_hub_t12policy_500_tElN6thrust24THRUST_300001_SM_1000_NS8cuda_cub10__tabulate7functorINS7_6detail15normal_iteratorINS7_10device_ptrIiEEEENSB_10functional5actorINSG_9compositeIJNSG_16operator_adaptorIN4cuda3std3__47dividesIvEEEENSH_INSG_8argumentILj0EEEEENSH_INSG_5valueIiEEEEEEEEElEEEEvT0_T1_,(.L_x_4814 - _ZN3cub18CUB_300001_SM_10006detail8for_each13static_kernelINS2_12policy_hub_t12policy_500_tElN6thrust24THRUST_300001_SM_1000_NS8cuda_cub10__tabulate7functorINS7_6detail15normal_iteratorINS7_10device_ptrIiEEEENSB_10functional5actorINSG_9compositeIJNSG_16operator_adaptorIN4cuda3std3__47dividesIvEEEENSH_INSG_8argumentILj0EEEEENSH_INSG_5valueIiEEEEEEEEElEEEEvT0_T1_)
        .other          _ZN3cub18CUB_300001_SM_10006detail8for_each13static_kernelINS2_12policy_hub_t12policy_500_tElN6thrust24THRUST_300001_SM_1000_NS8cuda_cub10__tabulate7functorINS7_6detail15normal_iteratorINS7_10device_ptrIiEEEENSB_10functional5actorINSG_9compositeIJNSG_16operator_adaptorIN4cuda3std3__47dividesIvEEEENSH_INSG_8argumentILj0EEEEENSH_INSG_5valueIiEEEEEEEEElEEEEvT0_T1_,@"STO_CUDA_ENTRY STV_DEFAULT"
_ZN3cub18CUB_300001_SM_10006detail8for_each13static_kernelINS2_12policy_hub_t12policy_500_tElN6thrust24THRUST_300001_SM_1000_NS8cuda_cub10__tabulate7functorINS7_6detail15normal_iteratorINS7_10device_ptrIiEEEENSB_10functional5actorINSG_9compositeIJNSG_16operator_adaptorIN4cuda3std3__47dividesIvEEEENSH_INSG_8argumentILj0EEEEENSH_INSG_5valueIiEEEEEEEEElEEEEvT0_T1_:
.text._ZN3cub18CUB_300001_SM_10006detail8for_each13static_kernelINS2_12policy_hub_t12policy_500_tElN6thrust24THRUST_300001_SM_1000_NS8cuda_cub10__tabulate7functorINS7_6detail15normal_iteratorINS7_10device_ptrIiEEEENSB_10functional5actorINSG_9compositeIJNSG_16operator_adaptorIN4cuda3std3__47dividesIvEEEENSH_INSG_8argumentILj0EEEEENSH_INSG_5valueIiEEEEEEEEElEEEEvT0_T1_:
[----:B------:R-:W-:Y:S08]  /*0000*/  LDC R1, c[0x0][0x37c] ;  /* 0x0000df00ff017b82 */ /* 0x000ff00000000800 */
[----:B------:R-:W0:Y:S01]  /*0010*/  S2UR UR4, SR_CTAID.X ;  /* 0x00000000000479c3 */ /* 0x000e220000002500 */
[----:B------:R-:W1:Y:S01]  /*0020*/  LDCU.64 UR6, c[0x0][0x380] ;  /* 0x00007000ff0677ac */ /* 0x000e620008000a00 */
[----:B------:R-:W2:Y:S01]  /*0030*/  LDCU.64 UR8, c[0x0][0x358] ;  /* 0x00006b00ff0877ac */ /* 0x000ea20008000a00 */
[----:B------:R-:W3:Y:S01]  /*0040*/  LDCU UR10, c[0x0][0x394] ;  /* 0x00007280ff0a77ac */ /* 0x000ee20008000800 */
[----:B0-----:R-:W-:-:S04]  /*0050*/  UIMAD.WIDE.U32 UR4, UR4, 0x200, URZ ;  /* 0x00000200040478a5 */ /* 0x001fc8000f8e00ff */
[----:B-1----:R-:W-:-:S04]  /*0060*/  UIADD3 UR6, UP0, UPT, -UR4, UR6, URZ ;  /* 0x0000000604067290 */ /* 0x002fc8000ff1e1ff */
[----:B------:R-:W-:Y:S02]  /*0070*/  UIADD3.X UR7, UPT, UPT, ~UR5, UR7, URZ, UP0, !UPT ;  /* 0x0000000705077290 */ /* 0x000fe400087fe5ff */
[----:B------:R-:W-:-:S04]  /*0080*/  UISETP.GE.U32.AND UP0, UPT, UR6, 0x200, UPT ;  /* 0x000002000600788c */ /* 0x000fc8000bf06070 */
[----:B------:R-:W-:-:S09]  /*0090*/  UISETP.GE.AND.EX UP0, UPT, UR7, URZ, UPT, UP0 ;  /* 0x000000ff0700728c */ /* 0x000fd2000bf06300 */
[----:B--23--:R-:W-:Y:S05]  /*00a0*/  BRA.U !UP0, `(.L_x_998) ;  /* 0x0000000508187547 */ /* 0x00cfea000b800000 */
[----:B------:R-:W0:Y:S01]  /*00b0*/  S2R R7, SR_TID.X ;  /* 0x0000000000077919 */ /* 0x000e220000002100 */
[----:B------:R-:W1:Y:S01]  /*00c0*/  LDCU UR6, c[0x0][0x394] ;  /* 0x00007280ff0677ac */ /* 0x000e620008000800 */
[----:B------:R-:W-:Y:S01]  /*00d0*/  BSSY.RECONVERGENT B0, `(.L_x_999) ;  /* 0x000001f000007945 */ /* 0x000fe20003800200 */
[----:B0-----:R-:W-:Y:S01]  /*00e0*/  IADD3 R7, P0, PT, R7, UR4, RZ ;  /* 0x0000000407077c10 */ /* 0x001fe2000ff1e0ff */
[----:B-1----:R-:W-:-:S04]  /*00f0*/  USHF.R.S32.HI UR4, URZ, 0x1f, UR6 ;  /* 0x0000001fff047899 */ /* 0x002fc80008011406 */
[----:B------:R-:W-:-:S05]  /*0100*/  IMAD.X R9, RZ, RZ, UR5, P0 ;  /* 0x00000005ff097e24 */ /* 0x000fca00080e06ff */
[----:B------:R-:W-:-:S04]  /*0110*/  LOP3.LUT R0, R9, UR4, RZ, 0xfc, !PT ;  /* 0x0000000409007c12 */ /* 0x000fc8000f8efcff */
[----:B------:R-:W-:-:S13]  /*0120*/  ISETP.NE.U32.AND P0, PT, R0, RZ, PT ;  /* 0x000000ff0000720c */ /* 0x000fda0003f05070 */
[----:B------:R-:W-:Y:S05]  /*0130*/  @P0 BRA `(.L_x_1000) ;  /* 0x00000000004c0947 */ /* 0x000fea0003800000 */
[----:B------:R-:W0:Y:S01]  /*0140*/  I2F.U32.RP R0, UR6 ;  /* 0x0000000600007d06 */ /* 0x000e220008209000 */
[----:B------:R-:W-:-:S07]  /*0150*/  ISETP.NE.U32.AND P2, PT, RZ, UR6, PT ;  /* 0x00000006ff007c0c */ /* 0x000fce000bf45070 */
[----:B0-----:R-:W0:Y:S02]  /*0160*/  MUFU.RCP R0, R0 ;  /* 0x0000000000007308 */ /* 0x001e240000001000 */
[----:B0-----:R-:W-:-:S06]  /*0170*/  VIADD R2, R0, 0xffffffe ;  /* 0x0ffffffe00027836 */ /* 0x001fcc0000000000 */
[----:B------:R0:W1:Y:S02]  /*0180*/  F2I.FTZ.U32.TRUNC.NTZ R3, R2 ;  /* 0x0000000200037305 */ /* 0x000064000021f000 */
[----:B0-----:R-:W-:Y:S02]  /*0190*/  HFMA2 R2, -RZ, RZ, 0, 0 ;  /* 0x00000000ff027431 */ /* 0x001fe400000001ff */
[----:B-1----:R-:W-:-:S04]  /*01a0*/  IMAD.MOV R5, RZ, RZ, -R3 ;  /* 0x000000ffff057224 */ /* 0x002fc800078e0a03 */
[----:B------:R-:W-:-:S04]  /*01b0*/  IMAD R5, R5, UR6, RZ ;  /* 0x0000000605057c24 */ /* 0x000fc8000f8e02ff */
[----:B------:R-:W-:-:S06]  /*01c0*/  IMAD.HI.U32 R4, R3, R5, R2 ;  /* 0x0000000503047227 */ /* 0x000fcc00078e0002 */
[----:B------:R-:W-:-:S04]  /*01d0*/  IMAD.HI.U32 R4, R4, R7, RZ ;  /* 0x0000000704047227 */ /* 0x000fc800078e00ff */
[----:B------:R-:W-:-:S04]  /*01e0*/  IMAD.MOV R6, RZ, RZ, -R4 ;  /* 0x000000ffff067224 */ /* 0x000fc800078e0a04 */
[----:B------:R-:W-:-:S05]  /*01f0*/  IMAD R3, R6, UR6, R7 ;  /* 0x0000000606037c24 */ /* 0x000fca000f8e0207 */
[----:B------:R-:W-:-:S13]  /*0200*/  ISETP.GE.U32.AND P0, PT, R3, UR6, PT ;  /* 0x0000000603007c0c */ /* 0x000fda000bf06070 */
[----:B------:R-:W-:Y:S02]  /*0210*/  @P0 VIADD R3, R3, -UR6 ;  /* 0x8000000603030c36 */ /* 0x000fe40008000000 */
[----:B------:R-:W-:-:S03]  /*0220*/  @P0 VIADD R4, R4, 0x1 ;  /* 0x0000000104040836 */ /* 0x000fc60000000000 */
[----:B------:R-:W-:-:S13]  /*0230*/  ISETP.GE.U32.AND P1, PT, R3, UR6, PT ;  /* 0x0000000603007c0c */ /* 0x000fda000bf26070 */
[----:B------:R-:W-:Y:S02]  /*0240*/  @P1 IADD3 R4, PT, PT, R4, 0x1, RZ ;  /* 0x0000000104041810 */ /* 0x000fe40007ffe0ff */
[----:B------:R-:W-:Y:S01]  /*0250*/  @!P2 LOP3.LUT R4, RZ, UR6, RZ, 0x33, !PT ;  /* 0x00000006ff04ac12 */ /* 0x000fe2000f8e33ff */
[----:B------:R-:W-:Y:S06]  /*0260*/  BRA `(.L_x_1001) ;  /* 0x0000000000147947 */ /* 0x000fec0003800000 */
.L_x_1000:
[----:B------:R-:W-:Y:S01]  /*0270*/  IMAD.MOV.U32 R12, RZ, RZ, R7 ;  /* 0x000000ffff0c7224 */ /* 0x000fe200078e0007 */
[----:B------:R-:W-:Y:S01]  /*0280*/  MOV R0, 0x2b0 ;  /* 0x000002b000007802 */ /* 0x000fe20000000f00 */
[----:B------:R-:W-:-:S07]  /*0290*/  IMAD.U32 R8, RZ, RZ, UR4 ;  /* 0x00000004ff087e24 */ /* 0x000fce000f8e00ff */
[----:B------:R-:W-:Y:S05]  /*02a0*/  CALL.REL.NOINC `($__internal_0_$__cuda_sm20_div_s64) ;  /* 0x0000000400f07944 */ /* 0x000fea0003c00000 */
[----:B------:R-:W-:-:S07]  /*02b0*/  IMAD.MOV.U32 R4, RZ, RZ, R5 ;  /* 0x000000ffff047224 */ /* 0x000fce00078e0005 */
.L_x_1001:
[----:B------:R-:W-:Y:S05]  /*02c0*/  BSYNC.RECONVERGENT B0 ;  /* 0x0000000000007941 */ /* 0x000fea0003800200 */
.L_x_999:
[----:B------:R-:W0:Y:S01]  /*02d0*/  LDCU.64 UR6, c[0x0][0x388] ;  /* 0x00007100ff0677ac */ /* 0x000e220008000a00 */
[----:B------:R-:W-:-:S04]  /*02e0*/  IADD3 R12, P1, PT, R7, 0x100, RZ ;  /* 0x00000100070c7810 */ /* 0x000fc80007f3e0ff */
[----:B------:R-:W-:-:S04]  /*02f0*/  IADD3.X R0, PT, PT, RZ, R9, RZ, P1, !PT ;  /* 0x00000009ff007210 */ /* 0x000fc80000ffe4ff */
[----:B------:R-:W-:Y:S02]  /*0300*/  LOP3.LUT R2, R0, UR4, RZ, 0xfc, !PT ;  /* 0x0000000400027c12 */ /* 0x000fe4000f8efcff */
[----:B0-----:R-:W-:-:S04]  /*0310*/  LEA R6, P0, R7, UR6, 0x2 ;  /* 0x0000000607067c11 */ /* 0x001fc8000f8010ff */
[----:B------:R-:W-:Y:S02]  /*0320*/  LEA.HI.X R7, R7, UR7, R9, 0x2, P0 ;  /* 0x0000000707077c11 */ /* 0x000fe400080f1409 */
[----:B------:R-:W-:-:S03]  /*0330*/  ISETP.NE.U32.AND P0, PT, R2, RZ, PT ;  /* 0x000000ff0200720c */ /* 0x000fc60003f05070 */
[----:B------:R0:W-:Y:S10]  /*0340*/  STG.E desc[UR8][R6.64], R4 ;  /* 0x0000000406007986 */ /* 0x0001f4000c101908 */
[----:B------:R-:W-:Y:S05]  /*0350*/  @P0 BRA `(.L_x_1002) ;  /* 0x0000000000540947 */ /* 0x000fea0003800000 */
[----:B------:R-:W0:Y:S02]  /*0360*/  LDCU UR5, c[0x0][0x394] ;  /* 0x00007280ff0577ac */ /* 0x000e240008000800 */
[----:B0-----:R-:W0:Y:S01]  /*0370*/  I2F.U32.RP R4, UR5 ;  /* 0x0000000500047d06 */ /* 0x001e220008209000 */
[----:B------:R-:W-:-:S07]  /*0380*/  ISETP.NE.U32.AND P2, PT, RZ, UR5, PT ;  /* 0x00000005ff007c0c */ /* 0x000fce000bf45070 */
[----:B0-----:R-:W0:Y:S02]  /*0390*/  MUFU.RCP R4, R4 ;  /* 0x0000000400047308 */ /* 0x001e240000001000 */
[----:B0-----:R-:W-:-:S06]  /*03a0*/  VIADD R2, R4, 0xffffffe ;  /* 0x0ffffffe04027836 */ /* 0x001fcc0000000000 */
[----:B------:R0:W1:Y:S02]  /*03b0*/  F2I.FTZ.U32.TRUNC.NTZ R3, R2 ;  /* 0x0000000200037305 */ /* 0x000064000021f000 */
[----:B0-----:R-:W-:Y:S02]  /*03c0*/  IMAD.MOV.U32 R2, RZ, RZ, RZ ;  /* 0x000000ffff027224 */ /* 0x001fe400078e00ff */
[----:B-1----:R-:W-:-:S04]  /*03d0*/  IMAD.MOV R5, RZ, RZ, -R3 ;  /* 0x000000ffff057224 */ /* 0x002fc800078e0a03 */
[----:B------:R-:W-:-:S04]  /*03e0*/  IMAD R5, R5, UR5, RZ ;  /* 0x0000000505057c24 */ /* 0x000fc8000f8e02ff */
[----:B------:R-:W-:-:S06]  /*03f0*/  IMAD.HI.U32 R3, R3, R5, R2 ;  /* 0x0000000503037227 */ /* 0x000fcc00078e0002 */
[----:B------:R-:W-:-:S05]  /*0400*/  IMAD.HI.U32 R3, R3, R12, RZ ;  /* 0x0000000c03037227 */ /* 0x000fca00078e00ff */
[----:B------:R-:W-:-:S05]  /*0410*/  IADD3 R5, PT, PT, -R3, RZ, RZ ;  /* 0x000000ff03057210 */ /* 0x000fca0007ffe1ff */
[----:B------:R-:W-:-:S05]  /*0420*/  IMAD R0, R5, UR5, R12 ;  /* 0x0000000505007c24 */ /* 0x000fca000f8e020c */
[----:B------:R-:W-:-:S13]  /*0430*/  ISETP.GE.U32.AND P0, PT, R0, UR5, PT ;  /* 0x0000000500007c0c */ /* 0x000fda000bf06070 */
[----:B------:R-:W-:Y:S02]  /*0440*/  @P0 VIADD R0, R0, -UR5 ;  /* 0x8000000500000c36 */ /* 0x000fe40008000000 */
[----:B------:R-:W-:-:S03]  /*0450*/  @P0 VIADD R3, R3, 0x1 ;  /* 0x0000000103030836 */ /* 0x000fc60000000000 */
[----:B------:R-:W-:-:S13]  /*0460*/  ISETP.GE.U32.AND P1, PT, R0, UR5, PT ;  /* 0x0000000500007c0c */ /* 0x000fda000bf26070 */
[----:B------:R-:W-:Y:S01]  /*0470*/  @P1 VIADD R3, R3, 0x1 ;  /* 0x0000000103031836 */ /* 0x000fe20000000000 */
[----:B------:R-:W-:-:S05]  /*0480*/  @!P2 LOP3.LUT R3, RZ, UR5, RZ, 0x33, !PT ;  /* 0x00000005ff03ac12 */ /* 0x000fca000f8e33ff */
[----:B------:R-:W-:Y:S01]  /*0490*/  STG.E desc[UR8][R6.64+0x400], R3 ;  /* 0x0004000306007986 */ /* 0x000fe2000c101908 */
[----:B------:R-:W-:Y:S05]  /*04a0*/  EXIT ;  /* 0x000000000000794d */ /* 0x000fea0003800000 */
.L_x_1002:
[----:B------:R-:W-:Y:S01]  /*04b0*/  MOV R9, R0 ;  /* 0x0000000000097202 */ /* 0x000fe20000000f00 */
[----:B------:R-:W-:Y:S01]  /*04c0*/  IMAD.U32 R8, RZ, RZ, UR4 ;  /* 0x00000004ff087e24 */ /* 0x000fe2000f8e00ff */
[----:B------:R-:W-:-:S07]  /*04d0*/  MOV R0, 0x4f0 ;  /* 0x000004f000007802 */ /* 0x000fce0000000f00 */
[----:B0-----:R-:W-:Y:S05]  /*04e0*/  CALL.REL.NOINC `($__internal_0_$__cuda_sm20_div_s64) ;  /* 0x0000000400607944 */ /* 0x001fea0003c00000 */
[----:B------:R-:W-:Y:S01]  /*04f0*/  STG.E desc[UR8][R6.64+0x400], R5 ;  /* 0x0004000506007986 */ /* 0x000fe2000c101908 */
[----:B------:R-:W-:Y:S05]  /*0500*/  EXIT ;  /* 0x000000000000794d */ /* 0x000fea0003800000 */
.L_x_998:
[----:B------:R-:W0:Y:S01]  /*0510*/  S2R R6, SR_TID.X ;  /* 0x0000000000067919 */ /* 0x000e220000002100 */
[----:B------:R-:W-:Y:S01]  /*0520*/  USHF.R.S32.HI UR7, URZ, 0x1f, UR6 ;  /* 0x0000001fff077899 */ /* 0x000fe20008011406 */
[----:B------:R-:W-:Y:S01]  /*0530*/  BSSY.RECONVERGENT B0, `(.L_x_1003) ;  /* 0x0000029000007945 */ /* 0x000fe20003800200 */
[----:B------:R-:W1:Y:S04]  /*0540*/  LDCU UR11, c[0x0][0x394] ;  /* 0x00007280ff0b77ac */ /* 0x000e680008000800 */
[----:B------:R-:W-:Y:S01]  /*0550*/  IMAD.U32 R0, RZ, RZ, UR7 ;  /* 0x00000007ff007e24 */ /* 0x000fe2000f8e00ff */
[----:B-1----:R-:W-:Y:S01]  /*0560*/  USHF.R.S32.HI UR12, URZ, 0x1f, UR11 ;  /* 0x0000001fff0c7899 */ /* 0x002fe2000801140b */
[----:B0-----:R-:W-:-:S04]  /*0570*/  ISETP.LT.U32.AND P0, PT, R6, UR6, PT ;  /* 0x0000000606007c0c */ /* 0x001fc8000bf01070 */
[----:B------:R-:W-:-:S13]  /*0580*/  ISETP.GT.AND.EX P0, PT, R0, RZ, PT, P0 ;  /* 0x000000ff0000720c */ /* 0x000fda0003f04300 */
[----:B------:R-:W-:Y:S05]  /*0590*/  @!P0 BRA `(.L_x_1004) ;  /* 0x0000000000888947 */ /* 0x000fea0003800000 */
[----:B------:R-:W-:Y:S01]  /*05a0*/  IADD3 R7, P0, PT, R6, UR4, RZ ;  /* 0x0000000406077c10 */ /* 0x000fe2000ff1e0ff */
[----:B------:R-:W-:Y:S04]  /*05b0*/  BSSY.RECONVERGENT B1, `(.L_x_1005) ;  /* 0x000001c000017945 */ /* 0x000fe80003800200 */
[----:B------:R-:W-:-:S05]  /*05c0*/  IMAD.X R9, RZ, RZ, UR5, P0 ;  /* 0x00000005ff097e24 */ /* 0x000fca00080e06ff */
[----:B------:R-:W-:-:S04]  /*05d0*/  LOP3.LUT R0, R9, UR12, RZ, 0xfc, !PT ;  /* 0x0000000c09007c12 */ /* 0x000fc8000f8efcff */
[----:B------:R-:W-:-:S13]  /*05e0*/  ISETP.NE.U32.AND P0, PT, R0, RZ, PT ;  /* 0x000000ff0000720c */ /* 0x000fda0003f05070 */
[----:B------:R-:W-:Y:S05]  /*05f0*/  @P0 BRA `(.L_x_1006) ;  /* 0x00000000004c0947 */ /* 0x000fea0003800000 */
[----:B------:R-:W0:Y:S01]  /*0600*/  I2F.U32.RP R0, UR11 ;  /* 0x0000000b00007d06 */ /* 0x000e220008209000 */
[----:B------:R-:W-:-:S07]  /*0610*/  ISETP.NE.U32.AND P2, PT, RZ, UR11, PT ;  /* 0x0000000bff007c0c */ /* 0x000fce000bf45070 */
[----:B0-----:R-:W0:Y:S02]  /*0620*/  MUFU.RCP R0, R0 ;  /* 0x0000000000007308 */ /* 0x001e240000001000 */
[----:B0-----:R-:W-:-:S06]  /*0630*/  IADD3 R2, PT, PT, R0, 0xffffffe, RZ ;  /* 0x0ffffffe00027810 */ /* 0x001fcc0007ffe0ff */
[----:B------:R0:W1:Y:S02]  /*0640*/  F2I.FTZ.U32.TRUNC.NTZ R3, R2 ;  /* 0x0000000200037305 */ /* 0x000064000021f000 */
[----:B0-----:R-:W-:Y:S02]  /*0650*/  IMAD.MOV.U32 R2, RZ, RZ, RZ ;  /* 0x000000ffff027224 */ /* 0x001fe400078e00ff */
[----:B-1----:R-:W-:-:S04]  /*0660*/  IMAD.MOV R5, RZ, RZ, -R3 ;  /* 0x000000ffff057224 */ /* 0x002fc800078e0a03 */
[----:B------:R-:W-:-:S04]  /*0670*/  IMAD R5, R5, UR11, RZ ;  /* 0x0000000b05057c24 */ /* 0x000fc8000f8e02ff */
[----:B------:R-:W-:-:S06]  /*0680*/  IMAD.HI.U32 R4, R3, R5, R2 ;  /* 0x0000000503047227 */ /* 0x000fcc00078e0002 */
[----:B------:R-:W-:-:S04]  /*0690*/  IMAD.HI.U32 R5, R4, R7, RZ ;  /* 0x0000000704057227 */ /* 0x000fc800078e00ff */
[----:B------:R-:W-:-:S04]  /*06a0*/  IMAD.MOV R4, RZ, RZ, -R5 ;  /* 0x000000ffff047224 */ /* 0x000fc800078e0a05 */
[----:B------:R-:W-:-:S05]  /*06b0*/  IMAD R4, R4, UR11, R7 ;  /* 0x0000000b04047c24 */ /* 0x000fca000f8e0207 */
[----:B------:R-:W-:-:S13]  /*06c0*/  ISETP.GE.U32.AND P0, PT, R4, UR11, PT ;  /* 0x0000000b04007c0c */ /* 0x000fda000bf06070 */
[----:B------:R-:W-:Y:S01]  /*06d0*/  @P0 IADD3 R4, PT, PT, R4, -UR11, RZ ;  /* 0x8000000b04040c10 */ /* 0x000fe2000fffe0ff */
[----:B------:R-:W-:-:S03]  /*06e0*/  @P0 VIADD R5, R5, 0x1 ;  /* 0x0000000105050836 */ /* 0x000fc60000000000 */
[----:B------:R-:W-:-:S13]  /*06f0*/  ISETP.GE.U32.AND P1, PT, R4, UR11, PT ;  /* 0x0000000b04007c0c */ /* 0x000fda000bf26070 */
[----:B------:R-:W-:Y:S01]  /*0700*/  @P1 VIADD R5, R5, 0x1 ;  /* 0x0000000105051836 */ /* 0x000fe20000000000 */
[----:B------:R-:W-:Y:S01]  /*0710*/  @!P2 LOP3.LUT R5, RZ, UR11, RZ, 0x33, !PT ;  /* 0x0000000bff05ac12 */ /* 0x000fe2000f8e33ff */
[----:B------:R-:W-:Y:S06]  /*0720*/  BRA `(.L_x_1007) ;  /* 0x0000000000107947 */ /* 0x000fec0003800000 */
.L_x_1006:
[----:B------:R-:W-:Y:S01]  /*0730*/  IMAD.MOV.U32 R12, RZ, RZ, R7 ;  /* 0x000000ffff0c7224 */ /* 0x000fe200078e0007 */
[----:B------:R-:W-:Y:S02]  /*0740*/  MOV R8, UR12 ;  /* 0x0000000c00087c02 */ /* 0x000fe40008000f00 */
[----:B------:R-:W-:-:S07]  /*0750*/  MOV R0, 0x770 ;  /* 0x0000077000007802 */ /* 0x000fce0000000f00 */
[----:B------:R-:W-:Y:S05]  /*0760*/  CALL.REL.NOINC `($__internal_0_$__cuda_sm20_div_s64) ;  /* 0x0000000000c07944 */ /* 0x000fea0003c00000 */
.L_x_1007:
[----:B------:R-:W-:Y:S05]  /*0770*/  BSYNC.RECONVERGENT B1 ;  /* 0x0000000000017941 */ /* 0x000fea0003800200 */
.L_x_1005:
[----:B------:R-:W0:Y:S02]  /*0780*/  LDCU.64 UR14, c[0x0][0x388] ;  /* 0x00007100ff0e77ac */ /* 0x000e240008000a00 */
[----:B0-----:R-:W-:-:S04]  /*0790*/  LEA R2, P0, R7, UR14, 0x2 ;  /* 0x0000000e07027c11 */ /* 0x001fc8000f8010ff */
[----:B------:R-:W-:-:S05]  /*07a0*/  LEA.HI.X R3, R7, UR15, R9, 0x2, P0 ;  /* 0x0000000f07037c11 */ /* 0x000fca00080f1409 */
[----:B------:R0:W-:Y:S04]  /*07b0*/  STG.E desc[UR8][R2.64], R5 ;  /* 0x0000000502007986 */ /* 0x0001e8000c101908 */
.L_x_1004:
[----:B------:R-:W-:Y:S05]  /*07c0*/  BSYNC.RECONVERGENT B0 ;  /* 0x0000000000007941 */ /* 0x000fea0003800200 */
.L_x_1003:
[----:B------:R-:W-:Y:S02]  /*07d0*/  VIADD R6, R6, 0x100 ;  /* 0x0000010006067836 */ /* 0x000fe40000000000 */
[----:B------:R-:W-:-:S03]  /*07e0*/  IMAD.U32 R0, RZ, RZ, UR7 ;  /* 0x00000007ff007e24 */ /* 0x000fc6000f8e00ff */
[----:B------:R-:W-:-:S04]  /*07f0*/  ISETP.LT.U32.AND P0, PT, R6, UR6, PT ;  /* 0x0000000606007c0c */ /* 0x000fc8000bf01070 */
[----:B------:R-:W-:-:S13]  /*0800*/  ISETP.GT.AND.EX P0, PT, R0, RZ, PT, P0 ;  /* 0x000000ff0000720c */ /* 0x000fda0003f04300 */
[----:B------:R-:W-:Y:S05]  /*0810*/  @!P0 EXIT ;  /* 0x000000000000894d */ /* 0x000fea0003800000 */
[----:B------:R-:W-:Y:S01]  /*0820*/  IADD3 R6, P0, PT, R6, UR4, RZ ;  /* 0x0000000406067c10 */ /* 0x000fe2000ff1e0ff */
[----:B------:R-:W-:Y:S04]  /*0830*/  BSSY.RECONVERGENT B0, `(.L_x_1008) ;  /* 0x000001e000007945 */ /* 0x000fe80003800200 */
[----:B------:R-:W-:-:S05]  /*0840*/  IMAD.X R9, RZ, RZ, UR5, P0 ;  /* 0x00000005ff097e24 */ /* 0x000fca00080e06ff */
[----:B------:R-:W-:-:S04]  /*0850*/  LOP3.LUT R0, R9, UR12, RZ, 0xfc, !PT ;  /* 0x0000000c09007c12 */ /* 0x000fc8000f8efcff */
[----:B------:R-:W-:-:S13]  /*0860*/  ISETP.NE.U32.AND P0, PT, R0, RZ, PT ;  /* 0x000000ff0000720c */ /* 0x000fda0003f05070 */
[----:B------:R-:W-:Y:S05]  /*0870*/  @P0 BRA `(.L_x_1009) ;  /* 0x0000000000500947 */ /* 0x000fea0003800000 */
[----:B------:R-:W1:Y:S01]  /*0880*/  LDCU UR4, c[0x0][0x394] ;  /* 0x00007280ff0477ac */ /* 0x000e620008000800 */
[----:B0-----:R-:W-:Y:S01]  /*0890*/  IMAD.MOV.U32 R2, RZ, RZ, RZ ;  /* 0x000000ffff027224 */ /* 0x001fe200078e00ff */
[----:B-1----:R-:W0:Y:S01]  /*08a0*/  I2F.U32.RP R4, UR4 ;  /* 0x0000000400047d06 */ /* 0x002e220008209000 */
[----:B------:R-:W-:-:S07]  /*08b0*/  ISETP.NE.U32.AND P2, PT, RZ, UR4, PT ;  /* 0x00000004ff007c0c */ /* 0x000fce000bf45070 */
[----:B0-----:R-:W0:Y:S02]  /*08c0*/  MUFU.RCP R4, R4 ;  /* 0x0000000400047308 */ /* 0x001e240000001000 */
[----:B0-----:R-:W-:-:S06]  /*08d0*/  IADD3 R5, PT, PT, R4, 0xffffffe, RZ ;  /* 0x0ffffffe04057810 */ /* 0x001fcc0007ffe0ff */
[----:B------:R-:W0:Y:S02]  /*08e0*/  F2I.FTZ.U32.TRUNC.NTZ R3, R5 ;  /* 0x0000000500037305 */ /* 0x000e24000021f000 */
[----:B0-----:R-:W-:-:S04]  /*08f0*/  IMAD.MOV R7, RZ, RZ, -R3 ;  /* 0x000000ffff077224 */ /* 0x001fc800078e0a03 */
        /* <DEDUP_REMOVED lines=12> */
.L_x_1009:
[----:B------:R-:W-:Y:S01]  /*09c0*/  IMAD.MOV.U32 R12, RZ, RZ, R6 ;  /* 0x000000ffff0c7224 */ /* 0x000fe200078e0006 */
[----:B------:R-:W-:Y:S02]  /*09d0*/  MOV R8, UR12 ;  /* 0x0000000c00087c02 */ /* 0x000fe40008000f00 */
[----:B------:R-:W-:-:S07]  /*09e0*/  MOV R0, 0xa00 ;  /* 0x00000a0000007802 */ /* 0x000fce0000000f00 */
[----:B0-----:R-:W-:Y:S05]  /*09f0*/  CALL.REL.NOINC `($__internal_0_$__cuda_sm20_div_s64) ;  /* 0x00000000001c7944 */ /* 0x001fea0003c00000 */
[----:B------:R-:W-:-:S07]  /*0a00*/  IMAD.MOV.U32 R0, RZ, RZ, R5 ;  /* 0x000000ffff007224 */ /* 0x000fce00078e0005 */
.L_x_1010:
[----:B------:R-:W-:Y:S05]  /*0a10*/  BSYNC.RECONVERGENT B0 ;  /* 0x0000000000007941 */ /* 0x000fea0003800200 */
.L_x_1008:
[----:B------:R-:W0:Y:S02]  /*0a20*/  LDCU.64 UR4, c[0x0][0x388] ;  /* 0x00007100ff0477ac */ /* 0x000e240008000a00 */
[----:B0-----:R-:W-:-:S04]  /*0a30*/  LEA R2, P0, R6, UR4, 0x2 ;  /* 0x0000000406027c11 */ /* 0x001fc8000f8010ff */
[----:B------:R-:W-:-:S05]  /*0a40*/  LEA.HI.X R3, R6, UR5, R9, 0x2, P0 ;  /* 0x0000000506037c11 */ /* 0x000fca00080f1409 */
[----:B------:R-:W-:Y:S01]  /*0a50*/  STG.E desc[UR8][R2.64], R0 ;  /* 0x0000000002007986 */ /* 0x000fe2000c101908 */
[----:B------:R-:W-:Y:S05]  /*0a60*/  EXIT ;  /* 0x000000000000794d */ /* 0x000fea0003800000 */
        .weak           $__internal_0_$__cuda_sm20_div_s64
        .type           $__internal_0_$__cuda_sm20_div_s64,@function
        .size           $__internal_0_$__cuda_sm20_div_s64,(.L_x_4814 - $__internal_0_$__cuda_sm20_div_s64)
$__internal_0_$__cuda_sm20_div_s64:
[----:B------:R-:W-:Y:S02]  /*0a70*/  IADD3 R2, P1, PT, RZ, -UR10, RZ ;  /* 0x8000000aff027c10 */ /* 0x000fe4000ff3e0ff */
[----:B------:R-:W-:Y:S02]  /*0a80*/  ISETP.GE.AND P0, PT, R8, RZ, PT ;  /* 0x000000ff0800720c */ /* 0x000fe40003f06270 */
[----:B------:R-:W-:Y:S01]  /*0a90*/  ISETP.GE.AND P3, PT, R9, RZ, PT ;  /* 0x000000ff0900720c */ /* 0x000fe20003f66270 */
[----:B------:R-:W-:Y:S01]  /*0aa0*/  IMAD.X R3, RZ, RZ, ~R8, P1 ;  /* 0x000000ffff037224 */ /* 0x000fe200008e0e08 */
[----:B------:R-:W-:-:S04]  /*0ab0*/  SEL R2, R2, UR10, !P0 ;  /* 0x0000000a02027c07 */ /* 0x000fc8000c000000 */
[----:B------:R-:W-:-:S04]  /*0ac0*/  SEL R3, R3, R8, !P0 ;  /* 0x0000000803037207 */ /* 0x000fc80004000000 */
[----:B------:R-:W0:Y:S08]  /*0ad0*/  I2F.U64.RP R13, R2 ;  /* 0x00000002000d7312 */ /* 0x000e300000309000 */
[----:B0-----:R-:W0:Y:S02]  /*0ae0*/  MUFU.RCP R13, R13 ;  /* 0x0000000d000d7308 */ /* 0x001e240000001000 */
[----:B0-----:R-:W-:-:S06]  /*0af0*/  VIADD R4, R13, 0x1ffffffe ;  /* 0x1ffffffe0d047836 */ /* 0x001fcc0000000000 */
[----:B------:R-:W0:Y:S02]  /*0b00*/  F2I.U64.TRUNC R4, R4 ;  /* 0x0000000400047311 */ /* 0x000e24000020d800 */
[----:B0-----:R-:W-:-:S04]  /*0b10*/  IMAD.WIDE.U32 R10, R4, R2, RZ ;  /* 0x00000002040a7225 */ /* 0x001fc800078e00ff */
[----:B------:R-:W-:Y:S01]  /*0b20*/  IMAD R11, R4, R3, R11 ;  /* 0x00000003040b7224 */ /* 0x000fe200078e020b */
[----:B------:R-:W-:-:S03]  /*0b30*/  IADD3 R15, P0, PT, RZ, -R10, RZ ;  /* 0x8000000aff0f7210 */ /* 0x000fc60007f1e0ff */
[----:B------:R-:W-:Y:S02]  /*0b40*/  IMAD R11, R5, R2, R11 ;  /* 0x00000002050b7224 */ /* 0x000fe400078e020b */
[----:B------:R-:W-:-:S03]  /*0b50*/  IMAD.HI.U32 R10, R4, R15, RZ ;  /* 0x0000000f040a7227 */ /* 0x000fc600078e00ff */
[----:B------:R-:W-:Y:S01]  /*0b60*/  IADD3.X R17, PT, PT, RZ, ~R11, RZ, P0, !PT ;  /* 0x8000000bff117210 */ /* 0x000fe200007fe4ff */
[----:B------:R-:W-:-:S04]  /*0b70*/  IMAD.MOV.U32 R11, RZ, RZ, R4 ;  /* 0x000000ffff0b7224 */ /* 0x000fc800078e0004 */
[----:B------:R-:W-:-:S04]  /*0b80*/  IMAD.WIDE.U32 R10, P0, R4, R17, R10 ;  /* 0x00000011040a7225 */ /* 0x000fc8000780000a */
[C---:B------:R-:W-:Y:S02]  /*0b90*/  IMAD R19, R5.reuse, R17, RZ ;  /* 0x0000001105137224 */ /* 0x040fe400078e02ff */
[----:B------:R-:W-:-:S04]  /*0ba0*/  IMAD.HI.U32 R10, P1, R5, R15, R10 ;  /* 0x0000000f050a7227 */ /* 0x000fc8000782000a */
[----:B------:R-:W-:Y:S01]  /*0bb0*/  IMAD.HI.U32 R13, R5, R17, RZ ;  /* 0x00000011050d7227 */ /* 0x000fe200078e00ff */
[----:B------:R-:W-:-:S03]  /*0bc0*/  IADD3 R11, P2, PT, R19, R10, RZ ;  /* 0x0000000a130b7210 */ /* 0x000fc60007f5e0ff */
[----:B------:R-:W-:Y:S02]  /*0bd0*/  IMAD.X R13, R13, 0x1, R5, P0 ;  /* 0x000000010d0d7824 */ /* 0x000fe400000e0605 */
[----:B------:R-:W-:-:S03]  /*0be0*/  IMAD.WIDE.U32 R4, R11, R2, RZ ;  /* 0x000000020b047225 */ /* 0x000fc600078e00ff */
[----:B------:R-:W-:Y:S01]  /*0bf0*/  IADD3.X R13, PT, PT, RZ, RZ, R13, P2, P1 ;  /* 0x000000ffff0d7210 */ /* 0x000fe200017e240d */
[----:B------:R-:W-:Y:S01]  /*0c00*/  IMAD R5, R11, R3, R5 ;  /* 0x000000030b057224 */ /* 0x000fe200078e0205 */
[----:B------:R-:W-:-:S03]  /*0c10*/  IADD3 R15, P0, PT, RZ, -R4, RZ ;  /* 0x80000004ff0f7210 */ /* 0x000fc60007f1e0ff */
[----:B------:R-:W-:Y:S02]  /*0c20*/  IMAD R5, R13, R2, R5 ;  /* 0x000000020d057224 */ /* 0x000fe400078e0205 */
[----:B------:R-:W-:-:S04]  /*0c30*/  IMAD.HI.U32 R10, R11, R15, RZ ;  /* 0x0000000f0b0a7227 */ /* 0x000fc800078e00ff */
[----:B------:R-:W-:Y:S01]  /*0c40*/  IMAD.X R4, RZ, RZ, ~R5, P0 ;  /* 0x000000ffff047224 */ /* 0x000fe200000e0e05 */
[----:B------:R-:W-:-:S03]  /*0c50*/  IADD3 R5, P4, PT, RZ, -R12, RZ ;  /* 0x8000000cff057210 */ /* 0x000fc60007f9e0ff */
[----:B------:R-:W-:-:S04]  /*0c60*/  IMAD.WIDE.U32 R10, P0, R11, R4, R10 ;  /* 0x000000040b0a7225 */ /* 0x000fc8000780000a */
[----:B------:R-:W-:Y:S01]  /*0c70*/  IMAD.HI.U32 R10, P1, R13, R15, R10 ;  /* 0x0000000f0d0a7227 */ /* 0x000fe2000782000a */
[----:B------:R-:W-:Y:S02]  /*0c80*/  SEL R11, R5, R12, !P3 ;  /* 0x0000000c050b7207 */ /* 0x000fe40005800000 */
[----:B------:R-:W-:Y:S01]  /*0c90*/  IADD3.X R12, PT, PT, RZ, ~R9, RZ, P4, !PT ;  /* 0x80000009ff0c7210 */ /* 0x000fe200027fe4ff */
[CC--:B------:R-:W-:Y:S02]  /*0ca0*/  IMAD R15, R13.reuse, R4.reuse, RZ ;  /* 0x000000040d0f7224 */ /* 0x0c0fe400078e02ff */
[----:B------:R-:W-:-:S03]  /*0cb0*/  IMAD.HI.U32 R4, R13, R4, RZ ;  /* 0x000000040d047227 */ /* 0x000fc600078e00ff */
[----:B------:R-:W-:Y:S01]  /*0cc0*/  IADD3 R10, P2, PT, R15, R10, RZ ;  /* 0x0000000a0f0a7210 */ /* 0x000fe20007f5e0ff */
[----:B------:R-:W-:Y:S01]  /*0cd0*/  IMAD.X R5, R4, 0x1, R13, P0 ;  /* 0x0000000104057824 */ /* 0x000fe200000e060d */
[----:B------:R-:W-:-:S03]  /*0ce0*/  SEL R13, R12, R9, !P3 ;  /* 0x000000090c0d7207 */ /* 0x000fc60005800000 */
[----:B------:R-:W-:Y:S01]  /*0cf0*/  IMAD.HI.U32 R4, R10, R11, RZ ;  /* 0x0000000b0a047227 */ /* 0x000fe200078e00ff */
[----:B------:R-:W-:-:S03]  /*0d00*/  IADD3.X R12, PT, PT, RZ, RZ, R5, P2, P1 ;  /* 0x000000ffff0c7210 */ /* 0x000fc600017e2405 */
[----:B------:R-:W-:Y:S02]  /*0d10*/  IMAD.MOV.U32 R5, RZ, RZ, RZ ;  /* 0x000000ffff057224 */ /* 0x000fe400078e00ff */
[-C--:B------:R-:W-:Y:S02]  /*0d20*/  IMAD R15, R12, R13.reuse, RZ ;  /* 0x0000000d0c0f7224 */ /* 0x080fe400078e02ff */
[----:B------:R-:W-:-:S04]  /*0d30*/  IMAD.WIDE.U32 R4, R10, R13, R4 ;  /* 0x0000000d0a047225 */ /* 0x000fc800078e0004 */
[----:B------:R-:W-:-:S04]  /*0d40*/  IMAD.HI.U32 R10, R12, R13, RZ ;  /* 0x0000000d0c0a7227 */ /* 0x000fc800078e00ff */
[----:B------:R-:W-:-:S04]  /*0d50*/  IMAD.HI.U32 R4, P0, R12, R11, R4 ;  /* 0x0000000b0c047227 */ /* 0x000fc80007800004 */
[----:B------:R-:W-:Y:S01]  /*0d60*/  IMAD.X R10, RZ, RZ, R10, P0 ;  /* 0x000000ffff0a7224 */ /* 0x000fe200000e060a */
[----:B------:R-:W-:-:S04]  /*0d70*/  IADD3 R15, P1, PT, R15, R4, RZ ;  /* 0x000000040f0f7210 */ /* 0x000fc80007f3e0ff */
[----:B------:R-:W-:Y:S01]  /*0d80*/  IADD3.X R17, PT, PT, RZ, R10, RZ, P1, !PT ;  /* 0x0000000aff117210 */ /* 0x000fe20000ffe4ff */
[----:B------:R-:W-:-:S04]  /*0d90*/  IMAD.WIDE.U32 R4, R15, R2, RZ ;  /* 0x000000020f047225 */ /* 0x000fc800078e00ff */
[----:B------:R-:W-:Y:S01]  /*0da0*/  IMAD R5, R15, R3, R5 ;  /* 0x000000030f057224 */ /* 0x000fe200078e0205 */
[----:B------:R-:W-:-:S03]  /*0db0*/  IADD3 R19, P1, PT, -R4, R11, RZ ;  /* 0x0000000b04137210 */ /* 0x000fc60007f3e1ff */
[-C--:B------:R-:W-:Y:S01]  /*0dc0*/  IMAD R4, R17, R2.reuse, R5 ;  /* 0x0000000211047224 */ /* 0x080fe200078e0205 */
[----:B------:R-:W-:-:S03]  /*0dd0*/  ISETP.GE.U32.AND P0, PT, R19, R2, PT ;  /* 0x000000021300720c */ /* 0x000fc60003f06070 */
[----:B------:R-:W-:Y:S01]  /*0de0*/  IMAD.X R13, R13, 0x1, ~R4, P1 ;  /* 0x000000010d0d7824 */ /* 0x000fe200008e0e04 */
[----:B------:R-:W-:Y:S02]  /*0df0*/  IADD3 R5, P1, PT, R19, -R2, RZ ;  /* 0x8000000213057210 */ /* 0x000fe40007f3e0ff */
[----:B------:R-:W-:Y:S02]  /*0e00*/  IADD3 R4, PT, PT, R15, 0x1, RZ ;  /* 0x000000010f047810 */ /* 0x000fe40007ffe0ff */
[C---:B------:R-:W-:Y:S01]  /*0e10*/  ISETP.GE.U32.AND.EX P0, PT, R13.reuse, R3, PT, P0 ;  /* 0x000000030d00720c */ /* 0x040fe20003f06100 */
[----:B------:R-:W-:-:S03]  /*0e20*/  IMAD.X R11, R13, 0x1, ~R3, P1 ;  /* 0x000000010d0b7824 */ /* 0x000fc600008e0e03 */
[----:B------:R-:W-:Y:S02]  /*0e30*/  SEL R5, R5, R19, P0 ;  /* 0x0000001305057207 */ /* 0x000fe40000000000 */
[----:B------:R-:W-:Y:S02]  /*0e40*/  SEL R4, R4, R15, P0 ;  /* 0x0000000f04047207 */ /* 0x000fe40000000000 */
[----:B------:R-:W-:Y:S02]  /*0e50*/  SEL R11, R11, R13, P0 ;  /* 0x0000000d0b0b7207 */ /* 0x000fe40000000000 */
[----:B------:R-:W-:Y:S01]  /*0e60*/  ISETP.GE.U32.AND P0, PT, R5, R2, PT ;  /* 0x000000020500720c */ /* 0x000fe20003f06070 */
[----:B------:R-:W-:Y:S01]  /*0e70*/  VIADD R5, R4, 0x1 ;  /* 0x0000000104057836 */ /* 0x000fe20000000000 */
[----:B------:R-:W-:Y:S02]  /*0e80*/  LOP3.LUT R2, R8, R9, RZ, 0x3c, !PT ;  /* 0x0000000908027212 */ /* 0x000fe400078e3cff */
[----:B------:R-:W-:Y:S01]  /*0e90*/  ISETP.GE.U32.AND.EX P0, PT, R11, R3, PT, P0 ;  /* 0x000000030b00720c */ /* 0x000fe20003f06100 */
[----:B------:R-:W-:Y:S01]  /*0ea0*/  IMAD.MOV.U32 R3, RZ, RZ, 0x0 ;  /* 0x00000000ff037424 */ /* 0x000fe200078e00ff */
[----:B------:R-:W-:-:S02]  /*0eb0*/  ISETP.GE.AND P1, PT, R2, RZ, PT ;  /* 0x000000ff0200720c */ /* 0x000fc40003f26270 */
[----:B------:R-:W-:Y:S02]  /*0ec0*/  SEL R5, R5, R4, P0 ;  /* 0x0000000405057207 */ /* 0x000fe40000000000 */
[----:B------:R-:W-:-:S03]  /*0ed0*/  ISETP.NE.U32.AND P0, PT, RZ, UR10, PT ;  /* 0x0000000aff007c0c */ /* 0x000fc6000bf05070 */
[----:B------:R-:W-:Y:S01]  /*0ee0*/  IMAD.MOV R2, RZ, RZ, -R5 ;  /* 0x000000ffff027224 */ /* 0x000fe200078e0a05 */
[----:B------:R-:W-:-:S04]  /*0ef0*/  ISETP.NE.AND.EX P0, PT, R8, RZ, PT, P0 ;  /* 0x000000ff0800720c */ /* 0x000fc80003f05300 */
[----:B------:R-:W-:Y:S02]  /*0f00*/  SEL R5, R2, R5, !P1 ;  /* 0x0000000502057207 */ /* 0x000fe40004800000 */
[----:B------:R-:W-:Y:S02]  /*0f10*/  MOV R2, R0 ;  /* 0x0000000000027202 */ /* 0x000fe40000000f00 */
[----:B------:R-:W-:Y:S02]  /*0f20*/  SEL R5, R5, 0xffffffff, P0 ;  /* 0xffffffff05057807 */ /* 0x000fe40000000000 */
[----:B------:R-:W-:Y:S05]  /*0f30*/  RET.REL.NODEC R2 `(_ZN3cub18CUB_300001_SM_10006detail8for_each13static_kernelINS2_12policy_hub_t12policy_500_tElN6thrust24THRUST_300001_SM_1000_NS8cuda_cub10__tabulate7functorINS7_6detail15normal_iteratorINS7_10device_ptrIiEEEENSB_10functional5actorINSG_9compositeIJNSG_16operator_adaptorIN4cuda3std3__47dividesIvEEEENSH_INSG_8argumentILj0EEEEENSH_INSG_5valueIiEEEEEEEEElEEEEvT0_T1_) ;  /* 0xfffffff002307950 */ /* 0x000fea0003c3ffff */
.L_x_1011:
        /* <DEDUP_REMOVED lines=12> */
.L_x_4814:


//--------------------- .text._ZN3cub18CUB_300001_SM_10006detail8for_each13static_kernelINS2_12policy_hub_t12policy_500_tElN6thrust24THRUST_300001_SM_1000_NS8cuda_cub10__tabulate7functorINS7_6detail15normal_iteratorINS7_10device_ptrIiEEEENS7_6system6detail7generic6detail22compute_sequence_valueIivEElEEEEvT0_T1_ --------------------------
	.section	.text._ZN3cub18CUB_300001_SM_10006detail8for_each13static_kernelINS2_12policy_hub_t12policy_500_tElN6thrust24THRUST_300001_SM_1000_NS8cuda_cub10__tabulate7functorINS7_6detail15normal_iteratorINS7_10device_ptrIiEEEENS7_6system6detail7generic6detail22compute_sequence_valueIivEElEEEEvT0_T1_,"ax",@progbits
	.align	128
        .global         _ZN3cub18CUB_300001_SM_10006detail8for_each13static_kernelINS2_12policy_hub_t12policy_500_tElN6thrust24THRUST_300001_SM_1000_NS8cuda_cub10__tabulate7functorINS7_6detail15normal_iteratorINS7_10device_ptrIiEEEENS7_6system6detail7generic6detail22compute_sequence_valueIivEElEEEEvT0_T1_
        .type           _ZN3cub18CUB_300001_SM_10006detail8for_each13static_kernelINS2_12policy_hub_t12policy_500_tElN6thrust24THRUST_300001_SM_1000_NS8cuda_cub10__tabulate7functorINS7_6detail15normal_iteratorINS7_10device_ptrIiEEEENS7_6system6detail7generic6detail22compute_sequence_valueIivEElEEEEvT0_T1_,@function
        .size           _ZN3cub18CUB_300001_SM_10006detail8for_each13static_kernelINS2_12policy_hub_t12policy_500_tElN6thrust24THRUST_300001_SM_1000_NS8cuda_cub10__tabulate7functorINS7_6detail15normal_iteratorINS7_10device_ptrIiEEEENS7_6system6detail7generic6detail22compute_sequence_valueIivEElEEEEvT0_T1_,(.L_x_4834 - _ZN3cub18CUB_300001_SM_10006detail8for_each13static_kernelINS2_12policy_hub_t12policy_500_tElN6thrust24THRUST_300001_SM_1000_NS8cuda_cub10__tabulate7functorINS7_6detail15normal_iteratorINS7_10device_ptrIiEEEENS7_6system6detail7generic6detail22compute_sequence_valueIivEElEEEEvT0_T1_)
        .other          _ZN3cub18CUB_300001_SM_10006detail8for_each13static_kernelINS2_12policy_hub_t12policy_500_tElN6thrust24THRUST_300001_SM_1000_NS8cuda_cub10__tabulate7functorINS7_6detail15normal_iteratorINS7_10device_ptrIiEEEENS7_6system6detail7generic6detail22compute_sequence_valueIivEElEEEEvT0_T1_,@"STO_CUDA_ENTRY STV_DEFAULT"
_ZN3cub18CUB_300001_SM_10006detail8for_each13static_kernelINS2_12policy_hub_t12policy_500_tElN6thrust24THRUST_300001_SM_1000_NS8cuda_cub10__tabulate7functorINS7_6detail15normal_iteratorINS7_10device_ptrIiEEEENS7_6system6detail7generic6detail22compute_sequence_valueIivEElEEEEvT0_T1_:
.text._ZN3cub18CUB_300001_SM_10006detail8for_each13static_kernelINS2_12policy_hub_t12policy_500_tElN6thrust24THRUST_300001_SM_1000_NS8cuda_cub10__tabulate7functorINS7_6detail15normal_iteratorINS7_10device_ptrIiEEEENS7_6system6detail7generic6detail22compute_sequence_valueIivEElEEEEvT0_T1_:
[----:B------:R-:W-:Y:S08]  /*0000*/  LDC R1, c[0x0][0x37c] ;  /* 0x0000df00ff017b82 */ /* 0x000ff00000000800 */
[----:B------:R-:W0:Y:S01]  /*0010*/  S2UR UR4, SR_CTAID.X ;  /* 0x00000000000479c3 */ /* 0x000e220000002500 */
[----:B------:R-:W1:Y:S01]  /*0020*/  LDCU.64 UR6, c[0x0][0x380] ;  /* 0x00007000ff0677ac */ /* 0x000e620008000a00 */
[----:B------:R-:W2:Y:S01]  /*0030*/  LDCU.64 UR8, c[0x0][0x358] ;  /* 0x00006b00ff0877ac */ /* 0x000ea20008000a00 */
[----:B0-----:R-:W-:-:S04]  /*0040*/  UIMAD.WIDE.U32 UR4, UR4, 0x200, URZ ;  /* 0x00000200040478a5 */ /* 0x001fc8000f8e00ff */
[----:B-1----:R-:W-:-:S04]  /*0050*/  UIADD3 UR6, UP0, UPT, -UR4, UR6, URZ ;  /* 0x0000000604067290 */ /* 0x002fc8000ff1e1ff */
[----:B------:R-:W-:Y:S02]  /*0060*/  UIADD3.X UR7, UPT, UPT, ~UR5, UR7, URZ, UP0, !UPT ;  /* 0x0000000705077290 */ /* 0x000fe400087fe5ff */
[----:B------:R-:W-:-:S04]  /*0070*/  UISETP.GE.U32.AND UP0, UPT, UR6, 0x200, UPT ;  /* 0x000002000600788c */ /* 0x000fc8000bf06070 */
[----:B------:R-:W-:-:S09]  /*0080*/  UISETP.GE.AND.EX UP0, UPT, UR7, URZ, UPT, UP0 ;  /* 0x000000ff0700728c */ /* 0x000fd2000bf06300 */
[----:B--2---:R-:W-:Y:S05]  /*0090*/  BRA.U !UP0, `(.L_x_1012) ;  /* 0x0000000108347547 */ /* 0x004fea000b800000 */
[----:B------:R-:W0:Y:S01]  /*00a0*/  S2R R0, SR_TID.X ;  /* 0x0000000000007919 */ /* 0x000e220000002100 */
[----:B------:R-:W1:Y:S01]  /*00b0*/  LDC.64 R6, c[0x0][0x390] ;  /* 0x0000e400ff067b82 */ /* 0x000e620000000a00 */
[----:B------:R-:W2:Y:S01]  /*00c0*/  LDCU.64 UR10, c[0x0][0x388] ;  /* 0x00007100ff0a77ac */ /* 0x000ea20008000a00 */
[----:B0-----:R-:W-:-:S05]  /*00d0*/  IADD3 R5, P0, PT, R0, UR4, RZ ;  /* 0x0000000400057c10 */ /* 0x001fca000ff1e0ff */
[----:B------:R-:W-:Y:S01]  /*00e0*/  IMAD.X R4, RZ, RZ, UR5, P0 ;  /* 0x00000005ff047e24 */ /* 0x000fe200080e06ff */
[C---:B--2---:R-:W-:Y:S01]  /*00f0*/  LEA R2, P0, R5.reuse, UR10, 0x2 ;  /* 0x0000000a05027c11 */ /* 0x044fe2000f8010ff */
[----:B------:R-:W-:-:S03]  /*0100*/  VIADD R0, R5, 0x100 ;  /* 0x0000010005007836 */ /* 0x000fc60000000000 */
[C---:B------:R-:W-:Y:S01]  /*0110*/  LEA.HI.X R3, R5.reuse, UR11, R4, 0x2, P0 ;  /* 0x0000000b05037c11 */ /* 0x040fe200080f1404 */
[-CC-:B-1----:R-:W-:Y:S02]  /*0120*/  IMAD R5, R5, R7.reuse, R6.reuse ;  /* 0x0000000705057224 */ /* 0x182fe400078e0206 */
[----:B------:R-:W-:-:S03]  /*0130*/  IMAD R7, R0, R7, R6 ;  /* 0x0000000700077224 */ /* 0x000fc600078e0206 */
[----:B------:R-:W-:Y:S04]  /*0140*/  STG.E desc[UR8][R2.64], R5 ;  /* 0x0000000502007986 */ /* 0x000fe8000c101908 */
[----:B------:R-:W-:Y:S01]  /*0150*/  STG.E desc[UR8][R2.64+0x400], R7 ;  /* 0x0004000702007986 */ /* 0x000fe2000c101908 */
[----:B------:R-:W-:Y:S05]  /*0160*/  EXIT ;  /* 0x000000000000794d */ /* 0x000fea0003800000 */
.L_x_1012:
[----:B------:R-:W0:Y:S01]  /*0170*/  S2R R2, SR_TID.X ;  /* 0x0000000000027919 */ /* 0x000e220000002100 */
[----:B------:R-:W-:Y:S01]  /*0180*/  USHF.R.S32.HI UR7, URZ, 0x1f, UR6 ;  /* 0x0000001fff077899 */ /* 0x000fe20008011406 */
[----:B------:R-:W-:Y:S05]  /*0190*/  BSSY.RECONVERGENT B0, `(.L_x_1013) ;  /* 0x0000011000007945 */ /* 0x000fea0003800200 */
[----:B------:R-:W-:Y:S02]  /*01a0*/  IMAD.U32 R3, RZ, RZ, UR7 ;  /* 0x00000007ff037e24 */ /* 0x000fe4000f8e00ff */
[----:B------:R-:W-:Y:S01]  /*01b0*/  IMAD.U32 R4, RZ, RZ, UR7 ;  /* 0x00000007ff047e24 */ /* 0x000fe2000f8e00ff */
[C---:B0-----:R-:W-:Y:S01]  /*01c0*/  ISETP.LT.U32.AND P0, PT, R2.reuse, UR6, PT ;  /* 0x0000000602007c0c */ /* 0x041fe2000bf01070 */
[----:B------:R-:W-:-:S03]  /*01d0*/  VIADD R0, R2, 0x100 ;  /* 0x0000010002007836 */ /* 0x000fc60000000000 */
[----:B------:R-:W-:Y:S02]  /*01e0*/  ISETP.GT.AND.EX P0, PT, R3, RZ, PT, P0 ;  /* 0x000000ff0300720c */ /* 0x000fe40003f04300 */
[----:B------:R-:W-:-:S04]  /*01f0*/  ISETP.LT.U32.AND P1, PT, R0, UR6, PT ;  /* 0x0000000600007c0c */ /* 0x000fc8000bf21070 */
[----:B------:R-:W-:-:S07]  /*0200*/  ISETP.GT.AND.EX P1, PT, R4, RZ, PT, P1 ;  /* 0x000000ff0400720c */ /* 0x000fce0003f24310 */
[----:B------:R-:W-:Y:S06]  /*0210*/  @!P0 BRA `(.L_x_1014) ;  /* 0x0000000000208947 */ /* 0x000fec0003800000 */
[----:B------:R-:W0:Y:S01]  /*0220*/  LDC.64 R6, c[0x0][0x390] ;  /* 0x0000e400ff067b82 */ /* 0x000e220000000a00 */
[----:B------:R-:W1:Y:S01]  /*0230*/  LDCU.64 UR10, c[0x0][0x388] ;  /* 0x00007100ff0a77ac */ /* 0x000e620008000a00 */
[----:B------:R-:W-:-:S05]  /*0240*/  IADD3 R4, P0, PT, R2, UR4, RZ ;  /* 0x0000000402047c10 */ /* 0x000fca000ff1e0ff */
[----:B------:R-:W-:Y:S01]  /*0250*/  IMAD.X R3, RZ, RZ, UR5, P0 ;  /* 0x00000005ff037e24 */ /* 0x000fe200080e06ff */
[----:B-1----:R-:W-:-:S04]  /*0260*/  LEA R2, P0, R4, UR10, 0x2 ;  /* 0x0000000a04027c11 */ /* 0x002fc8000f8010ff */
[C---:B------:R-:W-:Y:S01]  /*0270*/  LEA.HI.X R3, R4.reuse, UR11, R3, 0x2, P0 ;  /* 0x0000000b04037c11 */ /* 0x040fe200080f1403 */
[----:B0-----:R-:W-:-:S05]  /*0280*/  IMAD R7, R4, R7, R6 ;  /* 0x0000000704077224 */ /* 0x001fca00078e0206 */
[----:B------:R0:W-:Y:S03]  /*0290*/  STG.E desc[UR8][R2.64], R7 ;  /* 0x0000000702007986 */ /* 0x0001e6000c101908 */
.L_x_1014:
[----:B------:R-:W-:Y:S05]  /*02a0*/  BSYNC.RECONVERGENT B0 ;  /* 0x0000000000007941 */ /* 0x000fea0003800200 */
.L_x_1013:
[----:B------:R-:W-:Y:S05]  /*02b0*/  @!P1 EXIT ;  /* 0x000000000000994d */ /* 0x000fea0003800000 */
[----:B------:R-:W1:Y:S01]  /*02c0*/  LDC.64 R4, c[0x0][0x390] ;  /* 0x0000e400ff047b82 */ /* 0x000e620000000a00 */
[----:B------:R-:W2:Y:S01]  /*02d0*/  LDCU.64 UR6, c[0x0][0x388] ;  /* 0x00007100ff0677ac */ /* 0x000ea20008000a00 */
[----:B------:R-:W-:-:S05]  /*02e0*/  IADD3 R0, P0, PT, R0, UR4, RZ ;  /* 0x0000000400007c10 */ /* 0x000fca000ff1e0ff */
[----:B0-----:R-:W-:Y:S01]  /*02f0*/  IMAD.X R3, RZ, RZ, UR5, P0 ;  /* 0x00000005ff037e24 */ /* 0x001fe200080e06ff */
[----:B--2---:R-:W-:-:S04]  /*0300*/  LEA R2, P0, R0, UR6, 0x2 ;  /* 0x0000000600027c11 */ /* 0x004fc8000f8010ff */
[C---:B------:R-:W-:Y:S01]  /*0310*/  LEA.HI.X R3, R0.reuse, UR7, R3, 0x2, P0 ;  /* 0x0000000700037c11 */ /* 0x040fe200080f1403 */
[----:B-1----:R-:W-:-:S05]  /*0320*/  IMAD R5, R0, R5, R4 ;  /* 0x0000000500057224 */ /* 0x002fca00078e0204 */
[----:B------:R-:W-:Y:S01]  /*0330*/  STG.E desc[UR8][R2.64], R5 ;  /* 0x0000000502007986 */ /* 0x000fe2000c101908 */
[----:B------:R-:W-:Y:S05]  /*0340*/  EXIT ;  /* 0x000000000000794d */ /* 0x000fea0003800000 */
.L_x_1015:
        /* <DEDUP_REMOVED lines=11> */
.L_x_4834:


//--------------------- .text._ZN3cub18CUB_300001_SM_10006detail8for_each13static_kernelINS2_12policy_hub_t12policy_500_tElN6thrust24THRUST_300001_SM_1000_NS8cuda_cub6__fill7functorINS7_6detail15normal_iteratorINS7_10device_ptrIN4cuda3std3__45tupleIJiiiiEEEEEEESI_EEEEvT0_T1_ --------------------------
	.section	.text._ZN3cub18CUB_300001_SM_10006detail8for_each13static_kernelINS2_12policy_hub_t12policy_500_tElN6thrust24THRUST_300001_SM_1000_NS8cuda_cub6__fill7functorINS7_6detail15normal_iteratorINS7_10device_ptrIN4cuda3std3__45tupleIJiiiiEEEEEEESI_EEEEvT0_T1_,"ax",@progbits
	.align	128
        .global         _ZN3cub18CUB_300001_SM_10006detail8for_each13static_kernelINS2_12policy_hub_t12policy_500_tElN6thrust24THRUST_300001_SM_1000_NS8cuda_cub6__fill7functorINS7_6detail15normal_iteratorINS7_10device_ptrIN4cuda3std3__45tupleIJiiiiEEEEEEESI_EEEEvT0_T1_
        .type           _ZN3cub18CUB_300001_SM_10006detail8for_each13static_kernelINS2_12policy_hub_t12policy_500_tElN6thrust24THRUST_300001_SM_1000_NS8cuda_cub6__fill7functorINS7_6detail15normal_iteratorINS7_10device_ptrIN4cuda3std3__45tupleIJiiiiEEEEEEESI_EEEEvT0_T1_,@function
        .size           _ZN3cub18CUB_300001_SM_10006detail8for_each13static_kernelINS2_12policy_hub_t12policy_500_tElN6thrust24THRUST_300001_SM_1000_NS8cuda_cub6__fill7functorINS7_6detail15normal_iteratorINS7_10device_ptrIN4cuda3std3__45tupleIJiiiiEEEEEEESI_EEEEvT0_T1_,(.L_x_4835 - _ZN3cub18CUB_300001_SM_10006detail8for_each13static_kernelINS2_12policy_hub_t12policy_500_tElN6thrust24THRUST_300001_SM_1000_NS8cuda_cub6__fill7functorINS7_6detail15normal_iteratorINS7_10device_ptrIN4cuda3std3__45tupleIJiiiiEEEEEEESI_EEEEvT0_T1_)
        .other          _ZN3cub18CUB_300001_SM_10006detail8for_each13static_kernelINS2_12policy_hub_t12policy_500_tElN6thrust24THRUST_300001_SM_1000_NS8cuda_cub6__fill7functorINS7_6detail15normal_iteratorINS7_10device_ptrIN4cuda3std3__45tupleIJiiiiEEEEEEESI_EEEEvT0_T1_,@"STO_CUDA_ENTRY STV_DEFAULT"
_ZN3cub18CUB_300001_SM_10006detail8for_each13static_kernelINS2_12policy_hub_t12policy_500_tElN6thrust24THRUST_300001_SM_1000_NS8cuda_cub6__fill7functorINS7_6detail15normal_iteratorINS7_10device_ptrIN4cuda3std3__45tupleIJiiiiEEEEEEESI_EEEEvT0_T1_:
.text._ZN3cub18CUB_300001_SM_10006detail8for_each13static_kernelINS2_12policy_hub_t12policy_500_tElN6thrust24THRUST_300001_SM_1000_NS8cuda_cub6__fill7functorINS7_6detail15normal_iteratorINS7_10device_ptrIN4cuda3std3__45tupleIJiiiiEEEEEEESI_EEEEvT0_T1_:
        /* <DEDUP_REMOVED lines=11> */
[----:B------:R-:W1:Y:S01]  /*00b0*/  LDCU.64 UR6, c[0x0][0x388] ;  /* 0x00007100ff0677ac */ /* 0x000e620008000a00 */
[----:B------:R-:W2:Y:S08]  /*00c0*/  LDC.64 R4, c[0x0][0x390] ;  /* 0x0000e400ff047b82 */ /* 0x000eb00000000a00 */
[----:B------:R-:W3:Y:S01]  /*00d0*/  LDC.64 R6, c[0x0][0x398] ;  /* 0x0000e600ff067b82 */ /* 0x000ee20000000a00 */
[----:B0-----:R-:W-:-:S05]  /*00e0*/  IADD3 R0, P0, PT, R0, UR4, RZ ;  /* 0x0000000400007c10 */ /* 0x001fca000ff1e0ff */
[----:B------:R-:W-:Y:S01]  /*00f0*/  IMAD.X R3, RZ, RZ, UR5, P0 ;  /* 0x00000005ff037e24 */ /* 0x000fe200080e06ff */
[----:B-1----:R-:W-:-:S04]  /*0100*/  LEA R2, P0, R0, UR6, 0x4 ;  /* 0x0000000600027c11 */ /* 0x002fc8000f8020ff */
[----:B------:R-:W-:-:S05]  /*0110*/  LEA.HI.X R3, R0, UR7, R3, 0x4, P0 ;  /* 0x0000000700037c11 */ /* 0x000fca00080f2403 */
        /* <DEDUP_REMOVED lines=9> */
.L_x_1016:
[----:B------:R-:W0:Y:S01]  /*01b0*/  S2R R0, SR_TID.X ;  /* 0x0000000000007919 */ /* 0x000e220000002100 */
[----:B------:R-:W1:Y:S01]  /*01c0*/  LDCU.64 UR10, c[0x0][0x388] ;  /* 0x00007100ff0a77ac */ /* 0x000e620008000a00 */
[----:B------:R-:W2:Y:S01]  /*01d0*/  LDC.64 R6, c[0x0][0x390] ;  /* 0x0000e400ff067b82 */ /* 0x000ea20000000a00 */
[----:B------:R-:W-:-:S07]  /*01e0*/  USHF.R.S32.HI UR7, URZ, 0x1f, UR6 ;  /* 0x0000001fff077899 */ /* 0x000fce0008011406 */
[----:B------:R-:W3:Y:S01]  /*01f0*/  LDC.64 R8, c[0x0][0x398] ;  /* 0x0000e600ff087b82 */ /* 0x000ee20000000a00 */
[----:B------:R-:W-:Y:S01]  /*0200*/  IMAD.U32 R2, RZ, RZ, UR7 ;  /* 0x00000007ff027e24 */ /* 0x000fe2000f8e00ff */
[C---:B0-----:R-:W-:Y:S02]  /*0210*/  ISETP.LT.U32.AND P0, PT, R0.reuse, UR6, PT ;  /* 0x0000000600007c0c */ /* 0x041fe4000bf01070 */
[C---:B------:R-:W-:Y:S01]  /*0220*/  IADD3 R3, P1, PT, R0.reuse, UR4, RZ ;  /* 0x0000000400037c10 */ /* 0x040fe2000ff3e0ff */
[----:B------:R-:W-:Y:S01]  /*0230*/  VIADD R0, R0, 0x100 ;  /* 0x0000010000007836 */ /* 0x000fe20000000000 */
[----:B------:R-:W-:Y:S02]  /*0240*/  ISETP.GT.AND.EX P0, PT, R2, RZ, PT, P0 ;  /* 0x000000ff0200720c */ /* 0x000fe40003f04300 */
[----:B-1----:R-:W-:Y:S01]  /*0250*/  LEA R2, P2, R3, UR10, 0x4 ;  /* 0x0000000a03027c11 */ /* 0x002fe2000f8420ff */
[----:B------:R-:W-:Y:S01]  /*0260*/  IMAD.X R4, RZ, RZ, UR5, P1 ;  /* 0x00000005ff047e24 */ /* 0x000fe200088e06ff */
[----:B------:R-:W-:Y:S01]  /*0270*/  ISETP.LT.U32.AND P1, PT, R0, UR6, PT ;  /* 0x0000000600007c0c */ /* 0x000fe2000bf21070 */
[----:B------:R-:W-:-:S03]  /*0280*/  IMAD.U32 R0, RZ, RZ, UR7 ;  /* 0x00000007ff007e24 */ /* 0x000fc6000f8e00ff */
[----:B------:R-:W-:Y:S02]  /*0290*/  LEA.HI.X R3, R3, UR11, R4, 0x4, P2 ;  /* 0x0000000b03037c11 */ /* 0x000fe400090f2404 */
[----:B------:R-:W-:-:S03]  /*02a0*/  ISETP.GT.AND.EX P1, PT, R0, RZ, PT, P1 ;  /* 0x000000ff0000720c */ /* 0x000fc60003f24310 */
[----:B--2---:R0:W-:Y:S04]  /*02b0*/  @P0 STG.E desc[UR8][R2.64], R6 ;  /* 0x0000000602000986 */ /* 0x0041e8000c101908 */
[----:B------:R0:W-:Y:S04]  /*02c0*/  @P0 STG.E desc[UR8][R2.64+0x4], R7 ;  /* 0x0000040702000986 */ /* 0x0001e8000c101908 */
[----:B---3--:R0:W-:Y:S04]  /*02d0*/  @P0 STG.E desc[UR8][R2.64+0x8], R8 ;  /* 0x0000080802000986 */ /* 0x0081e8000c101908 */
[----:B------:R0:W-:Y:S01]  /*02e0*/  @P0 STG.E desc[UR8][R2.64+0xc], R9 ;  /* 0x00000c0902000986 */ /* 0x0001e2000c101908 */
[----:B------:R-:W-:Y:S05]  /*02f0*/  @!P1 EXIT ;  /* 0x000000000000994d */ /* 0x000fea0003800000 */
[----:B------:R-:W1:Y:S08]  /*0300*/  LDC.64 R4, c[0x0][0x390] ;  /* 0x0000e400ff047b82 */ /* 0x000e700000000a00 */
[----:B0-----:R-:W0:Y:S01]  /*0310*/  LDC.64 R6, c[0x0][0x398] ;  /* 0x0000e600ff067b82 */ /* 0x001e220000000a00 */
[----:B-1----:R-:W-:Y:S04]  /*0320*/  STG.E desc[UR8][R2.64+0x1000], R4 ;  /* 0x0010000402007986 */ /* 0x002fe8000c101908 */
[----:B------:R-:W-:Y:S04]  /*0330*/  STG.E desc[UR8][R2.64+0x1004], R5 ;  /* 0x0010040502007986 */ /* 0x000fe8000c101908 */
[----:B0-----:R-:W-:Y:S04]  /*0340*/  STG.E desc[UR8][R2.64+0x1008], R6 ;  /* 0x0010080602007986 */ /* 0x001fe8000c101908 */
[----:B------:R-:W-:Y:S01]  /*0350*/  STG.E desc[UR8][R2.64+0x100c], R7 ;  /* 0x00100c0702007986 */ /* 0x000fe2000c101908 */
[----:B------:R-:W-:Y:S05]  /*0360*/  EXIT ;  /* 0x000000000000794d */ /* 0x000fea0003800000 */
.L_x_1017:
        /* <DEDUP_REMOVED lines=9> */
.L_x_4835:


//--------------------- .text._ZN3cub18CUB_300001_SM_10006detail8for_each13static_kernelINS2_12policy_hub_t12policy_500_tEmN6thrust24THRUST_300001_SM_1000_NS8cuda_cub20__uninitialized_fill7functorINS7_10device_ptrIN4cuda3std3__45tupleIJiiiiEEEEESG_EEEEvT0_T1_ --------------------------
	.section	.text._ZN3cub18CUB_300001_SM_10006detail8for_each13static_kernelINS2_12policy_hub_t12policy_500_tEmN6thrust24THRUST_300001_SM_1000_NS8cuda_cub20__uninitialized_fill7functorINS7_10device_ptrIN4cuda3std3__45tupleIJiiiiEEEEESG_EEEEvT0_T1_,"ax",@progbits
	.align	128
        .global         _ZN3cub18CUB_300001_SM_10006detail8for_each13static_kernelINS2_12policy_hub_t12policy_500_tEmN6thrust24THRUST_300001_SM_1000_NS8cuda_cub20__uninitialized_fill7functorINS7_10device_ptrIN4cuda3std3__45tupleIJiiiiEEEEESG_EEEEvT0_T1_
        .type           _ZN3cub18CUB_300001_SM_10006detail8for_each13static_kernelINS2_12policy_hub_t12policy_500_tEmN6thrust24THRUST_300001_SM_1000_NS8cuda_cub20__uninitialized_fill7functorINS7_10device_ptrIN4cuda3std3__45tupleIJiiiiEEEEESG_EEEEvT0_T1_,@function
        .size           _ZN3cub18CUB_300001_SM_10006detail8for_each13static_kernelINS2_12policy_hub_t12policy_500_tEmN6thrust24THRUST_300001_SM_1000_NS8cuda_cub20__uninitialized_fill7functorINS7_10device_ptrIN4cuda3std3__45tupleIJiiiiEEEEESG_EEEEvT0_T1_,(.L_x_4836 - _ZN3cub18CUB_300001_SM_10006detail8for_each13static_kernelINS2_12policy_hub_t12policy_500_tEmN6thrust24THRUST_300001_SM_1000_NS8cuda_cub20__uninitialized_fill7functorINS7_10device_ptrIN4cuda3std3__45tupleIJiiiiEEEEESG_EEEEvT0_T1_)
        .other          _ZN3cub18CUB_300001_SM_10006detail8for_each13static_kernelINS2_12policy_hub_t12policy_500_tEmN6thrust24THRUST_300001_SM_1000_NS8cuda_cub20__uninitialized_fill7functorINS7_10device_ptrIN4cuda3std3__45tupleIJiiiiEEEEESG_EEEEvT0_T1_,@"STO_CUDA_ENTRY STV_DEFAULT"
_ZN3cub18CUB_300001_SM_10006detail8for_each13static_kernelINS2_12policy_hub_t12policy_500_tEmN6thrust24THRUST_300001_SM_1000_NS8cuda_cub20__uninitialized_fill7functorINS7_10device_ptrIN4cuda3std3__45tupleIJiiiiEEEEESG_EEEEvT0_T1_:
.text._ZN3cub18CUB_300001_SM_10006detail8for_each13static_kernelINS2_12policy_hub_t12policy_500_tEmN6thrust24THRUST_300001_SM_1000_NS8cuda_cub20__uninitialized_fill7functorINS7_10device_ptrIN4cuda3std3__45tupleIJiiiiEEEEESG_EEEEvT0_T1_:
        /* <DEDUP_REMOVED lines=8> */
[----:B------:R-:W-:-:S09]  /*0080*/  UISETP.GE.U32.AND.EX UP0, UPT, UR7, URZ, UPT, UP0 ;  /* 0x000000ff0700728c */ /* 0x000fd2000bf06100 */
        /* <DEDUP_REMOVED lines=18> */
.L_x_1018:
[----:B------:R-:W0:Y:S01]  /*01b0*/  S2R R0, SR_TID.X ;  /* 0x0000000000007919 */ /* 0x000e220000002100 */
[----:B------:R-:W1:Y:S01]  /*01c0*/  LDCU.64 UR10, c[0x0][0x388] ;  /* 0x00007100ff0a77ac */ /* 0x000e620008000a00 */
[----:B------:R-:W2:Y:S01]  /*01d0*/  LDC.64 R6, c[0x0][0x390] ;  /* 0x0000e400ff067b82 */ /* 0x000ea20000000a00 */
[----:B------:R-:W-:-:S07]  /*01e0*/  IMAD.U32 R2, RZ, RZ, UR7 ;  /* 0x00000007ff027e24 */ /* 0x000fce000f8e00ff */
[----:B------:R-:W3:Y:S01]  /*01f0*/  LDC.64 R8, c[0x0][0x398] ;  /* 0x0000e600ff087b82 */ /* 0x000ee20000000a00 */
[C---:B0-----:R-:W-:Y:S02]  /*0200*/  ISETP.LT.U32.AND P0, PT, R0.reuse, UR6, PT ;  /* 0x0000000600007c0c */ /* 0x041fe4000bf01070 */
[C---:B------:R-:W-:Y:S01]  /*0210*/  IADD3 R3, P1, PT, R0.reuse, UR4, RZ ;  /* 0x0000000400037c10 */ /* 0x040fe2000ff3e0ff */
[----:B------:R-:W-:Y:S01]  /*0220*/  VIADD R0, R0, 0x100 ;  /* 0x0000010000007836 */ /* 0x000fe20000000000 */
[----:B------:R-:W-:Y:S02]  /*0230*/  ISETP.GT.U32.AND.EX P0, PT, R2, RZ, PT, P0 ;  /* 0x000000ff0200720c */ /* 0x000fe40003f04100 */
[----:B-1----:R-:W-:Y:S01]  /*0240*/  LEA R2, P2, R3, UR10, 0x4 ;  /* 0x0000000a03027c11 */ /* 0x002fe2000f8420ff */
[----:B------:R-:W-:Y:S01]  /*0250*/  IMAD.X R4, RZ, RZ, UR5, P1 ;  /* 0x00000005ff047e24 */ /* 0x000fe200088e06ff */
[----:B------:R-:W-:Y:S01]  /*0260*/  ISETP.LT.U32.AND P1, PT, R0, UR6, PT ;  /* 0x0000000600007c0c */ /* 0x000fe2000bf21070 */
[----:B------:R-:W-:-:S03]  /*0270*/  IMAD.U32 R0, RZ, RZ, UR7 ;  /* 0x00000007ff007e24 */ /* 0x000fc6000f8e00ff */
[----:B------:R-:W-:Y:S02]  /*0280*/  LEA.HI.X R3, R3, UR11, R4, 0x4, P2 ;  /* 0x0000000b03037c11 */ /* 0x000fe400090f2404 */
[----:B------:R-:W-:-:S03]  /*0290*/  ISETP.GT.U32.AND.EX P1, PT, R0, RZ, PT, P1 ;  /* 0x000000ff0000720c */ /* 0x000fc60003f24110 */
        /* <DEDUP_REMOVED lines=12> */
.L_x_1019:
        /* <DEDUP_REMOVED lines=10> */
.L_x_4836:


//--------------------- .text._ZN3cub18CUB_300001_SM_10006detail8for_each13static_kernelINS2_12policy_hub_t12policy_500_tEmN6thrust24THRUST_300001_SM_1000_NS8cuda_cub6__fill7functorINS7_6detail15normal_iteratorINS7_10device_ptrIN4cuda3std3__45tupleIJiiiiEEEEEEESI_EEEEvT0_T1_ --------------------------
	.section	.text._ZN3cub18CUB_300001_SM_10006detail8for_each13static_kernelINS2_12policy_hub_t12policy_500_tEmN6thrust24THRUST_300001_SM_1000_NS8cuda_cub6__fill7functorINS7_6detail15normal_iteratorINS7_10device_ptrIN4cuda3std3__45tupleIJiiiiEEEEEEESI_EEEEvT0_T1_,"ax",@progbits
	.align	128
        .global         _ZN3cub18CUB_300001_SM_10006detail8for_each13static_kernelINS2_12policy_hub_t12policy_500_tEmN6thrust24THRUST_300001_SM_1000_NS8cuda_cub6__fill7functorINS7_6detail15normal_iteratorINS7_10device_ptrIN4cuda3std3__45tupleIJiiiiEEEEEEESI_EEEEvT0_T1_
        .type           _ZN3cub18CUB_300001_SM_10006detail8for_each13static_kernelINS2_12policy_hub_t12policy_500_tEmN6thrust24THRUST_300001_SM_1000_NS8cuda_cub6__fill7functorINS7_6detail15normal_iteratorINS7_10device_ptrIN4cuda3std3__45tupleIJiiiiEEEEEEESI_EEEEvT0_T1_,@function
        .size           _ZN3cub18CUB_300001_SM_10006detail8for_each13static_kernelINS2_12policy_hub_t12policy_500_tEmN6thrust24THRUST_300001_SM_1000_NS8cuda_cub6__fill7functorINS7_6detail15normal_iteratorINS7_10device_ptrIN4cuda3std3__45tupleIJiiiiEEEEEEESI_EEEEvT0_T1_,(.L_x_4837 - _ZN3cub18CUB_300001_SM_10006detail8for_each13static_kernelINS2_12policy_hub_t12policy_500_tEmN6thrust24THRUST_300001_SM_1000_NS8cuda_cub6__fill7functorINS7_6detail15normal_iteratorINS7_10device_ptrIN4cuda3std3__45tupleIJiiiiEEEEEEESI_EEEEvT0_T1_)
        .other          _ZN3cub18CUB_300001_SM_10006detail8for_each13static_kernelINS2_12policy_hub_t12policy_500_tEmN6thrust24THRUST_300001_SM_1000_NS8cuda_cub6__fill7functorINS7_6detail15normal_iteratorINS7_10device_ptrIN4cuda3std3__45tupleIJiiiiEEEEEEESI_EEEEvT0_T1_,@"STO_CUDA_ENTRY STV_DEFAULT"
_ZN3cub18CUB_300001_SM_10006detail8for_each13static_kernelINS2_12policy_hub_t12policy_500_tEmN6thrust24THRUST_300001_SM_1000_NS8cuda_cub6__fill7functorINS7_6detail15normal_iteratorINS7_10device_ptrIN4cuda3std3__45tupleIJiiiiEEEEEEESI_EEEEvT0_T1_:
.text._ZN3cub18CUB_300001_SM_10006detail8for_each13static_kernelINS2_12policy_hub_t12policy_500_tEmN6thrust24THRUST_300001_SM_1000_NS8cuda_cub6__fill7functorINS7_6detail15normal_iteratorINS7_10device_ptrIN4cuda3std3__45tupleIJiiiiEEEEEEESI_EEEEvT0_T1_:
        /* <DEDUP_REMOVED lines=27> */
.L_x_1020:
        /* <DEDUP_REMOVED lines=27> */
.L_x_1021:
        /* <DEDUP_REMOVED lines=10> */
.L_x_4837:


//--------------------- .text._ZN3cub18CUB_300001_SM_10006detail8for_each13static_kernelINS2_12policy_hub_t12policy_500_tEmNS2_12op_wrapper_tImN6thrust24THRUST_300001_SM_1000_NS6detail23allocator_traits_detail24construct1_via_allocatorINS8_16device_allocatorIN4cuda3std3__45tupleIJiiiiEEEEEEENS8_10device_ptrISH_EEEEEEvT0_T1_ --------------------------
	.section	.text._ZN3cub18CUB_300001_SM_10006detail8for_each13static_kernelINS2_12policy_hub_t12policy_500_tEmNS2_12op_wrapper_tImN6thrust24THRUST_300001_SM_1000_NS6detail23allocator_traits_detail24construct1_via_allocatorINS8_16device_allocatorIN4cuda3std3__45tupleIJiiiiEEEEEEENS8_10device_ptrISH_EEEEEEvT0_T1_,"ax",@progbits
	.align	128
        .global         _ZN3cub18CUB_300001_SM_10006detail8for_each13static_kernelINS2_12policy_hub_t12policy_500_tEmNS2_12op_wrapper_tImN6thrust24THRUST_300001_SM_1000_NS6detail23allocator_traits_detail24construct1_via_allocatorINS8_16device_allocatorIN4cuda3std3__45tupleIJiiiiEEEEEEENS8_10device_ptrISH_EEEEEEvT0_T1_
        .type           _ZN3cub18CUB_300001_SM_10006detail8for_each13static_kernelINS2_12policy_hub_t12policy_500_tEmNS2_12op_wrapper_tImN6thrust24THRUST_300001_SM_1000_NS6detail23allocator_traits_detail24construct1_via_allocatorINS8_16device_allocatorIN4cuda3std3__45tupleIJiiiiEEEEEEENS8_10device_ptrISH_EEEEEEvT0_T1_,@function
        .size           _ZN3cub18CUB_300001_SM_10006detail8for_each13static_kernelINS2_12policy_hub_t12policy_500_tEmNS2_12op_wrapper_tImN6thrust24THRUST_300001_SM_1000_NS6detail23allocator_traits_detail24construct1_via_allocatorINS8_16device_allocatorIN4cuda3std3__45tupleIJiiiiEEEEEEENS8_10device_ptrISH_EEEEEEvT0_T1_,(.L_x_4838 - _ZN3cub18CUB_300001_SM_10006detail8for_each13static_kernelINS2_12policy_hub_t12policy_500_tEmNS2_12op_wrapper_tImN6thrust24THRUST_300001_SM_1000_NS6detail23allocator_traits_detail24construct1_via_allocatorINS8_16device_allocatorIN4cuda3std3__45tupleIJiiiiEEEEEEENS8_10device_ptrISH_EEEEEEvT0_T1_)
        .other          _ZN3cub18CUB_300001_SM_10006detail8for_each13static_kernelINS2_12policy_hub_t12policy_500_tEmNS2_12op_wrapper_tImN6thrust24THRUST_300001_SM_1000_NS6detail23allocator_traits_detail24construct1_via_allocatorINS8_16device_allocatorIN4cuda3std3__45tupleIJiiiiEEEEEEENS8_10device_ptrISH_EEEEEEvT0_T1_,@"STO_CUDA_ENTRY STV_DEFAULT"
_ZN3cub18CUB_300001_SM_10006detail8for_each13static_kernelINS2_12policy_hub_t12policy_500_tEmNS2_12op_wrapper_tImN6thrust24THRUST_300001_SM_1000_NS6detail23allocator_traits_detail24construct1_via_allocatorINS8_16device_allocatorIN4cuda3std3__45tupleIJiiiiEEEEEEENS8_10device_ptrISH_EEEEEEvT0_T1_:
.text._ZN3cub18CUB_300001_SM_10006detail8for_each13static_kernelINS2_12policy_hub_t12policy_500_tEmNS2_12op_wrapper_tImN6thrust24THRUST_300001_SM_1000_NS6detail23allocator_traits_detail24construct1_via_allocatorINS8_16device_allocatorIN4cuda3std3__45tupleIJiiiiEEEEEEENS8_10device_ptrISH_EEEEEEvT0_T1_:
        /* <DEDUP_REMOVED lines=12> */
[----:B0-----:R-:W-:-:S05]  /*00c0*/  IADD3 R0, P0, PT, R0, UR4, RZ ;  /* 0x0000000400007c10 */ /* 0x001fca000ff1e0ff */
[----:B------:R-:W-:Y:S01]  /*00d0*/  IMAD.X R3, RZ, RZ, UR5, P0 ;  /* 0x00000005ff037e24 */ /* 0x000fe200080e06ff */
[----:B-1----:R-:W-:-:S04]  /*00e0*/  LEA R2, P0, R0, UR6, 0x4 ;  /* 0x0000000600027c11 */ /* 0x002fc8000f8020ff */
[----:B------:R-:W-:-:S05]  /*00f0*/  LEA.HI.X R3, R0, UR7, R3, 0x4, P0 ;  /* 0x0000000700037c11 */ /* 0x000fca00080f2403 */
[----:B------:R-:W-:Y:S04]  /*0100*/  STG.E desc[UR8][R2.64], RZ ;  /* 0x000000ff02007986 */ /* 0x000fe8000c101908 */
[----:B------:R-:W-:Y:S04]  /*0110*/  STG.E desc[UR8][R2.64+0x4], RZ ;  /* 0x000004ff02007986 */ /* 0x000fe8000c101908 */
[----:B------:R-:W-:Y:S04]  /*0120*/  STG.E desc[UR8][R2.64+0x8], RZ ;  /* 0x000008ff02007986 */ /* 0x000fe8000c101908 */
[----:B------:R-:W-:Y:S04]  /*0130*/  STG.E desc[UR8][R2.64+0xc], RZ ;  /* 0x00000cff02007986 */ /* 0x000fe8000c101908 */
[----:B------:R-:W-:Y:S04]  /*0140*/  STG.E desc[UR8][R2.64+0x1000], RZ ;  /* 0x001000ff02007986 */ /* 0x000fe8000c101908 */
[----:B------:R-:W-:Y:S04]  /*0150*/  STG.E desc[UR8][R2.64+0x1004], RZ ;  /* 0x001004ff02007986 */ /* 0x000fe8000c101908 */
[----:B------:R-:W-:Y:S04]  /*0160*/  STG.E desc[UR8][R2.64+0x1008], RZ ;  /* 0x001008ff02007986 */ /* 0x000fe8000c101908 */
[----:B------:R-:W-:Y:S01]  /*0170*/  STG.E desc[UR8][R2.64+0x100c], RZ ;  /* 0x00100cff02007986 */ /* 0x000fe2000c101908 */
[----:B------:R-:W-:Y:S05]  /*0180*/  EXIT ;  /* 0x000000000000794d */ /* 0x000fea0003800000 */
.L_x_1022:
[----:B------:R-:W0:Y:S01]  /*0190*/  S2R R0, SR_TID.X ;  /* 0x0000000000007919 */ /* 0x000e220000002100 */
[----:B------:R-:W1:Y:S01]  /*01a0*/  LDCU.64 UR10, c[0x0][0x388] ;  /* 0x00007100ff0a77ac */ /* 0x000e620008000a00 */
[----:B------:R-:W-:Y:S01]  /*01b0*/  IMAD.U32 R3, RZ, RZ, UR7 ;  /* 0x00000007ff037e24 */ /* 0x000fe2000f8e00ff */
        /* <DEDUP_REMOVED lines=10> */
[----:B------:R0:W-:Y:S04]  /*0260*/  @P0 STG.E desc[UR8][R4.64], RZ ;  /* 0x000000ff04000986 */ /* 0x0001e8000c101908 */
[----:B------:R0:W-:Y:S04]  /*0270*/  @P0 STG.E desc[UR8][R4.64+0x4], RZ ;  /* 0x000004ff04000986 */ /* 0x0001e8000c101908 */
[----:B------:R0:W-:Y:S04]  /*0280*/  @P0 STG.E desc[UR8][R4.64+0x8], RZ ;  /* 0x000008ff04000986 */ /* 0x0001e8000c101908 */
[----:B------:R0:W-:Y:S01]  /*0290*/  @P0 STG.E desc[UR8][R4.64+0xc], RZ ;  /* 0x00000cff04000986 */ /* 0x0001e2000c101908 */
[----:B------:R-:W-:Y:S05]  /*02a0*/  @!P1 EXIT ;  /* 0x000000000000994d */ /* 0x000fea0003800000 */
[----:B------:R-:W-:Y:S04]  /*02b0*/  STG.E desc[UR8][R4.64+0x1000], RZ ;  /* 0x001000ff04007986 */ /* 0x000fe8000c101908 */
[----:B------:R-:W-:Y:S04]  /*02c0*/  STG.E desc[UR8][R4.64+0x1004], RZ ;  /* 0x001004ff04007986 */ /* 0x000fe8000c101908 */
[----:B------:R-:W-:Y:S04]  /*02d0*/  STG.E desc[UR8][R4.64+0x1008], RZ ;  /* 0x001008ff04007986 */ /* 0x000fe8000c101908 */
[----:B------:R-:W-:Y:S01]  /*02e0*/  STG.E desc[UR8][R4.64+0x100c], RZ ;  /* 0x00100cff04007986 */ /* 0x000fe2000c101908 */
[----:B------:R-:W-:Y:S05]  /*02f0*/  EXIT ;  /* 0x000000000000794d */ /* 0x000fea0003800000 */
.L_x_1023:
        /* <DEDUP_REMOVED lines=16> */
.L_x_4838:


//--------------------- .text._ZN3cub18CUB_300001_SM_10006detail8for_each13static_kernelINS2_12policy_hub_t12policy_500_tEmN6thrust24THRUST_300001_SM_1000_NS8cuda_cub20__uninitialized_fill7functorINS7_10device_ptrIiEEiEEEEvT0_T1_ --------------------------
	.section	.text._ZN3cub18CUB_300001_SM_10006detail8for_each13static_kernelINS2_12policy_hub_t12policy_500_tEmN6thrust24THRUST_300001_SM_1000_NS8cuda_cub20__uninitialized_fill7functorINS7_10device_ptrIiEEiEEEEvT0_T1_,"ax",@progbits
	.align	128
        .global         _ZN3cub18CUB_300001_SM_10006detail8for_each13static_kernelINS2_12policy_hub_t12policy_500_tEmN6thrust24THRUST_300001_SM_1000_NS8cuda_cub20__uninitialized_fill7functorINS7_10device_ptrIiEEiEEEEvT0_T1_
        .type           _ZN3cub18CUB_300001_SM_10006detail8for_each13static_kernelINS2_12policy_hub_t12policy_500_tEmN6thrust24THRUST_300001_SM_1000_NS8cuda_cub20__uninitialized_fill7functorINS7_10device_ptrIiEEiEEEEvT0_T1_,@function
        .size           _ZN3cub18CUB_300001_SM_10006detail8for_each13static_kernelINS2_12policy_hub_t12policy_500_tEmN6thrust24THRUST_300001_SM_1000_NS8cuda_cub20__uninitialized_fill7functorINS7_10device_ptrIiEEiEEEEvT0_T1_,(.L_x_4839 - _ZN3cub18CUB_300001_SM_10006detail8for_each13static_kernelINS2_12policy_hub_t12policy_500_tEmN6thrust24THRUST_300001_SM_1000_NS8cuda_cub20__uninitialized_fill7functorINS7_10device_ptrIiEEiEEEEvT0_T1_)
        .other          _ZN3cub18CUB_300001_SM_10006detail8for_each13static_kernelINS2_12policy_hub_t12policy_500_tEmN6thrust24THRUST_300001_SM_1000_NS8cuda_cub20__uninitialized_fill7functorINS7_10device_ptrIiEEiEEEEvT0_T1_,@"STO_CUDA_ENTRY STV_DEFAULT"
_ZN3cub18CUB_300001_SM_10006detail8for_each13static_kernelINS2_12policy_hub_t12policy_500_tEmN6thrust24THRUST_300001_SM_1000_NS8cuda_cub20__uninitialized_fill7functorINS7_10device_ptrIiEEiEEEEvT0_T1_:
.text._ZN3cub18CUB_300001_SM_10006detail8for_each13static_kernelINS2_12policy_hub_t12policy_500_tEmN6thrust24THRUST_300001_SM_1000_NS8cuda_cub20__uninitialized_fill7functorINS7_10device_ptrIiEEiEEEEvT0_T1_:
        /* <DEDUP_REMOVED lines=12> */
[----:B------:R-:W2:Y:S01]  /*00c0*/  LDC R5, c[0x0][0x390] ;  /* 0x0000e400ff057b82 */ /* 0x000ea20000000800 */
[----:B0-----:R-:W-:-:S05]  /*00d0*/  IADD3 R0, P0, PT, R0, UR4, RZ ;  /* 0x0000000400007c10 */ /* 0x001fca000ff1e0ff */
[----:B------:R-:W-:Y:S01]  /*00e0*/  IMAD.X R3, RZ, RZ, UR5, P0 ;  /* 0x00000005ff037e24 */ /* 0x000fe200080e06ff */
[----:B-1----:R-:W-:-:S04]  /*00f0*/  LEA R2, P0, R0, UR6, 0x2 ;  /* 0x0000000600027c11 */ /* 0x002fc8000f8010ff */
[----:B------:R-:W-:-:S05]  /*0100*/  LEA.HI.X R3, R0, UR7, R3, 0x2, P0 ;  /* 0x0000000700037c11 */ /* 0x000fca00080f1403 */
[----:B--2---:R-:W-:Y:S04]  /*0110*/  STG.E desc[UR8][R2.64], R5 ;  /* 0x0000000502007986 */ /* 0x004fe8000c101908 */
[----:B------:R-:W-:Y:S01]  /*0120*/  STG.E desc[UR8][R2.64+0x400], R5 ;  /* 0x0004000502007986 */ /* 0x000fe2000c101908 */
[----:B------:R-:W-:Y:S05]  /*0130*/  EXIT ;  /* 0x000000000000794d */ /* 0x000fea0003800000 */
.L_x_1024:
[----:B------:R-:W0:Y:S01]  /*0140*/  S2R R0, SR_TID.X ;  /* 0x0000000000007919 */ /* 0x000e220000002100 */
[----:B------:R-:W-:Y:S01]  /*0150*/  IMAD.U32 R2, RZ, RZ, UR7 ;  /* 0x00000007ff027e24 */ /* 0x000fe2000f8e00ff */
[----:B------:R-:W1:Y:S01]  /*0160*/  LDCU.64 UR10, c[0x0][0x388] ;  /* 0x00007100ff0a77ac */ /* 0x000e620008000a00 */
[----:B------:R-:W-:Y:S01]  /*0170*/  IMAD.U32 R4, RZ, RZ, UR7 ;  /* 0x00000007ff047e24 */ /* 0x000fe2000f8e00ff */
[----:B0-----:R-:W-:-:S04]  /*0180*/  ISETP.LT.U32.AND P0, PT, R0, UR6, PT ;  /* 0x0000000600007c0c */ /* 0x001fc8000bf01070 */
[----:B------:R-:W-:Y:S01]  /*0190*/  ISETP.GT.U32.AND.EX P0, PT, R2, RZ, PT, P0 ;  /* 0x000000ff0200720c */ /* 0x000fe20003f04100 */
[C---:B------:R-:W-:Y:S01]  /*01a0*/  VIADD R2, R0.reuse, 0x100 ;  /* 0x0000010000027836 */ /* 0x040fe20000000000 */
[----:B------:R-:W-:-:S04]  /*01b0*/  IADD3 R0, P2, PT, R0, UR4, RZ ;  /* 0x0000000400007c10 */ /* 0x000fc8000ff5e0ff */
[----:B------:R-:W-:Y:S01]  /*01c0*/  ISETP.LT.U32.AND P1, PT, R2, UR6, PT ;  /* 0x0000000602007c0c */ /* 0x000fe2000bf21070 */
[----:B------:R-:W-:Y:S01]  /*01d0*/  IMAD.X R3, RZ, RZ, UR5, P2 ;  /* 0x00000005ff037e24 */ /* 0x000fe200090e06ff */
[----:B-1----:R-:W-:Y:S02]  /*01e0*/  LEA R2, P2, R0, UR10, 0x2 ;  /* 0x0000000a00027c11 */ /* 0x002fe4000f8410ff */
[----:B------:R-:W-:Y:S02]  /*01f0*/  ISETP.GT.U32.AND.EX P1, PT, R4, RZ, PT, P1 ;  /* 0x000000ff0400720c */ /* 0x000fe40003f24110 */
[----:B------:R-:W-:Y:S01]  /*0200*/  LEA.HI.X R3, R0, UR11, R3, 0x2, P2 ;  /* 0x0000000b00037c11 */ /* 0x000fe200090f1403 */
[----:B------:R-:W0:Y:S04]  /*0210*/  @P0 LDC R5, c[0x0][0x390] ;  /* 0x0000e400ff050b82 */ /* 0x000e280000000800 */
[----:B0-----:R0:W-:Y:S06]  /*0220*/  @P0 STG.E desc[UR8][R2.64], R5 ;  /* 0x0000000502000986 */ /* 0x0011ec000c101908 */
[----:B------:R-:W-:Y:S05]  /*0230*/  @!P1 EXIT ;  /* 0x000000000000994d */ /* 0x000fea0003800000 */
[----:B0-----:R-:W0:Y:S02]  /*0240*/  LDC R5, c[0x0][0x390] ;  /* 0x0000e400ff057b82 */ /* 0x001e240000000800 */
[----:B0-----:R-:W-:Y:S01]  /*0250*/  STG.E desc[UR8][R2.64+0x400], R5 ;  /* 0x0004000502007986 */ /* 0x001fe2000c101908 */
[----:B------:R-:W-:Y:S05]  /*0260*/  EXIT ;  /* 0x000000000000794d */ /* 0x000fea0003800000 */
.L_x_1025:
        /* <DEDUP_REMOVED lines=9> */
.L_x_4839:


//--------------------- .text._ZN3cub18CUB_300001_SM_10006detail11EmptyKernelIvEEvv --------------------------
	.section	.text._ZN3cub18CUB_300001_SM_10006detail11EmptyKernelIvEEvv,"ax",@progbits
	.align	128
        .global         _ZN3cub18CUB_300001_SM_10006detail11EmptyKernelIvEEvv
        .type           _ZN3cub18CUB_300001_SM_10006detail11EmptyKernelIvEEvv,@function
        .size           _ZN3cub18CUB_300001_SM_10006detail11EmptyKernelIvEEvv,(.L_x_4840 - _ZN3cub18CUB_300001_SM_10006detail11EmptyKernelIvEEvv)
        .other          _ZN3cub18CUB_300001_SM_10006detail11EmptyKernelIvEEvv,@"STO_CUDA_ENTRY STV_DEFAULT"
_ZN3cub18CUB_300001_SM_10006detail11EmptyKernelIvEEvv:
.text._ZN3cub18CUB_300001_SM_10006detail11EmptyKernelIvEEvv:
[----:B------:R-:W-:Y:S01]  /*0000*/  LDC R1, c[0x0][0x37c] ;  /* 0x0000df00ff017b82 */ /* 0x000fe20000000800 */
[----:B------:R-:W-:Y:S05]  /*0010*/  EXIT ;  /* 0x000000000000794d */ /* 0x000fea0003800000 */
.L_x_1026:
        /* <DEDUP_REMOVED lines=14> */
.L_x_4840:


//--------------------- .text._ZN6thrust24THRUST_300001_SM_1000_NS8cuda_cub4core6detail13_kernel_agentINS1_8__reduce11ReduceAgentIPN4cuda3std3__45tupleIJNSA_IJiiiiEEElEEESD_SC_lNS1_9__extrema9arg_max_fISB_l6lbXYZ2EEEEJSD_SD_iSH_EEEvDpT0_ --------------------------
	.section	.text._ZN6thrust24THRUST_300001_SM_1000_NS8cuda_cub4core6detail13_kernel_agentINS1_8__reduce11ReduceAgentIPN4cuda3std3__45tupleIJNSA_IJiiiiEEElEEESD_SC_lNS1_9__extrema9arg_max_fISB_l6lbXYZ2EEEEJSD_SD_iSH_EEEvDpT0_,"ax",@progbits
	.align	128
        .global         _ZN6thrust24THRUST_300001_SM_1000_NS8cuda_cub4core6detail13_kernel_agentINS1_8__reduce11ReduceAgentIPN4cuda3std3__45tupleIJNSA_IJiiiiEEElEEESD_SC_lNS1_9__extrema9arg_max_fISB_l6lbXYZ2EEEEJSD_SD_iSH_EEEvDpT0_
        .type           _ZN6thrust24THRUST_300001_SM_1000_NS8cuda_cub4core6detail13_kernel_agentINS1_8__reduce11ReduceAgentIPN4cuda3std3__45tupleIJNSA_IJiiiiEEElEEESD_SC_lNS1_9__extrema9arg_max_fISB_l6lbXYZ2EEEEJSD_SD_iSH_EEEvDpT0_,@function
        .size           _ZN6thrust24THRUST_300001_SM_1000_NS8cuda_cub4core6detail13_kernel_agentINS1_8__reduce11ReduceAgentIPN4cuda3std3__45tupleIJNSA_IJiiiiEEElEEESD_SC_lNS1_9__extrema9arg_max_fISB_l6lbXYZ2EEEEJSD_SD_iSH_EEEvDpT0_,(.L_x_4841 - _ZN6thrust24THRUST_300001_SM_1000_NS8cuda_cub4core6detail13_kernel_agentINS1_8__reduce11ReduceAgentIPN4cuda3std3__45tupleIJNSA_IJiiiiEEElEEESD_SC_lNS1_9__extrema9arg_max_fISB_l6lbXYZ2EEEEJSD_SD_iSH_EEEvDpT0_)
        .other          _ZN6thrust24THRUST_300001_SM_1000_NS8cuda_cub4core6detail13_kernel_agentINS1_8__reduce11ReduceAgentIPN4cuda3std3__45tupleIJNSA_IJiiiiEEElEEESD_SC_lNS1_9__extrema9arg_max_fISB_l6lbXYZ2EEEEJSD_SD_iSH_EEEvDpT0_,@"STO_CUDA_ENTRY STV_DEFAULT"
_ZN6thrust24THRUST_300001_SM_1000_NS8cuda_cub4core6detail13_kernel_agentINS1_8__reduce11ReduceAgentIPN4cuda3std3__45tupleIJNSA_IJiiiiEEElEEESD_SC_lNS1_9__extrema9arg_max_fISB_l6lbXYZ2EEEEJSD_SD_iSH_EEEvDpT0_:
.text._ZN6thrust24THRUST_300001_SM_1000_NS8cuda_cub4core6detail13_kernel_agentINS1_8__reduce11ReduceAgentIPN4cuda3std3__45tupleIJNSA_IJiiiiEEElEEESD_SC_lNS1_9__extrema9arg_max_fISB_l6lbXYZ2EEEEJSD_SD_iSH_EEEvDpT0_:
[----:B------:R-:W-:Y:S01]  /*0000*/  LDC R1, c[0x0][0x37c] ;  /* 0x0000df00ff017b82 */ /* 0x000fe20000000800 */
[----:B------:R-:W0:Y:S02]  /*0010*/  LDCU UR8, c[0x0][0x390] ;  /* 0x00007200ff0877ac */ /* 0x000e240008000800 */
[----:B0-----:R-:W-:-:S13]  /*0020*/  ISETP.NE.AND P0, PT, RZ, UR8, PT ;  /* 0x00000008ff007c0c */ /* 0x001fda000bf05270 */
[----:B------:R-:W-:Y:S05]  /*0030*/  @!P0 EXIT ;  /* 0x000000000000894d */ /* 0x000fea0003800000 */
[----:B------:R-:W-:Y:S01]  /*0040*/  UISETP.GT.AND UP0, UPT, UR8, 0x2ff, UPT ;  /* 0x000002ff0800788c */ /* 0x000fe2000bf04270 */
[----:B------:R-:W-:Y:S01]  /*0050*/  BSSY.RECONVERGENT B0, `(.L_x_1027) ;  /* 0x0000885000007945 */ /* 0x000fe20003800200 */
[----:B------:R-:W0:Y:S07]  /*0060*/  LDCU.64 UR10, c[0x0][0x358] ;  /* 0x00006b00ff0a77ac */ /* 0x000e2e0008000a00 */
[----:B------:R-:W-:Y:S05]  /*0070*/  BRA.U UP0, `(.L_x_1028) ;  /* 0x0000004d00487547 */ /* 0x000fea000b800000 */
[----:B------:R-:W1:Y:S01]  /*0080*/  S2R R0, SR_TID.X ;  /* 0x0000000000007919 */ /* 0x000e620000002100 */
[----:B------:R-:W-:Y:S02]  /*0090*/  CS2R R6, SRZ ;  /* 0x0000000000067805 */ /* 0x000fe4000001ff00 */
[----:B------:R-:W-:Y:S02]  /*00a0*/  CS2R R4, SRZ ;  /* 0x0000000000047805 */ /* 0x000fe4000001ff00 */
[----:B------:R-:W-:Y:S01]  /*00b0*/  CS2R R2, SRZ ;  /* 0x0000000000027805 */ /* 0x000fe2000001ff00 */
[----:B------:R-:W2:Y:S01]  /*00c0*/  LDCU UR4, c[0x0][0x390] ;  /* 0x00007200ff0477ac */ /* 0x000ea20008000800 */
[----:B-1----:R-:W-:-:S13]  /*00d0*/  ISETP.GE.AND P0, PT, R0, UR8, PT ;  /* 0x0000000800007c0c */ /* 0x002fda000bf06270 */
[----:B------:R-:W1:Y:S01]  /*00e0*/  @!P0 LDC.64 R10, c[0x0][0x380] ;  /* 0x0000e000ff0a8b82 */ /* 0x000e620000000a00 */
[----:B------:R-:W-:Y:S02]  /*00f0*/  IMAD.MOV.U32 R8, RZ, RZ, R0 ;  /* 0x000000ffff087224 */ /* 0x000fe400078e0000 */
[C---:B------:R-:W-:Y:S01]  /*0100*/  @!P0 VIADD R8, R0.reuse, 0x100 ;  /* 0x0000010000088836 */ /* 0x040fe20000000000 */
[----:B------:R-:W-:Y:S01]  /*0110*/  BSSY.RECONVERGENT B1, `(.L_x_1029) ;  /* 0x00000cb000017945 */ /* 0x000fe20003800200 */
[----:B-1----:R-:W-:-:S05]  /*0120*/  @!P0 IMAD.WIDE.U32 R10, R0, 0x18, R10 ;  /* 0x00000018000a8825 */ /* 0x002fca00078e000a */
[----:B0-----:R0:W5:Y:S04]  /*0130*/  @!P0 LDG.E.64.CONSTANT R6, desc[UR10][R10.64+0x10] ;  /* 0x0000100a0a068981 */ /* 0x001168000c1e9b00 */
[----:B------:R0:W5:Y:S04]  /*0140*/  @!P0 LDG.E.64.CONSTANT R4, desc[UR10][R10.64] ;  /* 0x0000000a0a048981 */ /* 0x000168000c1e9b00 */
[----:B------:R0:W5:Y:S01]  /*0150*/  @!P0 LDG.E.64.CONSTANT R2, desc[UR10][R10.64+0x8] ;  /* 0x0000080a0a028981 */ /* 0x000162000c1e9b00 */
[----:B------:R-:W-:-:S13]  /*0160*/  ISETP.GE.AND P0, PT, R8, UR8, PT ;  /* 0x0000000808007c0c */ /* 0x000fda000bf06270 */
[----:B0-2---:R-:W-:Y:S05]  /*0170*/  @P0 BRA `(.L_x_1030) ;  /* 0x0000000c00100947 */ /* 0x005fea0003800000 */
[----:B------:R-:W-:Y:S01]  /*0180*/  LOP3.LUT R9, RZ, R8, RZ, 0x33, !PT ;  /* 0x00000008ff097212 */ /* 0x000fe200078e33ff */
[----:B------:R-:W-:Y:S04]  /*0190*/  BSSY.RECONVERGENT B2, `(.L_x_1031) ;  /* 0x0000037000027945 */ /* 0x000fe80003800200 */
[----:B------:R-:W-:-:S05]  /*01a0*/  VIADD R9, R9, UR8 ;  /* 0x0000000809097c36 */ /* 0x000fca0008000000 */
[----:B------:R-:W-:-:S04]  /*01b0*/  LOP3.LUT R10, R9, 0x300, RZ, 0xc0, !PT ;  /* 0x00000300090a7812 */ /* 0x000fc800078ec0ff */
[----:B------:R-:W-:-:S13]  /*01c0*/  ISETP.NE.AND P0, PT, R10, 0x300, PT ;  /* 0x000003000a00780c */ /* 0x000fda0003f05270 */
[----:B------:R-:W-:Y:S05]  /*01d0*/  @!P0 BRA `(.L_x_1032) ;  /* 0x0000000000c88947 */ /* 0x000fea0003800000 */
[----:B------:R-:W0:Y:S01]  /*01e0*/  LDC.64 R10, c[0x0][0x380] ;  /* 0x0000e000ff0a7b82 */ /* 0x000e220000000a00 */
[----:B------:R-:W-:-:S04]  /*01f0*/  LEA.HI R12, R9, 0x1, RZ, 0x18 ;  /* 0x00000001090c7811 */ /* 0x000fc800078fc0ff */
[----:B------:R-:W-:-:S05]  /*0200*/  LOP3.LUT R12, R12, 0x3, RZ, 0xc0, !PT ;  /* 0x000000030c0c7812 */ /* 0x000fca00078ec0ff */
[----:B------:R-:W-:Y:S02]  /*0210*/  IMAD.MOV R18, RZ, RZ, -R12 ;  /* 0x000000ffff127224 */ /* 0x000fe400078e0a0c */
[----:B0-----:R-:W-:-:S07]  /*0220*/  IMAD.WIDE.U32 R10, R8, 0x18, R10 ;  /* 0x00000018080a7825 */ /* 0x001fce00078e000a */
.L_x_1035:
[----:B------:R-:W2:Y:S04]  /*0230*/  LDG.E.64.CONSTANT R14, desc[UR10][R10.64] ;  /* 0x0000000a0a0e7981 */ /* 0x000ea8000c1e9b00 */
[----:B------:R-:W3:Y:S04]  /*0240*/  LDG.E.64.CONSTANT R12, desc[UR10][R10.64+0x8] ;  /* 0x0000080a0a0c7981 */ /* 0x000ee8000c1e9b00 */
[----:B------:R-:W4:Y:S01]  /*0250*/  LDG.E.64.CONSTANT R16, desc[UR10][R10.64+0x10] ;  /* 0x0000100a0a107981 */ /* 0x000f22000c1e9b00 */
[----:B-----5:R-:W-:Y:S01]  /*0260*/  VIMNMX3 R20, R5, R2, R3, PT ;  /* 0x000000020514720f */ /* 0x020fe20003800103 */
[----:B------:R-:W-:Y:S01]  /*0270*/  BSSY.RECONVERGENT B3, `(.L_x_1033) ;  /* 0x0000022000037945 */ /* 0x000fe20003800200 */
[----:B------:R-:W-:-:S02]  /*0280*/  IMAD.MOV.U32 R23, RZ, RZ, R7 ;  /* 0x000000ffff177224 */ /* 0x000fc400078e0007 */
[----:B------:R-:W-:Y:S02]  /*0290*/  IMAD.MOV.U32 R21, RZ, RZ, R6 ;  /* 0x000000ffff157224 */ /* 0x000fe400078e0006 */
[----:B------:R-:W-:Y:S02]  /*02a0*/  IMAD.MOV.U32 R19, RZ, RZ, R3 ;  /* 0x000000ffff137224 */ /* 0x000fe400078e0003 */
[----:B------:R-:W-:Y:S02]  /*02b0*/  IMAD.MOV.U32 R25, RZ, RZ, R2 ;  /* 0x000000ffff197224 */ /* 0x000fe400078e0002 */
[----:B------:R-:W-:Y:S02]  /*02c0*/  IMAD.MOV.U32 R29, RZ, RZ, R4 ;  /* 0x000000ffff1d7224 */ /* 0x000fe400078e0004 */
[----:B------:R-:W-:Y:S02]  /*02d0*/  IMAD.MOV.U32 R27, RZ, RZ, R5 ;  /* 0x000000ffff1b7224 */ /* 0x000fe400078e0005 */
[----:B--2---:R-:W-:-:S02]  /*02e0*/  IMAD.MOV.U32 R5, RZ, RZ, R15 ;  /* 0x000000ffff057224 */ /* 0x004fc400078e000f */
[----:B------:R-:W-:Y:S01]  /*02f0*/  IMAD.MOV.U32 R4, RZ, RZ, R14 ;  /* 0x000000ffff047224 */ /* 0x000fe200078e000e */
[--C-:B---3--:R-:W-:Y:S01]  /*0300*/  VIMNMX3 R22, R15, R12, R13.reuse, PT ;  /* 0x0000000c0f16720f */ /* 0x108fe2000380010d */
[----:B------:R-:W-:Y:S02]  /*0310*/  IMAD.MOV.U32 R3, RZ, RZ, R13 ;  /* 0x000000ffff037224 */ /* 0x000fe400078e000d */
[----:B------:R-:W-:Y:S01]  /*0320*/  IMAD.MOV.U32 R2, RZ, RZ, R12 ;  /* 0x000000ffff027224 */ /* 0x000fe200078e000c */
[----:B------:R-:W-:Y:S01]  /*0330*/  ISETP.GE.AND P0, PT, R20, R22, PT ;  /* 0x000000161400720c */ /* 0x000fe20003f06270 */
[----:B----4-:R-:W-:Y:S02]  /*0340*/  IMAD.MOV.U32 R6, RZ, RZ, R16 ;  /* 0x000000ffff067224 */ /* 0x010fe400078e0010 */
[----:B------:R-:W-:-:S10]  /*0350*/  IMAD.MOV.U32 R7, RZ, RZ, R17 ;  /* 0x000000ffff077224 */ /* 0x000fd400078e0011 */
[----:B------:R-:W-:Y:S05]  /*0360*/  @!P0 BRA `(.L_x_1034) ;  /* 0x0000000000488947 */ /* 0x000fea0003800000 */
[----:B------:R-:W-:Y:S01]  /*0370*/  ISETP.GE.AND P0, PT, R22, R20, PT ;  /* 0x000000141600720c */ /* 0x000fe20003f06270 */
[----:B------:R-:W-:Y:S02]  /*0380*/  IMAD.MOV.U32 R3, RZ, RZ, R19 ;  /* 0x000000ffff037224 */ /* 0x000fe400078e0013 */
[----:B------:R-:W-:Y:S02]  /*0390*/  IMAD.MOV.U32 R2, RZ, RZ, R25 ;  /* 0x000000ffff027224 */ /* 0x000fe400078e0019 */
[----:B------:R-:W-:Y:S02]  /*03a0*/  IMAD.MOV.U32 R5, RZ, RZ, R27 ;  /* 0x000000ffff057224 */ /* 0x000fe400078e001b */
[----:B------:R-:W-:Y:S02]  /*03b0*/  IMAD.MOV.U32 R4, RZ, RZ, R29 ;  /* 0x000000ffff047224 */ /* 0x000fe400078e001d */
[----:B------:R-:W-:Y:S02]  /*03c0*/  IMAD.MOV.U32 R6, RZ, RZ, R21 ;  /* 0x000000ffff067224 */ /* 0x000fe400078e0015 */
[----:B------:R-:W-:-:S02]  /*03d0*/  IMAD.MOV.U32 R7, RZ, RZ, R23 ;  /* 0x000000ffff077224 */ /* 0x000fc400078e0017 */
[----:B------:R-:W-:Y:S05]  /*03e0*/  @!P0 BRA `(.L_x_1034) ;  /* 0x0000000000288947 */ /* 0x000fea0003800000 */
[CC--:B------:R-:W-:Y:S02]  /*03f0*/  ISETP.LT.U32.AND P1, PT, R21.reuse, R16.reuse, PT ;  /* 0x000000101500720c */ /* 0x0c0fe40003f21070 */
[-C--:B------:R-:W-:Y:S02]  /*0400*/  ISETP.GE.U32.AND P0, PT, R21, R16.reuse, PT ;  /* 0x000000101500720c */ /* 0x080fe40003f06070 */
[CC--:B------:R-:W-:Y:S02]  /*0410*/  ISETP.LT.AND.EX P1, PT, R23.reuse, R17.reuse, PT, P1 ;  /* 0x000000111700720c */ /* 0x0c0fe40003f21310 */
[-C--:B------:R-:W-:Y:S02]  /*0420*/  ISETP.GE.AND.EX P0, PT, R23, R17.reuse, PT, P0 ;  /* 0x000000111700720c */ /* 0x080fe40003f06300 */
[----:B------:R-:W-:Y:S02]  /*0430*/  SEL R6, R21, R16, P1 ;  /* 0x0000001015067207 */ /* 0x000fe40000800000 */
[----:B------:R-:W-:-:S02]  /*0440*/  SEL R7, R23, R17, P1 ;  /* 0x0000001117077207 */ /* 0x000fc40000800000 */
[----:B------:R-:W-:Y:S02]  /*0450*/  SEL R3, R19, R13, !P0 ;  /* 0x0000000d13037207 */ /* 0x000fe40004000000 */
[----:B------:R-:W-:Y:S02]  /*0460*/  SEL R2, R25, R12, !P0 ;  /* 0x0000000c19027207 */ /* 0x000fe40004000000 */
[----:B------:R-:W-:Y:S02]  /*0470*/  SEL R5, R27, R15, !P0 ;  /* 0x0000000f1b057207 */ /* 0x000fe40004000000 */
[----:B------:R-:W-:-:S07]  /*0480*/  SEL R4, R29, R14, !P0 ;  /* 0x0000000e1d047207 */ /* 0x000fce0004000000 */
.L_x_1034:
[----:B------:R-:W-:Y:S05]  /*0490*/  BSYNC.RECONVERGENT B3 ;  /* 0x0000000000037941 */ /* 0x000fea0003800200 */
.L_x_1033:
[----:B------:R-:W-:Y:S01]  /*04a0*/  VIADD R18, R18, 0x1 ;  /* 0x0000000112127836 */ /* 0x000fe20000000000 */
[----:B------:R-:W-:Y:S01]  /*04b0*/  IADD3 R10, P0, PT, R10, 0x1800, RZ ;  /* 0x000018000a0a7810 */ /* 0x000fe20007f1e0ff */
[----:B------:R-:W-:-:S03]  /*04c0*/  VIADD R8, R8, 0x100 ;  /* 0x0000010008087836 */ /* 0x000fc60000000000 */
[----:B------:R-:W-:Y:S01]  /*04d0*/  ISETP.NE.AND P1, PT, R18, RZ, PT ;  /* 0x000000ff1200720c */ /* 0x000fe20003f25270 */
[----:B------:R-:W-:-:S12]  /*04e0*/  IMAD.X R11, RZ, RZ, R11, P0 ;  /* 0x000000ffff0b7224 */ /* 0x000fd800000e060b */
[----:B------:R-:W-:Y:S05]  /*04f0*/  @P1 BRA `(.L_x_1035) ;  /* 0xfffffffc004c1947 */ /* 0x000fea000383ffff */
.L_x_1032:
[----:B------:R-:W-:Y:S05]  /*0500*/  BSYNC.RECONVERGENT B2 ;  /* 0x0000000000027941 */ /* 0x000fea0003800200 */
.L_x_1031:
[----:B------:R-:W0:Y:S01]  /*0510*/  LDC.64 R12, c[0x0][0x380] ;  /* 0x0000e000ff0c7b82 */ /* 0x000e220000000a00 */
[----:B------:R-:W-:-:S13]  /*0520*/  ISETP.GE.U32.AND P0, PT, R9, 0x300, PT ;  /* 0x000003000900780c */ /* 0x000fda0003f06070 */
[----:B------:R-:W-:Y:S05]  /*0530*/  @!P0 BRA `(.L_x_1030) ;  /* 0x0000000800208947 */ /* 0x000fea0003800000 */
.L_x_1044:
[----:B0-----:R-:W-:-:S05]  /*0540*/  IMAD.WIDE R10, R8, 0x18, R12 ;  /* 0x00000018080a7825 */ /* 0x001fca00078e020c */
[----:B------:R-:W2:Y:S04]  /*0550*/  LDG.E.64.CONSTANT R18, desc[UR10][R10.64] ;  /* 0x0000000a0a127981 */ /* 0x000ea8000c1e9b00 */
[----:B------:R-:W3:Y:S04]  /*0560*/  LDG.E.64.CONSTANT R16, desc[UR10][R10.64+0x8] ;  /* 0x0000080a0a107981 */ /* 0x000ee8000c1e9b00 */
[----:B------:R-:W4:Y:S01]  /*0570*/  LDG.E.64.CONSTANT R14, desc[UR10][R10.64+0x10] ;  /* 0x0000100a0a0e7981 */ /* 0x000f22000c1e9b00 */
[----:B-----5:R-:W-:Y:S01]  /*0580*/  VIMNMX3 R24, R5, R2, R3, PT ;  /* 0x000000020518720f */ /* 0x020fe20003800103 */
[----:B------:R-:W-:Y:S01]  /*0590*/  BSSY.RECONVERGENT B2, `(.L_x_1036) ;  /* 0x000001c000027945 */ /* 0x000fe20003800200 */
        /* <DEDUP_REMOVED lines=18> */
[CC--:B------:R-:W-:Y:S02]  /*06c0*/  ISETP.GE.U32.AND P0, PT, R6.reuse, R14.reuse, PT ;  /* 0x0000000e0600720c */ /* 0x0c0fe40003f06070 */
[CC--:B------:R-:W-:Y:S02]  /*06d0*/  ISETP.LT.AND.EX P1, PT, R7.reuse, R15.reuse, PT, P1 ;  /* 0x0000000f0700720c */ /* 0x0c0fe40003f21310 */
[CC--:B------:R-:W-:Y:S02]  /*06e0*/  ISETP.GE.AND.EX P0, PT, R7.reuse, R15.reuse, PT, P0 ;  /* 0x0000000f0700720c */ /* 0x0c0fe40003f06300 */
[----:B------:R-:W-:Y:S02]  /*06f0*/  SEL R23, R6, R14, P1 ;  /* 0x0000000e06177207 */ /* 0x000fe40000800000 */
[----:B------:R-:W-:-:S02]  /*0700*/  SEL R25, R7, R15, P1 ;  /* 0x0000000f07197207 */ /* 0x000fc40000800000 */
[----:B------:R-:W-:Y:S02]  /*0710*/  SEL R21, R3, R17, !P0 ;  /* 0x0000001103157207 */ /* 0x000fe40004000000 */
[----:B------:R-:W-:Y:S02]  /*0720*/  SEL R22, R2, R16, !P0 ;  /* 0x0000001002167207 */ /* 0x000fe40004000000 */
[----:B------:R-:W-:Y:S02]  /*0730*/  SEL R9, R5, R19, !P0 ;  /* 0x0000001305097207 */ /* 0x000fe40004000000 */
[----:B------:R-:W-:-:S07]  /*0740*/  SEL R20, R4, R18, !P0 ;  /* 0x0000001204147207 */ /* 0x000fce0004000000 */
.L_x_1037:
[----:B------:R-:W-:Y:S05]  /*0750*/  BSYNC.RECONVERGENT B2 ;  /* 0x0000000000027941 */ /* 0x000fea0003800200 */
.L_x_1036:
[----:B------:R-:W2:Y:S04]  /*0760*/  LDG.E.64.CONSTANT R14, desc[UR10][R10.64+0x1800] ;  /* 0x0018000a0a0e7981 */ /* 0x000ea8000c1e9b00 */
[----:B------:R-:W3:Y:S04]  /*0770*/  LDG.E.64.CONSTANT R16, desc[UR10][R10.64+0x1808] ;  /* 0x0018080a0a107981 */ /* 0x000ee8000c1e9b00 */
[----:B------:R-:W4:Y:S01]  /*0780*/  LDG.E.64.CONSTANT R18, desc[UR10][R10.64+0x1810] ;  /* 0x0018100a0a127981 */ /* 0x000f22000c1e9b00 */
[----:B------:R-:W-:Y:S01]  /*0790*/  VIMNMX3 R24, R9, R22, R21, PT ;  /* 0x000000160918720f */ /* 0x000fe20003800115 */
        /* <DEDUP_REMOVED lines=28> */
.L_x_1039:
[----:B------:R-:W-:Y:S05]  /*0960*/  BSYNC.RECONVERGENT B2 ;  /* 0x0000000000027941 */ /* 0x000fea0003800200 */
.L_x_1038:
        /* <DEDUP_REMOVED lines=32> */
.L_x_1041:
[----:B------:R-:W-:Y:S05]  /*0b70*/  BSYNC.RECONVERGENT B2 ;  /* 0x0000000000027941 */ /* 0x000fea0003800200 */
.L_x_1040:
        /* <DEDUP_REMOVED lines=32> */
.L_x_1043:
[----:B------:R-:W-:Y:S05]  /*0d80*/  BSYNC.RECONVERGENT B2 ;  /* 0x0000000000027941 */ /* 0x000fea0003800200 */
.L_x_1042:
[----:B------:R-:W-:-:S05]  /*0d90*/  VIADD R8, R8, 0x400 ;  /* 0x0000040008087836 */ /* 0x000fca0000000000 */
[----:B------:R-:W-:-:S13]  /*0da0*/  ISETP.GE.AND P0, PT, R8, UR4, PT ;  /* 0x0000000408007c0c */ /* 0x000fda000bf06270 */
[----:B------:R-:W-:Y:S05]  /*0db0*/  @!P0 BRA `(.L_x_1044) ;  /* 0xfffffff400e08947 */ /* 0x000fea000383ffff */
.L_x_1030:
[----:B------:R-:W-:Y:S05]  /*0dc0*/  BSYNC.RECONVERGENT B1 ;  /* 0x0000000000017941 */ /* 0x000fea0003800200 */
.L_x_1029:
[----:B------:R-:W1:Y:S02]  /*0dd0*/  LDCU UR6, c[0x0][0x390] ;  /* 0x00007200ff0677ac */ /* 0x000e640008000800 */
[----:B-1----:R-:W-:-:S09]  /*0de0*/  UISETP.GE.AND UP0, UPT, UR6, 0x100, UPT ;  /* 0x000001000600788c */ /* 0x002fd2000bf06270 */
[----:B------:R-:W-:Y:S05]  /*0df0*/  BRA.U !UP0, `(.L_x_1045) ;  /* 0x0000001d084c7547 */ /* 0x000fea000b800000 */
[----:B------:R-:W1:Y:S01]  /*0e00*/  S2R R16, SR_LANEID ;  /* 0x0000000000107919 */ /* 0x000e620000000000 */
[----:B------:R-:W-:Y:S01]  /*0e10*/  BSSY.RECONVERGENT B1, `(.L_x_1046) ;  /* 0x000002b000017945 */ /* 0x000fe20003800200 */
[----:B0----5:R-:W-:Y:S01]  /*0e20*/  IMAD.MOV.U32 R13, RZ, RZ, R6 ;  /* 0x000000ffff0d7224 */ /* 0x021fe200078e0006 */
[----:B------:R0:W2:Y:S01]  /*0e30*/  SHFL.DOWN PT, R15, R4, 0x1, 0x1f ;  /* 0x08201f00040f7f89 */ /* 0x0000a200000e0000 */
[----:B------:R-:W-:Y:S02]  /*0e40*/  IMAD.MOV.U32 R12, RZ, RZ, R7 ;  /* 0x000000ffff0c7224 */ /* 0x000fe400078e0007 */
[----:B------:R-:W-:Y:S01]  /*0e50*/  IMAD.MOV.U32 R11, RZ, RZ, R3 ;  /* 0x000000ffff0b7224 */ /* 0x000fe200078e0003 */
[----:B------:R0:W3:Y:S01]  /*0e60*/  SHFL.DOWN PT, R14, R5, 0x1, 0x1f ;  /* 0x08201f00050e7f89 */ /* 0x0000e200000e0000 */
[----:B------:R-:W-:Y:S02]  /*0e70*/  IMAD.MOV.U32 R10, RZ, RZ, R2 ;  /* 0x000000ffff0a7224 */ /* 0x000fe400078e0002 */
[----:B------:R-:W-:Y:S01]  /*0e80*/  IMAD.MOV.U32 R9, RZ, RZ, R5 ;  /* 0x000000ffff097224 */ /* 0x000fe200078e0005 */
[----:B------:R0:W4:Y:S01]  /*0e90*/  SHFL.DOWN PT, R17, R2, 0x1, 0x1f ;  /* 0x08201f0002117f89 */ /* 0x00012200000e0000 */
[----:B------:R-:W-:-:S03]  /*0ea0*/  IMAD.MOV.U32 R8, RZ, RZ, R4 ;  /* 0x000000ffff087224 */ /* 0x000fc600078e0004 */
[----:B------:R0:W0:Y:S04]  /*0eb0*/  SHFL.DOWN PT, R18, R3, 0x1, 0x1f ;  /* 0x08201f0003127f89 */ /* 0x00002800000e0000 */
[----:B------:R0:W0:Y:S04]  /*0ec0*/  SHFL.DOWN PT, R19, R6, 0x1, 0x1f ;  /* 0x08201f0006137f89 */ /* 0x00002800000e0000 */
[----:B------:R0:W0:Y:S01]  /*0ed0*/  SHFL.DOWN PT, R21, R7, 0x1, 0x1f ;  /* 0x08201f0007157f89 */ /* 0x00002200000e0000 */
[----:B-1----:R-:W-:-:S13]  /*0ee0*/  ISETP.GT.AND P0, PT, R16, 0x1e, PT ;  /* 0x0000001e1000780c */ /* 0x002fda0003f04270 */
[----:B--234-:R-:W-:Y:S05]  /*0ef0*/  @P0 BRA `(.L_x_1047) ;  /* 0x0000000000700947 */ /* 0x01cfea0003800000 */
[----:B------:R-:W-:Y:S01]  /*0f00*/  VIMNMX3 R20, R5, R2, R3, PT ;  /* 0x000000020514720f */ /* 0x000fe20003800103 */
[----:B0-----:R-:W-:Y:S01]  /*0f10*/  IMAD.MOV.U32 R13, RZ, RZ, R19 ;  /* 0x000000ffff0d7224 */ /* 0x001fe200078e0013 */
[--C-:B------:R-:W-:Y:S01]  /*0f20*/  VIMNMX3 R23, R14, R17, R18.reuse, PT ;  /* 0x000000110e17720f */ /* 0x100fe20003800112 */
[----:B------:R-:W-:Y:S02]  /*0f30*/  IMAD.MOV.U32 R12, RZ, RZ, R21 ;  /* 0x000000ffff0c7224 */ /* 0x000fe400078e0015 */
[----:B------:R-:W-:Y:S01]  /*0f40*/  IMAD.MOV.U32 R11, RZ, RZ, R18 ;  /* 0x000000ffff0b7224 */ /* 0x000fe200078e0012 */
[----:B------:R-:W-:Y:S01]  /*0f50*/  ISETP.GE.AND P0, PT, R20, R23, PT ;  /* 0x000000171400720c */ /* 0x000fe20003f06270 */
[----:B------:R-:W-:Y:S02]  /*0f60*/  IMAD.MOV.U32 R10, RZ, RZ, R17 ;  /* 0x000000ffff0a7224 */ /* 0x000fe400078e0011 */
[----:B------:R-:W-:Y:S02]  /*0f70*/  IMAD.MOV.U32 R9, RZ, RZ, R14 ;  /* 0x000000ffff097224 */ /* 0x000fe400078e000e */
[----:B------:R-:W-:-:S08]  /*0f80*/  IMAD.MOV.U32 R8, RZ, RZ, R15 ;  /* 0x000000ffff087224 */ /* 0x000fd000078e000f */
        /* <DEDUP_REMOVED lines=10> */
[C---:B------:R-:W-:Y:S02]  /*1030*/  ISETP.GE.U32.AND P0, PT, R6.reuse, R19, PT ;  /* 0x000000130600720c */ /* 0x040fe40003f06070 */
[CC--:B------:R-:W-:Y:S02]  /*1040*/  ISETP.LT.AND.EX P1, PT, R7.reuse, R21.reuse, PT, P1 ;  /* 0x000000150700720c */ /* 0x0c0fe40003f21310 */
[C---:B------:R-:W-:Y:S02]  /*1050*/  ISETP.GE.AND.EX P0, PT, R7.reuse, R21, PT, P0 ;  /* 0x000000150700720c */ /* 0x040fe40003f06300 */
[----:B------:R-:W-:Y:S02]  /*1060*/  SEL R13, R6, R19, P1 ;  /* 0x00000013060d7207 */ /* 0x000fe40000800000 */
[----:B------:R-:W-:-:S02]  /*1070*/  SEL R12, R7, R21, P1 ;  /* 0x00000015070c7207 */ /* 0x000fc40000800000 */
[----:B------:R-:W-:Y:S02]  /*1080*/  SEL R11, R3, R18, !P0 ;  /* 0x00000012030b7207 */ /* 0x000fe40004000000 */
[----:B------:R-:W-:Y:S02]  /*1090*/  SEL R10, R2, R17, !P0 ;  /* 0x00000011020a7207 */ /* 0x000fe40004000000 */
[----:B------:R-:W-:Y:S02]  /*10a0*/  SEL R9, R5, R14, !P0 ;  /* 0x0000000e05097207 */ /* 0x000fe40004000000 */
[----:B------:R-:W-:-:S07]  /*10b0*/  SEL R8, R4, R15, !P0 ;  /* 0x0000000f04087207 */ /* 0x000fce0004000000 */
.L_x_1047:
[----:B------:R-:W-:Y:S05]  /*10c0*/  BSYNC.RECONVERGENT B1 ;  /* 0x0000000000017941 */ /* 0x000fea0003800200 */
.L_x_1046:
[----:B------:R-:W-:Y:S01]  /*10d0*/  ISETP.GT.AND P0, PT, R16, 0x1d, PT ;  /* 0x0000001d1000780c */ /* 0x000fe20003f04270 */
[----:B------:R1:W2:Y:S01]  /*10e0*/  SHFL.DOWN PT, R15, R8, 0x2, 0x1f ;  /* 0x08401f00080f7f89 */ /* 0x0002a200000e0000 */
[----:B------:R-:W-:Y:S01]  /*10f0*/  BSSY.RECONVERGENT B1, `(.L_x_1048) ;  /* 0x0000029000017945 */ /* 0x000fe20003800200 */
[----:B0-----:R-:W-:Y:S02]  /*1100*/  IMAD.MOV.U32 R7, RZ, RZ, R13 ;  /* 0x000000ffff077224 */ /* 0x001fe400078e000d */
[----:B------:R1:W0:Y:S01]  /*1110*/  SHFL.DOWN PT, R14, R9, 0x2, 0x1f ;  /* 0x08401f00090e7f89 */ /* 0x00022200000e0000 */
[----:B------:R-:W-:Y:S02]  /*1120*/  IMAD.MOV.U32 R6, RZ, RZ, R12 ;  /* 0x000000ffff067224 */ /* 0x000fe400078e000c */
[----:B------:R-:W-:Y:S01]  /*1130*/  IMAD.MOV.U32 R5, RZ, RZ, R11 ;  /* 0x000000ffff057224 */ /* 0x000fe200078e000b */
[----:B------:R1:W3:Y:S01]  /*1140*/  SHFL.DOWN PT, R17, R10, 0x2, 0x1f ;  /* 0x08401f000a117f89 */ /* 0x0002e200000e0000 */
[----:B------:R-:W-:-:S02]  /*1150*/  IMAD.MOV.U32 R4, RZ, RZ, R10 ;  /* 0x000000ffff047224 */ /* 0x000fc400078e000a */
[----:B------:R-:W-:Y:S01]  /*1160*/  IMAD.MOV.U32 R3, RZ, RZ, R9 ;  /* 0x000000ffff037224 */ /* 0x000fe200078e0009 */
[----:B------:R1:W4:Y:S01]  /*1170*/  SHFL.DOWN PT, R18, R11, 0x2, 0x1f ;  /* 0x08401f000b127f89 */ /* 0x00032200000e0000 */
[----:B------:R-:W-:-:S03]  /*1180*/  IMAD.MOV.U32 R2, RZ, RZ, R8 ;  /* 0x000000ffff027224 */ /* 0x000fc600078e0008 */
[----:B------:R1:W0:Y:S04]  /*1190*/  SHFL.DOWN PT, R20, R13, 0x2, 0x1f ;  /* 0x08401f000d147f89 */ /* 0x00022800000e0000 */
[----:B------:R1:W0:Y:S01]  /*11a0*/  SHFL.DOWN PT, R19, R12, 0x2, 0x1f ;  /* 0x08401f000c137f89 */ /* 0x00022200000e0000 */
[----:B------:R-:W-:Y:S05]  /*11b0*/  @P0 BRA `(.L_x_1049) ;  /* 0x0000000000700947 */ /* 0x000fea0003800000 */
[----:B------:R-:W-:Y:S01]  /*11c0*/  VIMNMX3 R21, R9, R10, R11, PT ;  /* 0x0000000a0915720f */ /* 0x000fe2000380010b */
[----:B0-----:R-:W-:Y:S01]  /*11d0*/  IMAD.MOV.U32 R7, RZ, RZ, R20 ;  /* 0x000000ffff077224 */ /* 0x001fe200078e0014 */
[--C-:B---34-:R-:W-:Y:S01]  /*11e0*/  VIMNMX3 R22, R14, R17, R18.reuse, PT ;  /* 0x000000110e16720f */ /* 0x118fe20003800112 */
[----:B------:R-:W-:Y:S02]  /*11f0*/  IMAD.MOV.U32 R6, RZ, RZ, R19 ;  /* 0x000000ffff067224 */ /* 0x000fe400078e0013 */
[----:B------:R-:W-:Y:S01]  /*1200*/  IMAD.MOV.U32 R5, RZ, RZ, R18 ;  /* 0x000000ffff057224 */ /* 0x000fe200078e0012 */
[----:B------:R-:W-:Y:S01]  /*1210*/  ISETP.GE.AND P0, PT, R21, R22, PT ;  /* 0x000000161500720c */ /* 0x000fe20003f06270 */
[----:B------:R-:W-:Y:S02]  /*1220*/  IMAD.MOV.U32 R4, RZ, RZ, R17 ;  /* 0x000000ffff047224 */ /* 0x000fe400078e0011 */
[----:B------:R-:W-:Y:S02]  /*1230*/  IMAD.MOV.U32 R3, RZ, RZ, R14 ;  /* 0x000000ffff037224 */ /* 0x000fe400078e000e */
[----:B--2---:R-:W-:-:S08]  /*1240*/  IMAD.MOV.U32 R2, RZ, RZ, R15 ;  /* 0x000000ffff027224 */ /* 0x004fd000078e000f */
        /* <DEDUP_REMOVED lines=19> */
.L_x_1049:
[----:B------:R-:W-:Y:S05]  /*1380*/  BSYNC.RECONVERGENT B1 ;  /* 0x0000000000017941 */ /* 0x000fea0003800200 */
.L_x_1048:
[----:B------:R-:W-:Y:S01]  /*1390*/  ISETP.GT.AND P0, PT, R16, 0x1b, PT ;  /* 0x0000001b1000780c */ /* 0x000fe20003f04270 */
[----:B--2---:R2:W2:Y:S01]  /*13a0*/  SHFL.DOWN PT, R15, R2, 0x4, 0x1f ;  /* 0x08801f00020f7f89 */ /* 0x0044a200000e0000 */
[----:B------:R-:W-:Y:S01]  /*13b0*/  BSSY.RECONVERGENT B1, `(.L_x_1050) ;  /* 0x0000029000017945 */ /* 0x000fe20003800200 */
[----:B-1----:R-:W-:Y:S02]  /*13c0*/  IMAD.MOV.U32 R13, RZ, RZ, R7 ;  /* 0x000000ffff0d7224 */ /* 0x002fe400078e0007 */
[----:B0-----:R0:W1:Y:S01]  /*13d0*/  SHFL.DOWN PT, R14, R3, 0x4, 0x1f ;  /* 0x08801f00030e7f89 */ /* 0x00106200000e0000 */
[----:B------:R-:W-:Y:S02]  /*13e0*/  IMAD.MOV.U32 R12, RZ, RZ, R6 ;  /* 0x000000ffff0c7224 */ /* 0x000fe400078e0006 */
[----:B------:R-:W-:Y:S01]  /*13f0*/  IMAD.MOV.U32 R11, RZ, RZ, R5 ;  /* 0x000000ffff0b7224 */ /* 0x000fe200078e0005 */
[----:B---3--:R0:W3:Y:S01]  /*1400*/  SHFL.DOWN PT, R17, R4, 0x4, 0x1f ;  /* 0x08801f0004117f89 */ /* 0x0080e200000e0000 */
[----:B------:R-:W-:-:S02]  /*1410*/  IMAD.MOV.U32 R10, RZ, RZ, R4 ;  /* 0x000000ffff0a7224 */ /* 0x000fc400078e0004 */
[----:B------:R-:W-:Y:S01]  /*1420*/  IMAD.MOV.U32 R9, RZ, RZ, R3 ;  /* 0x000000ffff097224 */ /* 0x000fe200078e0003 */
[----:B----4-:R0:W4:Y:S01]  /*1430*/  SHFL.DOWN PT, R18, R5, 0x4, 0x1f ;  /* 0x08801f0005127f89 */ /* 0x01012200000e0000 */
[----:B------:R-:W-:-:S03]  /*1440*/  IMAD.MOV.U32 R8, RZ, RZ, R2 ;  /* 0x000000ffff087224 */ /* 0x000fc600078e0002 */
[----:B------:R0:W0:Y:S04]  /*1450*/  SHFL.DOWN PT, R20, R7, 0x4, 0x1f ;  /* 0x08801f0007147f89 */ /* 0x00002800000e0000 */
[----:B------:R0:W0:Y:S01]  /*1460*/  SHFL.DOWN PT, R19, R6, 0x4, 0x1f ;  /* 0x08801f0006137f89 */ /* 0x00002200000e0000 */
[----:B------:R-:W-:Y:S05]  /*1470*/  @P0 BRA `(.L_x_1051) ;  /* 0x0000000000700947 */ /* 0x000fea0003800000 */
[----:B------:R-:W-:Y:S01]  /*1480*/  VIMNMX3 R21, R3, R4, R5, PT ;  /* 0x000000040315720f */ /* 0x000fe20003800105 */
[----:B0-----:R-:W-:Y:S01]  /*1490*/  IMAD.MOV.U32 R13, RZ, RZ, R20 ;  /* 0x000000ffff0d7224 */ /* 0x001fe200078e0014 */
[--C-:B-1-34-:R-:W-:Y:S01]  /*14a0*/  VIMNMX3 R22, R14, R17, R18.reuse, PT ;  /* 0x000000110e16720f */ /* 0x11afe20003800112 */
        /* <DEDUP_REMOVED lines=25> */
.L_x_1051:
[----:B------:R-:W-:Y:S05]  /*1640*/  BSYNC.RECONVERGENT B1 ;  /* 0x0000000000017941 */ /* 0x000fea0003800200 */
.L_x_1050:
[----:B------:R-:W-:Y:S01]  /*1650*/  ISETP.GT.AND P0, PT, R16, 0x17, PT ;  /* 0x000000171000780c */ /* 0x000fe20003f04270 */
[----:B--2---:R2:W2:Y:S01]  /*1660*/  SHFL.DOWN PT, R15, R8, 0x8, 0x1f ;  /* 0x09001f00080f7f89 */ /* 0x0044a200000e0000 */
[----:B------:R-:W-:Y:S01]  /*1670*/  BSSY.RECONVERGENT B1, `(.L_x_1052) ;  /* 0x0000029000017945 */ /* 0x000fe20003800200 */
[----:B0-----:R-:W-:Y:S02]  /*1680*/  IMAD.MOV.U32 R7, RZ, RZ, R13 ;  /* 0x000000ffff077224 */ /* 0x001fe400078e000d */
[----:B-1----:R0:W1:Y:S01]  /*1690*/  SHFL.DOWN PT, R14, R9, 0x8, 0x1f ;  /* 0x09001f00090e7f89 */ /* 0x00206200000e0000 */
        /* <DEDUP_REMOVED lines=38> */
.L_x_1053:
[----:B------:R-:W-:Y:S05]  /*1900*/  BSYNC.RECONVERGENT B1 ;  /* 0x0000000000017941 */ /* 0x000fea0003800200 */
.L_x_1052:
[----:B------:R-:W-:Y:S01]  /*1910*/  ISETP.GT.AND P0, PT, R16, 0xf, PT ;  /* 0x0000000f1000780c */ /* 0x000fe20003f04270 */
[----:B0-----:R0:W0:Y:S01]  /*1920*/  SHFL.DOWN PT, R9, R2, 0x10, 0x1f ;  /* 0x0a001f0002097f89 */ /* 0x00102200000e0000 */
[----:B------:R-:W-:Y:S01]  /*1930*/  BSSY.RECONVERGENT B1, `(.L_x_1054) ;  /* 0x0000029000017945 */ /* 0x000fe20003800200 */
[----:B------:R-:W-:Y:S02]  /*1940*/  IMAD.MOV.U32 R23, RZ, RZ, R7 ;  /* 0x000000ffff177224 */ /* 0x000fe400078e0007 */
[----:B--2---:R2:W0:Y:S01]  /*1950*/  SHFL.DOWN PT, R8, R3, 0x10, 0x1f ;  /* 0x0a001f0003087f89 */ /* 0x00442200000e0000 */
[----:B------:R-:W-:Y:S02]  /*1960*/  IMAD.MOV.U32 R22, RZ, RZ, R6 ;  /* 0x000000ffff167224 */ /* 0x000fe400078e0006 */
[----:B------:R-:W-:Y:S01]  /*1970*/  IMAD.MOV.U32 R15, RZ, RZ, R5 ;  /* 0x000000ffff0f7224 */ /* 0x000fe200078e0005 */
[----:B------:R2:W0:Y:S01]  /*1980*/  SHFL.DOWN PT, R11, R4, 0x10, 0x1f ;  /* 0x0a001f00040b7f89 */ /* 0x00042200000e0000 */
[----:B-1----:R-:W-:-:S02]  /*1990*/  IMAD.MOV.U32 R14, RZ, RZ, R4 ;  /* 0x000000ffff0e7224 */ /* 0x002fc400078e0004 */
[----:B------:R-:W-:Y:S01]  /*19a0*/  IMAD.MOV.U32 R13, RZ, RZ, R3 ;  /* 0x000000ffff0d7224 */ /* 0x000fe200078e0003 */
[----:B------:R2:W1:Y:S01]  /*19b0*/  SHFL.DOWN PT, R10, R5, 0x10, 0x1f ;  /* 0x0a001f00050a7f89 */ /* 0x00046200000e0000 */
[----:B------:R-:W-:-:S03]  /*19c0*/  IMAD.MOV.U32 R12, RZ, RZ, R2 ;  /* 0x000000ffff0c7224 */ /* 0x000fc600078e0002 */
[----:B----4-:R2:W4:Y:S04]  /*19d0*/  SHFL.DOWN PT, R18, R7, 0x10, 0x1f ;  /* 0x0a001f0007127f89 */ /* 0x01052800000e0000 */
[----:B---3--:R2:W3:Y:S01]  /*19e0*/  SHFL.DOWN PT, R17, R6, 0x10, 0x1f ;  /* 0x0a001f0006117f89 */ /* 0x0084e200000e0000 */
[----:B------:R-:W-:Y:S05]  /*19f0*/  @P0 BRA `(.L_x_1055) ;  /* 0x0000000000700947 */ /* 0x000fea0003800000 */
[----:B------:R-:W-:Y:S01]  /*1a00*/  VIMNMX3 R19, R3, R4, R5, PT ;  /* 0x000000040313720f */ /* 0x000fe20003800105 */
[----:B----4-:R-:W-:Y:S01]  /*1a10*/  IMAD.MOV.U32 R23, RZ, RZ, R18 ;  /* 0x000000ffff177224 */ /* 0x010fe200078e0012 */
[--C-:B01----:R-:W-:Y:S01]  /*1a20*/  VIMNMX3 R20, R8, R11, R10.reuse, PT ;  /* 0x0000000b0814720f */ /* 0x103fe2000380010a */
[----:B---3--:R-:W-:Y:S02]  /*1a30*/  IMAD.MOV.U32 R22, RZ, RZ, R17 ;  /* 0x000000ffff167224 */ /* 0x008fe400078e0011 */
        /* <DEDUP_REMOVED lines=24> */
.L_x_1055:
[----:B------:R-:W-:Y:S05]  /*1bc0*/  BSYNC.RECONVERGENT B1 ;  /* 0x0000000000017941 */ /* 0x000fea0003800200 */
.L_x_1054:
[----:B------:R-:W-:Y:S01]  /*1bd0*/  ISETP.NE.AND P0, PT, R16, RZ, PT ;  /* 0x000000ff1000720c */ /* 0x000fe20003f05270 */
[----:B------:R-:W-:-:S12]  /*1be0*/  BSSY.RECONVERGENT B1, `(.L_x_1056) ;  /* 0x000000c000017945 */ /* 0x000fd80003800200 */
[----:B------:R-:W-:Y:S05]  /*1bf0*/  @P0 BRA `(.L_x_1057) ;  /* 0x0000000000280947 */ /* 0x000fea0003800000 */
[----:B--2---:R-:W2:Y:S01]  /*1c00*/  S2R R4, SR_CgaCtaId ;  /* 0x0000000000047919 */ /* 0x004ea20000008800 */
[----:B------:R-:W-:Y:S02]  /*1c10*/  MOV R3, 0x400 ;  /* 0x0000040000037802 */ /* 0x000fe40000000f00 */
[----:B0-----:R-:W-:Y:S02]  /*1c20*/  SHF.R.U32.HI R2, RZ, 0x5, R0 ;  /* 0x00000005ff027819 */ /* 0x001fe40000011600 */
[----:B--2---:R-:W-:-:S05]  /*1c30*/  LEA R3, R4, R3, 0x18 ;  /* 0x0000000304037211 */ /* 0x004fca00078ec0ff */
[----:B------:R-:W-:Y:S02]  /*1c40*/  IMAD R5, R2, 0x18, R3 ;  /* 0x0000001802057824 */ /* 0x000fe400078e0203 */
[----:B------:R-:W-:Y:S02]  /*1c50*/  IMAD.MOV.U32 R2, RZ, RZ, R23 ;  /* 0x000000ffff027224 */ /* 0x000fe400078e0017 */
[----:B------:R-:W-:Y:S01]  /*1c60*/  IMAD.MOV.U32 R3, RZ, RZ, R22 ;  /* 0x000000ffff037224 */ /* 0x000fe200078e0016 */
[----:B------:R0:W-:Y:S04]  /*1c70*/  STS.64 [R5+0x8], R12 ;  /* 0x0000080c05007388 */ /* 0x0001e80000000a00 */
[----:B------:R0:W-:Y:S04]  /*1c80*/  STS.64 [R5+0x18], R2 ;  /* 0x0000180205007388 */ /* 0x0001e80000000a00 */
[----:B------:R0:W-:Y:S02]  /*1c90*/  STS.64 [R5+0x10], R14 ;  /* 0x0000100e05007388 */ /* 0x0001e40000000a00 */
.L_x_1057:
[----:B------:R-:W-:Y:S05]  /*1ca0*/  BSYNC.RECONVERGENT B1 ;  /* 0x0000000000017941 */ /* 0x000fea0003800200 */
.L_x_1056:
[----:B------:R-:W-:Y:S01]  /*1cb0*/  BAR.SYNC.DEFER_BLOCKING 0x0 ;  /* 0x0000000000007b1d */ /* 0x000fe20000010000 */
[----:B------:R-:W-:-:S13]  /*1cc0*/  ISETP.NE.AND P1, PT, R0, RZ, PT ;  /* 0x000000ff0000720c */ /* 0x000fda0003f25270 */
[----:B------:R-:W-:Y:S05]  /*1cd0*/  @P1 BRA `(.L_x_1058) ;  /* 0x0000006800f01947 */ /* 0x000fea0003800000 */
[----:B0-2---:R-:W0:Y:S01]  /*1ce0*/  S2R R3, SR_CgaCtaId ;  /* 0x0000000000037919 */ /* 0x005e220000008800 */
[----:B------:R-:W-:Y:S01]  /*1cf0*/  MOV R8, 0x400 ;  /* 0x0000040000087802 */ /* 0x000fe20000000f00 */
[----:B------:R-:W-:Y:S01]  /*1d00*/  BSSY.RECONVERGENT B1, `(.L_x_1059) ;  /* 0x0000022000017945 */ /* 0x000fe20003800200 */
[----:B------:R-:W-:Y:S02]  /*1d10*/  VIMNMX3 R21, R13, R14, R15, PT ;  /* 0x0000000e0d15720f */ /* 0x000fe4000380010f */
[----:B0-----:R-:W-:-:S05]  /*1d20*/  LEA R8, R3, R8, 0x18 ;  /* 0x0000000803087211 */ /* 0x001fca00078ec0ff */
[----:B------:R-:W0:Y:S04]  /*1d30*/  LDS.128 R4, [R8+0x20] ;  /* 0x0000200008047984 */ /* 0x000e280000000c00 */
[----:B----4-:R-:W2:Y:S04]  /*1d40*/  LDS.64 R18, [R8+0x30] ;  /* 0x0000300008127984 */ /* 0x010ea80000000a00 */
[----:B-1----:R1:W4:Y:S04]  /*1d50*/  LDS.64 R10, [R8+0x38] ;  /* 0x00003800080a7984 */ /* 0x0023280000000a00 */
[----:B---3--:R1:W3:Y:S01]  /*1d60*/  LDS.64 R16, [R8+0x40] ;  /* 0x0000400008107984 */ /* 0x0082e20000000a00 */
[--C-:B0-----:R-:W-:Y:S01]  /*1d70*/  VIMNMX3 R20, R5, R6, R7.reuse, PT ;  /* 0x000000060514720f */ /* 0x101fe20003800107 */
[----:B------:R-:W-:-:S02]  /*1d80*/  IMAD.MOV.U32 R2, RZ, RZ, R7 ;  /* 0x000000ffff027224 */ /* 0x000fc400078e0007 */
[----:B------:R-:W-:Y:S01]  /*1d90*/  IMAD.MOV.U32 R9, RZ, RZ, R6 ;  /* 0x000000ffff097224 */ /* 0x000fe200078e0006 */
[----:B------:R-:W-:Y:S01]  /*1da0*/  ISETP.GE.AND P0, PT, R21, R20, PT ;  /* 0x000000141500720c */ /* 0x000fe20003f06270 */
[----:B------:R-:W-:Y:S02]  /*1db0*/  IMAD.MOV.U32 R0, RZ, RZ, R5 ;  /* 0x000000ffff007224 */ /* 0x000fe400078e0005 */
[----:B------:R-:W-:Y:S02]  /*1dc0*/  IMAD.MOV.U32 R3, RZ, RZ, R4 ;  /* 0x000000ffff037224 */ /* 0x000fe400078e0004 */
[----:B--2---:R-:W-:Y:S02]  /*1dd0*/  IMAD.MOV.U32 R24, RZ, RZ, R18 ;  /* 0x000000ffff187224 */ /* 0x004fe400078e0012 */
[----:B------:R-:W-:-:S06]  /*1de0*/  IMAD.MOV.U32 R25, RZ, RZ, R19 ;  /* 0x000000ffff197224 */ /* 0x000fcc00078e0013 */
[----:B-1-34-:R-:W-:Y:S05]  /*1df0*/  @!P0 BRA `(.L_x_1060) ;  /* 0x0000000000488947 */ /* 0x01afea0003800000 */
        /* <DEDUP_REMOVED lines=18> */
.L_x_1060:
[----:B------:R-:W-:Y:S05]  /*1f20*/  BSYNC.RECONVERGENT B1 ;  /* 0x0000000000017941 */ /* 0x000fea0003800200 */
.L_x_1059:
[----:B------:R-:W0:Y:S01]  /*1f30*/  LDS.64 R18, [R8+0x48] ;  /* 0x0000480008127984 */ /* 0x000e220000000a00 */
[----:B------:R-:W-:Y:S01]  /*1f40*/  VIMNMX3 R22, R11, R16, R17, PT ;  /* 0x000000100b16720f */ /* 0x000fe20003800111 */
[----:B------:R-:W-:Y:S01]  /*1f50*/  BSSY.RECONVERGENT B1, `(.L_x_1061) ;  /* 0x000001d000017945 */ /* 0x000fe20003800200 */
[----:B------:R-:W-:Y:S01]  /*1f60*/  VIMNMX3 R23, R0, R9, R2, PT ;  /* 0x000000090017720f */ /* 0x000fe20003800102 */
[----:B------:R1:W2:Y:S01]  /*1f70*/  LDS.128 R4, [R8+0x50] ;  /* 0x0000500008047984 */ /* 0x0002a20000000c00 */
[----:B------:R-:W-:Y:S02]  /*1f80*/  IMAD.MOV.U32 R20, RZ, RZ, R11 ;  /* 0x000000ffff147224 */ /* 0x000fe400078e000b */
[----:B------:R-:W-:Y:S01]  /*1f90*/  ISETP.GE.AND P0, PT, R23, R22, PT ;  /* 0x000000161700720c */ /* 0x000fe20003f06270 */
[----:B------:R-:W-:Y:S02]  /*1fa0*/  IMAD.MOV.U32 R21, RZ, RZ, R10 ;  /* 0x000000ffff157224 */ /* 0x000fe400078e000a */
[----:B------:R-:W-:-:S02]  /*1fb0*/  IMAD.MOV.U32 R14, RZ, RZ, R17 ;  /* 0x000000ffff0e7224 */ /* 0x000fc400078e0011 */
[----:B------:R-:W-:Y:S02]  /*1fc0*/  IMAD.MOV.U32 R15, RZ, RZ, R16 ;  /* 0x000000ffff0f7224 */ /* 0x000fe400078e0010 */
[----:B0-----:R-:W-:Y:S02]  /*1fd0*/  IMAD.MOV.U32 R13, RZ, RZ, R18 ;  /* 0x000000ffff0d7224 */ /* 0x001fe400078e0012 */
[----:B------:R-:W-:-:S04]  /*1fe0*/  IMAD.MOV.U32 R12, RZ, RZ, R19 ;  /* 0x000000ffff0c7224 */ /* 0x000fc800078e0013 */
[----:B-1----:R-:W-:Y:S05]  /*1ff0*/  @!P0 BRA `(.L_x_1062) ;  /* 0x0000000000488947 */ /* 0x002fea0003800000 */
        /* <DEDUP_REMOVED lines=18> */
.L_x_1062:
[----:B------:R-:W-:Y:S05]  /*2120*/  BSYNC.RECONVERGENT B1 ;  /* 0x0000000000017941 */ /* 0x000fea0003800200 */
.L_x_1061:
[----:B------:R-:W0:Y:S01]  /*2130*/  LDS.64 R18, [R8+0x60] ;  /* 0x0000600008127984 */ /* 0x000e220000000a00 */
[--C-:B--2---:R-:W-:Y:S01]  /*2140*/  VIMNMX3 R24, R5, R6, R7.reuse, PT ;  /* 0x000000060518720f */ /* 0x104fe20003800107 */
[----:B------:R-:W-:Y:S01]  /*2150*/  BSSY.RECONVERGENT B1, `(.L_x_1063) ;  /* 0x000001e000017945 */ /* 0x000fe20003800200 */
[----:B------:R-:W-:Y:S01]  /*2160*/  VIMNMX3 R25, R20, R15, R14, PT ;  /* 0x0000000f1419720f */ /* 0x000fe2000380010e */
[----:B------:R1:W2:Y:S01]  /*2170*/  LDS.64 R16, [R8+0x68] ;  /* 0x0000680008107984 */ /* 0x0002a20000000a00 */
[----:B------:R-:W-:Y:S02]  /*2180*/  IMAD.MOV.U32 R22, RZ, RZ, R7 ;  /* 0x000000ffff167224 */ /* 0x000fe400078e0007 */
[----:B------:R-:W-:Y:S01]  /*2190*/  ISETP.GE.AND P0, PT, R25, R24, PT ;  /* 0x000000181900720c */ /* 0x000fe20003f06270 */
[----:B------:R1:W3:Y:S01]  /*21a0*/  LDS.64 R10, [R8+0x70] ;  /* 0x00007000080a7984 */ /* 0x0002e20000000a00 */
[----:B------:R-:W-:Y:S02]  /*21b0*/  IMAD.MOV.U32 R23, RZ, RZ, R6 ;  /* 0x000000ffff177224 */ /* 0x000fe400078e0006 */
[----:B------:R-:W-:-:S02]  /*21c0*/  IMAD.MOV.U32 R2, RZ, RZ, R5 ;  /* 0x000000ffff027224 */ /* 0x000fc400078e0005 */
[----:B------:R-:W-:Y:S02]  /*21d0*/  IMAD.MOV.U32 R9, RZ, RZ, R4 ;  /* 0x000000ffff097224 */ /* 0x000fe400078e0004 */
[----:B0-----:R-:W-:Y:S02]  /*21e0*/  IMAD.MOV.U32 R3, RZ, RZ, R18 ;  /* 0x000000ffff037224 */ /* 0x001fe400078e0012 */
[----:B------:R-:W-:-:S03]  /*21f0*/  IMAD.MOV.U32 R0, RZ, RZ, R19 ;  /* 0x000000ffff007224 */ /* 0x000fc600078e0013 */
        /* <DEDUP_REMOVED lines=19> */
.L_x_1064:
[----:B------:R-:W-:Y:S05]  /*2330*/  BSYNC.RECONVERGENT B1 ;  /* 0x0000000000017941 */ /* 0x000fea0003800200 */
.L_x_1063:
[----:B------:R-:W0:Y:S01]  /*2340*/  LDS.64 R14, [R8+0x78] ;  /* 0x00007800080e7984 */ /* 0x000e220000000a00 */
[----:B--23--:R-:W-:Y:S01]  /*2350*/  VIMNMX3 R24, R17, R10, R11, PT ;  /* 0x0000000a1118720f */ /* 0x00cfe2000380010b */
        /* <DEDUP_REMOVED lines=29> */
.L_x_1066:
[----:B------:R-:W-:Y:S05]  /*2530*/  BSYNC.RECONVERGENT B1 ;  /* 0x0000000000017941 */ /* 0x000fea0003800200 */
.L_x_1065:
        /* <DEDUP_REMOVED lines=32> */
.L_x_1068:
[----:B------:R-:W-:Y:S05]  /*2740*/  BSYNC.RECONVERGENT B1 ;  /* 0x0000000000017941 */ /* 0x000fea0003800200 */
.L_x_1067:
[----:B------:R-:W0:Y:S01]  /*2750*/  LDS.64 R12, [R8+0xa8] ;  /* 0x0000a800080c7984 */ /* 0x000e220000000a00 */
[----:B--23--:R-:W-:Y:S01]  /*2760*/  VIMNMX3 R14, R11, R2, R3, PT ;  /* 0x000000020b0e720f */ /* 0x00cfe20003800103 */
[----:B------:R-:W-:Y:S01]  /*2770*/  BSSY.RECONVERGENT B1, `(.L_x_1069) ;  /* 0x000001e000017945 */ /* 0x000fe20003800200 */
[----:B------:R-:W-:Y:S01]  /*2780*/  VIMNMX3 R15, R16, R23, R22, PT ;  /* 0x00000017100f720f */ /* 0x000fe20003800116 */
[----:B------:R1:W2:Y:S01]  /*2790*/  LDS.64 R18, [R8+0xc0] ;  /* 0x0000c00008127984 */ /* 0x0002a20000000a00 */
[----:B------:R-:W-:Y:S02]  /*27a0*/  IMAD.MOV.U32 R20, RZ, RZ, R11 ;  /* 0x000000ffff147224 */ /* 0x000fe400078e000b */
[----:B------:R-:W-:Y:S01]  /*27b0*/  ISETP.GE.AND P0, PT, R15, R14, PT ;  /* 0x0000000e0f00720c */ /* 0x000fe20003f06270 */
[----:B------:R1:W3:Y:S01]  /*27c0*/  LDS.128 R4, [R8+0xb0] ;  /* 0x0000b00008047984 */ /* 0x0002e20000000c00 */
        /* <DEDUP_REMOVED lines=24> */
.L_x_1070:
[----:B------:R-:W-:Y:S05]  /*2950*/  BSYNC.RECONVERGENT B1 ;  /* 0x0000000000017941 */ /* 0x000fea0003800200 */
.L_x_1069:
[----:B---3--:R-:W-:Y:S01]  /*2960*/  VIMNMX3 R0, R5, R6, R7, PT ;  /* 0x000000060500720f */ /* 0x008fe20003800107 */
[----:B--2---:R-:W-:Y:S01]  /*2970*/  IMAD.MOV.U32 R23, RZ, RZ, R18 ;  /* 0x000000ffff177224 */ /* 0x004fe200078e0012 */
[----:B------:R-:W-:Y:S01]  /*2980*/  VIMNMX3 R3, R20, R25, R26, PT ;  /* 0x000000191403720f */ /* 0x000fe2000380011a */
        /* <DEDUP_REMOVED lines=24> */
[----:B------:R-:W-:Y:S01]  /*2b10*/  SEL R12, R21, R4, !P2 ;  /* 0x00000004150c7207 */ /* 0x000fe20005000000 */
[----:B------:R-:W-:Y:S06]  /*2b20*/  BRA `(.L_x_1058) ;  /* 0x0000005c005c7947 */ /* 0x000fec0003800000 */
.L_x_1045:
[----:B------:R-:W1:Y:S01]  /*2b30*/  S2R R8, SR_LANEID ;  /* 0x0000000000087919 */ /* 0x000e620000000000 */
[----:B------:R-:W-:Y:S01]  /*2b40*/  LOP3.LUT R9, R0, 0x3e0, RZ, 0xc0, !PT ;  /* 0x000003e000097812 */ /* 0x000fe200078ec0ff */
[----:B------:R-:W-:Y:S01]  /*2b50*/  BSSY.RECONVERGENT B1, `(.L_x_1071) ;  /* 0x0000030000017945 */ /* 0x000fe20003800200 */
[----:B-----5:R-:W-:Y:S02]  /*2b60*/  IMAD.MOV.U32 R18, RZ, RZ, R6 ;  /* 0x000000ffff127224 */ /* 0x020fe400078e0006 */
[----:B------:R-:W-:Y:S02]  /*2b70*/  IMAD.MOV.U32 R16, RZ, RZ, R7 ;  /* 0x000000ffff107224 */ /* 0x000fe400078e0007 */
[----:B------:R-:W-:Y:S01]  /*2b80*/  VIADD R10, R9, 0x20 ;  /* 0x00000020090a7836 */ /* 0x000fe20000000000 */
[----:B------:R-:W-:Y:S01]  /*2b90*/  LOP3.LUT R9, RZ, R9, RZ, 0x33, !PT ;  /* 0x00000009ff097212 */ /* 0x000fe200078e33ff */
[----:B------:R-:W-:Y:S02]  /*2ba0*/  IMAD.MOV.U32 R14, RZ, RZ, R3 ;  /* 0x000000ffff0e7224 */ /* 0x000fe400078e0003 */
[----:B------:R-:W-:Y:S01]  /*2bb0*/  IMAD.MOV.U32 R11, RZ, RZ, R2 ;  /* 0x000000ffff0b7224 */ /* 0x000fe200078e0002 */
[----:B------:R-:W-:Y:S01]  /*2bc0*/  ISETP.GT.AND P0, PT, R10, UR6, PT ;  /* 0x000000060a007c0c */ /* 0x000fe2000bf04270 */
[----:B------:R-:W-:-:S02]  /*2bd0*/  VIADD R9, R9, UR6 ;  /* 0x0000000609097c36 */ /* 0x000fc40008000000 */
[----:B0-----:R-:W-:Y:S02]  /*2be0*/  IMAD.MOV.U32 R12, RZ, RZ, R5 ;  /* 0x000000ffff0c7224 */ /* 0x001fe400078e0005 */
[----:B------:R-:W-:Y:S01]  /*2bf0*/  IMAD.MOV.U32 R10, RZ, RZ, R4 ;  /* 0x000000ffff0a7224 */ /* 0x000fe200078e0004 */
[----:B------:R-:W-:-:S05]  /*2c00*/  SEL R9, R9, 0x1f, P0 ;  /* 0x0000001f09097807 */ /* 0x000fca0000000000 */
[----:B------:R0:W2:Y:S04]  /*2c10*/  SHFL.DOWN PT, R13, R4, 0x1, R9 ;  /* 0x08200000040d7989 */ /* 0x0000a800000e0009 */
[----:B------:R0:W3:Y:S04]  /*2c20*/  SHFL.DOWN PT, R20, R5, 0x1, R9 ;  /* 0x0820000005147989 */ /* 0x0000e800000e0009 */
[----:B------:R0:W4:Y:S01]  /*2c30*/  SHFL.DOWN PT, R15, R2, 0x1, R9 ;  /* 0x08200000020f7989 */ /* 0x00012200000e0009 */
[----:B-1----:R-:W-:-:S03]  /*2c40*/  ISETP.GE.AND P0, PT, R8, R9, PT ;  /* 0x000000090800720c */ /* 0x002fc60003f06270 */
[----:B------:R0:W1:Y:S04]  /*2c50*/  SHFL.DOWN PT, R22, R3, 0x1, R9 ;  /* 0x0820000003167989 */ /* 0x00006800000e0009 */
[----:B------:R0:W0:Y:S04]  /*2c60*/  SHFL.DOWN PT, R17, R6, 0x1, R9 ;  /* 0x0820000006117989 */ /* 0x00002800000e0009 */
[----:B------:R0:W0:Y:S02]  /*2c70*/  SHFL.DOWN PT, R19, R7, 0x1, R9 ;  /* 0x0820000007137989 */ /* 0x00002400000e0009 */
        /* <DEDUP_REMOVED lines=29> */
.L_x_1072:
[----:B------:R-:W-:Y:S05]  /*2e50*/  BSYNC.RECONVERGENT B1 ;  /* 0x0000000000017941 */ /* 0x000fea0003800200 */
.L_x_1071:
[----:B0-----:R-:W-:Y:S01]  /*2e60*/  VIADD R2, R8, 0x2 ;  /* 0x0000000208027836 */ /* 0x001fe20000000000 */
[----:B------:R0:W0:Y:S01]  /*2e70*/  SHFL.DOWN PT, R5, R10, 0x2, R9 ;  /* 0x084000000a057989 */ /* 0x00002200000e0009 */
[----:B------:R-:W-:Y:S01]  /*2e80*/  BSSY.RECONVERGENT B1, `(.L_x_1073) ;  /* 0x000002a000017945 */ /* 0x000fe20003800200 */
[----:B-1----:R-:W-:Y:S02]  /*2e90*/  IMAD.MOV.U32 R22, RZ, RZ, R18 ;  /* 0x000000ffff167224 */ /* 0x002fe400078e0012 */
[----:B------:R-:W-:Y:S01]  /*2ea0*/  ISETP.GT.AND P0, PT, R2, R9, PT ;  /* 0x000000090200720c */ /* 0x000fe20003f04270 */
[----:B------:R1:W0:Y:S01]  /*2eb0*/  SHFL.DOWN PT, R7, R12, 0x2, R9 ;  /* 0x084000000c077989 */ /* 0x00022200000e0009 */
[----:B---3--:R-:W-:Y:S02]  /*2ec0*/  IMAD.MOV.U32 R20, RZ, RZ, R16 ;  /* 0x000000ffff147224 */ /* 0x008fe400078e0010 */
[----:B------:R-:W-:Y:S01]  /*2ed0*/  IMAD.MOV.U32 R6, RZ, RZ, R14 ;  /* 0x000000ffff067224 */ /* 0x000fe200078e000e */
[----:B------:R1:W3:Y:S01]  /*2ee0*/  SHFL.DOWN PT, R24, R11, 0x2, R9 ;  /* 0x084000000b187989 */ /* 0x0002e200000e0009 */
[----:B------:R-:W-:-:S02]  /*2ef0*/  IMAD.MOV.U32 R3, RZ, RZ, R11 ;  /* 0x000000ffff037224 */ /* 0x000fc400078e000b */
[----:B------:R-:W-:Y:S01]  /*2f00*/  IMAD.MOV.U32 R4, RZ, RZ, R12 ;  /* 0x000000ffff047224 */ /* 0x000fe200078e000c */
[----:B--2---:R1:W2:Y:S01]  /*2f10*/  SHFL.DOWN PT, R13, R14, 0x2, R9 ;  /* 0x084000000e0d7989 */ /* 0x0042a200000e0009 */
[----:B------:R-:W-:-:S03]  /*2f20*/  IMAD.MOV.U32 R2, RZ, RZ, R10 ;  /* 0x000000ffff027224 */ /* 0x000fc600078e000a */
[----:B----4-:R1:W4:Y:S04]  /*2f30*/  SHFL.DOWN PT, R15, R18, 0x2, R9 ;  /* 0x08400000120f7989 */ /* 0x01032800000e0009 */
[----:B------:R1:W0:Y:S01]  /*2f40*/  SHFL.DOWN PT, R17, R16, 0x2, R9 ;  /* 0x0840000010117989 */ /* 0x00022200000e0009 */
[----:B------:R-:W-:Y:S05]  /*2f50*/  @P0 BRA `(.L_x_1074) ;  /* 0x0000000000700947 */ /* 0x000fea0003800000 */
[----:B------:R-:W-:Y:S01]  /*2f60*/  VIMNMX3 R19, R12, R11, R14, PT ;  /* 0x0000000b0c13720f */ /* 0x000fe2000380010e */
[----:B----4-:R-:W-:Y:S01]  /*2f70*/  IMAD.MOV.U32 R22, RZ, RZ, R15 ;  /* 0x000000ffff167224 */ /* 0x010fe200078e000f */
[----:B0-23--:R-:W-:Y:S01]  /*2f80*/  VIMNMX3 R26, R7, R24, R13, PT ;  /* 0x00000018071a720f */ /* 0x00dfe2000380010d */
        /* <DEDUP_REMOVED lines=16> */
[----:B------:R-:W-:Y:S02]  /*3090*/  ISETP.GE.U32.AND P0, PT, R18, R15, PT ;  /* 0x0000000f1200720c */ /* 0x000fe40003f06070 */
[CC--:B------:R-:W-:Y:S02]  /*30a0*/  ISETP.LT.AND.EX P1, PT, R16.reuse, R17.reuse, PT, P1 ;  /* 0x000000111000720c */ /* 0x0c0fe40003f21310 */
[----:B------:R-:W-:Y:S02]  /*30b0*/  ISETP.GE.AND.EX P0, PT, R16, R17, PT, P0 ;  /* 0x000000111000720c */ /* 0x000fe40003f06300 */
[----:B------:R-:W-:Y:S02]  /*30c0*/  SEL R22, R18, R15, P1 ;  /* 0x0000000f12167207 */ /* 0x000fe40000800000 */
[----:B------:R-:W-:-:S02]  /*30d0*/  SEL R20, R16, R17, P1 ;  /* 0x0000001110147207 */ /* 0x000fc40000800000 */
[----:B------:R-:W-:Y:S02]  /*30e0*/  SEL R6, R14, R13, !P0 ;  /* 0x0000000d0e067207 */ /* 0x000fe40004000000 */
[----:B------:R-:W-:Y:S02]  /*30f0*/  SEL R3, R11, R24, !P0 ;  /* 0x000000180b037207 */ /* 0x000fe40004000000 */
[----:B------:R-:W-:Y:S02]  /*3100*/  SEL R4, R12, R7, !P0 ;  /* 0x000000070c047207 */ /* 0x000fe40004000000 */
[----:B------:R-:W-:-:S07]  /*3110*/  SEL R2, R10, R5, !P0 ;  /* 0x000000050a027207 */ /* 0x000fce0004000000 */
.L_x_1074:
[----:B------:R-:W-:Y:S05]  /*3120*/  BSYNC.RECONVERGENT B1 ;  /* 0x0000000000017941 */ /* 0x000fea0003800200 */
.L_x_1073:
[----:B0-----:R-:W-:Y:S01]  /*3130*/  VIADD R10, R8, 0x4 ;  /* 0x00000004080a7836 */ /* 0x001fe20000000000 */
[----:B------:R0:W0:Y:S01]  /*3140*/  SHFL.DOWN PT, R7, R2, 0x4, R9 ;  /* 0x0880000002077989 */ /* 0x00002200000e0009 */
[----:B------:R-:W-:Y:S01]  /*3150*/  BSSY.RECONVERGENT B1, `(.L_x_1075) ;  /* 0x000002a000017945 */ /* 0x000fe20003800200 */
[----:B-1----:R-:W-:Y:S02]  /*3160*/  IMAD.MOV.U32 R18, RZ, RZ, R22 ;  /* 0x000000ffff127224 */ /* 0x002fe400078e0016 */
[----:B------:R-:W-:Y:S01]  /*3170*/  ISETP.GT.AND P0, PT, R10, R9, PT ;  /* 0x000000090a00720c */ /* 0x000fe20003f04270 */
[----:B------:R1:W0:Y:S01]  /*3180*/  SHFL.DOWN PT, R11, R4, 0x4, R9 ;  /* 0x08800000040b7989 */ /* 0x00022200000e0009 */
[----:B------:R-:W-:Y:S02]  /*3190*/  IMAD.MOV.U32 R16, RZ, RZ, R20 ;  /* 0x000000ffff107224 */ /* 0x000fe400078e0014 */
[----:B------:R-:W-:Y:S01]  /*31a0*/  IMAD.MOV.U32 R14, RZ, RZ, R6 ;  /* 0x000000ffff0e7224 */ /* 0x000fe200078e0006 */
[----:B---3--:R1:W3:Y:S01]  /*31b0*/  SHFL.DOWN PT, R24, R3, 0x4, R9 ;  /* 0x0880000003187989 */ /* 0x0082e200000e0009 */
        /* <DEDUP_REMOVED lines=35> */
.L_x_1076:
[----:B------:R-:W-:Y:S05]  /*33f0*/  BSYNC.RECONVERGENT B1 ;  /* 0x0000000000017941 */ /* 0x000fea0003800200 */
.L_x_1075:
[----:B0-----:R-:W-:Y:S01]  /*3400*/  VIADD R2, R8, 0x8 ;  /* 0x0000000808027836 */ /* 0x001fe20000000000 */
[----:B------:R0:W0:Y:S01]  /*3410*/  SHFL.DOWN PT, R7, R10, 0x8, R9 ;  /* 0x090000000a077989 */ /* 0x00002200000e0009 */
[----:B------:R-:W-:Y:S01]  /*3420*/  BSSY.RECONVERGENT B1, `(.L_x_1077) ;  /* 0x000002a000017945 */ /* 0x000fe20003800200 */
[----:B---3--:R-:W-:Y:S02]  /*3430*/  IMAD.MOV.U32 R24, RZ, RZ, R18 ;  /* 0x000000ffff187224 */ /* 0x008fe400078e0012 */
[----:B------:R-:W-:Y:S01]  /*3440*/  ISETP.GT.AND P0, PT, R2, R9, PT ;  /* 0x000000090200720c */ /* 0x000fe20003f04270 */
[----:B------:R3:W0:Y:S01]  /*3450*/  SHFL.DOWN PT, R11, R12, 0x8, R9 ;  /* 0x090000000c0b7989 */ /* 0x00062200000e0009 */
[----:B-1----:R-:W-:Y:S02]  /*3460*/  IMAD.MOV.U32 R20, RZ, RZ, R16 ;  /* 0x000000ffff147224 */ /* 0x002fe400078e0010 */
[----:B------:R-:W-:Y:S01]  /*3470*/  IMAD.MOV.U32 R6, RZ, RZ, R14 ;  /* 0x000000ffff067224 */ /* 0x000fe200078e000e */
[----:B------:R3:W1:Y:S01]  /*3480*/  SHFL.DOWN PT, R22, R5, 0x8, R9 ;  /* 0x0900000005167989 */ /* 0x00066200000e0009 */
        /* <DEDUP_REMOVED lines=9> */
[----:B012---:R-:W-:Y:S01]  /*3520*/  VIMNMX3 R26, R11, R22, R13, PT ;  /* 0x000000160b1a720f */ /* 0x007fe2000380010d */
        /* <DEDUP_REMOVED lines=25> */
.L_x_1078:
[----:B------:R-:W-:Y:S05]  /*36c0*/  BSYNC.RECONVERGENT B1 ;  /* 0x0000000000017941 */ /* 0x000fea0003800200 */
.L_x_1077:
[----:B0-----:R-:W-:Y:S01]  /*36d0*/  VIADD R10, R8, 0x10 ;  /* 0x00000010080a7836 */ /* 0x001fe20000000000 */
[----:B---3--:R0:W3:Y:S01]  /*36e0*/  SHFL.DOWN PT, R5, R2, 0x10, R9 ;  /* 0x0a00000002057989 */ /* 0x0080e200000e0009 */
[----:B------:R-:W-:Y:S01]  /*36f0*/  BSSY.RECONVERGENT B1, `(.L_x_1079) ;  /* 0x000002a000017945 */ /* 0x000fe20003800200 */
[----:B------:R-:W-:Y:S02]  /*3700*/  IMAD.MOV.U32 R23, RZ, RZ, R24 ;  /* 0x000000ffff177224 */ /* 0x000fe400078e0018 */
[----:B------:R-:W-:Y:S01]  /*3710*/  ISETP.GT.AND P0, PT, R10, R9, PT ;  /* 0x000000090a00720c */ /* 0x000fe20003f04270 */
[----:B------:R0:W0:Y:S01]  /*3720*/  SHFL.DOWN PT, R7, R4, 0x10, R9 ;  /* 0x0a00000004077989 */ /* 0x00002200000e0009 */
[----:B-1----:R-:W-:Y:S02]  /*3730*/  IMAD.MOV.U32 R22, RZ, RZ, R20 ;  /* 0x000000ffff167224 */ /* 0x002fe400078e0014 */
[----:B----4-:R-:W-:Y:S01]  /*3740*/  IMAD.MOV.U32 R15, RZ, RZ, R6 ;  /* 0x000000ffff0f7224 */ /* 0x010fe200078e0006 */
[----:B------:R1:W4:Y:S01]  /*3750*/  SHFL.DOWN PT, R16, R3, 0x10, R9 ;  /* 0x0a00000003107989 */ /* 0x00032200000e0009 */
[----:B------:R-:W-:-:S02]  /*3760*/  IMAD.MOV.U32 R14, RZ, RZ, R3 ;  /* 0x000000ffff0e7224 */ /* 0x000fc400078e0003 */
[----:B--2---:R-:W-:Y:S01]  /*3770*/  IMAD.MOV.U32 R13, RZ, RZ, R4 ;  /* 0x000000ffff0d7224 */ /* 0x004fe200078e0004 */
[----:B------:R1:W2:Y:S01]  /*3780*/  SHFL.DOWN PT, R11, R6, 0x10, R9 ;  /* 0x0a000000060b7989 */ /* 0x0002a200000e0009 */
[----:B------:R-:W-:-:S03]  /*3790*/  IMAD.MOV.U32 R12, RZ, RZ, R2 ;  /* 0x000000ffff0c7224 */ /* 0x000fc600078e0002 */
[----:B------:R1:W0:Y:S04]  /*37a0*/  SHFL.DOWN PT, R17, R24, 0x10, R9 ;  /* 0x0a00000018117989 */ /* 0x00022800000e0009 */
[----:B------:R1:W0:Y:S01]  /*37b0*/  SHFL.DOWN PT, R19, R20, 0x10, R9 ;  /* 0x0a00000014137989 */ /* 0x00022200000e0009 */
[----:B------:R-:W-:Y:S05]  /*37c0*/  @P0 BRA `(.L_x_1080) ;  /* 0x0000000000700947 */ /* 0x000fea0003800000 */
[----:B01----:R-:W-:Y:S01]  /*37d0*/  VIMNMX3 R9, R4, R3, R6, PT ;  /* 0x000000030409720f */ /* 0x003fe20003800106 */
[----:B------:R-:W-:Y:S01]  /*37e0*/  IMAD.MOV.U32 R23, RZ, RZ, R17 ;  /* 0x000000ffff177224 */ /* 0x000fe200078e0011 */
[----:B--2-4-:R-:W-:Y:S01]  /*37f0*/  VIMNMX3 R10, R7, R16, R11, PT ;  /* 0x00000010070a720f */ /* 0x014fe2000380010b */
[----:B------:R-:W-:Y:S02]  /*3800*/  IMAD.MOV.U32 R22, RZ, RZ, R19 ;  /* 0x000000ffff167224 */ /* 0x000fe400078e0013 */
[----:B------:R-:W-:Y:S01]  /*3810*/  IMAD.MOV.U32 R15, RZ, RZ, R11 ;  /* 0x000000ffff0f7224 */ /* 0x000fe200078e000b */
[----:B------:R-:W-:Y:S01]  /*3820*/  ISETP.GE.AND P0, PT, R9, R10, PT ;  /* 0x0000000a0900720c */ /* 0x000fe20003f06270 */
[----:B------:R-:W-:Y:S02]  /*3830*/  IMAD.MOV.U32 R14, RZ, RZ, R16 ;  /* 0x000000ffff0e7224 */ /* 0x000fe400078e0010 */
[----:B------:R-:W-:Y:S02]  /*3840*/  IMAD.MOV.U32 R13, RZ, RZ, R7 ;  /* 0x000000ffff0d7224 */ /* 0x000fe400078e0007 */
[----:B---3--:R-:W-:-:S08]  /*3850*/  IMAD.MOV.U32 R12, RZ, RZ, R5 ;  /* 0x000000ffff0c7224 */ /* 0x008fd000078e0005 */
        /* <DEDUP_REMOVED lines=19> */
.L_x_1080:
[----:B------:R-:W-:Y:S05]  /*3990*/  BSYNC.RECONVERGENT B1 ;  /* 0x0000000000017941 */ /* 0x000fea0003800200 */
.L_x_1079:
[----:B------:R-:W-:Y:S01]  /*39a0*/  ISETP.NE.AND P0, PT, R8, RZ, PT ;  /* 0x000000ff0800720c */ /* 0x000fe20003f05270 */
[----:B------:R-:W-:-:S12]  /*39b0*/  BSSY.RECONVERGENT B1, `(.L_x_1081) ;  /* 0x000000c000017945 */ /* 0x000fd80003800200 */
[----:B------:R-:W-:Y:S05]  /*39c0*/  @P0 BRA `(.L_x_1082) ;  /* 0x0000000000280947 */ /* 0x000fea0003800000 */
[----:B0-----:R-:W0:Y:S01]  /*39d0*/  S2R R4, SR_CgaCtaId ;  /* 0x0000000000047919 */ /* 0x001e220000008800 */
[----:B-1----:R-:W-:Y:S02]  /*39e0*/  MOV R3, 0x400 ;  /* 0x0000040000037802 */ /* 0x002fe40000000f00 */
[----:B------:R-:W-:Y:S02]  /*39f0*/  SHF.R.U32.HI R2, RZ, 0x5, R0 ;  /* 0x00000005ff027819 */ /* 0x000fe40000011600 */
[----:B0-----:R-:W-:-:S05]  /*3a00*/  LEA R3, R4, R3, 0x18 ;  /* 0x0000000304037211 */ /* 0x001fca00078ec0ff */
[----:B---3--:R-:W-:Y:S02]  /*3a10*/  IMAD R5, R2, 0x18, R3 ;  /* 0x0000001802057824 */ /* 0x008fe400078e0203 */
[----:B------:R-:W-:Y:S02]  /*3a20*/  IMAD.MOV.U32 R2, RZ, RZ, R23 ;  /* 0x000000ffff027224 */ /* 0x000fe400078e0017 */
[----:B------:R-:W-:Y:S01]  /*3a30*/  IMAD.MOV.U32 R3, RZ, RZ, R22 ;  /* 0x000000ffff037224 */ /* 0x000fe200078e0016 */
[----:B------:R0:W-:Y:S04]  /*3a40*/  STS.64 [R5+0x8], R12 ;  /* 0x0000080c05007388 */ /* 0x0001e80000000a00 */
[----:B------:R0:W-:Y:S04]  /*3a50*/  STS.64 [R5+0x18], R2 ;  /* 0x0000180205007388 */ /* 0x0001e80000000a00 */
[----:B------:R0:W-:Y:S02]  /*3a60*/  STS.64 [R5+0x10], R14 ;  /* 0x0000100e05007388 */ /* 0x0001e40000000a00 */
.L_x_1082:
[----:B------:R-:W-:Y:S05]  /*3a70*/  BSYNC.RECONVERGENT B1 ;  /* 0x0000000000017941 */ /* 0x000fea0003800200 */
.L_x_1081:
[----:B------:R-:W-:Y:S01]  /*3a80*/  BAR.SYNC.DEFER_BLOCKING 0x0 ;  /* 0x0000000000007b1d */ /* 0x000fe20000010000 */
[----:B------:R-:W-:-:S13]  /*3a90*/  ISETP.NE.AND P1, PT, R0, RZ, PT ;  /* 0x000000ff0000720c */ /* 0x000fda0003f25270 */
[----:B------:R-:W-:Y:S05]  /*3aa0*/  @P1 BRA `(.L_x_1058) ;  /* 0x0000004c007c1947 */ /* 0x000fea0003800000 */
[----:B------:R-:W-:Y:S01]  /*3ab0*/  UISETP.GE.AND UP0, UPT, UR6, 0x21, UPT ;  /* 0x000000210600788c */ /* 0x000fe2000bf06270 */
[----:B------:R-:W-:Y:S02]  /*3ac0*/  IMAD.MOV.U32 R21, RZ, RZ, R12 ;  /* 0x000000ffff157224 */ /* 0x000fe400078e000c */
[----:B-1----:R-:W-:Y:S02]  /*3ad0*/  IMAD.MOV.U32 R20, RZ, RZ, R13 ;  /* 0x000000ffff147224 */ /* 0x002fe400078e000d */
[----:B0-----:R-:W-:Y:S02]  /*3ae0*/  IMAD.MOV.U32 R19, RZ, RZ, R14 ;  /* 0x000000ffff137224 */ /* 0x001fe400078e000e */
[----:B------:R-:W-:Y:S02]  /*3af0*/  IMAD.MOV.U32 R18, RZ, RZ, R15 ;  /* 0x000000ffff127224 */ /* 0x000fe400078e000f */
[----:B------:R-:W-:Y:S02]  /*3b00*/  IMAD.MOV.U32 R17, RZ, RZ, R23 ;  /* 0x000000ffff117224 */ /* 0x000fe400078e0017 */
[----:B----4-:R-:W-:Y:S01]  /*3b10*/  IMAD.MOV.U32 R16, RZ, RZ, R22 ;  /* 0x000000ffff107224 */ /* 0x010fe200078e0016 */
[----:B------:R-:W-:Y:S06]  /*3b20*/  BRA.U !UP0, `(.L_x_1083) ;  /* 0x00000001088c7547 */ /* 0x000fec000b800000 */
[----:B------:R-:W0:Y:S01]  /*3b30*/  S2UR UR5, SR_CgaCtaId ;  /* 0x00000000000579c3 */ /* 0x000e220000008800 */
[----:B------:R-:W-:Y:S01]  /*3b40*/  UMOV UR4, 0x400 ;  /* 0x0000040000047882 */ /* 0x000fe20000000000 */
[----:B------:R-:W-:Y:S01]  /*3b50*/  VIMNMX3 R9, R13, R14, R15, PT ;  /* 0x0000000e0d09720f */ /* 0x000fe2000380010f */
[----:B------:R-:W-:Y:S01]  /*3b60*/  BSSY.RECONVERGENT B1, `(.L_x_1083) ;  /* 0x000001f000017945 */ /* 0x000fe20003800200 */
[----:B0-----:R-:W-:-:S09]  /*3b70*/  ULEA UR4, UR5, UR4, 0x18 ;  /* 0x0000000405047291 */ /* 0x001fd2000f8ec0ff */
[----:B---3--:R-:W0:Y:S04]  /*3b80*/  LDS.128 R4, [UR4+0x20] ;  /* 0x00002004ff047984 */ /* 0x008e280008000c00 */
[----:B------:R-:W1:Y:S01]  /*3b90*/  LDS.64 R2, [UR4+0x30] ;  /* 0x00003004ff027984 */ /* 0x000e620008000a00 */
[----:B0-----:R-:W-:Y:S01]  /*3ba0*/  VIMNMX3 R0, R5, R6, R7, PT ;  /* 0x000000060500720f */ /* 0x001fe20003800107 */
[----:B------:R-:W-:Y:S02]  /*3bb0*/  IMAD.MOV.U32 R21, RZ, RZ, R4 ;  /* 0x000000ffff157224 */ /* 0x000fe400078e0004 */
[----:B------:R-:W-:Y:S01]  /*3bc0*/  IMAD.MOV.U32 R20, RZ, RZ, R5 ;  /* 0x000000ffff147224 */ /* 0x000fe200078e0005 */
[----:B------:R-:W-:Y:S01]  /*3bd0*/  ISETP.GE.AND P0, PT, R9, R0, PT ;  /* 0x000000000900720c */ /* 0x000fe20003f06270 */
[----:B------:R-:W-:-:S02]  /*3be0*/  IMAD.MOV.U32 R19, RZ, RZ, R6 ;  /* 0x000000ffff137224 */ /* 0x000fc400078e0006 */
[----:B------:R-:W-:Y:S02]  /*3bf0*/  IMAD.MOV.U32 R18, RZ, RZ, R7 ;  /* 0x000000ffff127224 */ /* 0x000fe400078e0007 */
[----:B-1----:R-:W-:Y:S02]  /*3c00*/  IMAD.MOV.U32 R17, RZ, RZ, R2 ;  /* 0x000000ffff117224 */ /* 0x002fe400078e0002 */
[----:B------:R-:W-:-:S06]  /*3c10*/  IMAD.MOV.U32 R16, RZ, RZ, R3 ;  /* 0x000000ffff107224 */ /* 0x000fcc00078e0003 */
        /* <DEDUP_REMOVED lines=19> */
.L_x_1084:
[----:B------:R-:W-:Y:S05]  /*3d50*/  BSYNC.RECONVERGENT B1 ;  /* 0x0000000000017941 */ /* 0x000fea0003800200 */
.L_x_1083:
[----:B------:R-:W-:Y:S01]  /*3d60*/  UISETP.GE.AND UP0, UPT, UR6, 0x41, UPT ;  /* 0x000000410600788c */ /* 0x000fe2000bf06270 */
[----:B------:R-:W-:Y:S02]  /*3d70*/  IMAD.MOV.U32 R9, RZ, RZ, R21 ;  /* 0x000000ffff097224 */ /* 0x000fe400078e0015 */
[----:B------:R-:W-:Y:S02]  /*3d80*/  IMAD.MOV.U32 R0, RZ, RZ, R20 ;  /* 0x000000ffff007224 */ /* 0x000fe400078e0014 */
[----:B--2---:R-:W-:Y:S02]  /*3d90*/  IMAD.MOV.U32 R11, RZ, RZ, R19 ;  /* 0x000000ffff0b7224 */ /* 0x004fe400078e0013 */
[----:B------:R-:W-:Y:S02]  /*3da0*/  IMAD.MOV.U32 R8, RZ, RZ, R18 ;  /* 0x000000ffff087224 */ /* 0x000fe400078e0012 */
[----:B------:R-:W-:Y:S02]  /*3db0*/  IMAD.MOV.U32 R13, RZ, RZ, R17 ;  /* 0x000000ffff0d7224 */ /* 0x000fe400078e0011 */
[----:B------:R-:W-:Y:S01]  /*3dc0*/  IMAD.MOV.U32 R10, RZ, RZ, R16 ;  /* 0x000000ffff0a7224 */ /* 0x000fe200078e0010 */
[----:B------:R-:W-:Y:S06]  /*3dd0*/  BRA.U !UP0, `(.L_x_1085) ;  /* 0x0000000108907547 */ /* 0x000fec000b800000 */
[----:B------:R-:W0:Y:S01]  /*3de0*/  S2UR UR5, SR_CgaCtaId ;  /* 0x00000000000579c3 */ /* 0x000e220000008800 */
[----:B------:R-:W-:Y:S01]  /*3df0*/  UMOV UR4, 0x400 ;  /* 0x0000040000047882 */ /* 0x000fe20000000000 */
[----:B------:R-:W-:Y:S01]  /*3e00*/  VIMNMX3 R15, R20, R19, R18, PT ;  /* 0x00000013140f720f */ /* 0x000fe20003800112 */
[----:B------:R-:W-:Y:S01]  /*3e10*/  BSSY.RECONVERGENT B1, `(.L_x_1085) ;  /* 0x0000020000017945 */ /* 0x000fe20003800200 */
[----:B0-----:R-:W-:-:S09]  /*3e20*/  ULEA UR4, UR5, UR4, 0x18 ;  /* 0x0000000405047291 */ /* 0x001fd2000f8ec0ff */
[----:B------:R-:W0:Y:S04]  /*3e30*/  LDS.64 R2, [UR4+0x38] ;  /* 0x00003804ff027984 */ /* 0x000e280008000a00 */
[----:B---3--:R-:W1:Y:S04]  /*3e40*/  LDS.64 R4, [UR4+0x40] ;  /* 0x00004004ff047984 */ /* 0x008e680008000a00 */
[----:B------:R-:W2:Y:S01]  /*3e50*/  LDS.64 R6, [UR4+0x48] ;  /* 0x00004804ff067984 */ /* 0x000ea20008000a00 */
[----:B0-----:R-:W-:Y:S02]  /*3e60*/  IMAD.MOV.U32 R9, RZ, RZ, R2 ;  /* 0x000000ffff097224 */ /* 0x001fe400078e0002 */
[----:B------:R-:W-:Y:S01]  /*3e70*/  IMAD.MOV.U32 R0, RZ, RZ, R3 ;  /* 0x000000ffff007224 */ /* 0x000fe200078e0003 */
[----:B-1----:R-:W-:Y:S01]  /*3e80*/  VIMNMX3 R12, R3, R4, R5, PT ;  /* 0x00000004030c720f */ /* 0x002fe20003800105 */
[----:B------:R-:W-:-:S02]  /*3e90*/  IMAD.MOV.U32 R11, RZ, RZ, R4 ;  /* 0x000000ffff0b7224 */ /* 0x000fc400078e0004 */
[----:B------:R-:W-:Y:S01]  /*3ea0*/  IMAD.MOV.U32 R8, RZ, RZ, R5 ;  /* 0x000000ffff087224 */ /* 0x000fe200078e0005 */
[----:B------:R-:W-:Y:S01]  /*3eb0*/  ISETP.GE.AND P0, PT, R15, R12, PT ;  /* 0x0000000c0f00720c */ /* 0x000fe20003f06270 */
[----:B--2---:R-:W-:Y:S02]  /*3ec0*/  IMAD.MOV.U32 R13, RZ, RZ, R6 ;  /* 0x000000ffff0d7224 */ /* 0x004fe400078e0006 */
        /* <DEDUP_REMOVED lines=20> */
.L_x_1086:
[----:B------:R-:W-:Y:S05]  /*4010*/  BSYNC.RECONVERGENT B1 ;  /* 0x0000000000017941 */ /* 0x000fea0003800200 */
.L_x_1085:
[----:B------:R-:W-:Y:S01]  /*4020*/  UISETP.GE.AND UP0, UPT, UR6, 0x61, UPT ;  /* 0x000000610600788c */ /* 0x000fe2000bf06270 */
[----:B------:R-:W-:Y:S02]  /*4030*/  IMAD.MOV.U32 R15, RZ, RZ, R9 ;  /* 0x000000ffff0f7224 */ /* 0x000fe400078e0009 */
[----:B------:R-:W-:Y:S02]  /*4040*/  IMAD.MOV.U32 R12, RZ, RZ, R0 ;  /* 0x000000ffff0c7224 */ /* 0x000fe400078e0000 */
[----:B------:R-:W-:Y:S02]  /*4050*/  IMAD.MOV.U32 R17, RZ, RZ, R11 ;  /* 0x000000ffff117224 */ /* 0x000fe400078e000b */
        /* <DEDUP_REMOVED lines=38> */
.L_x_1088:
[----:B------:R-:W-:Y:S05]  /*42c0*/  BSYNC.RECONVERGENT B1 ;  /* 0x0000000000017941 */ /* 0x000fea0003800200 */
.L_x_1087:
        /* <DEDUP_REMOVED lines=43> */
.L_x_1090:
[----:B------:R-:W-:Y:S05]  /*4580*/  BSYNC.RECONVERGENT B1 ;  /* 0x0000000000017941 */ /* 0x000fea0003800200 */
.L_x_1089:
        /* <DEDUP_REMOVED lines=42> */
.L_x_1092:
[----:B------:R-:W-:Y:S05]  /*4830*/  BSYNC.RECONVERGENT B1 ;  /* 0x0000000000017941 */ /* 0x000fea0003800200 */
.L_x_1091:
        /* <DEDUP_REMOVED lines=43> */
.L_x_1094:
[----:B------:R-:W-:Y:S05]  /*4af0*/  BSYNC.RECONVERGENT B1 ;  /* 0x0000000000017941 */ /* 0x000fea0003800200 */
.L_x_1093:
        /* <DEDUP_REMOVED lines=11> */
[----:B0-----:R-:W-:-:S09]  /*4bb0*/  ULEA UR4, UR5, UR4, 0x18 ;  /* 0x0000000405047291 */ /* 0x001fd2000f8ec0ff */
[----:B---3--:R-:W0:Y:S04]  /*4bc0*/  LDS.128 R4, [UR4+0xb0] ;  /* 0x0000b004ff047984 */ /* 0x008e280008000c00 */
[----:B------:R-:W1:Y:S01]  /*4bd0*/  LDS.64 R2, [UR4+0xc0] ;  /* 0x0000c004ff027984 */ /* 0x000e620008000a00 */
[--C-:B0-----:R-:W-:Y:S01]  /*4be0*/  VIMNMX3 R16, R5, R6, R7.reuse, PT ;  /* 0x000000060510720f */ /* 0x101fe20003800107 */
[----:B------:R-:W-:Y:S02]  /*4bf0*/  IMAD.MOV.U32 R15, RZ, RZ, R7 ;  /* 0x000000ffff0f7224 */ /* 0x000fe400078e0007 */
[----:B------:R-:W-:Y:S01]  /*4c00*/  IMAD.MOV.U32 R14, RZ, RZ, R6 ;  /* 0x000000ffff0e7224 */ /* 0x000fe200078e0006 */
[----:B------:R-:W-:Y:S01]  /*4c10*/  ISETP.GE.AND P0, PT, R17, R16, PT ;  /* 0x000000101100720c */ /* 0x000fe20003f06270 */
[----:B-1----:R-:W-:-:S02]  /*4c20*/  IMAD.MOV.U32 R23, RZ, RZ, R2 ;  /* 0x000000ffff177224 */ /* 0x002fc400078e0002 */
[----:B------:R-:W-:Y:S02]  /*4c30*/  IMAD.MOV.U32 R22, RZ, RZ, R3 ;  /* 0x000000ffff167224 */ /* 0x000fe400078e0003 */
[----:B------:R-:W-:Y:S02]  /*4c40*/  IMAD.MOV.U32 R13, RZ, RZ, R5 ;  /* 0x000000ffff0d7224 */ /* 0x000fe400078e0005 */
        /* <DEDUP_REMOVED lines=21> */
.L_x_1028:
[----:B------:R-:W1:Y:S01]  /*4da0*/  S2R R3, SR_TID.X ;  /* 0x0000000000037919 */ /* 0x000e620000002100 */
[----:B------:R-:W1:Y:S02]  /*4db0*/  LDC.64 R4, c[0x0][0x380] ;  /* 0x0000e000ff047b82 */ /* 0x000e640000000a00 */
[----:B-1----:R-:W-:-:S05]  /*4dc0*/  IMAD.WIDE.U32 R4, R3, 0x18, R4 ;  /* 0x0000001803047825 */ /* 0x002fca00078e0004 */
[----:B0-----:R-:W2:Y:S04]  /*4dd0*/  LDG.E.64.CONSTANT R2, desc[UR10][R4.64] ;  /* 0x0000000a04027981 */ /* 0x001ea8000c1e9b00 */
[----:B------:R-:W2:Y:S04]  /*4de0*/  LDG.E.64.CONSTANT R6, desc[UR10][R4.64+0x8] ;  /* 0x0000080a04067981 */ /* 0x000ea8000c1e9b00 */
[----:B------:R-:W3:Y:S04]  /*4df0*/  LDG.E.64.CONSTANT R12, desc[UR10][R4.64+0x1800] ;  /* 0x0018000a040c7981 */ /* 0x000ee8000c1e9b00 */
[----:B------:R-:W3:Y:S04]  /*4e00*/  LDG.E.64.CONSTANT R20, desc[UR10][R4.64+0x1808] ;  /* 0x0018080a04147981 */ /* 0x000ee8000c1e9b00 */
[----:B------:R-:W4:Y:S04]  /*4e10*/  LDG.E.64.CONSTANT R8, desc[UR10][R4.64+0x10] ;  /* 0x0000100a04087981 */ /* 0x000f28000c1e9b00 */
[----:B------:R-:W4:Y:S04]  /*4e20*/  LDG.E.64.CONSTANT R22, desc[UR10][R4.64+0x1810] ;  /* 0x0018100a04167981 */ /* 0x000f28000c1e9b00 */
[----:B------:R-:W4:Y:S04]  /*4e30*/  LDG.E.64.CONSTANT R18, desc[UR10][R4.64+0x3000] ;  /* 0x0030000a04127981 */ /* 0x000f28000c1e9b00 */
[----:B------:R-:W4:Y:S04]  /*4e40*/  LDG.E.64.CONSTANT R16, desc[UR10][R4.64+0x3008] ;  /* 0x0030080a04107981 */ /* 0x000f28000c1e9b00 */
[----:B------:R0:W5:Y:S01]  /*4e50*/  LDG.E.64.CONSTANT R14, desc[UR10][R4.64+0x3010] ;  /* 0x0030100a040e7981 */ /* 0x000162000c1e9b00 */
[----:B------:R-:W-:Y:S01]  /*4e60*/  BSSY.RECONVERGENT B1, `(.L_x_1095) ;  /* 0x000001a000017945 */ /* 0x000fe20003800200 */
[----:B--2---:R-:W-:-:S02]  /*4e70*/  VIMNMX3 R0, R3, R6, R7, PT ;  /* 0x000000060300720f */ /* 0x004fc40003800107 */
[----:B---3--:R-:W-:-:S04]  /*4e80*/  VIMNMX3 R11, R13, R20, R21, PT ;  /* 0x000000140d0b720f */ /* 0x008fc80003800115 */
[----:B------:R-:W-:-:S13]  /*4e90*/  ISETP.GE.AND P1, PT, R0, R11, PT ;  /* 0x0000000b0000720c */ /* 0x000fda0003f26270 */
[----:B----4-:R-:W-:-:S04]  /*4ea0*/  @P1 ISETP.GE.U32.AND P0, PT, R8, R22, PT ;  /* 0x000000160800120c */ /* 0x010fc80003f06070 */
[----:B------:R-:W-:-:S04]  /*4eb0*/  @P1 ISETP.GE.AND.EX P0, PT, R9, R23, PT, P0 ;  /* 0x000000170900120c */ /* 0x000fc80003f06300 */
[----:B------:R-:W-:-:S04]  /*4ec0*/  @P1 ISETP.LT.OR P0, PT, R11, R0, !P0 ;  /* 0x000000000b00120c */ /* 0x000fc80004701670 */
[----:B------:R-:W-:Y:S02]  /*4ed0*/  @P1 SEL R21, R7, R21, P0 ;  /* 0x0000001507151207 */ /* 0x000fe40000000000 */
[----:B------:R-:W-:Y:S02]  /*4ee0*/  @P1 SEL R20, R6, R20, P0 ;  /* 0x0000001406141207 */ /* 0x000fe40000000000 */
[----:B------:R-:W-:Y:S02]  /*4ef0*/  @P1 SEL R13, R3, R13, P0 ;  /* 0x0000000d030d1207 */ /* 0x000fe40000000000 */
[----:B------:R-:W-:Y:S02]  /*4f00*/  VIMNMX3 R3, R19, R16, R17, PT ;  /* 0x000000101303720f */ /* 0x000fe40003800111 */
[----:B------:R-:W-:Y:S02]  /*4f10*/  VIMNMX3 R0, R13, R20, R21, PT ;  /* 0x000000140d00720f */ /* 0x000fe40003800115 */
[----:B------:R-:W-:-:S02]  /*4f20*/  @P1 SEL R22, R8, R22, P0 ;  /* 0x0000001608161207 */ /* 0x000fc40000000000 */
[----:B------:R-:W-:Y:S02]  /*4f30*/  ISETP.GE.AND P2, PT, R0, R3, PT ;  /* 0x000000030000720c */ /* 0x000fe40003f46270 */
[----:B------:R-:W-:Y:S02]  /*4f40*/  @P1 SEL R23, R9, R23, P0 ;  /* 0x0000001709171207 */ /* 0x000fe40000000000 */
[----:B------:R-:W-:-:S09]  /*4f50*/  @P1 SEL R12, R2, R12, P0 ;  /* 0x0000000c020c1207 */ /* 0x000fd20000000000 */
[----:B0-----:R-:W-:Y:S05]  /*4f60*/  @!P2 BRA `(.L_x_1096) ;  /* 0x000000000024a947 */ /* 0x001fea0003800000 */
[----:B-----5:R-:W-:-:S04]  /*4f70*/  ISETP.GE.U32.AND P0, PT, R22, R14, PT ;  /* 0x0000000e1600720c */ /* 0x020fc80003f06070 */
[----:B------:R-:W-:-:S04]  /*4f80*/  ISETP.GE.AND.EX P0, PT, R23, R15, PT, P0 ;  /* 0x0000000f1700720c */ /* 0x000fc80003f06300 */
[----:B------:R-:W-:-:S04]  /*4f90*/  ISETP.LT.OR P0, PT, R3, R0, !P0 ;  /* 0x000000000300720c */ /* 0x000fc80004701670 */
[----:B------:R-:W-:Y:S02]  /*4fa0*/  SEL R14, R22, R14, P0 ;  /* 0x0000000e160e7207 */ /* 0x000fe40000000000 */
[----:B------:R-:W-:Y:S02]  /*4fb0*/  SEL R15, R23, R15, P0 ;  /* 0x0000000f170f7207 */ /* 0x000fe40000000000 */
[----:B------:R-:W-:Y:S02]  /*4fc0*/  SEL R17, R21, R17, P0 ;  /* 0x0000001115117207 */ /* 0x000fe40000000000 */
[----:B------:R-:W-:Y:S02]  /*4fd0*/  SEL R16, R20, R16, P0 ;  /* 0x0000001014107207 */ /* 0x000fe40000000000 */
[----:B------:R-:W-:Y:S02]  /*4fe0*/  SEL R19, R13, R19, P0 ;  /* 0x000000130d137207 */ /* 0x000fe40000000000 */
[----:B------:R-:W-:-:S07]  /*4ff0*/  SEL R18, R12, R18, P0 ;  /* 0x000000120c127207 */ /* 0x000fce0000000000 */
.L_x_1096:
[----:B------:R-:W-:Y:S05]  /*5000*/  BSYNC.RECONVERGENT B1 ;  /* 0x0000000000017941 */ /* 0x000fea0003800200 */
.L_x_1095:
[----:B------:R-:W-:Y:S01]  /*5010*/  UISETP.GE.U32.AND UP0, UPT, UR8, 0x600, UPT ;  /* 0x000006000800788c */ /* 0x000fe2000bf06070 */
[----:B------:R-:W-:Y:S02]  /*5020*/  IMAD.MOV.U32 R2, RZ, RZ, 0x300 ;  /* 0x00000300ff027424 */ /* 0x000fe400078e00ff */
[----:B------:R-:W-:-:S06]  /*5030*/  IMAD.MOV.U32 R0, RZ, RZ, RZ ;  /* 0x000000ffff007224 */ /* 0x000fcc00078e00ff */
[----:B------:R-:W-:Y:S05]  /*5040*/  BRA.U !UP0, `(.L_x_1097) ;  /* 0x0000000d085c7547 */ /* 0x000fea000b800000 */
[----:B------:R-:W-:Y:S01]  /*5050*/  UIADD3 UR9, UP0, UPT, UR8, -0x600, URZ ;  /* 0xfffffa0008097890 */ /* 0x000fe2000ff1e0ff */
[----:B------:R-:W-:Y:S02]  /*5060*/  IMAD.MOV.U32 R2, RZ, RZ, 0x300 ;  /* 0x00000300ff027424 */ /* 0x000fe400078e00ff */
[----:B------:R-:W-:Y:S01]  /*5070*/  IMAD.MOV.U32 R0, RZ, RZ, RZ ;  /* 0x000000ffff007224 */ /* 0x000fe200078e00ff */
[----:B------:R-:W-:Y:S02]  /*5080*/  ULEA.HI.X.SX32 UR8, UR8, 0xffffffff, 0x1, UP0 ;  /* 0xffffffff08087891 */ /* 0x000fe400080f0eff */
[----:B------:R-:W-:Y:S02]  /*5090*/  UIMAD.WIDE.U32 UR12, UR9, -0x55555555, URZ ;  /* 0xaaaaaaab090c78a5 */ /* 0x000fe4000f8e00ff */
[----:B------:R-:W-:-:S04]  /*50a0*/  UIMAD.WIDE.U32 UR4, UR8, -0x55555555, URZ ;  /* 0xaaaaaaab080478a5 */ /* 0x000fc8000f8e00ff */
[----:B------:R-:W-:-:S04]  /*50b0*/  UIMAD.WIDE.U32 UR4, UP0, UR9, -0x55555556, UR4 ;  /* 0xaaaaaaaa090478a5 */ /* 0x000fc8000f800004 */
[----:B------:R-:W-:Y:S02]  /*50c0*/  UIADD3.X UR7, UPT, UPT, URZ, URZ, URZ, UP0, !UPT ;  /* 0x000000ffff077290 */ /* 0x000fe400087fe4ff */
[----:B------:R-:W-:Y:S01]  /*50d0*/  UIADD3 URZ, UP0, UPT, UR13, UR4, URZ ;  /* 0x000000040dff7290 */ /* 0x000fe2000ff1e0ff */
[----:B------:R-:W-:-:S03]  /*50e0*/  UMOV UR6, UR5 ;  /* 0x0000000500067c82 */ /* 0x000fc60008000000 */
[----:B------:R-:W-:Y:S02]  /*50f0*/  UIMAD.WIDE.U32.X UR4, UR8, -0x55555556, UR6, UP0 ;  /* 0xaaaaaaaa080478a5 */ /* 0x000fe400080e0406 */
[----:B------:R-:W-:Y:S02]  /*5100*/  UISETP.GE.U32.AND UP0, UPT, UR9, 0x300, UPT ;  /* 0x000003000900788c */ /* 0x000fe4000bf06070 */
[----:B------:R-:W-:Y:S02]  /*5110*/  USHF.R.U64 UR6, UR4, 0x9, UR5 ;  /* 0x0000000904067899 */ /* 0x000fe40008001205 */
[----:B------:R-:W-:-:S09]  /*5120*/  UISETP.GE.U32.AND.EX UP0, UPT, UR8, URZ, UPT, UP0 ;  /* 0x000000ff0800728c */ /* 0x000fd2000bf06100 */
[----:B------:R-:W-:Y:S05]  /*5130*/  BRA.U !UP0, `(.L_x_1098) ;  /* 0x0000000508e07547 */ /* 0x000fea000b800000 */
[----:B------:R-:W-:Y:S01]  /*5140*/  UIADD3 UR4, UP0, UPT, UR6, 0x1, URZ ;  /* 0x0000000106047890 */ /* 0x000fe2000ff1e0ff */
[----:B------:R-:W-:Y:S01]  /*5150*/  IADD3 R26, P0, PT, R4, 0xc010, RZ ;  /* 0x0000c010041a7810 */ /* 0x000fe20007f1e0ff */
[----:B------:R-:W-:Y:S02]  /*5160*/  IMAD.MOV.U32 R2, RZ, RZ, 0x300 ;  /* 0x00000300ff027424 */ /* 0x000fe400078e00ff */
[----:B------:R-:W-:Y:S01]  /*5170*/  ULEA.HI.X UR6, UR5, URZ, URZ, 0x17, UP0 ;  /* 0x000000ff05067291 */ /* 0x000fe200080fbcff */
[----:B------:R-:W-:Y:S01]  /*5180*/  IMAD.MOV.U32 R0, RZ, RZ, RZ ;  /* 0x000000ffff007224 */ /* 0x000fe200078e00ff */
[----:B------:R-:W-:Y:S02]  /*5190*/  ULOP3.LUT UR5, UR4, 0xfffffffe, URZ, 0xc0, !UPT ;  /* 0xfffffffe04057892 */ /* 0x000fe4000f8ec0ff */
[----:B------:R-:W-:Y:S01]  /*51a0*/  ULOP3.LUT UR6, UR6, 0xffffff, URZ, 0xc0, !UPT ;  /* 0x00ffffff06067892 */ /* 0x000fe2000f8ec0ff */
[----:B------:R-:W-:Y:S02]  /*51b0*/  UMOV UR4, URZ ;  /* 0x000000ff00047c82 */ /* 0x000fe40008000000 */
[----:B------:R-:W-:-:S09]  /*51c0*/  IADD3.X R27, PT, PT, R5, UR4, RZ, P0, !PT ;  /* 0x00000004051b7c10 */ /* 0x000fd200087fe4ff */
.L_x_1107:
[----:B------:R-:W2:Y:S04]  /*51d0*/  LDG.E.64.CONSTANT R20, desc[UR10][R26.64+-0x7810] ;  /* 0xff87f00a1a147981 */ /* 0x000ea8000c1e9b00 */
[----:B------:R-:W2:Y:S04]  /*51e0*/  LDG.E.64.CONSTANT R22, desc[UR10][R26.64+-0x7808] ;  /* 0xff87f80a1a167981 */ /* 0x000ea8000c1e9b00 */
[----:B------:R-:W3:Y:S01]  /*51f0*/  LDG.E.64.CONSTANT R24, desc[UR10][R26.64+-0x7800] ;  /* 0xff88000a1a187981 */ /* 0x000ee2000c1e9b00 */
[----:B------:R-:W-:-:S03]  /*5200*/  VIMNMX3 R3, R19, R16, R17, PT ;  /* 0x000000101303720f */ /* 0x000fc60003800111 */
[----:B------:R-:W4:Y:S04]  /*5210*/  LDG.E.64.CONSTANT R12, desc[UR10][R26.64+-0x6010] ;  /* 0xff9ff00a1a0c7981 */ /* 0x000f28000c1e9b00 */
[----:B------:R-:W4:Y:S01]  /*5220*/  LDG.E.64.CONSTANT R10, desc[UR10][R26.64+-0x6008] ;  /* 0xff9ff80a1a0a7981 */ /* 0x000f22000c1e9b00 */
[----:B------:R-:W-:-:S03]  /*5230*/  UIADD3 UR5, UP0, UPT, UR5, -0x2, URZ ;  /* 0xfffffffe05057890 */ /* 0x000fc6000ff1e0ff */
[----:B-----5:R0:W5:Y:S04]  /*5240*/  LDG.E.64.CONSTANT R8, desc[UR10][R26.64+-0x4810] ;  /* 0xffb7f00a1a087981 */ /* 0x020168000c1e9b00 */
[----:B------:R0:W5:Y:S01]  /*5250*/  LDG.E.64.CONSTANT R6, desc[UR10][R26.64+-0x4808] ;  /* 0xffb7f80a1a067981 */ /* 0x000162000c1e9b00 */
[----:B--2---:R-:W-:-:S04]  /*5260*/  VIMNMX3 R4, R21, R22, R23, PT ;  /* 0x000000161504720f */ /* 0x004fc80003800117 */
[----:B------:R-:W-:-:S13]  /*5270*/  ISETP.GE.AND P1, PT, R3, R4, PT ;  /* 0x000000040300720c */ /* 0x000fda0003f26270 */
[----:B---3--:R-:W-:-:S04]  /*5280*/  @P1 ISETP.GE.U32.AND P0, PT, R14, R24, PT ;  /* 0x000000180e00120c */ /* 0x008fc80003f06070 */
[----:B------:R-:W-:-:S04]  /*5290*/  @P1 ISETP.GE.AND.EX P0, PT, R15, R25, PT, P0 ;  /* 0x000000190f00120c */ /* 0x000fc80003f06300 */
[----:B------:R-:W-:Y:S02]  /*52a0*/  @P1 ISETP.LT.OR P0, PT, R4, R3, !P0 ;  /* 0x000000030400120c */ /* 0x000fe40004701670 */
[----:B------:R0:W5:Y:S02]  /*52b0*/  LDG.E.64.CONSTANT R4, desc[UR10][R26.64+-0x4800] ;  /* 0xffb8000a1a047981 */ /* 0x000164000c1e9b00 */
[----:B------:R-:W-:Y:S02]  /*52c0*/  @P1 SEL R24, R14, R24, P0 ;  /* 0x000000180e181207 */ /* 0x000fe40000000000 */
[----:B------:R-:W-:Y:S02]  /*52d0*/  @P1 SEL R25, R15, R25, P0 ;  /* 0x000000190f191207 */ /* 0x000fe40000000000 */
[----:B------:R0:W5:Y:S01]  /*52e0*/  LDG.E.64.CONSTANT R14, desc[UR10][R26.64+-0x6000] ;  /* 0xffa0000a1a0e7981 */ /* 0x000162000c1e9b00 */
[----:B------:R-:W-:Y:S02]  /*52f0*/  @P1 SEL R23, R17, R23, P0 ;  /* 0x0000001711171207 */ /* 0x000fe40000000000 */
[----:B------:R-:W-:-:S02]  /*5300*/  @P1 SEL R22, R16, R22, P0 ;  /* 0x0000001610161207 */ /* 0x000fc40000000000 */
[----:B------:R-:W-:Y:S02]  /*5310*/  @P1 SEL R21, R19, R21, P0 ;  /* 0x0000001513151207 */ /* 0x000fe40000000000 */
[----:B----4-:R-:W-:Y:S02]  /*5320*/  VIMNMX3 R16, R13, R10, R11, PT ;  /* 0x0000000a0d10720f */ /* 0x010fe4000380010b */
[----:B------:R-:W-:-:S04]  /*5330*/  VIMNMX3 R3, R21, R22, R23, PT ;  /* 0x000000161503720f */ /* 0x000fc80003800117 */
[----:B------:R-:W-:Y:S01]  /*5340*/  ISETP.GE.AND P2, PT, R3, R16, PT ;  /* 0x000000100300720c */ /* 0x000fe20003f46270 */
[----:B------:R-:W-:Y:S02]  /*5350*/  UIADD3.X UR6, UPT, UPT, UR6, -0x1, URZ, UP0, !UPT ;  /* 0xffffffff06067890 */ /* 0x000fe400087fe4ff */
[----:B------:R-:W-:Y:S01]  /*5360*/  UISETP.NE.U32.AND UP0, UPT, UR5, URZ, UPT ;  /* 0x000000ff0500728c */ /* 0x000fe2000bf05070 */
[----:B------:R-:W-:Y:S03]  /*5370*/  BSSY.RECONVERGENT B1, `(.L_x_1099) ;  /* 0x000000d000017945 */ /* 0x000fe60003800200 */
[----:B------:R-:W-:Y:S01]  /*5380*/  UISETP.NE.AND.EX UP0, UPT, UR6, URZ, UPT, UP0 ;  /* 0x000000ff0600728c */ /* 0x000fe2000bf05300 */
[----:B------:R-:W-:-:S05]  /*5390*/  @P1 SEL R20, R18, R20, P0 ;  /* 0x0000001412141207 */ /* 0x000fca0000000000 */
        /* <DEDUP_REMOVED lines=10> */
.L_x_1100:
[----:B------:R-:W-:Y:S05]  /*5440*/  BSYNC.RECONVERGENT B1 ;  /* 0x0000000000017941 */ /* 0x000fea0003800200 */
.L_x_1099:
[----:B------:R0:W5:Y:S04]  /*5450*/  LDG.E.64.CONSTANT R20, desc[UR10][R26.64+-0x3010] ;  /* 0xffcff00a1a147981 */ /* 0x000168000c1e9b00 */
[----:B------:R0:W5:Y:S04]  /*5460*/  LDG.E.64.CONSTANT R22, desc[UR10][R26.64+-0x3008] ;  /* 0xffcff80a1a167981 */ /* 0x000168000c1e9b00 */
[----:B------:R0:W5:Y:S02]  /*5470*/  LDG.E.64.CONSTANT R24, desc[UR10][R26.64+-0x3000] ;  /* 0xffd0000a1a187981 */ /* 0x000164000c1e9b00 */
[----:B-----5:R-:W-:Y:S01]  /*5480*/  VIMNMX3 R16, R9, R6, R7, PT ;  /* 0x000000060910720f */ /* 0x020fe20003800107 */
[----:B------:R-:W-:Y:S01]  /*5490*/  BSSY.RECONVERGENT B1, `(.L_x_1101) ;  /* 0x000000d000017945 */ /* 0x000fe20003800200 */
[----:B------:R-:W-:-:S04]  /*54a0*/  VIMNMX3 R3, R13, R10, R11, PT ;  /* 0x0000000a0d03720f */ /* 0x000fc8000380010b */
[----:B------:R-:W-:-:S13]  /*54b0*/  ISETP.GE.AND P0, PT, R3, R16, PT ;  /* 0x000000100300720c */ /* 0x000fda0003f06270 */
[----:B0-----:R-:W-:Y:S05]  /*54c0*/  @!P0 BRA `(.L_x_1102) ;  /* 0x0000000000248947 */ /* 0x001fea0003800000 */
[----:B------:R-:W-:-:S04]  /*54d0*/  ISETP.GE.U32.AND P0, PT, R14, R4, PT ;  /* 0x000000040e00720c */ /* 0x000fc80003f06070 */
        /* <DEDUP_REMOVED lines=8> */
.L_x_1102:
[----:B------:R-:W-:Y:S05]  /*5560*/  BSYNC.RECONVERGENT B1 ;  /* 0x0000000000017941 */ /* 0x000fea0003800200 */
.L_x_1101:
[----:B------:R-:W-:Y:S01]  /*5570*/  VIMNMX3 R14, R21, R22, R23, PT ;  /* 0x00000016150e720f */ /* 0x000fe20003800117 */
[----:B------:R-:W2:Y:S01]  /*5580*/  LDG.E.64.CONSTANT R12, desc[UR10][R26.64+-0x1810] ;  /* 0xffe7f00a1a0c7981 */ /* 0x000ea2000c1e9b00 */
[----:B------:R-:W-:-:S03]  /*5590*/  VIMNMX3 R3, R9, R6, R7, PT ;  /* 0x000000060903720f */ /* 0x000fc60003800107 */
[----:B------:R-:W2:Y:S01]  /*55a0*/  LDG.E.64.CONSTANT R10, desc[UR10][R26.64+-0x1808] ;  /* 0xffe7f80a1a0a7981 */ /* 0x000ea2000c1e9b00 */
[----:B------:R-:W-:-:S03]  /*55b0*/  ISETP.GE.AND P1, PT, R3, R14, PT ;  /* 0x0000000e0300720c */ /* 0x000fc60003f26270 */
[----:B------:R0:W5:Y:S04]  /*55c0*/  LDG.E.64.CONSTANT R18, desc[UR10][R26.64+-0x10] ;  /* 0xfffff00a1a127981 */ /* 0x000168000c1e9b00 */
[----:B------:R0:W5:Y:S06]  /*55d0*/  LDG.E.64.CONSTANT R16, desc[UR10][R26.64+-0x8] ;  /* 0xfffff80a1a107981 */ /* 0x00016c000c1e9b00 */
[----:B------:R-:W-:-:S04]  /*55e0*/  @P1 ISETP.GE.U32.AND P0, PT, R4, R24, PT ;  /* 0x000000180400120c */ /* 0x000fc80003f06070 */
        /* <DEDUP_REMOVED lines=8> */
[----:B------:R-:W-:Y:S01]  /*5670*/  VIMNMX3 R3, R21, R22, R23, PT ;  /* 0x000000161503720f */ /* 0x000fe20003800117 */
[----:B------:R-:W-:Y:S01]  /*5680*/  BSSY.RECONVERGENT B1, `(.L_x_1103) ;  /* 0x000000f000017945 */ /* 0x000fe20003800200 */
[----:B------:R-:W-:Y:S02]  /*5690*/  @P1 SEL R25, R5, R25, P0 ;  /* 0x0000001905191207 */ /* 0x000fe40000000000 */
[----:B------:R-:W-:Y:S02]  /*56a0*/  @P1 SEL R20, R8, R20, P0 ;  /* 0x0000001408141207 */ /* 0x000fe40000000000 */
[----:B--2---:R-:W-:-:S04]  /*56b0*/  VIMNMX3 R4, R13, R10, R11, PT ;  /* 0x0000000a0d04720f */ /* 0x004fc8000380010b */
[----:B------:R-:W-:-:S13]  /*56c0*/  ISETP.GE.AND P2, PT, R3, R4, PT ;  /* 0x000000040300720c */ /* 0x000fda0003f46270 */
        /* <DEDUP_REMOVED lines=10> */
.L_x_1104:
[----:B------:R-:W-:Y:S05]  /*5770*/  BSYNC.RECONVERGENT B1 ;  /* 0x0000000000017941 */ /* 0x000fea0003800200 */
.L_x_1103:
[----:B-----5:R-:W-:Y:S01]  /*5780*/  VIMNMX3 R4, R19, R16, R17, PT ;  /* 0x000000101304720f */ /* 0x020fe20003800111 */
[----:B------:R-:W-:Y:S01]  /*5790*/  BSSY.RECONVERGENT B1, `(.L_x_1105) ;  /* 0x000000d000017945 */ /* 0x000fe20003800200 */
[----:B------:R-:W-:-:S04]  /*57a0*/  VIMNMX3 R3, R13, R10, R11, PT ;  /* 0x0000000a0d03720f */ /* 0x000fc8000380010b */
[----:B------:R-:W-:-:S13]  /*57b0*/  ISETP.GE.AND P0, PT, R3, R4, PT ;  /* 0x000000040300720c */ /* 0x000fda0003f06270 */
[----:B------:R-:W-:Y:S05]  /*57c0*/  @!P0 BRA `(.L_x_1106) ;  /* 0x0000000000248947 */ /* 0x000fea0003800000 */
        /* <DEDUP_REMOVED lines=9> */
.L_x_1106:
[----:B------:R-:W-:Y:S05]  /*5860*/  BSYNC.RECONVERGENT B1 ;  /* 0x0000000000017941 */ /* 0x000fea0003800200 */
.L_x_1105:
[----:B------:R-:W-:Y:S02]  /*5870*/  IADD3 R2, P0, PT, R2, 0x600, RZ ;  /* 0x0000060002027810 */ /* 0x000fe40007f1e0ff */
[----:B------:R-:W-:-:S03]  /*5880*/  IADD3 R26, P1, PT, R26, 0x9000, RZ ;  /* 0x000090001a1a7810 */ /* 0x000fc60007f3e0ff */
[----:B------:R-:W-:Y:S02]  /*5890*/  IMAD.X R0, RZ, RZ, R0, P0 ;  /* 0x000000ffff007224 */ /* 0x000fe400000e0600 */
[----:B------:R-:W-:Y:S01]  /*58a0*/  IMAD.X R27, RZ, RZ, R27, P1 ;  /* 0x000000ffff1b7224 */ /* 0x000fe200008e061b */
[----:B------:R-:W-:Y:S07]  /*58b0*/  BRA.U UP0, `(.L_x_1107) ;  /* 0xfffffff900447547 */ /* 0x000fee000b83ffff */
.L_x_1098:
[----:B------:R-:W0:Y:S02]  /*58c0*/  LDCU UR4, c[0x0][0x390] ;  /* 0x00007200ff0477ac */ /* 0x000e240008000800 */
[----:B0-----:R-:W-:-:S04]  /*58d0*/  UIADD3 UR8, UP0, UPT, UR4, -0x600, URZ ;  /* 0xfffffa0004087890 */ /* 0x001fc8000ff1e0ff */
[----:B------:R-:W-:-:S04]  /*58e0*/  ULEA.HI.X.SX32 UR12, UR4, 0xffffffff, 0x1, UP0 ;  /* 0xffffffff040c7891 */ /* 0x000fc800080f0eff */
[----:B------:R-:W-:-:S04]  /*58f0*/  UIMAD.WIDE.U32 UR4, UR12, -0x55555555, URZ ;  /* 0xaaaaaaab0c0478a5 */ /* 0x000fc8000f8e00ff */
[----:B------:R-:W-:Y:S02]  /*5900*/  UIMAD.WIDE.U32 UR6, UP0, UR8, -0x55555556, UR4 ;  /* 0xaaaaaaaa080678a5 */ /* 0x000fe4000f800004 */
[----:B------:R-:W-:Y:S02]  /*5910*/  UIMAD.WIDE.U32 UR4, UR8, -0x55555555, URZ ;  /* 0xaaaaaaab080478a5 */ /* 0x000fe4000f8e00ff */
[----:B------:R-:W-:Y:S02]  /*5920*/  UIADD3.X UR9, UPT, UPT, URZ, URZ, URZ, UP0, !UPT ;  /* 0x000000ffff097290 */ /* 0x000fe400087fe4ff */
[----:B------:R-:W-:Y:S01]  /*5930*/  UIADD3 URZ, UP0, UPT, UR5, UR6, URZ ;  /* 0x0000000605ff7290 */ /* 0x000fe2000ff1e0ff */
[----:B------:R-:W-:-:S03]  /*5940*/  UMOV UR8, UR7 ;  /* 0x0000000700087c82 */ /* 0x000fc60008000000 */
[----:B------:R-:W-:-:S04]  /*5950*/  UIMAD.WIDE.U32.X UR8, UR12, -0x55555556, UR8, UP0 ;  /* 0xaaaaaaaa0c0878a5 */ /* 0x000fc800080e0408 */
[----:B------:R-:W-:-:S04]  /*5960*/  USHF.R.U64 UR4, UR8, 0x9, UR9 ;  /* 0x0000000908047899 */ /* 0x000fc80008001209 */
[----:B------:R-:W-:-:S04]  /*5970*/  ULOP3.LUT UR4, UR4, 0x1, URZ, 0xc0, !UPT ;  /* 0x0000000104047892 */ /* 0x000fc8000f8ec0ff */
[----:B------:R-:W-:-:S04]  /*5980*/  UISETP.NE.U32.AND UP0, UPT, UR4, 0x1, UPT ;  /* 0x000000010400788c */ /* 0x000fc8000bf05070 */
[----:B------:R-:W-:-:S09]  /*5990*/  UISETP.NE.U32.AND.EX UP0, UPT, URZ, URZ, UPT, UP0 ;  /* 0x000000ffff00728c */ /* 0x000fd2000bf05100 */
[----:B------:R-:W-:Y:S05]  /*59a0*/  BRA.U !UP0, `(.L_x_1097) ;  /* 0x0000000508047547 */ /* 0x000fea000b800000 */
[----:B------:R-:W0:Y:S01]  /*59b0*/  S2R R3, SR_TID.X ;  /* 0x0000000000037919 */ /* 0x000e220000002100 */
[----:B------:R-:W0:Y:S02]  /*59c0*/  LDC.64 R4, c[0x0][0x380] ;  /* 0x0000e000ff047b82 */ /* 0x000e240000000a00 */
[----:B0-----:R-:W-:-:S04]  /*59d0*/  IMAD.WIDE.U32 R4, R3, 0x18, R4 ;  /* 0x0000001803047825 */ /* 0x001fc800078e0004 */
[----:B------:R-:W-:Y:S02]  /*59e0*/  IMAD R3, R0, 0x18, RZ ;  /* 0x0000001800037824 */ /* 0x000fe400078e02ff */
[----:B------:R-:W-:-:S04]  /*59f0*/  IMAD.WIDE.U32 R26, R2, 0x18, R4 ;  /* 0x00000018021a7825 */ /* 0x000fc800078e0004 */
[----:B------:R-:W-:-:S05]  /*5a00*/  IMAD.IADD R27, R27, 0x1, R3 ;  /* 0x000000011b1b7824 */ /* 0x000fca00078e0203 */
[----:B------:R-:W2:Y:S04]  /*5a10*/  LDG.E.64.CONSTANT R24, desc[UR10][R26.64] ;  /* 0x0000000a1a187981 */ /* 0x000ea8000c1e9b00 */
[----:B------:R-:W2:Y:S04]  /*5a20*/  LDG.E.64.CONSTANT R22, desc[UR10][R26.64+0x8] ;  /* 0x0000080a1a167981 */ /* 0x000ea8000c1e9b00 */
[----:B------:R-:W3:Y:S01]  /*5a30*/  LDG.E.64.CONSTANT R20, desc[UR10][R26.64+0x10] ;  /* 0x0000100a1a147981 */ /* 0x000ee2000c1e9b00 */
[----:B------:R-:W-:-:S03]  /*5a40*/  VIMNMX3 R4, R19, R16, R17, PT ;  /* 0x000000101304720f */ /* 0x000fc60003800111 */
[----:B------:R-:W4:Y:S04]  /*5a50*/  LDG.E.64.CONSTANT R12, desc[UR10][R26.64+0x1800] ;  /* 0x0018000a1a0c7981 */ /* 0x000f28000c1e9b00 */
[----:B------:R-:W4:Y:S04]  /*5a60*/  LDG.E.64.CONSTANT R10, desc[UR10][R26.64+0x1808] ;  /* 0x0018080a1a0a7981 */ /* 0x000f28000c1e9b00 */
[----:B------:R-:W4:Y:S04]  /*5a70*/  LDG.E.64.CONSTANT R8, desc[UR10][R26.64+0x3000] ;  /* 0x0030000a1a087981 */ /* 0x000f28000c1e9b00 */
[----:B------:R-:W4:Y:S04]  /*5a80*/  LDG.E.64.CONSTANT R6, desc[UR10][R26.64+0x3008] ;  /* 0x0030080a1a067981 */ /* 0x000f28000c1e9b00 */
[----:B------:R0:W5:Y:S01]  /*5a90*/  LDG.E.64.CONSTANT R28, desc[UR10][R26.64+0x3010] ;  /* 0x0030100a1a1c7981 */ /* 0x000162000c1e9b00 */
[----:B--2---:R-:W-:-:S04]  /*5aa0*/  VIMNMX3 R3, R25, R22, R23, PT ;  /* 0x000000161903720f */ /* 0x004fc80003800117 */
[----:B------:R-:W-:-:S13]  /*5ab0*/  ISETP.GE.AND P1, PT, R4, R3, PT ;  /* 0x000000030400720c */ /* 0x000fda0003f26270 */
[----:B---3-5:R-:W-:-:S04]  /*5ac0*/  @P1 ISETP.GE.U32.AND P0, PT, R14, R20, PT ;  /* 0x000000140e00120c */ /* 0x028fc80003f06070 */
[----:B------:R-:W-:-:S04]  /*5ad0*/  @P1 ISETP.GE.AND.EX P0, PT, R15, R21, PT, P0 ;  /* 0x000000150f00120c */ /* 0x000fc80003f06300 */
[----:B------:R-:W-:Y:S02]  /*5ae0*/  @P1 ISETP.LT.OR P0, PT, R3, R4, !P0 ;  /* 0x000000040300120c */ /* 0x000fe40004701670 */
[----:B------:R0:W5:Y:S02]  /*5af0*/  LDG.E.64.CONSTANT R4, desc[UR10][R26.64+0x1810] ;  /* 0x0018100a1a047981 */ /* 0x000164000c1e9b00 */
[----:B------:R-:W-:Y:S02]  /*5b00*/  @P1 SEL R23, R17, R23, P0 ;  /* 0x0000001711171207 */ /* 0x000fe40000000000 */
[----:B------:R-:W-:Y:S02]  /*5b10*/  @P1 SEL R22, R16, R22, P0 ;  /* 0x0000001610161207 */ /* 0x000fe40000000000 */
[----:B------:R-:W-:Y:S02]  /*5b20*/  @P1 SEL R25, R19, R25, P0 ;  /* 0x0000001913191207 */ /* 0x000fe40000000000 */
[----:B----4-:R-:W-:-:S02]  /*5b30*/  VIMNMX3 R16, R13, R10, R11, PT ;  /* 0x0000000a0d10720f */ /* 0x010fc4000380010b */
[----:B------:R-:W-:-:S04]  /*5b40*/  VIMNMX3 R3, R25, R22, R23, PT ;  /* 0x000000161903720f */ /* 0x000fc80003800117 */
[----:B------:R-:W-:Y:S01]  /*5b50*/  ISETP.GE.AND P2, PT, R3, R16, PT ;  /* 0x000000100300720c */ /* 0x000fe20003f46270 */
[----:B------:R-:W-:Y:S01]  /*5b60*/  BSSY.RECONVERGENT B1, `(.L_x_1108) ;  /* 0x000000f000017945 */ /* 0x000fe20003800200 */
[----:B------:R-:W-:Y:S02]  /*5b70*/  @P1 SEL R20, R14, R20, P0 ;  /* 0x000000140e141207 */ /* 0x000fe40000000000 */
[----:B------:R-:W-:Y:S02]  /*5b80*/  @P1 SEL R21, R15, R21, P0 ;  /* 0x000000150f151207 */ /* 0x000fe40000000000 */
[----:B------:R-:W-:Y:S02]  /*5b90*/  VIMNMX3 R14, R9, R6, R7, PT ;  /* 0x00000006090e720f */ /* 0x000fe40003800107 */
        /* <DEDUP_REMOVED lines=11> */
.L_x_1109:
[----:B------:R-:W-:Y:S05]  /*5c50*/  BSYNC.RECONVERGENT B1 ;  /* 0x0000000000017941 */ /* 0x000fea0003800200 */
.L_x_1108:
[----:B------:R-:W-:Y:S01]  /*5c60*/  VIMNMX3 R3, R13, R10, R11, PT ;  /* 0x0000000a0d03720f */ /* 0x000fe2000380010b */
[----:B------:R-:W-:Y:S01]  /*5c70*/  BSSY.RECONVERGENT B1, `(.L_x_1110) ;  /* 0x000000e000017945 */ /* 0x000fe20003800200 */
[----:B------:R-:W-:Y:S02]  /*5c80*/  IADD3 R2, P1, PT, R2, 0x300, RZ ;  /* 0x0000030002027810 */ /* 0x000fe40007f3e0ff */
[----:B------:R-:W-:-:S03]  /*5c90*/  ISETP.GE.AND P0, PT, R3, R14, PT ;  /* 0x0000000e0300720c */ /* 0x000fc60003f06270 */
[----:B------:R-:W-:-:S10]  /*5ca0*/  IMAD.X R0, RZ, RZ, R0, P1 ;  /* 0x000000ffff007224 */ /* 0x000fd400008e0600 */
[----:B------:R-:W-:Y:S05]  /*5cb0*/  @!P0 BRA `(.L_x_1111) ;  /* 0x0000000000248947 */ /* 0x000fea0003800000 */
        /* <DEDUP_REMOVED lines=9> */
.L_x_1111:
[----:B------:R-:W-:Y:S05]  /*5d50*/  BSYNC.RECONVERGENT B1 ;  /* 0x0000000000017941 */ /* 0x000fea0003800200 */
.L_x_1110:
[----:B------:R-:W-:Y:S02]  /*5d60*/  IMAD.MOV.U32 R14, RZ, RZ, R28 ;  /* 0x000000ffff0e7224 */ /* 0x000fe400078e001c */
[----:B------:R-:W-:Y:S02]  /*5d70*/  IMAD.MOV.U32 R15, RZ, RZ, R29 ;  /* 0x000000ffff0f7224 */ /* 0x000fe400078e001d */
[----:B------:R-:W-:Y:S02]  /*5d80*/  IMAD.MOV.U32 R17, RZ, RZ, R7 ;  /* 0x000000ffff117224 */ /* 0x000fe400078e0007 */
[----:B------:R-:W-:Y:S02]  /*5d90*/  IMAD.MOV.U32 R16, RZ, RZ, R6 ;  /* 0x000000ffff107224 */ /* 0x000fe400078e0006 */
[----:B------:R-:W-:Y:S02]  /*5da0*/  IMAD.MOV.U32 R19, RZ, RZ, R9 ;  /* 0x000000ffff137224 */ /* 0x000fe400078e0009 */
[----:B------:R-:W-:-:S07]  /*5db0*/  IMAD.MOV.U32 R18, RZ, RZ, R8 ;  /* 0x000000ffff127224 */ /* 0x000fce00078e0008 */
.L_x_1097:
[----:B------:R-:W0:Y:S01]  /*5dc0*/  LDCU UR4, c[0x0][0x390] ;  /* 0x00007200ff0477ac */ /* 0x000e220008000800 */
[----:B------:R-:W1:Y:S01]  /*5dd0*/  S2R R3, SR_TID.X ;  /* 0x0000000000037919 */ /* 0x000e620000002100 */
[----:B0-----:R-:W-:Y:S02]  /*5de0*/  USHF.R.S32.HI UR5, URZ, 0x1f, UR4 ;  /* 0x0000001fff057899 */ /* 0x001fe40008011404 */
[----:B------:R-:W-:-:S04]  /*5df0*/  ISETP.GE.U32.AND P0, PT, R2, UR4, PT ;  /* 0x0000000402007c0c */ /* 0x000fc8000bf06070 */
[----:B------:R-:W-:-:S13]  /*5e00*/  ISETP.GE.AND.EX P0, PT, R0, UR5, PT, P0 ;  /* 0x0000000500007c0c */ /* 0x000fda000bf06300 */
[----:B-1----:R-:W-:Y:S05]  /*5e10*/  @P0 BRA `(.L_x_1112) ;  /* 0x0000000c00580947 */ /* 0x002fea0003800000 */
[----:B-----5:R-:W-:Y:S01]  /*5e20*/  IADD3 R4, PT, PT, -R2, UR4, RZ ;  /* 0x0000000402047c10 */ /* 0x020fe2000fffe1ff */
[----:B------:R-:W-:Y:S03]  /*5e30*/  BSSY.RECONVERGENT B1, `(.L_x_1112) ;  /* 0x00000d4000017945 */ /* 0x000fe60003800200 */
[----:B------:R-:W-:-:S13]  /*5e40*/  ISETP.GE.AND P0, PT, R3, R4, PT ;  /* 0x000000040300720c */ /* 0x000fda0003f06270 */
[----:B------:R-:W-:Y:S05]  /*5e50*/  @P0 BRA `(.L_x_1113) ;  /* 0x0000000c00440947 */ /* 0x000fea0003800000 */
[----:B------:R-:W-:Y:S01]  /*5e60*/  LOP3.LUT R5, RZ, R3, RZ, 0x33, !PT ;  /* 0x00000003ff057212 */ /* 0x000fe200078e33ff */
[----:B------:R-:W-:Y:S03]  /*5e70*/  BSSY.RECONVERGENT B2, `(.L_x_1114) ;  /* 0x000003d000027945 */ /* 0x000fe60003800200 */
[----:B------:R-:W-:-:S04]  /*5e80*/  IADD3 R8, PT, PT, -R2, UR4, R5 ;  /* 0x0000000402087c10 */ /* 0x000fc8000fffe105 */
[----:B------:R-:W-:-:S04]  /*5e90*/  LOP3.LUT R5, R8, 0x300, RZ, 0xc0, !PT ;  /* 0x0000030008057812 */ /* 0x000fc800078ec0ff */
[----:B------:R-:W-:Y:S01]  /*5ea0*/  ISETP.NE.AND P0, PT, R5, 0x300, PT ;  /* 0x000003000500780c */ /* 0x000fe20003f05270 */
[----:B------:R-:W-:-:S12]  /*5eb0*/  IMAD.MOV.U32 R5, RZ, RZ, R3 ;  /* 0x000000ffff057224 */ /* 0x000fd800078e0003 */
[----:B------:R-:W-:Y:S05]  /*5ec0*/  @!P0 BRA `(.L_x_1115) ;  /* 0x0000000000dc8947 */ /* 0x000fea0003800000 */
[----:B------:R-:W0:Y:S01]  /*5ed0*/  LDC.64 R6, c[0x0][0x380] ;  /* 0x0000e000ff067b82 */ /* 0x000e220000000a00 */
[----:B------:R-:W-:Y:S02]  /*5ee0*/  IADD3 R9, P0, PT, R3, R2, RZ ;  /* 0x0000000203097210 */ /* 0x000fe40007f1e0ff */
[----:B------:R-:W-:-:S03]  /*5ef0*/  LEA.HI R5, R8, 0x1, RZ, 0x18 ;  /* 0x0000000108057811 */ /* 0x000fc600078fc0ff */
[----:B------:R-:W-:-:S04]  /*5f00*/  IMAD.X R10, RZ, RZ, R0, P0 ;  /* 0x000000ffff0a7224 */ /* 0x000fc800000e0600 */
[----:B------:R-:W-:Y:S02]  /*5f10*/  IMAD R11, R10, 0x18, RZ ;  /* 0x000000180a0b7824 */ /* 0x000fe400078e02ff */
[----:B0-----:R-:W-:Y:S01]  /*5f20*/  IMAD.WIDE.U32 R6, R9, 0x18, R6 ;  /* 0x0000001809067825 */ /* 0x001fe200078e0006 */
[----:B------:R-:W-:-:S03]  /*5f30*/  LOP3.LUT R9, R5, 0x3, RZ, 0xc0, !PT ;  /* 0x0000000305097812 */ /* 0x000fc600078ec0ff */
[----:B------:R-:W-:Y:S02]  /*5f40*/  IMAD.IADD R7, R7, 0x1, R11 ;  /* 0x0000000107077824 */ /* 0x000fe400078e020b */
[----:B------:R-:W-:Y:S02]  /*5f50*/  IMAD.MOV.U32 R5, RZ, RZ, R3 ;  /* 0x000000ffff057224 */ /* 0x000fe400078e0003 */
[----:B------:R-:W-:-:S07]  /*5f60*/  IMAD.MOV R9, RZ, RZ, -R9 ;  /* 0x000000ffff097224 */ /* 0x000fce00078e0a09 */
.L_x_1118:
[----:B------:R-:W2:Y:S04]  /*5f70*/  LDG.E.64.CONSTANT R20, desc[UR10][R6.64] ;  /* 0x0000000a06147981 */ /* 0x000ea8000c1e9b00 */
[----:B------:R-:W3:Y:S04]  /*5f80*/  LDG.E.64.CONSTANT R12, desc[UR10][R6.64+0x8] ;  /* 0x0000080a060c7981 */ /* 0x000ee8000c1e9b00 */
[----:B------:R-:W4:Y:S01]  /*5f90*/  LDG.E.64.CONSTANT R10, desc[UR10][R6.64+0x10] ;  /* 0x0000100a060a7981 */ /* 0x000f22000c1e9b00 */
[----:B------:R-:W-:Y:S01]  /*5fa0*/  VIMNMX3 R22, R19, R16, R17, PT ;  /* 0x000000101316720f */ /* 0x000fe20003800111 */
        /* <DEDUP_REMOVED lines=34> */
.L_x_1117:
[----:B------:R-:W-:Y:S05]  /*61d0*/  BSYNC.RECONVERGENT B3 ;  /* 0x0000000000037941 */ /* 0x000fea0003800200 */
.L_x_1116:
[----:B------:R-:W-:Y:S01]  /*61e0*/  VIADD R9, R9, 0x1 ;  /* 0x0000000109097836 */ /* 0x000fe20000000000 */
[----:B------:R-:W-:Y:S01]  /*61f0*/  IADD3 R6, P0, PT, R6, 0x1800, RZ ;  /* 0x0000180006067810 */ /* 0x000fe20007f1e0ff */
[----:B------:R-:W-:-:S03]  /*6200*/  VIADD R5, R5, 0x100 ;  /* 0x0000010005057836 */ /* 0x000fc60000000000 */
[----:B------:R-:W-:Y:S01]  /*6210*/  ISETP.NE.AND P1, PT, R9, RZ, PT ;  /* 0x000000ff0900720c */ /* 0x000fe20003f25270 */
[----:B------:R-:W-:-:S12]  /*6220*/  IMAD.X R7, RZ, RZ, R7, P0 ;  /* 0x000000ffff077224 */ /* 0x000fd800000e0607 */
[----:B------:R-:W-:Y:S05]  /*6230*/  @P1 BRA `(.L_x_1118) ;  /* 0xfffffffc004c1947 */ /* 0x000fea000383ffff */
.L_x_1115:
[----:B------:R-:W-:Y:S05]  /*6240*/  BSYNC.RECONVERGENT B2 ;  /* 0x0000000000027941 */ /* 0x000fea0003800200 */
.L_x_1114:
[----:B------:R-:W-:-:S13]  /*6250*/  ISETP.GE.U32.AND P0, PT, R8, 0x300, PT ;  /* 0x000003000800780c */ /* 0x000fda0003f06070 */
[----:B------:R-:W-:Y:S05]  /*6260*/  @!P0 BRA `(.L_x_1113) ;  /* 0x0000000800408947 */ /* 0x000fea0003800000 */
[----:B------:R-:W0:Y:S01]  /*6270*/  LDC.64 R6, c[0x0][0x380] ;  /* 0x0000e000ff067b82 */ /* 0x000e220000000a00 */
[----:B------:R-:W-:-:S05]  /*6280*/  IADD3 R9, P0, PT, R5, R2, RZ ;  /* 0x0000000205097210 */ /* 0x000fca0007f1e0ff */
[----:B------:R-:W-:Y:S02]  /*6290*/  IMAD.X R0, RZ, RZ, R0, P0 ;  /* 0x000000ffff007224 */ /* 0x000fe400000e0600 */
[----:B0-----:R-:W-:-:S04]  /*62a0*/  IMAD.WIDE.U32 R6, R9, 0x18, R6 ;  /* 0x0000001809067825 */ /* 0x001fc800078e0006 */
[----:B------:R-:W-:Y:S01]  /*62b0*/  IMAD R9, R0, 0x18, RZ ;  /* 0x0000001800097824 */ /* 0x000fe200078e02ff */
[----:B------:R-:W-:-:S05]  /*62c0*/  IADD3 R8, P0, PT, R6, 0x4810, RZ ;  /* 0x0000481006087810 */ /* 0x000fca0007f1e0ff */
[----:B------:R-:W-:-:S08]  /*62d0*/  IMAD.X R9, R7, 0x1, R9, P0 ;  /* 0x0000000107097824 */ /* 0x000fd000000e0609 */
.L_x_1127:
        /* <DEDUP_REMOVED lines=32> */
.L_x_1120:
[----:B------:R-:W-:Y:S05]  /*64e0*/  BSYNC.RECONVERGENT B2 ;  /* 0x0000000000027941 */ /* 0x000fea0003800200 */
.L_x_1119:
        /* <DEDUP_REMOVED lines=32> */
.L_x_1122:
[----:B------:R-:W-:Y:S05]  /*66f0*/  BSYNC.RECONVERGENT B2 ;  /* 0x0000000000027941 */ /* 0x000fea0003800200 */
.L_x_1121:
        /* <DEDUP_REMOVED lines=32> */
.L_x_1124:
[----:B------:R-:W-:Y:S05]  /*6900*/  BSYNC.RECONVERGENT B2 ;  /* 0x0000000000027941 */ /* 0x000fea0003800200 */
.L_x_1123:
        /* <DEDUP_REMOVED lines=32> */
.L_x_1126:
[----:B------:R-:W-:Y:S05]  /*6b10*/  BSYNC.RECONVERGENT B2 ;  /* 0x0000000000027941 */ /* 0x000fea0003800200 */
.L_x_1125:
[----:B------:R-:W-:Y:S01]  /*6b20*/  VIADD R5, R5, 0x400 ;  /* 0x0000040005057836 */ /* 0x000fe20000000000 */
[----:B------:R-:W-:-:S04]  /*6b30*/  IADD3 R8, P1, PT, R8, 0x6000, RZ ;  /* 0x0000600008087810 */ /* 0x000fc80007f3e0ff */
[----:B------:R-:W-:Y:S01]  /*6b40*/  ISETP.GE.AND P0, PT, R5, R4, PT ;  /* 0x000000040500720c */ /* 0x000fe20003f06270 */
[----:B------:R-:W-:-:S12]  /*6b50*/  IMAD.X R9, RZ, RZ, R9, P1 ;  /* 0x000000ffff097224 */ /* 0x000fd800008e0609 */
[----:B------:R-:W-:Y:S05]  /*6b60*/  @!P0 BRA `(.L_x_1127) ;  /* 0xfffffff400dc8947 */ /* 0x000fea000383ffff */
.L_x_1113:
[----:B------:R-:W-:Y:S05]  /*6b70*/  BSYNC.RECONVERGENT B1 ;  /* 0x0000000000017941 */ /* 0x000fea0003800200 */
.L_x_1112:
[----:B------:R-:W0:Y:S01]  /*6b80*/  S2R R20, SR_LANEID ;  /* 0x0000000000147919 */ /* 0x000e220000000000 */
[----:B------:R-:W-:Y:S01]  /*6b90*/  BSSY.RECONVERGENT B1, `(.L_x_1128) ;  /* 0x000002b000017945 */ /* 0x000fe20003800200 */
[----:B------:R-:W-:Y:S01]  /*6ba0*/  IMAD.MOV.U32 R7, RZ, RZ, R18 ;  /* 0x000000ffff077224 */ /* 0x000fe200078e0012 */
[----:B------:R1:W2:Y:S01]  /*6bb0*/  SHFL.DOWN PT, R9, R18, 0x1, 0x1f ;  /* 0x08201f0012097f89 */ /* 0x0002a200000e0000 */
[----:B------:R-:W-:Y:S02]  /*6bc0*/  IMAD.MOV.U32 R6, RZ, RZ, R19 ;  /* 0x000000ffff067224 */ /* 0x000fe400078e0013 */
[----:B-----5:R-:W-:Y:S01]  /*6bd0*/  IMAD.MOV.U32 R5, RZ, RZ, R16 ;  /* 0x000000ffff057224 */ /* 0x020fe200078e0010 */
[----:B------:R1:W3:Y:S01]  /*6be0*/  SHFL.DOWN PT, R8, R19, 0x1, 0x1f ;  /* 0x08201f0013087f89 */ /* 0x0002e200000e0000 */
[----:B------:R-:W-:Y:S02]  /*6bf0*/  IMAD.MOV.U32 R4, RZ, RZ, R17 ;  /* 0x000000ffff047224 */ /* 0x000fe400078e0011 */
[----:B------:R-:W-:Y:S01]  /*6c00*/  IMAD.MOV.U32 R2, RZ, RZ, R14 ;  /* 0x000000ffff027224 */ /* 0x000fe200078e000e */
[----:B------:R1:W4:Y:S01]  /*6c10*/  SHFL.DOWN PT, R11, R16, 0x1, 0x1f ;  /* 0x08201f00100b7f89 */ /* 0x00032200000e0000 */
[----:B------:R-:W-:-:S03]  /*6c20*/  IMAD.MOV.U32 R0, RZ, RZ, R15 ;  /* 0x000000ffff007224 */ /* 0x000fc600078e000f */
[----:B------:R1:W1:Y:S04]  /*6c30*/  SHFL.DOWN PT, R10, R17, 0x1, 0x1f ;  /* 0x08201f00110a7f89 */ /* 0x00026800000e0000 */
[----:B------:R0:W1:Y:S04]  /*6c40*/  SHFL.DOWN PT, R13, R14, 0x1, 0x1f ;  /* 0x08201f000e0d7f89 */ /* 0x00006800000e0000 */
[----:B------:R0:W1:Y:S02]  /*6c50*/  SHFL.DOWN PT, R12, R15, 0x1, 0x1f ;  /* 0x08201f000f0c7f89 */ /* 0x00006400000e0000 */
[----:B0-----:R-:W-:-:S13]  /*6c60*/  ISETP.GT.AND P0, PT, R20, 0x1e, PT ;  /* 0x0000001e1400780c */ /* 0x001fda0003f04270 */
[----:B--234-:R-:W-:Y:S05]  /*6c70*/  @P0 BRA `(.L_x_1129) ;  /* 0x0000000000700947 */ /* 0x01cfea0003800000 */
[----:B------:R-:W-:Y:S01]  /*6c80*/  VIMNMX3 R21, R19, R16, R17, PT ;  /* 0x000000101315720f */ /* 0x000fe20003800111 */
[----:B------:R-:W-:Y:S01]  /*6c90*/  IMAD.MOV.U32 R7, RZ, RZ, R9 ;  /* 0x000000ffff077224 */ /* 0x000fe200078e0009 */
[----:B-1----:R-:W-:Y:S01]  /*6ca0*/  VIMNMX3 R22, R8, R11, R10, PT ;  /* 0x0000000b0816720f */ /* 0x002fe2000380010a */
        /* <DEDUP_REMOVED lines=15> */
[CC--:B------:R-:W-:Y:S02]  /*6da0*/  ISETP.GE.U32.AND P0, PT, R14.reuse, R13.reuse, PT ;  /* 0x0000000d0e00720c */ /* 0x0c0fe40003f06070 */
[----:B------:R-:W-:Y:S02]  /*6db0*/  ISETP.LT.U32.AND P1, PT, R14, R13, PT ;  /* 0x0000000d0e00720c */ /* 0x000fe40003f21070 */
[CC--:B------:R-:W-:Y:S02]  /*6dc0*/  ISETP.GE.AND.EX P0, PT, R15.reuse, R12.reuse, PT, P0 ;  /* 0x0000000c0f00720c */ /* 0x0c0fe40003f06300 */
[----:B------:R-:W-:Y:S02]  /*6dd0*/  ISETP.LT.AND.EX P1, PT, R15, R12, PT, P1 ;  /* 0x0000000c0f00720c */ /* 0x000fe40003f21310 */
[----:B------:R-:W-:Y:S02]  /*6de0*/  SEL R7, R18, R9, !P0 ;  /* 0x0000000912077207 */ /* 0x000fe40004000000 */
[----:B------:R-:W-:-:S02]  /*6df0*/  SEL R6, R19, R8, !P0 ;  /* 0x0000000813067207 */ /* 0x000fc40004000000 */
[----:B------:R-:W-:Y:S02]  /*6e00*/  SEL R5, R16, R11, !P0 ;  /* 0x0000000b10057207 */ /* 0x000fe40004000000 */
[----:B------:R-:W-:Y:S02]  /*6e10*/  SEL R4, R17, R10, !P0 ;  /* 0x0000000a11047207 */ /* 0x000fe40004000000 */
[----:B------:R-:W-:Y:S02]  /*6e20*/  SEL R2, R14, R13, P1 ;  /* 0x0000000d0e027207 */ /* 0x000fe40000800000 */
[----:B------:R-:W-:-:S07]  /*6e30*/  SEL R0, R15, R12, P1 ;  /* 0x0000000c0f007207 */ /* 0x000fce0000800000 */
.L_x_1129:
[----:B------:R-:W-:Y:S05]  /*6e40*/  BSYNC.RECONVERGENT B1 ;  /* 0x0000000000017941 */ /* 0x000fea0003800200 */
.L_x_1128:
[----:B------:R-:W-:Y:S01]  /*6e50*/  ISETP.GT.AND P0, PT, R20, 0x1d, PT ;  /* 0x0000001d1400780c */ /* 0x000fe20003f04270 */
[----:B------:R0:W2:Y:S01]  /*6e60*/  SHFL.DOWN PT, R14, R7, 0x2, 0x1f ;  /* 0x08401f00070e7f89 */ /* 0x0000a200000e0000 */
[----:B------:R-:W-:Y:S01]  /*6e70*/  BSSY.RECONVERGENT B1, `(.L_x_1130) ;  /* 0x0000029000017945 */ /* 0x000fe20003800200 */
[----:B-1----:R-:W-:Y:S02]  /*6e80*/  IMAD.MOV.U32 R13, RZ, RZ, R7 ;  /* 0x000000ffff0d7224 */ /* 0x002fe400078e0007 */
[----:B------:R0:W1:Y:S01]  /*6e90*/  SHFL.DOWN PT, R15, R6, 0x2, 0x1f ;  /* 0x08401f00060f7f89 */ /* 0x00006200000e0000 */
        /* <DEDUP_REMOVED lines=11> */
[----:B--2---:R-:W-:Y:S01]  /*6f50*/  IMAD.MOV.U32 R13, RZ, RZ, R14 ;  /* 0x000000ffff0d7224 */ /* 0x004fe200078e000e */
[----:B-1-34-:R-:W-:Y:S01]  /*6f60*/  VIMNMX3 R23, R15, R16, R17, PT ;  /* 0x000000100f17720f */ /* 0x01afe20003800111 */
[----:B------:R-:W-:Y:S02]  /*6f70*/  IMAD.MOV.U32 R12, RZ, RZ, R15 ;  /* 0x000000ffff0c7224 */ /* 0x000fe400078e000f */
[----:B------:R-:W-:Y:S01]  /*6f80*/  IMAD.MOV.U32 R11, RZ, RZ, R16 ;  /* 0x000000ffff0b7224 */ /* 0x000fe200078e0010 */
[----:B------:R-:W-:Y:S01]  /*6f90*/  ISETP.GE.AND P0, PT, R18, R23, PT ;  /* 0x000000171200720c */ /* 0x000fe20003f06270 */
[----:B------:R-:W-:Y:S02]  /*6fa0*/  IMAD.MOV.U32 R10, RZ, RZ, R17 ;  /* 0x000000ffff0a7224 */ /* 0x000fe400078e0011 */
[----:B0-----:R-:W-:Y:S02]  /*6fb0*/  IMAD.MOV.U32 R9, RZ, RZ, R19 ;  /* 0x000000ffff097224 */ /* 0x001fe400078e0013 */
        /* <DEDUP_REMOVED lines=20> */
.L_x_1131:
[----:B------:R-:W-:Y:S05]  /*7100*/  BSYNC.RECONVERGENT B1 ;  /* 0x0000000000017941 */ /* 0x000fea0003800200 */
.L_x_1130:
        /* <DEDUP_REMOVED lines=43> */
.L_x_1133:
[----:B------:R-:W-:Y:S05]  /*73c0*/  BSYNC.RECONVERGENT B1 ;  /* 0x0000000000017941 */ /* 0x000fea0003800200 */
.L_x_1132:
[----:B------:R-:W-:Y:S01]  /*73d0*/  ISETP.GT.AND P0, PT, R20, 0x17, PT ;  /* 0x000000171400780c */ /* 0x000fe20003f04270 */
[----:B0-----:R0:W0:Y:S01]  /*73e0*/  SHFL.DOWN PT, R12, R7, 0x8, 0x1f ;  /* 0x09001f00070c7f89 */ /* 0x00102200000e0000 */
[----:B------:R-:W-:Y:S01]  /*73f0*/  BSSY.RECONVERGENT B1, `(.L_x_1134) ;  /* 0x0000029000017945 */ /* 0x000fe20003800200 */
[----:B----4-:R-:W-:Y:S02]  /*7400*/  IMAD.MOV.U32 R17, RZ, RZ, R7 ;  /* 0x000000ffff117224 */ /* 0x010fe400078e0007 */
[----:B--2---:R2:W4:Y:S01]  /*7410*/  SHFL.DOWN PT, R13, R6, 0x8, 0x1f ;  /* 0x09001f00060d7f89 */ /* 0x00452200000e0000 */
[----:B---3--:R-:W-:Y:S02]  /*7420*/  IMAD.MOV.U32 R16, RZ, RZ, R6 ;  /* 0x000000ffff107224 */ /* 0x008fe400078e0006 */
[----:B------:R-:W-:Y:S01]  /*7430*/  IMAD.MOV.U32 R11, RZ, RZ, R5 ;  /* 0x000000ffff0b7224 */ /* 0x000fe200078e0005 */
[----:B------:R2:W3:Y:S01]  /*7440*/  SHFL.DOWN PT, R14, R5, 0x8, 0x1f ;  /* 0x09001f00050e7f89 */ /* 0x0004e200000e0000 */
[----:B------:R-:W-:-:S02]  /*7450*/  IMAD.MOV.U32 R10, RZ, RZ, R4 ;  /* 0x000000ffff0a7224 */ /* 0x000fc400078e0004 */
[----:B------:R-:W-:Y:S01]  /*7460*/  IMAD.MOV.U32 R9, RZ, RZ, R2 ;  /* 0x000000ffff097224 */ /* 0x000fe200078e0002 */
[----:B-1----:R2:W1:Y:S01]  /*7470*/  SHFL.DOWN PT, R15, R4, 0x8, 0x1f ;  /* 0x09001f00040f7f89 */ /* 0x00246200000e0000 */
[----:B------:R-:W-:-:S03]  /*7480*/  IMAD.MOV.U32 R8, RZ, RZ, R0 ;  /* 0x000000ffff087224 */ /* 0x000fc600078e0000 */
[----:B------:R2:W0:Y:S04]  /*7490*/  SHFL.DOWN PT, R19, R2, 0x8, 0x1f ;  /* 0x09001f0002137f89 */ /* 0x00042800000e0000 */
[----:B------:R2:W0:Y:S01]  /*74a0*/  SHFL.DOWN PT, R21, R0, 0x8, 0x1f ;  /* 0x09001f0000157f89 */ /* 0x00042200000e0000 */
[----:B------:R-:W-:Y:S05]  /*74b0*/  @P0 BRA `(.L_x_1135) ;  /* 0x0000000000700947 */ /* 0x000fea0003800000 */
[----:B------:R-:W-:Y:S01]  /*74c0*/  VIMNMX3 R18, R6, R5, R4, PT ;  /* 0x000000050612720f */ /* 0x000fe20003800104 */
[----:B0-----:R-:W-:Y:S01]  /*74d0*/  IMAD.MOV.U32 R17, RZ, RZ, R12 ;  /* 0x000000ffff117224 */ /* 0x001fe200078e000c */
[----:B-1-34-:R-:W-:Y:S01]  /*74e0*/  VIMNMX3 R23, R13, R14, R15, PT ;  /* 0x0000000e0d17720f */ /* 0x01afe2000380010f */
        /* <DEDUP_REMOVED lines=25> */
.L_x_1135:
[----:B------:R-:W-:Y:S05]  /*7680*/  BSYNC.RECONVERGENT B1 ;  /* 0x0000000000017941 */ /* 0x000fea0003800200 */
.L_x_1134:
[----:B------:R-:W-:Y:S01]  /*7690*/  ISETP.GT.AND P0, PT, R20, 0xf, PT ;  /* 0x0000000f1400780c */ /* 0x000fe20003f04270 */
[----:B--2---:R2:W2:Y:S01]  /*76a0*/  SHFL.DOWN PT, R0, R17, 0x10, 0x1f ;  /* 0x0a001f0011007f89 */ /* 0x0044a200000e0000 */
[----:B------:R-:W-:Y:S01]  /*76b0*/  BSSY.RECONVERGENT B1, `(.L_x_1136) ;  /* 0x0000029000017945 */ /* 0x000fe20003800200 */
[----:B------:R-:W-:Y:S02]  /*76c0*/  IMAD.MOV.U32 R23, RZ, RZ, R9 ;  /* 0x000000ffff177224 */ /* 0x000fe400078e0009 */
[----:B------:R1:W2:Y:S01]  /*76d0*/  SHFL.DOWN PT, R5, R16, 0x10, 0x1f ;  /* 0x0a001f0010057f89 */ /* 0x0002a200000e0000 */
[----:B------:R-:W-:Y:S02]  /*76e0*/  IMAD.MOV.U32 R22, RZ, RZ, R8 ;  /* 0x000000ffff167224 */ /* 0x000fe400078e0008 */
[----:B0-----:R-:W-:Y:S01]  /*76f0*/  IMAD.MOV.U32 R12, RZ, RZ, R17 ;  /* 0x000000ffff0c7224 */ /* 0x001fe200078e0011 */
[----:B------:R0:W0:Y:S01]  /*7700*/  SHFL.DOWN PT, R2, R11, 0x10, 0x1f ;  /* 0x0a001f000b027f89 */ /* 0x00002200000e0000 */
[----:B----4-:R-:W-:-:S02]  /*7710*/  IMAD.MOV.U32 R13, RZ, RZ, R16 ;  /* 0x000000ffff0d7224 */ /* 0x010fc400078e0010 */
[----:B---3--:R-:W-:Y:S01]  /*7720*/  IMAD.MOV.U32 R14, RZ, RZ, R11 ;  /* 0x000000ffff0e7224 */ /* 0x008fe200078e000b */
[----:B------:R3:W4:Y:S01]  /*7730*/  SHFL.DOWN PT, R7, R10, 0x10, 0x1f ;  /* 0x0a001f000a077f89 */ /* 0x00072200000e0000 */
[----:B-1----:R-:W-:-:S03]  /*7740*/  IMAD.MOV.U32 R15, RZ, RZ, R10 ;  /* 0x000000ffff0f7224 */ /* 0x002fc600078e000a */
[----:B------:R3:W1:Y:S04]  /*7750*/  SHFL.DOWN PT, R4, R9, 0x10, 0x1f ;  /* 0x0a001f0009047f89 */ /* 0x00066800000e0000 */
[----:B------:R3:W0:Y:S01]  /*7760*/  SHFL.DOWN PT, R19, R8, 0x10, 0x1f ;  /* 0x0a001f0008137f89 */ /* 0x00062200000e0000 */
[----:B------:R-:W-:Y:S05]  /*7770*/  @P0 BRA `(.L_x_1137) ;  /* 0x0000000000700947 */ /* 0x000fea0003800000 */
[----:B------:R-:W-:Y:S01]  /*7780*/  VIMNMX3 R6, R16, R11, R10, PT ;  /* 0x0000000b1006720f */ /* 0x000fe2000380010a */
[----:B-1----:R-:W-:Y:S01]  /*7790*/  IMAD.MOV.U32 R23, RZ, RZ, R4 ;  /* 0x000000ffff177224 */ /* 0x002fe200078e0004 */
[----:B0-2-4-:R-:W-:Y:S01]  /*77a0*/  VIMNMX3 R21, R5, R2, R7, PT ;  /* 0x000000020515720f */ /* 0x015fe20003800107 */
        /* <DEDUP_REMOVED lines=25> */
.L_x_1137:
[----:B------:R-:W-:Y:S05]  /*7940*/  BSYNC.RECONVERGENT B1 ;  /* 0x0000000000017941 */ /* 0x000fea0003800200 */
.L_x_1136:
[----:B------:R-:W-:Y:S01]  /*7950*/  ISETP.NE.AND P0, PT, R20, RZ, PT ;  /* 0x000000ff1400720c */ /* 0x000fe20003f05270 */
[----:B------:R-:W-:-:S12]  /*7960*/  BSSY.RECONVERGENT B1, `(.L_x_1138) ;  /* 0x000000c000017945 */ /* 0x000fd80003800200 */
[----:B------:R-:W-:Y:S05]  /*7970*/  @P0 BRA `(.L_x_1139) ;  /* 0x0000000000280947 */ /* 0x000fea0003800000 */
[----:B--2---:R-:W2:Y:S01]  /*7980*/  S2R R5, SR_CgaCtaId ;  /* 0x0000000000057919 */ /* 0x004ea20000008800 */
[----:B0-----:R-:W-:Y:S01]  /*7990*/  MOV R2, 0x400 ;  /* 0x0000040000027802 */ /* 0x001fe20000000f00 */
[----:B-1----:R-:W-:Y:S01]  /*79a0*/  IMAD.MOV.U32 R4, RZ, RZ, R23 ;  /* 0x000000ffff047224 */ /* 0x002fe200078e0017 */
[----:B------:R-:W-:Y:S02]  /*79b0*/  SHF.R.U32.HI R0, RZ, 0x5, R3 ;  /* 0x00000005ff007819 */ /* 0x000fe40000011603 */
[----:B--2---:R-:W-:-:S05]  /*79c0*/  LEA R5, R5, R2, 0x18 ;  /* 0x0000000205057211 */ /* 0x004fca00078ec0ff */
[----:B----4-:R-:W-:Y:S02]  /*79d0*/  IMAD R7, R0, 0x18, R5 ;  /* 0x0000001800077824 */ /* 0x010fe400078e0205 */
[----:B------:R-:W-:-:S03]  /*79e0*/  IMAD.MOV.U32 R5, RZ, RZ, R22 ;  /* 0x000000ffff057224 */ /* 0x000fc600078e0016 */
[----:B------:R0:W-:Y:S04]  /*79f0*/  STS.64 [R7+0x8], R12 ;  /* 0x0000080c07007388 */ /* 0x0001e80000000a00 */
[----:B------:R0:W-:Y:S04]  /*7a00*/  STS.64 [R7+0x18], R4 ;  /* 0x0000180407007388 */ /* 0x0001e80000000a00 */
[----:B------:R0:W-:Y:S02]  /*7a10*/  STS.64 [R7+0x10], R14 ;  /* 0x0000100e07007388 */ /* 0x0001e40000000a00 */
.L_x_1139:
[----:B------:R-:W-:Y:S05]  /*7a20*/  BSYNC.RECONVERGENT B1 ;  /* 0x0000000000017941 */ /* 0x000fea0003800200 */
.L_x_1138:
[----:B------:R-:W-:Y:S01]  /*7a30*/  BAR.SYNC.DEFER_BLOCKING 0x0 ;  /* 0x0000000000007b1d */ /* 0x000fe20000010000 */
[----:B------:R-:W-:-:S13]  /*7a40*/  ISETP.NE.AND P1, PT, R3, RZ, PT ;  /* 0x000000ff0300720c */ /* 0x000fda0003f25270 */
[----:B------:R-:W-:Y:S05]  /*7a50*/  @P1 BRA `(.L_x_1058) ;  /* 0x0000000c00901947 */ /* 0x000fea0003800000 */
[----:B------:R-:W5:Y:S01]  /*7a60*/  S2R R3, SR_CgaCtaId ;  /* 0x0000000000037919 */ /* 0x000f620000008800 */
[----:B--2---:R-:W-:Y:S01]  /*7a70*/  MOV R0, 0x400 ;  /* 0x0000040000007802 */ /* 0x004fe20000000f00 */
[----:B------:R-:W-:Y:S01]  /*7a80*/  BSSY.RECONVERGENT B1, `(.L_x_1140) ;  /* 0x0000022000017945 */ /* 0x000fe20003800200 */
[----:B------:R-:W-:Y:S02]  /*7a90*/  VIMNMX3 R25, R13, R14, R15, PT ;  /* 0x0000000e0d19720f */ /* 0x000fe4000380010f */
[----:B-----5:R-:W-:-:S05]  /*7aa0*/  LEA R0, R3, R0, 0x18 ;  /* 0x0000000003007211 */ /* 0x020fca00078ec0ff */
[----:B0--3--:R-:W0:Y:S04]  /*7ab0*/  LDS.128 R8, [R0+0x20] ;  /* 0x0000200000087984 */ /* 0x009e280000000c00 */
[----:B------:R-:W2:Y:S04]  /*7ac0*/  LDS.64 R20, [R0+0x30] ;  /* 0x0000300000147984 */ /* 0x000ea80000000a00 */
[----:B-1----:R1:W3:Y:S04]  /*7ad0*/  LDS.64 R4, [R0+0x38] ;  /* 0x0000380000047984 */ /* 0x0022e80000000a00 */
[----:B----4-:R1:W4:Y:S01]  /*7ae0*/  LDS.64 R6, [R0+0x40] ;  /* 0x0000400000067984 */ /* 0x0103220000000a00 */
[----:B0-----:R-:W-:Y:S01]  /*7af0*/  VIMNMX3 R24, R9, R10, R11, PT ;  /* 0x0000000a0918720f */ /* 0x001fe2000380010b */
        /* <DEDUP_REMOVED lines=26> */
.L_x_1141:
[----:B------:R-:W-:Y:S05]  /*7ca0*/  BSYNC.RECONVERGENT B1 ;  /* 0x0000000000017941 */ /* 0x000fea0003800200 */
.L_x_1140:
        /* <DEDUP_REMOVED lines=31> */
.L_x_1143:
[----:B------:R-:W-:Y:S05]  /*7ea0*/  BSYNC.RECONVERGENT B1 ;  /* 0x0000000000017941 */ /* 0x000fea0003800200 */
.L_x_1142:
[----:B------:R-:W0:Y:S01]  /*7eb0*/  LDS.64 R18, [R0+0x60] ;  /* 0x0000600000127984 */ /* 0x000e220000000a00 */
[----:B--2---:R-:W-:Y:S01]  /*7ec0*/  VIMNMX3 R24, R9, R10, R11, PT ;  /* 0x0000000a0918720f */ /* 0x004fe2000380010b */
        /* <DEDUP_REMOVED lines=30> */
.L_x_1145:
[----:B------:R-:W-:Y:S05]  /*80b0*/  BSYNC.RECONVERGENT B1 ;  /* 0x0000000000017941 */ /* 0x000fea0003800200 */
.L_x_1144:
        /* <DEDUP_REMOVED lines=31> */
.L_x_1147:
[----:B------:R-:W-:Y:S05]  /*82b0*/  BSYNC.RECONVERGENT B1 ;  /* 0x0000000000017941 */ /* 0x000fea0003800200 */
.L_x_1146:
        /* <DEDUP_REMOVED lines=32> */
.L_x_1149:
[----:B------:R-:W-:Y:S05]  /*84c0*/  BSYNC.RECONVERGENT B1 ;  /* 0x0000000000017941 */ /* 0x000fea0003800200 */
.L_x_1148:
        /* <DEDUP_REMOVED lines=32> */
.L_x_1151:
[----:B------:R-:W-:Y:S05]  /*86d0*/  BSYNC.RECONVERGENT B1 ;  /* 0x0000000000017941 */ /* 0x000fea0003800200 */
.L_x_1150:
        /* <DEDUP_REMOVED lines=28> */
.L_x_1058:
[----:B------:R-:W-:Y:S05]  /*88a0*/  BSYNC.RECONVERGENT B0 ;  /* 0x0000000000007941 */ /* 0x000fea0003800200 */
.L_x_1027:
[----:B------:R-:W-:Y:S05]  /*88b0*/  @P1 EXIT ;  /* 0x000000000000194d */ /* 0x000fea0003800000 */
[----:B012---:R-:W0:Y:S01]  /*88c0*/  LDC.64 R2, c[0x0][0x388] ;  /* 0x0000e200ff027b82 */ /* 0x007e220000000a00 */
[----:B------:R-:W-:-:S04]  /*88d0*/  LOP3.LUT R23, R23, R22, RZ, 0x3c, !PT ;  /* 0x0000001617177212 */ /* 0x000fc800078e3cff */
[----:B------:R-:W-:-:S04]  /*88e0*/  LOP3.LUT R22, R23, R22, RZ, 0x3c, !PT ;  /* 0x0000001617167212 */ /* 0x000fc800078e3cff */
[----:B------:R-:W-:Y:S01]  /*88f0*/  LOP3.LUT R23, R23, R22, RZ, 0x3c, !PT ;  /* 0x0000001617177212 */ /* 0x000fe200078e3cff */
[----:B0-----:R-:W-:Y:S04]  /*8900*/  STG.E.64 desc[UR10][R2.64], R12 ;  /* 0x0000000c02007986 */ /* 0x001fe8000c101b0a */
[----:B------:R-:W-:Y:S04]  /*8910*/  STG.E.64 desc[UR10][R2.64+0x8], R14 ;  /* 0x0000080e02007986 */ /* 0x000fe8000c101b0a */
[----:B------:R-:W-:Y:S01]  /*8920*/  STG.E.64 desc[UR10][R2.64+0x10], R22 ;  /* 0x0000101602007986 */ /* 0x000fe2000c101b0a */
[----:B------:R-:W-:Y:S05]  /*8930*/  EXIT ;  /* 0x000000000000794d */ /* 0x000fea0003800000 */
.L_x_1152:
        /* <DEDUP_REMOVED lines=12> */
.L_x_4841:


//--------------------- .text._ZN6thrust24THRUST_300001_SM_1000_NS8cuda_cub4core6detail13_kernel_agentINS1_8__reduce11ReduceAgentINS0_12zip_iteratorIN4cuda3std3__45tupleIJNS0_6detail15normal_iteratorINS0_10device_ptrINSB_IJiiiiEEEEEEENS0_17counting_iteratorIlNS0_11use_defaultESJ_SJ_EEEEEEEPNSB_IJSF_lEEESN_lNS1_9__extrema9arg_max_fISF_l6lbXYZ2EEEEJSM_SO_lN3cub18CUB_300001_SM_100013GridEvenShareIlEENSV_9GridQueueIyEESS_EEEvDpT0_ --------------------------
	.section	.text._ZN6thrust24THRUST_300001_SM_1000_NS8cuda_cub4core6detail13_kernel_agentINS1_8__reduce11ReduceAgentINS0_12zip_iteratorIN4cuda3std3__45tupleIJNS0_6detail15normal_iteratorINS0_10device_ptrINSB_IJiiiiEEEEEEENS0_17counting_iteratorIlNS0_11use_defaultESJ_SJ_EEEEEEEPNSB_IJSF_lEEESN_lNS1_9__extrema9arg_max_fISF_l6lbXYZ2EEEEJSM_SO_lN3cub18CUB_300001_SM_100013GridEvenShareIlEENSV_9GridQueueIyEESS_EEEvDpT0_,"ax",@progbits
	.align	128
        .global         _ZN6thrust24THRUST_300001_SM_1000_NS8cuda_cub4core6detail13_kernel_agentINS1_8__reduce11ReduceAgentINS0_12zip_iteratorIN4cuda3std3__45tupleIJNS0_6detail15normal_iteratorINS0_10device_ptrINSB_IJiiiiEEEEEEENS0_17counting_iteratorIlNS0_11use_defaultESJ_SJ_EEEEEEEPNSB_IJSF_lEEESN_lNS1_9__extrema9arg_max_fISF_l6lbXYZ2EEEEJSM_SO_lN3cub18CUB_300001_SM_100013GridEvenShareIlEENSV_9GridQueueIyEESS_EEEvDpT0_
        .type           _ZN6thrust24THRUST_300001_SM_1000_NS8cuda_cub4core6detail13_kernel_agentINS1_8__reduce11ReduceAgentINS0_12zip_iteratorIN4cuda3std3__45tupleIJNS0_6detail15normal_iteratorINS0_10device_ptrINSB_IJiiiiEEEEEEENS0_17counting_iteratorIlNS0_11use_defaultESJ_SJ_EEEEEEEPNSB_IJSF_lEEESN_lNS1_9__extrema9arg_max_fISF_l6lbXYZ2EEEEJSM_SO_lN3cub18CUB_300001_SM_100013GridEvenShareIlEENSV_9GridQueueIyEESS_EEEvDpT0_,@function
        .size           _ZN6thrust24THRUST_300001_SM_1000_NS8cuda_cub4core6detail13_kernel_agentINS1_8__reduce11ReduceAgentINS0_12zip_iteratorIN4cuda3std3__45tupleIJNS0_6detail15normal_iteratorINS0_10device_ptrINSB_IJiiiiEEEEEEENS0_17counting_iteratorIlNS0_11use_defaultESJ_SJ_EEEEEEEPNSB_IJSF_lEEESN_lNS1_9__extrema9arg_max_fISF_l6lbXYZ2EEEEJSM_SO_lN3cub18CUB_300001_SM_100013GridEvenShareIlEENSV_9GridQueueIyEESS_EEEvDpT0_,(.L_x_4842 - _ZN6thrust24THRUST_300001_SM_1000_NS8cuda_cub4core6detail13_kernel_agentINS1_8__reduce11ReduceAgentINS0_12zip_iteratorIN4cuda3std3__45tupleIJNS0_6detail15normal_iteratorINS0_10device_ptrINSB_IJiiiiEEEEEEENS0_17counting_iteratorIlNS0_11use_defaultESJ_SJ_EEEEEEEPNSB_IJSF_lEEESN_lNS1_9__extrema9arg_max_fISF_l6lbXYZ2EEEEJSM_SO_lN3cub18CUB_300001_SM_100013GridEvenShareIlEENSV_9GridQueueIyEESS_EEEvDpT0_)
        .other          _ZN6thrust24THRUST_300001_SM_1000_NS8cuda_cub4core6detail13_kernel_agentINS1_8__reduce11ReduceAgentINS0_12zip_iteratorIN4cuda3std3__45tupleIJNS0_6detail15normal_iteratorINS0_10device_ptrINSB_IJiiiiEEEEEEENS0_17counting_iteratorIlNS0_11use_defaultESJ_SJ_EEEEEEEPNSB_IJSF_lEEESN_lNS1_9__extrema9arg_max_fISF_l6lbXYZ2EEEEJSM_SO_lN3cub18CUB_300001_SM_100013GridEvenShareIlEENSV_9GridQueueIyEESS_EEEvDpT0_,@"STO_CUDA_ENTRY STV_DEFAULT"
_ZN6thrust24THRUST_300001_SM_1000_NS8cuda_cub4core6detail13_kernel_agentINS1_8__reduce11ReduceAgentINS0_12zip_iteratorIN4cuda3std3__45tupleIJNS0_6detail15normal_iteratorINS0_10device_ptrINSB_IJiiiiEEEEEEENS0_17counting_iteratorIlNS0_11use_defaultESJ_SJ_EEEEEEEPNSB_IJSF_lEEESN_lNS1_9__extrema9arg_max_fISF_l6lbXYZ2EEEEJSM_SO_lN3cub18CUB_300001_SM_100013GridEvenShareIlEENSV_9GridQueueIyEESS_EEEvDpT0_:
.text._ZN6thrust24THRUST_300001_SM_1000_NS8cuda_cub4core6detail13_kernel_agentINS1_8__reduce11ReduceAgentINS0_12zip_iteratorIN4cuda3std3__45tupleIJNS0_6detail15normal_iteratorINS0_10device_ptrINSB_IJiiiiEEEEEEENS0_17counting_iteratorIlNS0_11use_defaultESJ_SJ_EEEEEEEPNSB_IJSF_lEEESN_lNS1_9__extrema9arg_max_fISF_l6lbXYZ2EEEEJSM_SO_lN3cub18CUB_300001_SM_100013GridEvenShareIlEENSV_9GridQueueIyEESS_EEEvDpT0_:
[----:B------:R-:W-:Y:S01]  /*0000*/  LDC R1, c[0x0][0x37c] ;  /* 0x0000df00ff017b82 */ /* 0x000fe20000000800 */
[----:B------:R-:W0:Y:S01]  /*0010*/  S2R R14, SR_CTAID.X ;  /* 0x00000000000e7919 */ /* 0x000e220000002500 */
[----:B------:R-:W1:Y:S01]  /*0020*/  LDCU.64 UR4, c[0x0][0x398] ;  /* 0x00007300ff0477ac */ /* 0x000e620008000a00 */
[----:B------:R-:W-:Y:S01]  /*0030*/  BSSY.RECONVERGENT B0, `(.L_x_1153) ;  /* 0x0000882000007945 */ /* 0x000fe20003800200 */
[----:B------:R-:W2:Y:S01]  /*0040*/  LDCU UR6, c[0x0][0x370] ;  /* 0x00006e00ff0677ac */ /* 0x000ea20008000800 */
[----:B------:R-:W3:Y:S01]  /*0050*/  LDCU.64 UR10, c[0x0][0x358] ;  /* 0x00006b00ff0a77ac */ /* 0x000ee20008000a00 */
[----:B-1----:R-:W-:Y:S02]  /*0060*/  IMAD.U32 R7, RZ, RZ, UR4 ;  /* 0x00000004ff077e24 */ /* 0x002fe4000f8e00ff */
[----:B------:R-:W-:Y:S01]  /*0070*/  IMAD.U32 R20, RZ, RZ, UR5 ;  /* 0x00000005ff147e24 */ /* 0x000fe2000f8e00ff */
[----:B--2---:R-:W-:Y:S01]  /*0080*/  UIMAD UR6, UR6, 0x300, URZ ;  /* 0x00000300060678a4 */ /* 0x004fe2000f8e02ff */
[----:B0-----:R-:W-:-:S05]  /*0090*/  IMAD R0, R14, 0x300, RZ ;  /* 0x000003000e007824 */ /* 0x001fca00078e02ff */
[----:B------:R-:W-:-:S04]  /*00a0*/  IADD3 R2, P1, PT, R0, 0x300, RZ ;  /* 0x0000030000027810 */ /* 0x000fc80007f3e0ff */
[----:B------:R-:W-:Y:S01]  /*00b0*/  ISETP.GT.U32.AND P0, PT, R2, R7, PT ;  /* 0x000000070200720c */ /* 0x000fe20003f04070 */
[----:B------:R-:W-:-:S05]  /*00c0*/  IMAD.X R3, RZ, RZ, RZ, P1 ;  /* 0x000000ffff037224 */ /* 0x000fca00008e06ff */
[----:B------:R-:W-:-:S13]  /*00d0*/  ISETP.GT.AND.EX P0, PT, R3, R20, PT, P0 ;  /* 0x000000140300720c */ /* 0x000fda0003f04300 */
[----:B---3--:R-:W-:Y:S05]  /*00e0*/  @!P0 BRA `(.L_x_1154) ;  /* 0x0000004c00f08947 */ /* 0x008fea0003800000 */
[----:B------:R-:W0:Y:S01]  /*00f0*/  S2R R9, SR_TID.X ;  /* 0x0000000000097919 */ /* 0x000e220000002100 */
[----:B------:R-:W1:Y:S01]  /*0100*/  LDC.64 R2, c[0x0][0x380] ;  /* 0x0000e000ff027b82 */ /* 0x000e620000000a00 */
[----:B------:R-:W-:Y:S01]  /*0110*/  IMAD.IADD R6, R7, 0x1, -R0 ;  /* 0x0000000107067824 */ /* 0x000fe200078e0a00 */
[----:B------:R-:W-:Y:S01]  /*0120*/  CS2R R12, SRZ ;  /* 0x00000000000c7805 */ /* 0x000fe2000001ff00 */
[----:B------:R-:W-:Y:S01]  /*0130*/  IMAD.MOV.U32 R15, RZ, RZ, RZ ;  /* 0x000000ffff0f7224 */ /* 0x000fe200078e00ff */
[----:B------:R-:W-:-:S04]  /*0140*/  CS2R R10, SRZ ;  /* 0x00000000000a7805 */ /* 0x000fc8000001ff00 */
[----:B------:R-:W2:Y:S01]  /*0150*/  LDC.64 R18, c[0x0][0x388] ;  /* 0x0000e200ff127b82 */ /* 0x000ea20000000a00 */
[----:B0-----:R-:W-:-:S13]  /*0160*/  ISETP.GE.AND P0, PT, R9, R6, PT ;  /* 0x000000060900720c */ /* 0x001fda0003f06270 */
[----:B------:R-:W-:-:S05]  /*0170*/  @!P0 IADD3 R17, P1, PT, R0, R9, RZ ;  /* 0x0000000900118210 */ /* 0x000fca0007f3e0ff */
[----:B------:R-:W-:Y:S01]  /*0180*/  @!P0 IMAD.X R4, RZ, RZ, RZ, P1 ;  /* 0x000000ffff048224 */ /* 0x000fe200008e06ff */
[----:B-1----:R-:W-:-:S04]  /*0190*/  @!P0 LEA R2, P1, R17, R2, 0x4 ;  /* 0x0000000211028211 */ /* 0x002fc800078220ff */
[----:B------:R-:W-:-:S05]  /*01a0*/  @!P0 LEA.HI.X R3, R17, R3, R4, 0x4, P1 ;  /* 0x0000000311038211 */ /* 0x000fca00008f2404 */
[----:B------:R0:W5:Y:S04]  /*01b0*/  @!P0 LDG.E R15, desc[UR10][R2.64] ;  /* 0x0000000a020f8981 */ /* 0x000168000c1e1900 */
[----:B------:R0:W5:Y:S04]  /*01c0*/  @!P0 LDG.E R13, desc[UR10][R2.64+0x4] ;  /* 0x0000040a020d8981 */ /* 0x000168000c1e1900 */
[----:B------:R0:W5:Y:S04]  /*01d0*/  @!P0 LDG.E R12, desc[UR10][R2.64+0x8] ;  /* 0x0000080a020c8981 */ /* 0x000168000c1e1900 */
[----:B------:R0:W5:Y:S01]  /*01e0*/  @!P0 LDG.E R11, desc[UR10][R2.64+0xc] ;  /* 0x00000c0a020b8981 */ /* 0x000162000c1e1900 */
[----:B------:R-:W-:Y:S01]  /*01f0*/  IMAD.MOV.U32 R5, RZ, RZ, R9 ;  /* 0x000000ffff057224 */ /* 0x000fe200078e0009 */
[----:B--2---:R-:W-:Y:S01]  /*0200*/  @!P0 IADD3 R10, P2, PT, R17, R18, RZ ;  /* 0x00000012110a8210 */ /* 0x004fe20007f5e0ff */
[----:B------:R-:W-:Y:S01]  /*0210*/  @!P0 VIADD R5, R9, 0x100 ;  /* 0x0000010009058836 */ /* 0x000fe20000000000 */
[----:B------:R-:W-:Y:S01]  /*0220*/  BSSY.RECONVERGENT B1, `(.L_x_1155) ;  /* 0x00000ec000017945 */ /* 0x000fe20003800200 */
[----:B------:R-:W-:-:S02]  /*0230*/  IMAD.MOV.U32 R8, RZ, RZ, RZ ;  /* 0x000000ffff087224 */ /* 0x000fc400078e00ff */
[----:B------:R-:W-:Y:S01]  /*0240*/  @!P0 IMAD.X R8, R4, 0x1, R19, P2 ;  /* 0x0000000104088824 */ /* 0x000fe200010e0613 */
[----:B------:R-:W-:-:S13]  /*0250*/  ISETP.GE.AND P1, PT, R5, R6, PT ;  /* 0x000000060500720c */ /* 0x000fda0003f26270 */
[----:B0-----:R-:W-:Y:S05]  /*0260*/  @P1 BRA `(.L_x_1156) ;  /* 0x0000000c009c1947 */ /* 0x001fea0003800000 */
[----:B------:R-:W-:Y:S01]  /*0270*/  LOP3.LUT R2, RZ, R5, RZ, 0x33, !PT ;  /* 0x00000005ff027212 */ /* 0x000fe200078e33ff */
[----:B------:R-:W-:Y:S03]  /*0280*/  BSSY.RECONVERGENT B2, `(.L_x_1157) ;  /* 0x0000042000027945 */ /* 0x000fe60003800200 */
[----:B------:R-:W-:-:S04]  /*0290*/  IADD3 R7, PT, PT, -R0, R7, R2 ;  /* 0x0000000700077210 */ /* 0x000fc80007ffe102 */
[----:B------:R-:W-:-:S04]  /*02a0*/  LOP3.LUT R2, R7, 0x300, RZ, 0xc0, !PT ;  /* 0x0000030007027812 */ /* 0x000fc800078ec0ff */
[----:B------:R-:W-:-:S13]  /*02b0*/  ISETP.NE.AND P0, PT, R2, 0x300, PT ;  /* 0x000003000200780c */ /* 0x000fda0003f05270 */
[----:B------:R-:W-:Y:S05]  /*02c0*/  @!P0 BRA `(.L_x_1158) ;  /* 0x0000000000f48947 */ /* 0x000fea0003800000 */
[----:B------:R-:W0:Y:S01]  /*02d0*/  LDCU.128 UR4, c[0x0][0x380] ;  /* 0x00007000ff0477ac */ /* 0x000e220008000c00 */
[----:B------:R-:W-:Y:S02]  /*02e0*/  IADD3 R3, P0, PT, R0, R5, RZ ;  /* 0x0000000500037210 */ /* 0x000fe40007f1e0ff */
[----:B------:R-:W-:-:S03]  /*02f0*/  LEA.HI R2, R7, 0x1, RZ, 0x18 ;  /* 0x0000000107027811 */ /* 0x000fc600078fc0ff */
[----:B------:R-:W-:Y:S01]  /*0300*/  IMAD.X R18, RZ, RZ, RZ, P0 ;  /* 0x000000ffff127224 */ /* 0x000fe200000e06ff */
[----:B------:R-:W-:-:S05]  /*0310*/  LOP3.LUT R2, R2, 0x3, RZ, 0xc0, !PT ;  /* 0x0000000302027812 */ /* 0x000fca00078ec0ff */
[----:B------:R-:W-:Y:S01]  /*0320*/  IMAD.MOV R4, RZ, RZ, -R2 ;  /* 0x000000ffff047224 */ /* 0x000fe200078e0a02 */
[C---:B0-----:R-:W-:Y:S02]  /*0330*/  LEA R16, P1, R3.reuse, UR4, 0x4 ;  /* 0x0000000403107c11 */ /* 0x041fe4000f8220ff */
[C---:B------:R-:W-:Y:S02]  /*0340*/  IADD3 R17, P0, PT, R3.reuse, UR6, RZ ;  /* 0x0000000603117c10 */ /* 0x040fe4000ff1e0ff */
[----:B------:R-:W-:Y:S02]  /*0350*/  IADD3 R16, P2, PT, R16, 0x8, RZ ;  /* 0x0000000810107810 */ /* 0x000fe40007f5e0ff */
[----:B------:R-:W-:Y:S02]  /*0360*/  LEA.HI.X R3, R3, UR5, R18, 0x4, P1 ;  /* 0x0000000503037c11 */ /* 0x000fe400088f2412 */
[----:B------:R-:W-:-:S03]  /*0370*/  IADD3.X R18, PT, PT, R18, UR7, RZ, P0, !PT ;  /* 0x0000000712127c10 */ /* 0x000fc600087fe4ff */
[----:B------:R-:W-:-:S07]  /*0380*/  IMAD.X R3, RZ, RZ, R3, P2 ;  /* 0x000000ffff037224 */ /* 0x000fce00010e0603 */
.L_x_1161:
[----:B------:R-:W-:-:S05]  /*0390*/  IMAD.MOV.U32 R2, RZ, RZ, R16 ;  /* 0x000000ffff027224 */ /* 0x000fca00078e0010 */
[----:B------:R-:W2:Y:S04]  /*03a0*/  LDG.E R26, desc[UR10][R2.64+-0x4] ;  /* 0xfffffc0a021a7981 */ /* 0x000ea8000c1e1900 */
[----:B------:R-:W3:Y:S04]  /*03b0*/  LDG.E R27, desc[UR10][R2.64] ;  /* 0x0000000a021b7981 */ /* 0x000ee8000c1e1900 */
[----:B------:R-:W4:Y:S04]  /*03c0*/  LDG.E R28, desc[UR10][R2.64+0x4] ;  /* 0x0000040a021c7981 */ /* 0x000f28000c1e1900 */
[----:B------:R-:W4:Y:S01]  /*03d0*/  LDG.E R25, desc[UR10][R2.64+-0x8] ;  /* 0xfffff80a02197981 */ /* 0x000f22000c1e1900 */
[----:B-----5:R-:W-:Y:S01]  /*03e0*/  VIMNMX3 R29, R13, R12, R11, PT ;  /* 0x0000000c0d1d720f */ /* 0x020fe2000380010b */
[----:B------:R-:W-:Y:S01]  /*03f0*/  VIADD R4, R4, 0x1 ;  /* 0x0000000104047836 */ /* 0x000fe20000000000 */
[----:B------:R-:W-:Y:S01]  /*0400*/  BSSY.RECONVERGENT B3, `(.L_x_1159) ;  /* 0x0000024000037945 */ /* 0x000fe20003800200 */
[----:B------:R-:W-:Y:S01]  /*0410*/  IMAD.MOV.U32 R20, RZ, RZ, R10 ;  /* 0x000000ffff147224 */ /* 0x000fe200078e000a */
[----:B------:R-:W-:Y:S01]  /*0420*/  IADD3 R16, P3, PT, R2, 0x1000, RZ ;  /* 0x0000100002107810 */ /* 0x000fe20007f7e0ff */
[----:B------:R-:W-:Y:S01]  /*0430*/  IMAD.MOV.U32 R21, RZ, RZ, R8 ;  /* 0x000000ffff157224 */ /* 0x000fe200078e0008 */
[----:B------:R-:W-:Y:S01]  /*0440*/  ISETP.NE.AND P2, PT, R4, RZ, PT ;  /* 0x000000ff0400720c */ /* 0x000fe20003f45270 */
[----:B------:R-:W-:-:S02]  /*0450*/  IMAD.MOV.U32 R24, RZ, RZ, R15 ;  /* 0x000000ffff187224 */ /* 0x000fc400078e000f */
[----:B------:R-:W-:Y:S02]  /*0460*/  IMAD.MOV.U32 R19, RZ, RZ, R11 ;  /* 0x000000ffff137224 */ /* 0x000fe400078e000b */
[----:B------:R-:W-:Y:S02]  /*0470*/  IMAD.MOV.U32 R22, RZ, RZ, R12 ;  /* 0x000000ffff167224 */ /* 0x000fe400078e000c */
[----:B------:R-:W-:Y:S02]  /*0480*/  IMAD.MOV.U32 R23, RZ, RZ, R13 ;  /* 0x000000ffff177224 */ /* 0x000fe400078e000d */
[----:B------:R-:W-:Y:S02]  /*0490*/  IMAD.MOV.U32 R10, RZ, RZ, R17 ;  /* 0x000000ffff0a7224 */ /* 0x000fe400078e0011 */
[----:B------:R-:W-:Y:S02]  /*04a0*/  IMAD.MOV.U32 R8, RZ, RZ, R18 ;  /* 0x000000ffff087224 */ /* 0x000fe400078e0012 */
[----:B--2---:R-:W-:-:S02]  /*04b0*/  IMAD.MOV.U32 R13, RZ, RZ, R26 ;  /* 0x000000ffff0d7224 */ /* 0x004fc400078e001a */
[----:B---3--:R-:W-:Y:S01]  /*04c0*/  IMAD.MOV.U32 R12, RZ, RZ, R27 ;  /* 0x000000ffff0c7224 */ /* 0x008fe200078e001b */
[--C-:B----4-:R-:W-:Y:S01]  /*04d0*/  VIMNMX3 R30, R26, R27, R28.reuse, PT ;  /* 0x0000001b1a1e720f */ /* 0x110fe2000380011c */
[----:B------:R-:W-:-:S03]  /*04e0*/  IMAD.MOV.U32 R11, RZ, RZ, R28 ;  /* 0x000000ffff0b7224 */ /* 0x000fc600078e001c */
[----:B------:R-:W-:Y:S01]  /*04f0*/  ISETP.GE.AND P0, PT, R29, R30, PT ;  /* 0x0000001e1d00720c */ /* 0x000fe20003f06270 */
[----:B------:R-:W-:-:S12]  /*0500*/  IMAD.MOV.U32 R15, RZ, RZ, R25 ;  /* 0x000000ffff0f7224 */ /* 0x000fd800078e0019 */
        /* <DEDUP_REMOVED lines=19> */
.L_x_1160:
[----:B------:R-:W-:Y:S05]  /*0640*/  BSYNC.RECONVERGENT B3 ;  /* 0x0000000000037941 */ /* 0x000fea0003800200 */
.L_x_1159:
[----:B------:R-:W-:Y:S01]  /*0650*/  IADD3 R17, P0, PT, R17, 0x100, RZ ;  /* 0x0000010011117810 */ /* 0x000fe20007f1e0ff */
[----:B------:R-:W-:Y:S02]  /*0660*/  IMAD.X R3, RZ, RZ, R3, P3 ;  /* 0x000000ffff037224 */ /* 0x000fe400018e0603 */
[----:B------:R-:W-:Y:S02]  /*0670*/  VIADD R5, R5, 0x100 ;  /* 0x0000010005057836 */ /* 0x000fe40000000000 */
[----:B------:R-:W-:Y:S01]  /*0680*/  IMAD.X R18, RZ, RZ, R18, P0 ;  /* 0x000000ffff127224 */ /* 0x000fe200000e0612 */
[----:B------:R-:W-:Y:S07]  /*0690*/  @P2 BRA `(.L_x_1161) ;  /* 0xfffffffc003c2947 */ /* 0x000fee000383ffff */
.L_x_1158:
[----:B------:R-:W-:Y:S05]  /*06a0*/  BSYNC.RECONVERGENT B2 ;  /* 0x0000000000027941 */ /* 0x000fea0003800200 */
.L_x_1157:
[----:B------:R-:W-:-:S13]  /*06b0*/  ISETP.GE.U32.AND P0, PT, R7, 0x300, PT ;  /* 0x000003000700780c */ /* 0x000fda0003f06070 */
[----:B------:R-:W-:Y:S05]  /*06c0*/  @!P0 BRA `(.L_x_1156) ;  /* 0x0000000800848947 */ /* 0x000fea0003800000 */
[----:B------:R-:W-:-:S07]  /*06d0*/  VIADD R7, R5, 0x200 ;  /* 0x0000020005077836 */ /* 0x000fce0000000000 */
.L_x_1170:
[----:B------:R-:W0:Y:S01]  /*06e0*/  LDC.64 R4, c[0x0][0x380] ;  /* 0x0000e000ff047b82 */ /* 0x000e220000000a00 */
[----:B------:R-:W-:-:S05]  /*06f0*/  VIADD R3, R7, 0xfffffe00 ;  /* 0xfffffe0007037836 */ /* 0x000fca0000000000 */
[----:B------:R-:W-:-:S04]  /*0700*/  IADD3 R17, P0, PT, R0, R3, RZ ;  /* 0x0000000300117210 */ /* 0x000fc80007f1e0ff */
[----:B------:R-:W-:Y:S02]  /*0710*/  LEA.HI.X.SX32 R16, R3, RZ, 0x1, P0 ;  /* 0x000000ff03107211 */ /* 0x000fe400000f0eff */
[----:B------:R-:W1:Y:S01]  /*0720*/  LDC.64 R2, c[0x0][0x388] ;  /* 0x0000e200ff027b82 */ /* 0x000e620000000a00 */
[----:B0-----:R-:W-:-:S04]  /*0730*/  LEA R4, P0, R17, R4, 0x4 ;  /* 0x0000000411047211 */ /* 0x001fc800078020ff */
[----:B------:R-:W-:-:S05]  /*0740*/  LEA.HI.X R5, R17, R5, R16, 0x4, P0 ;  /* 0x0000000511057211 */ /* 0x000fca00000f2410 */
[----:B------:R-:W2:Y:S04]  /*0750*/  LDG.E R28, desc[UR10][R4.64+0x4] ;  /* 0x0000040a041c7981 */ /* 0x000ea8000c1e1900 */
[----:B------:R-:W3:Y:S04]  /*0760*/  LDG.E R31, desc[UR10][R4.64+0x8] ;  /* 0x0000080a041f7981 */ /* 0x000ee8000c1e1900 */
[----:B------:R-:W4:Y:S04]  /*0770*/  LDG.E R30, desc[UR10][R4.64+0xc] ;  /* 0x00000c0a041e7981 */ /* 0x000f28000c1e1900 */
[----:B------:R-:W4:Y:S04]  /*0780*/  LDG.E R18, desc[UR10][R4.64] ;  /* 0x0000000a04127981 */ /* 0x000f28000c1e1900 */
[----:B-----5:R0:W5:Y:S04]  /*0790*/  LDG.E R21, desc[UR10][R4.64+0x1004] ;  /* 0x0010040a04157981 */ /* 0x020168000c1e1900 */
[----:B------:R0:W5:Y:S04]  /*07a0*/  LDG.E R20, desc[UR10][R4.64+0x1008] ;  /* 0x0010080a04147981 */ /* 0x000168000c1e1900 */
[----:B------:R0:W5:Y:S01]  /*07b0*/  LDG.E R19, desc[UR10][R4.64+0x100c] ;  /* 0x00100c0a04137981 */ /* 0x000162000c1e1900 */
[----:B-1----:R-:W-:Y:S01]  /*07c0*/  IADD3 R17, P0, PT, R17, R2, RZ ;  /* 0x0000000211117210 */ /* 0x002fe20007f1e0ff */
[----:B------:R-:W-:Y:S01]  /*07d0*/  BSSY.RECONVERGENT B2, `(.L_x_1162) ;  /* 0x000001e000027945 */ /* 0x000fe20003800200 */
[----:B------:R-:W-:-:S03]  /*07e0*/  VIMNMX3 R32, R13, R12, R11, PT ;  /* 0x0000000c0d20720f */ /* 0x000fc6000380010b */
[----:B------:R-:W-:Y:S02]  /*07f0*/  IMAD.X R29, R16, 0x1, R3, P0 ;  /* 0x00000001101d7824 */ /* 0x000fe400000e0603 */
[----:B------:R-:W-:Y:S02]  /*0800*/  IMAD.MOV.U32 R22, RZ, RZ, R17 ;  /* 0x000000ffff167224 */ /* 0x000fe400078e0011 */
[----:B------:R-:W-:Y:S02]  /*0810*/  IMAD.MOV.U32 R23, RZ, RZ, R29 ;  /* 0x000000ffff177224 */ /* 0x000fe400078e001d */
[----:B--2---:R-:W-:Y:S02]  /*0820*/  IMAD.MOV.U32 R24, RZ, RZ, R28 ;  /* 0x000000ffff187224 */ /* 0x004fe400078e001c */
[----:B---3--:R-:W-:Y:S01]  /*0830*/  IMAD.MOV.U32 R25, RZ, RZ, R31 ;  /* 0x000000ffff197224 */ /* 0x008fe200078e001f */
[--C-:B----4-:R-:W-:Y:S01]  /*0840*/  VIMNMX3 R33, R28, R31, R30.reuse, PT ;  /* 0x0000001f1c21720f */ /* 0x110fe2000380011e */
[----:B------:R-:W-:-:S03]  /*0850*/  IMAD.MOV.U32 R26, RZ, RZ, R30 ;  /* 0x000000ffff1a7224 */ /* 0x000fc600078e001e */
[----:B------:R-:W-:Y:S01]  /*0860*/  ISETP.GE.AND P0, PT, R32, R33, PT ;  /* 0x000000212000720c */ /* 0x000fe20003f06270 */
[----:B------:R-:W-:-:S12]  /*0870*/  IMAD.MOV.U32 R27, RZ, RZ, R18 ;  /* 0x000000ffff1b7224 */ /* 0x000fd800078e0012 */
[----:B0-----:R-:W-:Y:S05]  /*0880*/  @!P0 BRA `(.L_x_1163) ;  /* 0x0000000000488947 */ /* 0x001fea0003800000 */
        /* <DEDUP_REMOVED lines=18> */
.L_x_1163:
[----:B------:R-:W-:Y:S05]  /*09b0*/  BSYNC.RECONVERGENT B2 ;  /* 0x0000000000027941 */ /* 0x000fea0003800200 */
.L_x_1162:
[----:B------:R-:W2:Y:S04]  /*09c0*/  LDG.E R30, desc[UR10][R4.64+0x1000] ;  /* 0x0010000a041e7981 */ /* 0x000ea8000c1e1900 */
[----:B------:R0:W5:Y:S04]  /*09d0*/  LDG.E R8, desc[UR10][R4.64+0x2004] ;  /* 0x0020040a04087981 */ /* 0x000168000c1e1900 */
[----:B------:R0:W5:Y:S04]  /*09e0*/  LDG.E R11, desc[UR10][R4.64+0x2008] ;  /* 0x0020080a040b7981 */ /* 0x000168000c1e1900 */
[----:B------:R0:W5:Y:S01]  /*09f0*/  LDG.E R10, desc[UR10][R4.64+0x200c] ;  /* 0x00200c0a040a7981 */ /* 0x000162000c1e1900 */
[----:B------:R-:W-:Y:S01]  /*0a00*/  VIADD R13, R7, 0xffffff00 ;  /* 0xffffff00070d7836 */ /* 0x000fe20000000000 */
[----:B-----5:R-:W-:Y:S01]  /*0a10*/  VIMNMX3 R32, R21, R20, R19, PT ;  /* 0x000000141520720f */ /* 0x020fe20003800113 */
[----:B------:R-:W-:Y:S01]  /*0a20*/  BSSY.RECONVERGENT B2, `(.L_x_1164) ;  /* 0x000001f000027945 */ /* 0x000fe20003800200 */
[----:B------:R-:W-:Y:S01]  /*0a30*/  VIMNMX3 R31, R24, R25, R26, PT ;  /* 0x00000019181f720f */ /* 0x000fe2000380011a */
[----:B------:R-:W-:Y:S01]  /*0a40*/  IMAD.MOV.U32 R15, RZ, RZ, R21 ;  /* 0x000000ffff0f7224 */ /* 0x000fe200078e0015 */
[----:B------:R-:W-:Y:S01]  /*0a50*/  SHF.R.S32.HI R12, RZ, 0x1f, R13 ;  /* 0x0000001fff0c7819 */ /* 0x000fe2000001140d */
[----:B------:R-:W-:Y:S01]  /*0a60*/  IMAD.MOV.U32 R16, RZ, RZ, R20 ;  /* 0x000000ffff107224 */ /* 0x000fe200078e0014 */
[----:B------:R-:W-:Y:S01]  /*0a70*/  IADD3 R29, P0, P1, R13, R2, R0 ;  /* 0x000000020d1d7210 */ /* 0x000fe2000791e000 */
[----:B------:R-:W-:-:S03]  /*0a80*/  IMAD.MOV.U32 R13, RZ, RZ, R19 ;  /* 0x000000ffff0d7224 */ /* 0x000fc600078e0013 */
[----:B------:R-:W-:Y:S01]  /*0a90*/  IADD3.X R28, PT, PT, R12, R3, RZ, P0, P1 ;  /* 0x000000030c1c7210 */ /* 0x000fe200007e24ff */
[----:B------:R-:W-:Y:S01]  /*0aa0*/  IMAD.MOV.U32 R18, RZ, RZ, R29 ;  /* 0x000000ffff127224 */ /* 0x000fe200078e001d */
[----:B------:R-:W-:-:S03]  /*0ab0*/  ISETP.GE.AND P0, PT, R31, R32, PT ;  /* 0x000000201f00720c */ /* 0x000fc60003f06270 */
[----:B------:R-:W-:Y:S02]  /*0ac0*/  IMAD.MOV.U32 R17, RZ, RZ, R28 ;  /* 0x000000ffff117224 */ /* 0x000fe400078e001c */
[----:B--2---:R-:W-:-:S08]  /*0ad0*/  IMAD.MOV.U32 R12, RZ, RZ, R30 ;  /* 0x000000ffff0c7224 */ /* 0x004fd000078e001e */
        /* <DEDUP_REMOVED lines=19> */
.L_x_1165:
[----:B------:R-:W-:Y:S05]  /*0c10*/  BSYNC.RECONVERGENT B2 ;  /* 0x0000000000027941 */ /* 0x000fea0003800200 */
.L_x_1164:
[----:B------:R-:W2:Y:S01]  /*0c20*/  LDG.E R31, desc[UR10][R4.64+0x2000] ;  /* 0x0020000a041f7981 */ /* 0x000ea2000c1e1900 */
[----:B------:R-:W-:Y:S02]  /*0c30*/  SHF.R.S32.HI R24, RZ, 0x1f, R7 ;  /* 0x0000001fff187819 */ /* 0x000fe40000011407 */
[----:B------:R-:W-:Y:S01]  /*0c40*/  IADD3 R29, P0, P1, R7, R2, R0 ;  /* 0x00000002071d7210 */ /* 0x000fe2000791e000 */
[----:B------:R-:W5:Y:S01]  /*0c50*/  LDG.E R21, desc[UR10][R4.64+0x3000] ;  /* 0x0030000a04157981 */ /* 0x000f62000c1e1900 */
[----:B------:R-:W-:Y:S02]  /*0c60*/  VIMNMX3 R33, R8, R11, R10, PT ;  /* 0x0000000b0821720f */ /* 0x000fe4000380010a */
[----:B------:R-:W-:Y:S01]  /*0c70*/  VIMNMX3 R30, R15, R16, R13, PT ;  /* 0x000000100f1e720f */ /* 0x000fe2000380010d */
[----:B------:R-:W5:Y:S01]  /*0c80*/  LDG.E R20, desc[UR10][R4.64+0x3004] ;  /* 0x0030040a04147981 */ /* 0x000f62000c1e1900 */
[----:B------:R-:W-:Y:S02]  /*0c90*/  IADD3.X R28, PT, PT, R24, R3, RZ, P0, P1 ;  /* 0x00000003181c7210 */ /* 0x000fe400007e24ff */
[----:B------:R-:W-:Y:S01]  /*0ca0*/  ISETP.GE.AND P0, PT, R30, R33, PT ;  /* 0x000000211e00720c */ /* 0x000fe20003f06270 */
[----:B------:R-:W-:Y:S01]  /*0cb0*/  BSSY.RECONVERGENT B2, `(.L_x_1166) ;  /* 0x000001d000027945 */ /* 0x000fe20003800200 */
[----:B------:R-:W5:Y:S01]  /*0cc0*/  LDG.E R19, desc[UR10][R4.64+0x3008] ;  /* 0x0030080a04137981 */ /* 0x000f62000c1e1900 */
[----:B------:R-:W-:-:S02]  /*0cd0*/  VIADD R27, R7, 0x100 ;  /* 0x00000100071b7836 */ /* 0x000fc40000000000 */
[----:B------:R-:W-:Y:S01]  /*0ce0*/  IMAD.MOV.U32 R23, RZ, RZ, R29 ;  /* 0x000000ffff177224 */ /* 0x000fe200078e001d */
[----:B------:R0:W5:Y:S01]  /*0cf0*/  LDG.E R22, desc[UR10][R4.64+0x300c] ;  /* 0x00300c0a04167981 */ /* 0x000162000c1e1900 */
[----:B------:R-:W-:Y:S02]  /*0d00*/  IMAD.MOV.U32 R24, RZ, RZ, R28 ;  /* 0x000000ffff187224 */ /* 0x000fe400078e001c */
[----:B------:R-:W-:Y:S02]  /*0d10*/  IMAD.MOV.U32 R25, RZ, RZ, R8 ;  /* 0x000000ffff197224 */ /* 0x000fe400078e0008 */
[----:B0-----:R-:W-:Y:S02]  /*0d20*/  IMAD.MOV.U32 R4, RZ, RZ, R11 ;  /* 0x000000ffff047224 */ /* 0x001fe400078e000b */
[----:B------:R-:W-:Y:S02]  /*0d30*/  IMAD.MOV.U32 R5, RZ, RZ, R10 ;  /* 0x000000ffff057224 */ /* 0x000fe400078e000a */
[----:B--2---:R-:W-:Y:S01]  /*0d40*/  IMAD.MOV.U32 R26, RZ, RZ, R31 ;  /* 0x000000ffff1a7224 */ /* 0x004fe200078e001f */
[----:B------:R-:W-:Y:S06]  /*0d50*/  @!P0 BRA `(.L_x_1167) ;  /* 0x0000000000488947 */ /* 0x000fec0003800000 */
        /* <DEDUP_REMOVED lines=18> */
.L_x_1167:
[----:B------:R-:W-:Y:S05]  /*0e80*/  BSYNC.RECONVERGENT B2 ;  /* 0x0000000000027941 */ /* 0x000fea0003800200 */
.L_x_1166:
[----:B------:R-:W-:Y:S01]  /*0e90*/  IADD3 R16, P0, P1, R27, R2, R0 ;  /* 0x000000021b107210 */ /* 0x000fe2000791e000 */
[----:B------:R-:W-:Y:S01]  /*0ea0*/  BSSY.RECONVERGENT B2, `(.L_x_1168) ;  /* 0x000001f000027945 */ /* 0x000fe20003800200 */
[----:B------:R-:W-:Y:S01]  /*0eb0*/  SHF.R.S32.HI R2, RZ, 0x1f, R27 ;  /* 0x0000001fff027819 */ /* 0x000fe2000001141b */
[----:B-----5:R-:W-:Y:S01]  /*0ec0*/  IMAD.MOV.U32 R15, RZ, RZ, R21 ;  /* 0x000000ffff0f7224 */ /* 0x020fe200078e0015 */
[----:B------:R-:W-:Y:S01]  /*0ed0*/  VIMNMX3 R18, R20, R19, R22, PT ;  /* 0x000000131412720f */ /* 0x000fe20003800116 */
[----:B------:R-:W-:Y:S01]  /*0ee0*/  IMAD.MOV.U32 R10, RZ, RZ, R16 ;  /* 0x000000ffff0a7224 */ /* 0x000fe200078e0010 */
[----:B------:R-:W-:Y:S01]  /*0ef0*/  VIMNMX3 R17, R25, R4, R5, PT ;  /* 0x000000041911720f */ /* 0x000fe20003800105 */
[----:B------:R-:W-:Y:S01]  /*0f00*/  IMAD.MOV.U32 R13, RZ, RZ, R20 ;  /* 0x000000ffff0d7224 */ /* 0x000fe200078e0014 */
[----:B------:R-:W-:Y:S01]  /*0f10*/  IADD3.X R3, PT, PT, R2, R3, RZ, P0, P1 ;  /* 0x0000000302037210 */ /* 0x000fe200007e24ff */
[----:B------:R-:W-:Y:S01]  /*0f20*/  IMAD.MOV.U32 R12, RZ, RZ, R19 ;  /* 0x000000ffff0c7224 */ /* 0x000fe200078e0013 */
[----:B------:R-:W-:Y:S01]  /*0f30*/  ISETP.GE.AND P0, PT, R17, R18, PT ;  /* 0x000000121100720c */ /* 0x000fe20003f06270 */
[----:B------:R-:W-:-:S02]  /*0f40*/  IMAD.MOV.U32 R11, RZ, RZ, R22 ;  /* 0x000000ffff0b7224 */ /* 0x000fc400078e0016 */
        /* <DEDUP_REMOVED lines=20> */
.L_x_1169:
[----:B------:R-:W-:Y:S05]  /*1090*/  BSYNC.RECONVERGENT B2 ;  /* 0x0000000000027941 */ /* 0x000fea0003800200 */
.L_x_1168:
[C---:B------:R-:W-:Y:S02]  /*10a0*/  VIADD R3, R7.reuse, 0x200 ;  /* 0x0000020007037836 */ /* 0x040fe40000000000 */
[----:B------:R-:W-:-:S03]  /*10b0*/  VIADD R7, R7, 0x400 ;  /* 0x0000040007077836 */ /* 0x000fc60000000000 */
[----:B------:R-:W-:-:S13]  /*10c0*/  ISETP.GE.AND P0, PT, R3, R6, PT ;  /* 0x000000060300720c */ /* 0x000fda0003f06270 */
[----:B------:R-:W-:Y:S05]  /*10d0*/  @!P0 BRA `(.L_x_1170) ;  /* 0xfffffff400808947 */ /* 0x000fea000383ffff */
.L_x_1156:
[----:B------:R-:W-:Y:S05]  /*10e0*/  BSYNC.RECONVERGENT B1 ;  /* 0x0000000000017941 */ /* 0x000fea0003800200 */
.L_x_1155:
[----:B------:R-:W-:-:S13]  /*10f0*/  ISETP.GE.AND P0, PT, R6, 0x100, PT ;  /* 0x000001000600780c */ /* 0x000fda0003f06270 */
[----:B------:R-:W-:Y:S05]  /*1100*/  @!P0 BRA `(.L_x_1171) ;  /* 0x0000001c004c8947 */ /* 0x000fea0003800000 */
[----:B------:R-:W0:Y:S01]  /*1110*/  S2R R16, SR_LANEID ;  /* 0x0000000000107919 */ /* 0x000e220000000000 */
[----:B------:R-:W-:Y:S01]  /*1120*/  BSSY.RECONVERGENT B1, `(.L_x_1172) ;  /* 0x000002b000017945 */ /* 0x000fe20003800200 */
[----:B------:R-:W-:Y:S01]  /*1130*/  IMAD.MOV.U32 R17, RZ, RZ, R10 ;  /* 0x000000ffff117224 */ /* 0x000fe200078e000a */
[----:B-----5:R1:W2:Y:S01]  /*1140*/  SHFL.DOWN PT, R6, R15, 0x1, 0x1f ;  /* 0x08201f000f067f89 */ /* 0x0202a200000e0000 */
[----:B------:R-:W-:Y:S02]  /*1150*/  IMAD.MOV.U32 R18, RZ, RZ, R8 ;  /* 0x000000ffff127224 */ /* 0x000fe400078e0008 */
[----:B------:R-:W-:Y:S01]  /*1160*/  IMAD.MOV.U32 R0, RZ, RZ, R11 ;  /* 0x000000ffff007224 */ /* 0x000fe200078e000b */
        /* <DEDUP_REMOVED lines=11> */
[----:B-1----:R-:W-:Y:S01]  /*1220*/  IMAD.MOV.U32 R17, RZ, RZ, R7 ;  /* 0x000000ffff117224 */ /* 0x002fe200078e0007 */
        /* <DEDUP_REMOVED lines=26> */
.L_x_1173:
[----:B------:R-:W-:Y:S05]  /*13d0*/  BSYNC.RECONVERGENT B1 ;  /* 0x0000000000017941 */ /* 0x000fea0003800200 */
.L_x_1172:
[----:B------:R-:W-:Y:S01]  /*13e0*/  ISETP.GT.AND P0, PT, R16, 0x1d, PT ;  /* 0x0000001d1000780c */ /* 0x000fe20003f04270 */
[----:B-1----:R0:W1:Y:S01]  /*13f0*/  SHFL.DOWN PT, R13, R4, 0x2, 0x1f ;  /* 0x08401f00040d7f89 */ /* 0x00206200000e0000 */
[----:B------:R-:W-:Y:S01]  /*1400*/  BSSY.RECONVERGENT B1, `(.L_x_1174) ;  /* 0x0000029000017945 */ /* 0x000fe20003800200 */
[----:B------:R-:W-:Y:S02]  /*1410*/  IMAD.MOV.U32 R10, RZ, RZ, R17 ;  /* 0x000000ffff0a7224 */ /* 0x000fe400078e0011 */
[----:B------:R0:W2:Y:S01]  /*1420*/  SHFL.DOWN PT, R15, R2, 0x2, 0x1f ;  /* 0x08401f00020f7f89 */ /* 0x0000a200000e0000 */
        /* <DEDUP_REMOVED lines=12> */
[----:B--234-:R-:W-:Y:S01]  /*14f0*/  VIMNMX3 R23, R15, R12, R19, PT ;  /* 0x0000000c0f17720f */ /* 0x01cfe20003800113 */
[----:B------:R-:W-:Y:S02]  /*1500*/  IMAD.MOV.U32 R11, RZ, RZ, R21 ;  /* 0x000000ffff0b7224 */ /* 0x000fe400078e0015 */
[----:B------:R-:W-:Y:S01]  /*1510*/  IMAD.MOV.U32 R5, RZ, RZ, R19 ;  /* 0x000000ffff057224 */ /* 0x000fe200078e0013 */
[----:B------:R-:W-:Y:S01]  /*1520*/  ISETP.GE.AND P0, PT, R22, R23, PT ;  /* 0x000000171600720c */ /* 0x000fe20003f06270 */
[----:B------:R-:W-:Y:S02]  /*1530*/  IMAD.MOV.U32 R6, RZ, RZ, R12 ;  /* 0x000000ffff067224 */ /* 0x000fe400078e000c */
[----:B------:R-:W-:Y:S02]  /*1540*/  IMAD.MOV.U32 R7, RZ, RZ, R15 ;  /* 0x000000ffff077224 */ /* 0x000fe400078e000f */
[----:B-1----:R-:W-:-:S08]  /*1550*/  IMAD.MOV.U32 R8, RZ, RZ, R13 ;  /* 0x000000ffff087224 */ /* 0x002fd000078e000d */
        /* <DEDUP_REMOVED lines=19> */
.L_x_1175:
[----:B------:R-:W-:Y:S05]  /*1690*/  BSYNC.RECONVERGENT B1 ;  /* 0x0000000000017941 */ /* 0x000fea0003800200 */
.L_x_1174:
[----:B------:R-:W-:Y:S01]  /*16a0*/  ISETP.GT.AND P0, PT, R16, 0x1b, PT ;  /* 0x0000001b1000780c */ /* 0x000fe20003f04270 */
[----:B--2---:R2:W2:Y:S01]  /*16b0*/  SHFL.DOWN PT, R15, R8, 0x4, 0x1f ;  /* 0x08801f00080f7f89 */ /* 0x0044a200000e0000 */
[----:B------:R-:W-:Y:S01]  /*16c0*/  BSSY.RECONVERGENT B1, `(.L_x_1176) ;  /* 0x0000029000017945 */ /* 0x000fe20003800200 */
[----:B---3--:R-:W-:Y:S02]  /*16d0*/  IMAD.MOV.U32 R12, RZ, RZ, R10 ;  /* 0x000000ffff0c7224 */ /* 0x008fe400078e000a */
[----:B0-----:R0:W3:Y:S01]  /*16e0*/  SHFL.DOWN PT, R18, R7, 0x4, 0x1f ;  /* 0x08801f0007127f89 */ /* 0x0010e200000e0000 */
[----:B-1----:R-:W-:Y:S02]  /*16f0*/  IMAD.MOV.U32 R13, RZ, RZ, R11 ;  /* 0x000000ffff0d7224 */ /* 0x002fe400078e000b */
[----:B------:R-:W-:Y:S01]  /*1700*/  IMAD.MOV.U32 R0, RZ, RZ, R5 ;  /* 0x000000ffff007224 */ /* 0x000fe200078e0005 */
[----:B------:R0:W1:Y:S01]  /*1710*/  SHFL.DOWN PT, R17, R6, 0x4, 0x1f ;  /* 0x08801f0006117f89 */ /* 0x00006200000e0000 */
[----:B------:R-:W-:-:S02]  /*1720*/  IMAD.MOV.U32 R3, RZ, RZ, R6 ;  /* 0x000000ffff037224 */ /* 0x000fc400078e0006 */
[----:B------:R-:W-:Y:S01]  /*1730*/  IMAD.MOV.U32 R2, RZ, RZ, R7 ;  /* 0x000000ffff027224 */ /* 0x000fe200078e0007 */
[----:B------:R0:W0:Y:S01]  /*1740*/  SHFL.DOWN PT, R20, R5, 0x4, 0x1f ;  /* 0x08801f0005147f89 */ /* 0x00002200000e0000 */
[----:B------:R-:W-:-:S03]  /*1750*/  IMAD.MOV.U32 R4, RZ, RZ, R8 ;  /* 0x000000ffff047224 */ /* 0x000fc600078e0008 */
[----:B----4-:R4:W0:Y:S04]  /*1760*/  SHFL.DOWN PT, R19, R10, 0x4, 0x1f ;  /* 0x08801f000a137f89 */ /* 0x01082800000e0000 */
[----:B------:R4:W0:Y:S01]  /*1770*/  SHFL.DOWN PT, R22, R11, 0x4, 0x1f ;  /* 0x08801f000b167f89 */ /* 0x00082200000e0000 */
[----:B------:R-:W-:Y:S05]  /*1780*/  @P0 BRA `(.L_x_1177) ;  /* 0x0000000000700947 */ /* 0x000fea0003800000 */
[----:B------:R-:W-:Y:S01]  /*1790*/  VIMNMX3 R21, R7, R6, R5, PT ;  /* 0x000000060715720f */ /* 0x000fe20003800105 */
[----:B0-----:R-:W-:Y:S01]  /*17a0*/  IMAD.MOV.U32 R12, RZ, RZ, R19 ;  /* 0x000000ffff0c7224 */ /* 0x001fe200078e0013 */
[----:B-1-3--:R-:W-:Y:S01]  /*17b0*/  VIMNMX3 R24, R18, R17, R20, PT ;  /* 0x000000111218720f */ /* 0x00afe20003800114 */
        /* <DEDUP_REMOVED lines=25> */
.L_x_1177:
[----:B------:R-:W-:Y:S05]  /*1950*/  BSYNC.RECONVERGENT B1 ;  /* 0x0000000000017941 */ /* 0x000fea0003800200 */
.L_x_1176:
[----:B------:R-:W-:Y:S01]  /*1960*/  ISETP.GT.AND P0, PT, R16, 0x17, PT ;  /* 0x000000171000780c */ /* 0x000fe20003f04270 */
[----:B--2---:R2:W2:Y:S01]  /*1970*/  SHFL.DOWN PT, R15, R4, 0x8, 0x1f ;  /* 0x09001f00040f7f89 */ /* 0x0044a200000e0000 */
[----:B------:R-:W-:Y:S01]  /*1980*/  BSSY.RECONVERGENT B1, `(.L_x_1178) ;  /* 0x0000029000017945 */ /* 0x000fe20003800200 */
[----:B----4-:R-:W-:Y:S02]  /*1990*/  IMAD.MOV.U32 R10, RZ, RZ, R12 ;  /* 0x000000ffff0a7224 */ /* 0x010fe400078e000c */
[----:B-1----:R1:W4:Y:S01]  /*19a0*/  SHFL.DOWN PT, R17, R2, 0x8, 0x1f ;  /* 0x09001f0002117f89 */ /* 0x00232200000e0000 */
[----:B------:R-:W-:Y:S02]  /*19b0*/  IMAD.MOV.U32 R11, RZ, RZ, R13 ;  /* 0x000000ffff0b7224 */ /* 0x000fe400078e000d */
[----:B0-----:R-:W-:Y:S01]  /*19c0*/  IMAD.MOV.U32 R5, RZ, RZ, R0 ;  /* 0x000000ffff057224 */ /* 0x001fe200078e0000 */
[----:B---3--:R1:W0:Y:S01]  /*19d0*/  SHFL.DOWN PT, R18, R3, 0x8, 0x1f ;  /* 0x09001f0003127f89 */ /* 0x00822200000e0000 */
[----:B------:R-:W-:-:S02]  /*19e0*/  IMAD.MOV.U32 R6, RZ, RZ, R3 ;  /* 0x000000ffff067224 */ /* 0x000fc400078e0003 */
[----:B------:R-:W-:Y:S01]  /*19f0*/  IMAD.MOV.U32 R7, RZ, RZ, R2 ;  /* 0x000000ffff077224 */ /* 0x000fe200078e0002 */
[----:B------:R1:W3:Y:S01]  /*1a00*/  SHFL.DOWN PT, R19, R0, 0x8, 0x1f ;  /* 0x09001f0000137f89 */ /* 0x0002e200000e0000 */
        /* <DEDUP_REMOVED lines=32> */
.L_x_1179:
[----:B------:R-:W-:Y:S05]  /*1c10*/  BSYNC.RECONVERGENT B1 ;  /* 0x0000000000017941 */ /* 0x000fea0003800200 */
.L_x_1178:
[----:B------:R-:W-:Y:S01]  /*1c20*/  ISETP.GT.AND P0, PT, R16, 0xf, PT ;  /* 0x0000000f1000780c */ /* 0x000fe20003f04270 */
[----:B----4-:R4:W4:Y:S01]  /*1c30*/  SHFL.DOWN PT, R17, R8, 0x10, 0x1f ;  /* 0x0a001f0008117f89 */ /* 0x01092200000e0000 */
[----:B------:R-:W-:Y:S01]  /*1c40*/  BSSY.RECONVERGENT B1, `(.L_x_1180) ;  /* 0x0000029000017945 */ /* 0x000fe20003800200 */
[----:B--2---:R-:W-:Y:S02]  /*1c50*/  IMAD.MOV.U32 R15, RZ, RZ, R10 ;  /* 0x000000ffff0f7224 */ /* 0x004fe400078e000a */
[----:B------:R2:W2:Y:S01]  /*1c60*/  SHFL.DOWN PT, R4, R7, 0x10, 0x1f ;  /* 0x0a001f0007047f89 */ /* 0x0004a200000e0000 */
[----:B-1----:R-:W-:Y:S02]  /*1c70*/  IMAD.MOV.U32 R0, RZ, RZ, R11 ;  /* 0x000000ffff007224 */ /* 0x002fe400078e000b */
[----:B------:R-:W-:Y:S01]  /*1c80*/  IMAD.MOV.U32 R13, RZ, RZ, R5 ;  /* 0x000000ffff0d7224 */ /* 0x000fe200078e0005 */
[----:B---3--:R1:W3:Y:S01]  /*1c90*/  SHFL.DOWN PT, R19, R6, 0x10, 0x1f ;  /* 0x0a001f0006137f89 */ /* 0x0082e200000e0000 */
[----:B------:R-:W-:-:S02]  /*1ca0*/  IMAD.MOV.U32 R12, RZ, RZ, R6 ;  /* 0x000000ffff0c7224 */ /* 0x000fc400078e0006 */
[----:B------:R-:W-:Y:S01]  /*1cb0*/  IMAD.MOV.U32 R3, RZ, RZ, R7 ;  /* 0x000000ffff037224 */ /* 0x000fe200078e0007 */
[----:B0-----:R1:W0:Y:S01]  /*1cc0*/  SHFL.DOWN PT, R18, R5, 0x10, 0x1f ;  /* 0x0a001f0005127f89 */ /* 0x00122200000e0000 */
[----:B------:R-:W-:-:S03]  /*1cd0*/  IMAD.MOV.U32 R2, RZ, RZ, R8 ;  /* 0x000000ffff027224 */ /* 0x000fc600078e0008 */
[----:B------:R1:W0:Y:S04]  /*1ce0*/  SHFL.DOWN PT, R21, R10, 0x10, 0x1f ;  /* 0x0a001f000a157f89 */ /* 0x00022800000e0000 */
[----:B------:R1:W0:Y:S01]  /*1cf0*/  SHFL.DOWN PT, R20, R11, 0x10, 0x1f ;  /* 0x0a001f000b147f89 */ /* 0x00022200000e0000 */
[----:B------:R-:W-:Y:S05]  /*1d00*/  @P0 BRA `(.L_x_1181) ;  /* 0x0000000000700947 */ /* 0x000fea0003800000 */
[----:B------:R-:W-:Y:S01]  /*1d10*/  VIMNMX3 R22, R7, R6, R5, PT ;  /* 0x000000060716720f */ /* 0x000fe20003800105 */
[----:B0-----:R-:W-:Y:S01]  /*1d20*/  IMAD.MOV.U32 R15, RZ, RZ, R21 ;  /* 0x000000ffff0f7224 */ /* 0x001fe200078e0015 */
[----:B--23--:R-:W-:Y:S01]  /*1d30*/  VIMNMX3 R23, R4, R19, R18, PT ;  /* 0x000000130417720f */ /* 0x00cfe20003800112 */
[----:B------:R-:W-:Y:S02]  /*1d40*/  IMAD.MOV.U32 R0, RZ, RZ, R20 ;  /* 0x000000ffff007224 */ /* 0x000fe400078e0014 */
[----:B------:R-:W-:Y:S01]  /*1d50*/  IMAD.MOV.U32 R13, RZ, RZ, R18 ;  /* 0x000000ffff0d7224 */ /* 0x000fe200078e0012 */
[----:B------:R-:W-:Y:S01]  /*1d60*/  ISETP.GE.AND P0, PT, R22, R23, PT ;  /* 0x000000171600720c */ /* 0x000fe20003f06270 */
[----:B------:R-:W-:Y:S02]  /*1d70*/  IMAD.MOV.U32 R12, RZ, RZ, R19 ;  /* 0x000000ffff0c7224 */ /* 0x000fe400078e0013 */
[----:B------:R-:W-:Y:S02]  /*1d80*/  IMAD.MOV.U32 R3, RZ, RZ, R4 ;  /* 0x000000ffff037224 */ /* 0x000fe400078e0004 */
[----:B----4-:R-:W-:-:S08]  /*1d90*/  IMAD.MOV.U32 R2, RZ, RZ, R17 ;  /* 0x000000ffff027224 */ /* 0x010fd000078e0011 */
        /* <DEDUP_REMOVED lines=19> */
.L_x_1181:
[----:B------:R-:W-:Y:S05]  /*1ed0*/  BSYNC.RECONVERGENT B1 ;  /* 0x0000000000017941 */ /* 0x000fea0003800200 */
.L_x_1180:
[----:B------:R-:W-:Y:S01]  /*1ee0*/  ISETP.NE.AND P0, PT, R16, RZ, PT ;  /* 0x000000ff1000720c */ /* 0x000fe20003f05270 */
[----:B------:R-:W-:-:S12]  /*1ef0*/  BSSY.RECONVERGENT B1, `(.L_x_1182) ;  /* 0x000000c000017945 */ /* 0x000fd80003800200 */
[----:B------:R-:W-:Y:S05]  /*1f00*/  @P0 BRA `(.L_x_1183) ;  /* 0x0000000000280947 */ /* 0x000fea0003800000 */
[----:B-1----:R-:W1:Y:S01]  /*1f10*/  S2R R6, SR_CgaCtaId ;  /* 0x0000000000067919 */ /* 0x002e620000008800 */
[----:B------:R-:W-:Y:S02]  /*1f20*/  MOV R5, 0x400 ;  /* 0x0000040000057802 */ /* 0x000fe40000000f00 */
[----:B--2---:R-:W-:Y:S02]  /*1f30*/  SHF.R.U32.HI R4, RZ, 0x5, R9 ;  /* 0x00000005ff047819 */ /* 0x004fe40000011609 */
[----:B-1----:R-:W-:-:S05]  /*1f40*/  LEA R5, R6, R5, 0x18 ;  /* 0x0000000506057211 */ /* 0x002fca00078ec0ff */
[----:B------:R-:W-:Y:S02]  /*1f50*/  IMAD R7, R4, 0x18, R5 ;  /* 0x0000001804077824 */ /* 0x000fe400078e0205 */
[----:B------:R-:W-:Y:S02]  /*1f60*/  IMAD.MOV.U32 R4, RZ, RZ, R15 ;  /* 0x000000ffff047224 */ /* 0x000fe400078e000f */
[----:B------:R-:W-:Y:S01]  /*1f70*/  IMAD.MOV.U32 R5, RZ, RZ, R0 ;  /* 0x000000ffff057224 */ /* 0x000fe200078e0000 */
[----:B------:R1:W-:Y:S04]  /*1f80*/  STS.64 [R7+0x8], R2 ;  /* 0x0000080207007388 */ /* 0x0003e80000000a00 */
[----:B------:R1:W-:Y:S04]  /*1f90*/  STS.64 [R7+0x18], R4 ;  /* 0x0000180407007388 */ /* 0x0003e80000000a00 */
[----:B------:R1:W-:Y:S02]  /*1fa0*/  STS.64 [R7+0x10], R12 ;  /* 0x0000100c07007388 */ /* 0x0003e40000000a00 */
.L_x_1183:
[----:B------:R-:W-:Y:S05]  /*1fb0*/  BSYNC.RECONVERGENT B1 ;  /* 0x0000000000017941 */ /* 0x000fea0003800200 */
.L_x_1182:
[----:B------:R-:W-:Y:S01]  /*1fc0*/  BAR.SYNC.DEFER_BLOCKING 0x0 ;  /* 0x0000000000007b1d */ /* 0x000fe20000010000 */
[----:B------:R-:W-:-:S13]  /*1fd0*/  ISETP.NE.AND P1, PT, R9, RZ, PT ;  /* 0x000000ff0900720c */ /* 0x000fda0003f25270 */
[----:B------:R-:W-:Y:S05]  /*1fe0*/  @P1 BRA `(.L_x_1184) ;  /* 0x0000006800181947 */ /* 0x000fea0003800000 */
[----:B-1----:R-:W1:Y:S01]  /*1ff0*/  S2R R5, SR_CgaCtaId ;  /* 0x0000000000057919 */ /* 0x002e620000008800 */
[----:B------:R-:W-:Y:S01]  /*2000*/  MOV R28, 0x400 ;  /* 0x00000400001c7802 */ /* 0x000fe20000000f00 */
[----:B------:R-:W-:Y:S01]  /*2010*/  BSSY.RECONVERGENT B1, `(.L_x_1185) ;  /* 0x0000025000017945 */ /* 0x000fe20003800200 */
[----:B------:R-:W-:Y:S02]  /*2020*/  VIMNMX3 R34, R3, R12, R13, PT ;  /* 0x0000000c0322720f */ /* 0x000fe4000380010d */
[----:B-1----:R-:W-:-:S05]  /*2030*/  LEA R28, R5, R28, 0x18 ;  /* 0x0000001c051c7211 */ /* 0x002fca00078ec0ff */
[----:B--2---:R-:W1:Y:S04]  /*2040*/  LDS.128 R4, [R28+0x20] ;  /* 0x000020001c047984 */ /* 0x004e680000000c00 */
[----:B------:R-:W2:Y:S04]  /*2050*/  LDS.64 R24, [R28+0x30] ;  /* 0x000030001c187984 */ /* 0x000ea80000000a00 */
[----:B------:R1:W2:Y:S04]  /*2060*/  LDS.64 R22, [R28+0x38] ;  /* 0x000038001c167984 */ /* 0x0002a80000000a00 */
[----:B0-----:R0:W0:Y:S04]  /*2070*/  LDS.64 R20, [R28+0x40] ;  /* 0x000040001c147984 */ /* 0x0010280000000a00 */
[----:B---3--:R3:W0:Y:S04]  /*2080*/  LDS.64 R18, [R28+0x48] ;  /* 0x000048001c127984 */ /* 0x0086280000000a00 */
[----:B----4-:R3:W4:Y:S04]  /*2090*/  LDS.64 R16, [R28+0x60] ;  /* 0x000060001c107984 */ /* 0x0107280000000a00 */
[----:B------:R3:W0:Y:S01]  /*20a0*/  LDS.128 R8, [R28+0x50] ;  /* 0x000050001c087984 */ /* 0x0006220000000c00 */
[--C-:B-1----:R-:W-:Y:S01]  /*20b0*/  VIMNMX3 R33, R5, R6, R7.reuse, PT ;  /* 0x000000060521720f */ /* 0x102fe20003800107 */
[----:B------:R-:W-:-:S02]  /*20c0*/  IMAD.MOV.U32 R32, RZ, RZ, R7 ;  /* 0x000000ffff207224 */ /* 0x000fc400078e0007 */
[----:B------:R-:W-:Y:S01]  /*20d0*/  IMAD.MOV.U32 R31, RZ, RZ, R6 ;  /* 0x000000ffff1f7224 */ /* 0x000fe200078e0006 */
[----:B------:R-:W-:Y:S01]  /*20e0*/  ISETP.GE.AND P0, PT, R34, R33, PT ;  /* 0x000000212200720c */ /* 0x000fe20003f06270 */
[----:B------:R-:W-:Y:S02]  /*20f0*/  IMAD.MOV.U32 R30, RZ, RZ, R5 ;  /* 0x000000ffff1e7224 */ /* 0x000fe400078e0005 */
[----:B------:R-:W-:Y:S02]  /*2100*/  IMAD.MOV.U32 R29, RZ, RZ, R4 ;  /* 0x000000ffff1d7224 */ /* 0x000fe400078e0004 */
[----:B--2---:R-:W-:Y:S02]  /*2110*/  IMAD.MOV.U32 R26, RZ, RZ, R24 ;  /* 0x000000ffff1a7224 */ /* 0x004fe400078e0018 */
[----:B------:R-:W-:-:S06]  /*2120*/  IMAD.MOV.U32 R27, RZ, RZ, R25 ;  /* 0x000000ffff1b7224 */ /* 0x000fcc00078e0019 */
[----:B---3--:R-:W-:Y:S05]  /*2130*/  @!P0 BRA `(.L_x_1186) ;  /* 0x0000000000488947 */ /* 0x008fea0003800000 */
        /* <DEDUP_REMOVED lines=18> */
.L_x_1186:
[----:B------:R-:W-:Y:S05]  /*2260*/  BSYNC.RECONVERGENT B1 ;  /* 0x0000000000017941 */ /* 0x000fea0003800200 */
.L_x_1185:
[----:B0-----:R-:W-:Y:S01]  /*2270*/  VIMNMX3 R4, R23, R20, R21, PT ;  /* 0x000000141704720f */ /* 0x001fe20003800115 */
[----:B------:R-:W-:Y:S01]  /*2280*/  BSSY.RECONVERGENT B1, `(.L_x_1187) ;  /* 0x000001c000017945 */ /* 0x000fe20003800200 */
[----:B------:R-:W-:Y:S01]  /*2290*/  VIMNMX3 R5, R30, R31, R32, PT ;  /* 0x0000001f1e05720f */ /* 0x000fe20003800120 */
[----:B------:R-:W-:Y:S02]  /*22a0*/  IMAD.MOV.U32 R12, RZ, RZ, R23 ;  /* 0x000000ffff0c7224 */ /* 0x000fe400078e0017 */
[----:B------:R-:W-:Y:S01]  /*22b0*/  IMAD.MOV.U32 R15, RZ, RZ, R22 ;  /* 0x000000ffff0f7224 */ /* 0x000fe200078e0016 */
[----:B------:R-:W-:Y:S01]  /*22c0*/  ISETP.GE.AND P0, PT, R5, R4, PT ;  /* 0x000000040500720c */ /* 0x000fe20003f06270 */
[----:B------:R-:W-:Y:S02]  /*22d0*/  IMAD.MOV.U32 R2, RZ, RZ, R21 ;  /* 0x000000ffff027224 */ /* 0x000fe400078e0015 */
[----:B------:R-:W-:Y:S02]  /*22e0*/  IMAD.MOV.U32 R13, RZ, RZ, R20 ;  /* 0x000000ffff0d7224 */ /* 0x000fe400078e0014 */
[----:B------:R-:W-:-:S02]  /*22f0*/  IMAD.MOV.U32 R3, RZ, RZ, R18 ;  /* 0x000000ffff037224 */ /* 0x000fc400078e0012 */
        /* <DEDUP_REMOVED lines=20> */
.L_x_1188:
[----:B------:R-:W-:Y:S05]  /*2440*/  BSYNC.RECONVERGENT B1 ;  /* 0x0000000000017941 */ /* 0x000fea0003800200 */
.L_x_1187:
[----:B------:R0:W1:Y:S01]  /*2450*/  LDS.64 R24, [R28+0x68] ;  /* 0x000068001c187984 */ /* 0x0000620000000a00 */
[--C-:B------:R-:W-:Y:S01]  /*2460*/  VIMNMX3 R33, R9, R10, R11.reuse, PT ;  /* 0x0000000a0921720f */ /* 0x100fe2000380010b */
[----:B------:R-:W-:Y:S01]  /*2470*/  BSSY.RECONVERGENT B1, `(.L_x_1189) ;  /* 0x0000020000017945 */ /* 0x000fe20003800200 */
[----:B------:R-:W-:Y:S01]  /*2480*/  VIMNMX3 R34, R12, R13, R2, PT ;  /* 0x0000000d0c22720f */ /* 0x000fe20003800102 */
[----:B------:R0:W2:Y:S01]  /*2490*/  LDS.64 R22, [R28+0x70] ;  /* 0x000070001c167984 */ /* 0x0000a20000000a00 */
[----:B------:R-:W-:Y:S02]  /*24a0*/  IMAD.MOV.U32 R32, RZ, RZ, R11 ;  /* 0x000000ffff207224 */ /* 0x000fe400078e000b */
[----:B------:R-:W-:Y:S01]  /*24b0*/  ISETP.GE.AND P0, PT, R34, R33, PT ;  /* 0x000000212200720c */ /* 0x000fe20003f06270 */
[----:B------:R0:W3:Y:S01]  /*24c0*/  LDS.64 R20, [R28+0x78] ;  /* 0x000078001c147984 */ /* 0x0000e20000000a00 */
[----:B------:R-:W-:Y:S02]  /*24d0*/  IMAD.MOV.U32 R31, RZ, RZ, R10 ;  /* 0x000000ffff1f7224 */ /* 0x000fe400078e000a */
[----:B------:R-:W-:Y:S01]  /*24e0*/  IMAD.MOV.U32 R30, RZ, RZ, R9 ;  /* 0x000000ffff1e7224 */ /* 0x000fe200078e0009 */
[----:B------:R0:W0:Y:S01]  /*24f0*/  LDS.64 R18, [R28+0x90] ;  /* 0x000090001c127984 */ /* 0x0000220000000a00 */
[----:B------:R-:W-:-:S02]  /*2500*/  IMAD.MOV.U32 R29, RZ, RZ, R8 ;  /* 0x000000ffff1d7224 */ /* 0x000fc400078e0008 */
[----:B----4-:R-:W-:Y:S01]  /*2510*/  IMAD.MOV.U32 R27, RZ, RZ, R16 ;  /* 0x000000ffff1b7224 */ /* 0x010fe200078e0010 */
[----:B------:R4:W0:Y:S01]  /*2520*/  LDS.128 R4, [R28+0x80] ;  /* 0x000080001c047984 */ /* 0x0008220000000c00 */
[----:B------:R-:W-:-:S03]  /*2530*/  IMAD.MOV.U32 R26, RZ, RZ, R17 ;  /* 0x000000ffff1a7224 */ /* 0x000fc600078e0011 */
        /* <DEDUP_REMOVED lines=19> */
.L_x_1190:
[----:B------:R-:W-:Y:S05]  /*2670*/  BSYNC.RECONVERGENT B1 ;  /* 0x0000000000017941 */ /* 0x000fea0003800200 */
.L_x_1189:
[----:B-12---:R-:W-:Y:S01]  /*2680*/  VIMNMX3 R8, R25, R22, R23, PT ;  /* 0x000000161908720f */ /* 0x006fe20003800117 */
[----:B------:R-:W-:Y:S01]  /*2690*/  BSSY.RECONVERGENT B1, `(.L_x_1191) ;  /* 0x000001c000017945 */ /* 0x000fe20003800200 */
[----:B------:R-:W-:Y:S01]  /*26a0*/  VIMNMX3 R9, R30, R31, R32, PT ;  /* 0x0000001f1e09720f */ /* 0x000fe20003800120 */
[----:B------:R-:W-:Y:S02]  /*26b0*/  IMAD.MOV.U32 R12, RZ, RZ, R25 ;  /* 0x000000ffff0c7224 */ /* 0x000fe400078e0019 */
[----:B------:R-:W-:Y:S01]  /*26c0*/  IMAD.MOV.U32 R15, RZ, RZ, R24 ;  /* 0x000000ffff0f7224 */ /* 0x000fe200078e0018 */
[----:B------:R-:W-:Y:S01]  /*26d0*/  ISETP.GE.AND P0, PT, R9, R8, PT ;  /* 0x000000080900720c */ /* 0x000fe20003f06270 */
[----:B------:R-:W-:Y:S02]  /*26e0*/  IMAD.MOV.U32 R2, RZ, RZ, R23 ;  /* 0x000000ffff027224 */ /* 0x000fe400078e0017 */
[----:B------:R-:W-:Y:S02]  /*26f0*/  IMAD.MOV.U32 R13, RZ, RZ, R22 ;  /* 0x000000ffff0d7224 */ /* 0x000fe400078e0016 */
[----:B---3--:R-:W-:-:S02]  /*2700*/  IMAD.MOV.U32 R3, RZ, RZ, R20 ;  /* 0x000000ffff037224 */ /* 0x008fc400078e0014 */
        /* <DEDUP_REMOVED lines=20> */
.L_x_1192:
[----:B------:R-:W-:Y:S05]  /*2850*/  BSYNC.RECONVERGENT B1 ;  /* 0x0000000000017941 */ /* 0x000fea0003800200 */
.L_x_1191:
[----:B------:R1:W2:Y:S01]  /*2860*/  LDS.64 R24, [R28+0x98] ;  /* 0x000098001c187984 */ /* 0x0002a20000000a00 */
[--C-:B0-----:R-:W-:Y:S01]  /*2870*/  VIMNMX3 R33, R5, R6, R7.reuse, PT ;  /* 0x000000060521720f */ /* 0x101fe20003800107 */
[----:B------:R-:W-:Y:S01]  /*2880*/  BSSY.RECONVERGENT B1, `(.L_x_1193) ;  /* 0x0000020000017945 */ /* 0x000fe20003800200 */
[----:B------:R-:W-:Y:S01]  /*2890*/  VIMNMX3 R34, R12, R13, R2, PT ;  /* 0x0000000d0c22720f */ /* 0x000fe20003800102 */
[----:B------:R1:W0:Y:S01]  /*28a0*/  LDS.64 R22, [R28+0xa0] ;  /* 0x0000a0001c167984 */ /* 0x0002220000000a00 */
[----:B------:R-:W-:Y:S02]  /*28b0*/  IMAD.MOV.U32 R32, RZ, RZ, R7 ;  /* 0x000000ffff207224 */ /* 0x000fe400078e0007 */
[----:B------:R-:W-:Y:S01]  /*28c0*/  ISETP.GE.AND P0, PT, R34, R33, PT ;  /* 0x000000212200720c */ /* 0x000fe20003f06270 */
[----:B------:R1:W3:Y:S01]  /*28d0*/  LDS.64 R20, [R28+0xa8] ;  /* 0x0000a8001c147984 */ /* 0x0002e20000000a00 */
[----:B------:R-:W-:Y:S02]  /*28e0*/  IMAD.MOV.U32 R31, RZ, RZ, R6 ;  /* 0x000000ffff1f7224 */ /* 0x000fe400078e0006 */
[----:B------:R-:W-:Y:S01]  /*28f0*/  IMAD.MOV.U32 R30, RZ, RZ, R5 ;  /* 0x000000ffff1e7224 */ /* 0x000fe200078e0005 */
[----:B------:R1:W0:Y:S01]  /*2900*/  LDS.64 R16, [R28+0xc0] ;  /* 0x0000c0001c107984 */ /* 0x0002220000000a00 */
[----:B------:R-:W-:-:S02]  /*2910*/  IMAD.MOV.U32 R29, RZ, RZ, R4 ;  /* 0x000000ffff1d7224 */ /* 0x000fc400078e0004 */
[----:B------:R-:W-:Y:S01]  /*2920*/  IMAD.MOV.U32 R27, RZ, RZ, R18 ;  /* 0x000000ffff1b7224 */ /* 0x000fe200078e0012 */
        /* <DEDUP_REMOVED lines=21> */
.L_x_1194:
[----:B------:R-:W-:Y:S05]  /*2a80*/  BSYNC.RECONVERGENT B1 ;  /* 0x0000000000017941 */ /* 0x000fea0003800200 */
.L_x_1193:
[----:B0-2---:R-:W-:Y:S01]  /*2a90*/  VIMNMX3 R0, R25, R22, R23, PT ;  /* 0x000000161900720f */ /* 0x005fe20003800117 */
[----:B------:R-:W-:Y:S01]  /*2aa0*/  BSSY.RECONVERGENT B1, `(.L_x_1195) ;  /* 0x000001d000017945 */ /* 0x000fe20003800200 */
[----:B------:R-:W-:Y:S01]  /*2ab0*/  VIMNMX3 R3, R30, R31, R32, PT ;  /* 0x0000001f1e03720f */ /* 0x000fe20003800120 */
[----:B------:R-:W-:Y:S01]  /*2ac0*/  IMAD.MOV.U32 R6, RZ, RZ, R25 ;  /* 0x000000ffff067224 */ /* 0x000fe200078e0019 */
[----:B------:R-:W-:Y:S01]  /*2ad0*/  VIMNMX3 R18, R9, R10, R11, PT ;  /* 0x0000000a0912720f */ /* 0x000fe2000380010b */
[----:B------:R-:W-:Y:S01]  /*2ae0*/  IMAD.MOV.U32 R7, RZ, RZ, R24 ;  /* 0x000000ffff077224 */ /* 0x000fe200078e0018 */
[----:B------:R-:W-:Y:S01]  /*2af0*/  ISETP.GE.AND P0, PT, R3, R0, PT ;  /* 0x000000000300720c */ /* 0x000fe20003f06270 */
[----:B------:R-:W-:Y:S02]  /*2b00*/  IMAD.MOV.U32 R4, RZ, RZ, R23 ;  /* 0x000000ffff047224 */ /* 0x000fe400078e0017 */
[----:B------:R-:W-:Y:S02]  /*2b10*/  IMAD.MOV.U32 R5, RZ, RZ, R22 ;  /* 0x000000ffff057224 */ /* 0x000fe400078e0016 */
[----:B---3--:R-:W-:-:S02]  /*2b20*/  IMAD.MOV.U32 R19, RZ, RZ, R20 ;  /* 0x000000ffff137224 */ /* 0x008fc400078e0014 */
[----:B-1--4-:R-:W-:-:S06]  /*2b30*/  IMAD.MOV.U32 R28, RZ, RZ, R21 ;  /* 0x000000ffff1c7224 */ /* 0x012fcc00078e0015 */
        /* <DEDUP_REMOVED lines=19> */
.L_x_1196:
[----:B------:R-:W-:Y:S05]  /*2c70*/  BSYNC.RECONVERGENT B1 ;  /* 0x0000000000017941 */ /* 0x000fea0003800200 */
.L_x_1195:
[----:B------:R-:W-:Y:S01]  /*2c80*/  VIMNMX3 R21, R6, R5, R4, PT ;  /* 0x000000050615720f */ /* 0x000fe20003800104 */
[----:B------:R-:W-:Y:S02]  /*2c90*/  IMAD.MOV.U32 R15, RZ, RZ, R16 ;  /* 0x000000ffff0f7224 */ /* 0x000fe400078e0010 */
[----:B------:R-:W-:Y:S01]  /*2ca0*/  IMAD.MOV.U32 R0, RZ, RZ, R17 ;  /* 0x000000ffff007224 */ /* 0x000fe200078e0011 */
[----:B------:R-:W-:Y:S01]  /*2cb0*/  ISETP.GE.AND P0, PT, R21, R18, PT ;  /* 0x000000121500720c */ /* 0x000fe20003f06270 */
[----:B------:R-:W-:Y:S02]  /*2cc0*/  IMAD.MOV.U32 R13, RZ, RZ, R11 ;  /* 0x000000ffff0d7224 */ /* 0x000fe400078e000b */
        /* <DEDUP_REMOVED lines=23> */
.L_x_1171:
[----:B------:R-:W0:Y:S01]  /*2e40*/  S2R R4, SR_LANEID ;  /* 0x0000000000047919 */ /* 0x000e220000000000 */
[----:B------:R-:W-:Y:S01]  /*2e50*/  LOP3.LUT R0, R9, 0x3e0, RZ, 0xc0, !PT ;  /* 0x000003e009007812 */ /* 0x000fe200078ec0ff */
[----:B------:R-:W-:Y:S01]  /*2e60*/  BSSY.RECONVERGENT B1, `(.L_x_1197) ;  /* 0x0000030000017945 */ /* 0x000fe20003800200 */
[----:B------:R-:W-:Y:S02]  /*2e70*/  IMAD.MOV.U32 R20, RZ, RZ, R10 ;  /* 0x000000ffff147224 */ /* 0x000fe400078e000a */
[----:B------:R-:W-:Y:S01]  /*2e80*/  LOP3.LUT R5, RZ, R0, RZ, 0x33, !PT ;  /* 0x00000000ff057212 */ /* 0x000fe200078e33ff */
[----:B------:R-:W-:Y:S02]  /*2e90*/  VIADD R3, R0, 0x20 ;  /* 0x0000002000037836 */ /* 0x000fe40000000000 */
[----:B------:R-:W-:Y:S02]  /*2ea0*/  IMAD.MOV.U32 R18, RZ, RZ, R8 ;  /* 0x000000ffff127224 */ /* 0x000fe400078e0008 */
[----:B------:R-:W-:Y:S01]  /*2eb0*/  IMAD.IADD R5, R6, 0x1, R5 ;  /* 0x0000000106057824 */ /* 0x000fe200078e0205 */
[----:B------:R-:W-:Y:S01]  /*2ec0*/  ISETP.GT.AND P0, PT, R3, R6, PT ;  /* 0x000000060300720c */ /* 0x000fe20003f04270 */
[----:B-----5:R-:W-:-:S02]  /*2ed0*/  IMAD.MOV.U32 R16, RZ, RZ, R11 ;  /* 0x000000ffff107224 */ /* 0x020fc400078e000b */
[----:B------:R-:W-:Y:S01]  /*2ee0*/  IMAD.MOV.U32 R3, RZ, RZ, R12 ;  /* 0x000000ffff037224 */ /* 0x000fe200078e000c */
[----:B------:R-:W-:Y:S01]  /*2ef0*/  SEL R5, R5, 0x1f, P0 ;  /* 0x0000001f05057807 */ /* 0x000fe20000000000 */
[----:B------:R-:W-:Y:S02]  /*2f00*/  IMAD.MOV.U32 R2, RZ, RZ, R13 ;  /* 0x000000ffff027224 */ /* 0x000fe400078e000d */
[----:B------:R-:W-:Y:S02]  /*2f10*/  IMAD.MOV.U32 R0, RZ, RZ, R15 ;  /* 0x000000ffff007224 */ /* 0x000fe400078e000f */
[----:B------:R1:W2:Y:S04]  /*2f20*/  SHFL.DOWN PT, R22, R15, 0x1, R5 ;  /* 0x082000000f167989 */ /* 0x0002a800000e0005 */
[----:B------:R1:W3:Y:S04]  /*2f30*/  SHFL.DOWN PT, R24, R13, 0x1, R5 ;  /* 0x082000000d187989 */ /* 0x0002e800000e0005 */
[----:B------:R1:W4:Y:S01]  /*2f40*/  SHFL.DOWN PT, R7, R12, 0x1, R5 ;  /* 0x082000000c077989 */ /* 0x00032200000e0005 */
[----:B0-----:R-:W-:-:S03]  /*2f50*/  ISETP.GE.AND P0, PT, R4, R5, PT ;  /* 0x000000050400720c */ /* 0x001fc60003f06270 */
[----:B------:R1:W0:Y:S04]  /*2f60*/  SHFL.DOWN PT, R26, R11, 0x1, R5 ;  /* 0x082000000b1a7989 */ /* 0x00022800000e0005 */
[----:B------:R1:W0:Y:S04]  /*2f70*/  SHFL.DOWN PT, R17, R10, 0x1, R5 ;  /* 0x082000000a117989 */ /* 0x00022800000e0005 */
[----:B------:R1:W0:Y:S02]  /*2f80*/  SHFL.DOWN PT, R19, R8, 0x1, R5 ;  /* 0x0820000008137989 */ /* 0x00022400000e0005 */
[----:B--2---:R-:W-:Y:S05]  /*2f90*/  @P0 BRA `(.L_x_1198) ;  /* 0x0000000000700947 */ /* 0x004fea0003800000 */
        /* <DEDUP_REMOVED lines=28> */
.L_x_1198:
[----:B------:R-:W-:Y:S05]  /*3160*/  BSYNC.RECONVERGENT B1 ;  /* 0x0000000000017941 */ /* 0x000fea0003800200 */
.L_x_1197:
[----:B-1----:R-:W-:Y:S01]  /*3170*/  VIADD R8, R4, 0x2 ;  /* 0x0000000204087836 */ /* 0x002fe20000000000 */
[----:B------:R1:W2:Y:S01]  /*3180*/  SHFL.DOWN PT, R11, R0, 0x2, R5 ;  /* 0x08400000000b7989 */ /* 0x0002a200000e0005 */
[----:B------:R-:W-:Y:S01]  /*3190*/  BSSY.RECONVERGENT B1, `(.L_x_1199) ;  /* 0x000002a000017945 */ /* 0x000fe20003800200 */
[----:B---3--:R-:W-:Y:S02]  /*31a0*/  IMAD.MOV.U32 R24, RZ, RZ, R20 ;  /* 0x000000ffff187224 */ /* 0x008fe400078e0014 */
[----:B------:R-:W-:Y:S01]  /*31b0*/  ISETP.GT.AND P0, PT, R8, R5, PT ;  /* 0x000000050800720c */ /* 0x000fe20003f04270 */
[----:B------:R1:W3:Y:S01]  /*31c0*/  SHFL.DOWN PT, R13, R2, 0x2, R5 ;  /* 0x08400000020d7989 */ /* 0x0002e200000e0005 */
[----:B------:R-:W-:Y:S02]  /*31d0*/  IMAD.MOV.U32 R22, RZ, RZ, R18 ;  /* 0x000000ffff167224 */ /* 0x000fe400078e0012 */
[----:B------:R-:W-:Y:S01]  /*31e0*/  IMAD.MOV.U32 R12, RZ, RZ, R16 ;  /* 0x000000ffff0c7224 */ /* 0x000fe200078e0010 */
[----:B0-----:R1:W0:Y:S01]  /*31f0*/  SHFL.DOWN PT, R26, R3, 0x2, R5 ;  /* 0x08400000031a7989 */ /* 0x00122200000e0005 */
[----:B----4-:R-:W-:-:S02]  /*3200*/  IMAD.MOV.U32 R7, RZ, RZ, R3 ;  /* 0x000000ffff077224 */ /* 0x010fc400078e0003 */
[----:B------:R-:W-:Y:S01]  /*3210*/  IMAD.MOV.U32 R10, RZ, RZ, R2 ;  /* 0x000000ffff0a7224 */ /* 0x000fe200078e0002 */
[----:B------:R1:W4:Y:S01]  /*3220*/  SHFL.DOWN PT, R15, R16, 0x2, R5 ;  /* 0x08400000100f7989 */ /* 0x00032200000e0005 */
[----:B------:R-:W-:-:S03]  /*3230*/  IMAD.MOV.U32 R8, RZ, RZ, R0 ;  /* 0x000000ffff087224 */ /* 0x000fc600078e0000 */
[----:B------:R1:W0:Y:S04]  /*3240*/  SHFL.DOWN PT, R17, R20, 0x2, R5 ;  /* 0x0840000014117989 */ /* 0x00022800000e0005 */
[----:B------:R1:W0:Y:S01]  /*3250*/  SHFL.DOWN PT, R19, R18, 0x2, R5 ;  /* 0x0840000012137989 */ /* 0x00022200000e0005 */
[----:B------:R-:W-:Y:S05]  /*3260*/  @P0 BRA `(.L_x_1200) ;  /* 0x0000000000700947 */ /* 0x000fea0003800000 */
[----:B------:R-:W-:Y:S01]  /*3270*/  VIMNMX3 R21, R2, R3, R16, PT ;  /* 0x000000030215720f */ /* 0x000fe20003800110 */
[----:B0-----:R-:W-:Y:S01]  /*3280*/  IMAD.MOV.U32 R24, RZ, RZ, R17 ;  /* 0x000000ffff187224 */ /* 0x001fe200078e0011 */
[----:B---34-:R-:W-:Y:S01]  /*3290*/  VIMNMX3 R28, R13, R26, R15, PT ;  /* 0x0000001a0d1c720f */ /* 0x018fe2000380010f */
        /* <DEDUP_REMOVED lines=25> */
.L_x_1200:
[----:B------:R-:W-:Y:S05]  /*3430*/  BSYNC.RECONVERGENT B1 ;  /* 0x0000000000017941 */ /* 0x000fea0003800200 */
.L_x_1199:
[----:B-1----:R-:W-:Y:S01]  /*3440*/  VIADD R0, R4, 0x4 ;  /* 0x0000000404007836 */ /* 0x002fe20000000000 */
[----:B--2---:R1:W2:Y:S01]  /*3450*/  SHFL.DOWN PT, R11, R8, 0x4, R5 ;  /* 0x08800000080b7989 */ /* 0x0042a200000e0005 */
[----:B------:R-:W-:Y:S01]  /*3460*/  BSSY.RECONVERGENT B1, `(.L_x_1201) ;  /* 0x000002a000017945 */ /* 0x000fe20003800200 */
[----:B------:R-:W-:Y:S02]  /*3470*/  IMAD.MOV.U32 R20, RZ, RZ, R24 ;  /* 0x000000ffff147224 */ /* 0x000fe400078e0018 */
[----:B------:R-:W-:Y:S01]  /*3480*/  ISETP.GT.AND P0, PT, R0, R5, PT ;  /* 0x000000050000720c */ /* 0x000fe20003f04270 */
[----:B---3--:R1:W3:Y:S01]  /*3490*/  SHFL.DOWN PT, R13, R10, 0x4, R5 ;  /* 0x088000000a0d7989 */ /* 0x0082e200000e0005 */
[----:B------:R-:W-:Y:S02]  /*34a0*/  IMAD.MOV.U32 R18, RZ, RZ, R22 ;  /* 0x000000ffff127224 */ /* 0x000fe400078e0016 */
[----:B------:R-:W-:Y:S01]  /*34b0*/  IMAD.MOV.U32 R16, RZ, RZ, R12 ;  /* 0x000000ffff107224 */ /* 0x000fe200078e000c */
[----:B0-----:R1:W0:Y:S01]  /*34c0*/  SHFL.DOWN PT, R26, R7, 0x4, R5 ;  /* 0x08800000071a7989 */ /* 0x00122200000e0005 */
[----:B------:R-:W-:-:S02]  /*34d0*/  IMAD.MOV.U32 R3, RZ, RZ, R7 ;  /* 0x000000ffff037224 */ /* 0x000fc400078e0007 */
[----:B------:R-:W-:Y:S01]  /*34e0*/  IMAD.MOV.U32 R2, RZ, RZ, R10 ;  /* 0x000000ffff027224 */ /* 0x000fe200078e000a */
[----:B----4-:R1:W4:Y:S01]  /*34f0*/  SHFL.DOWN PT, R15, R12, 0x4, R5 ;  /* 0x088000000c0f7989 */ /* 0x01032200000e0005 */
        /* <DEDUP_REMOVED lines=32> */
.L_x_1202:
[----:B------:R-:W-:Y:S05]  /*3700*/  BSYNC.RECONVERGENT B1 ;  /* 0x0000000000017941 */ /* 0x000fea0003800200 */
.L_x_1201:
[----:B-1----:R-:W-:Y:S01]  /*3710*/  VIADD R8, R4, 0x8 ;  /* 0x0000000804087836 */ /* 0x002fe20000000000 */
[----:B--2---:R1:W2:Y:S01]  /*3720*/  SHFL.DOWN PT, R11, R0, 0x8, R5 ;  /* 0x09000000000b7989 */ /* 0x0042a200000e0005 */
[----:B------:R-:W-:Y:S01]  /*3730*/  BSSY.RECONVERGENT B1, `(.L_x_1203) ;  /* 0x000002a000017945 */ /* 0x000fe20003800200 */
[----:B0-----:R-:W-:Y:S02]  /*3740*/  IMAD.MOV.U32 R26, RZ, RZ, R20 ;  /* 0x000000ffff1a7224 */ /* 0x001fe400078e0014 */
[----:B------:R-:W-:Y:S01]  /*3750*/  ISETP.GT.AND P0, PT, R8, R5, PT ;  /* 0x000000050800720c */ /* 0x000fe20003f04270 */
[----:B---3--:R1:W0:Y:S01]  /*3760*/  SHFL.DOWN PT, R13, R2, 0x8, R5 ;  /* 0x09000000020d7989 */ /* 0x00822200000e0005 */
[----:B------:R-:W-:Y:S02]  /*3770*/  IMAD.MOV.U32 R24, RZ, RZ, R18 ;  /* 0x000000ffff187224 */ /* 0x000fe400078e0012 */
[----:B------:R-:W-:Y:S01]  /*3780*/  IMAD.MOV.U32 R22, RZ, RZ, R16 ;  /* 0x000000ffff167224 */ /* 0x000fe200078e0010 */
[----:B------:R1:W3:Y:S01]  /*3790*/  SHFL.DOWN PT, R12, R3, 0x8, R5 ;  /* 0x09000000030c7989 */ /* 0x0002e200000e0005 */
        /* <DEDUP_REMOVED lines=35> */
.L_x_1204:
[----:B------:R-:W-:Y:S05]  /*39d0*/  BSYNC.RECONVERGENT B1 ;  /* 0x0000000000017941 */ /* 0x000fea0003800200 */
.L_x_1203:
[----:B-1----:R-:W-:Y:S01]  /*39e0*/  VIADD R0, R4, 0x10 ;  /* 0x0000001004007836 */ /* 0x002fe20000000000 */
[----:B--2---:R1:W2:Y:S01]  /*39f0*/  SHFL.DOWN PT, R11, R8, 0x10, R5 ;  /* 0x0a000000080b7989 */ /* 0x0042a200000e0005 */
[----:B------:R-:W-:Y:S01]  /*3a00*/  BSSY.RECONVERGENT B1, `(.L_x_1205) ;  /* 0x000002a000017945 */ /* 0x000fe20003800200 */
[----:B----4-:R-:W-:Y:S02]  /*3a10*/  IMAD.MOV.U32 R15, RZ, RZ, R26 ;  /* 0x000000ffff0f7224 */ /* 0x010fe400078e001a */
[----:B------:R-:W-:Y:S01]  /*3a20*/  ISETP.GT.AND P0, PT, R0, R5, PT ;  /* 0x000000050000720c */ /* 0x000fe20003f04270 */
[----:B0-----:R1:W0:Y:S01]  /*3a30*/  SHFL.DOWN PT, R17, R10, 0x10, R5 ;  /* 0x0a0000000a117989 */ /* 0x00122200000e0005 */
[----:B------:R-:W-:Y:S02]  /*3a40*/  IMAD.MOV.U32 R0, RZ, RZ, R24 ;  /* 0x000000ffff007224 */ /* 0x000fe400078e0018 */
[----:B------:R-:W-:Y:S01]  /*3a50*/  IMAD.MOV.U32 R13, RZ, RZ, R22 ;  /* 0x000000ffff0d7224 */ /* 0x000fe200078e0016 */
[----:B------:R1:W4:Y:S01]  /*3a60*/  SHFL.DOWN PT, R16, R7, 0x10, R5 ;  /* 0x0a00000007107989 */ /* 0x00032200000e0005 */
[----:B---3--:R-:W-:-:S02]  /*3a70*/  IMAD.MOV.U32 R12, RZ, RZ, R7 ;  /* 0x000000ffff0c7224 */ /* 0x008fc400078e0007 */
[----:B------:R-:W-:Y:S01]  /*3a80*/  IMAD.MOV.U32 R3, RZ, RZ, R10 ;  /* 0x000000ffff037224 */ /* 0x000fe200078e000a */
[----:B------:R1:W3:Y:S01]  /*3a90*/  SHFL.DOWN PT, R19, R22, 0x10, R5 ;  /* 0x0a00000016137989 */ /* 0x0002e200000e0005 */
[----:B------:R-:W-:-:S03]  /*3aa0*/  IMAD.MOV.U32 R2, RZ, RZ, R8 ;  /* 0x000000ffff027224 */ /* 0x000fc600078e0008 */
[----:B------:R1:W0:Y:S04]  /*3ab0*/  SHFL.DOWN PT, R21, R26, 0x10, R5 ;  /* 0x0a0000001a157989 */ /* 0x00022800000e0005 */
[----:B------:R1:W0:Y:S01]  /*3ac0*/  SHFL.DOWN PT, R23, R24, 0x10, R5 ;  /* 0x0a00000018177989 */ /* 0x00022200000e0005 */
[----:B------:R-:W-:Y:S05]  /*3ad0*/  @P0 BRA `(.L_x_1206) ;  /* 0x0000000000700947 */ /* 0x000fea0003800000 */
[----:B-1----:R-:W-:Y:S01]  /*3ae0*/  VIMNMX3 R5, R10, R7, R22, PT ;  /* 0x000000070a05720f */ /* 0x002fe20003800116 */
        /* <DEDUP_REMOVED lines=27> */
.L_x_1206:
[----:B------:R-:W-:Y:S05]  /*3ca0*/  BSYNC.RECONVERGENT B1 ;  /* 0x0000000000017941 */ /* 0x000fea0003800200 */
.L_x_1205:
[----:B------:R-:W-:Y:S01]  /*3cb0*/  ISETP.NE.AND P0, PT, R4, RZ, PT ;  /* 0x000000ff0400720c */ /* 0x000fe20003f05270 */
[----:B------:R-:W-:-:S12]  /*3cc0*/  BSSY.RECONVERGENT B1, `(.L_x_1207) ;  /* 0x000000c000017945 */ /* 0x000fd80003800200 */
[----:B------:R-:W-:Y:S05]  /*3cd0*/  @P0 BRA `(.L_x_1208) ;  /* 0x0000000000280947 */ /* 0x000fea0003800000 */
[----:B-1----:R-:W1:Y:S01]  /*3ce0*/  S2R R8, SR_CgaCtaId ;  /* 0x0000000000087919 */ /* 0x002e620000008800 */
[----:B------:R-:W-:Y:S02]  /*3cf0*/  MOV R5, 0x400 ;  /* 0x0000040000057802 */ /* 0x000fe40000000f00 */
[----:B------:R-:W-:Y:S02]  /*3d00*/  SHF.R.U32.HI R4, RZ, 0x5, R9 ;  /* 0x00000005ff047819 */ /* 0x000fe40000011609 */
[----:B-1----:R-:W-:-:S05]  /*3d10*/  LEA R5, R8, R5, 0x18 ;  /* 0x0000000508057211 */ /* 0x002fca00078ec0ff */
[----:B------:R-:W-:Y:S02]  /*3d20*/  IMAD R7, R4, 0x18, R5 ;  /* 0x0000001804077824 */ /* 0x000fe400078e0205 */
[----:B------:R-:W-:Y:S02]  /*3d30*/  IMAD.MOV.U32 R4, RZ, RZ, R15 ;  /* 0x000000ffff047224 */ /* 0x000fe400078e000f */
[----:B------:R-:W-:Y:S01]  /*3d40*/  IMAD.MOV.U32 R5, RZ, RZ, R0 ;  /* 0x000000ffff057224 */ /* 0x000fe200078e0000 */
[----:B------:R1:W-:Y:S04]  /*3d50*/  STS.64 [R7+0x8], R2 ;  /* 0x0000080207007388 */ /* 0x0003e80000000a00 */
[----:B------:R1:W-:Y:S04]  /*3d60*/  STS.64 [R7+0x18], R4 ;  /* 0x0000180407007388 */ /* 0x0003e80000000a00 */
[----:B------:R1:W-:Y:S02]  /*3d70*/  STS.64 [R7+0x10], R12 ;  /* 0x0000100c07007388 */ /* 0x0003e40000000a00 */
.L_x_1208:
[----:B------:R-:W-:Y:S05]  /*3d80*/  BSYNC.RECONVERGENT B1 ;  /* 0x0000000000017941 */ /* 0x000fea0003800200 */
.L_x_1207:
[----:B------:R-:W-:Y:S01]  /*3d90*/  BAR.SYNC.DEFER_BLOCKING 0x0 ;  /* 0x0000000000007b1d */ /* 0x000fe20000010000 */
[----:B------:R-:W-:-:S13]  /*3da0*/  ISETP.NE.AND P1, PT, R9, RZ, PT ;  /* 0x000000ff0900720c */ /* 0x000fda0003f25270 */
[----:B------:R-:W-:Y:S05]  /*3db0*/  @P1 BRA `(.L_x_1184) ;  /* 0x0000004800a41947 */ /* 0x000fea0003800000 */
[----:B------:R-:W-:Y:S01]  /*3dc0*/  ISETP.GE.AND P0, PT, R6, 0x21, PT ;  /* 0x000000210600780c */ /* 0x000fe20003f06270 */
[----:B-1----:R-:W-:Y:S02]  /*3dd0*/  IMAD.MOV.U32 R7, RZ, RZ, R2 ;  /* 0x000000ffff077224 */ /* 0x002fe400078e0002 */
[----:B----4-:R-:W-:Y:S02]  /*3de0*/  IMAD.MOV.U32 R16, RZ, RZ, R3 ;  /* 0x000000ffff107224 */ /* 0x010fe400078e0003 */
[----:B0-----:R-:W-:Y:S02]  /*3df0*/  IMAD.MOV.U32 R17, RZ, RZ, R12 ;  /* 0x000000ffff117224 */ /* 0x001fe400078e000c */
[----:B------:R-:W-:Y:S02]  /*3e00*/  IMAD.MOV.U32 R18, RZ, RZ, R13 ;  /* 0x000000ffff127224 */ /* 0x000fe400078e000d */
[----:B------:R-:W-:Y:S02]  /*3e10*/  IMAD.MOV.U32 R21, RZ, RZ, R15 ;  /* 0x000000ffff157224 */ /* 0x000fe400078e000f */
[----:B------:R-:W-:-:S02]  /*3e20*/  IMAD.MOV.U32 R22, RZ, RZ, R0 ;  /* 0x000000ffff167224 */ /* 0x000fc400078e0000 */
[----:B------:R-:W-:Y:S05]  /*3e30*/  @!P0 BRA `(.L_x_1209) ;  /* 0x00000000008c8947 */ /* 0x000fea0003800000 */
[----:B------:R-:W0:Y:S01]  /*3e40*/  S2UR UR5, SR_CgaCtaId ;  /* 0x00000000000579c3 */ /* 0x000e220000008800 */
[----:B------:R-:W-:Y:S01]  /*3e50*/  UMOV UR4, 0x400 ;  /* 0x0000040000047882 */ /* 0x000fe20000000000 */
[----:B------:R-:W-:Y:S01]  /*3e60*/  VIMNMX3 R5, R3, R12, R13, PT ;  /* 0x0000000c0305720f */ /* 0x000fe2000380010d */
[----:B------:R-:W-:Y:S01]  /*3e70*/  BSSY.RECONVERGENT B1, `(.L_x_1209) ;  /* 0x000001f000017945 */ /* 0x000fe20003800200 */
[----:B0-----:R-:W-:-:S09]  /*3e80*/  ULEA UR4, UR5, UR4, 0x18 ;  /* 0x0000000405047291 */ /* 0x001fd2000f8ec0ff */
[----:B--2---:R-:W0:Y:S04]  /*3e90*/  LDS.128 R8, [UR4+0x20] ;  /* 0x00002004ff087984 */ /* 0x004e280008000c00 */
        /* <DEDUP_REMOVED lines=28> */
.L_x_1210:
[----:B------:R-:W-:Y:S05]  /*4060*/  BSYNC.RECONVERGENT B1 ;  /* 0x0000000000017941 */ /* 0x000fea0003800200 */
.L_x_1209:
[----:B------:R-:W-:Y:S01]  /*4070*/  ISETP.GE.AND P0, PT, R6, 0x41, PT ;  /* 0x000000410600780c */ /* 0x000fe20003f06270 */
[----:B------:R-:W-:Y:S02]  /*4080*/  IMAD.MOV.U32 R13, RZ, RZ, R7 ;  /* 0x000000ffff0d7224 */ /* 0x000fe400078e0007 */
[----:B------:R-:W-:Y:S02]  /*4090*/  IMAD.MOV.U32 R0, RZ, RZ, R16 ;  /* 0x000000ffff007224 */ /* 0x000fe400078e0010 */
[----:B------:R-:W-:Y:S02]  /*40a0*/  IMAD.MOV.U32 R15, RZ, RZ, R17 ;  /* 0x000000ffff0f7224 */ /* 0x000fe400078e0011 */
[----:B------:R-:W-:Y:S02]  /*40b0*/  IMAD.MOV.U32 R12, RZ, RZ, R18 ;  /* 0x000000ffff0c7224 */ /* 0x000fe400078e0012 */
[----:B---3--:R-:W-:Y:S02]  /*40c0*/  IMAD.MOV.U32 R19, RZ, RZ, R21 ;  /* 0x000000ffff137224 */ /* 0x008fe400078e0015 */
[----:B------:R-:W-:-:S02]  /*40d0*/  IMAD.MOV.U32 R20, RZ, RZ, R22 ;  /* 0x000000ffff147224 */ /* 0x000fc400078e0016 */
[----:B------:R-:W-:Y:S05]  /*40e0*/  @!P0 BRA `(.L_x_1211) ;  /* 0x0000000000908947 */ /* 0x000fea0003800000 */
[----:B------:R-:W0:Y:S01]  /*40f0*/  S2UR UR5, SR_CgaCtaId ;  /* 0x00000000000579c3 */ /* 0x000e220000008800 */
[----:B------:R-:W-:Y:S01]  /*4100*/  UMOV UR4, 0x400 ;  /* 0x0000040000047882 */ /* 0x000fe20000000000 */
[----:B--2---:R-:W-:Y:S01]  /*4110*/  VIMNMX3 R11, R16, R17, R18, PT ;  /* 0x00000011100b720f */ /* 0x004fe20003800112 */
[----:B------:R-:W-:Y:S01]  /*4120*/  BSSY.RECONVERGENT B1, `(.L_x_1211) ;  /* 0x0000020000017945 */ /* 0x000fe20003800200 */
[----:B0-----:R-:W-:-:S09]  /*4130*/  ULEA UR4, UR5, UR4, 0x18 ;  /* 0x0000000405047291 */ /* 0x001fd2000f8ec0ff */
[----:B------:R-:W0:Y:S04]  /*4140*/  LDS.64 R8, [UR4+0x38] ;  /* 0x00003804ff087984 */ /* 0x000e280008000a00 */
[----:B------:R-:W1:Y:S04]  /*4150*/  LDS.64 R4, [UR4+0x40] ;  /* 0x00004004ff047984 */ /* 0x000e680008000a00 */
        /* <DEDUP_REMOVED lines=28> */
.L_x_1212:
[----:B------:R-:W-:Y:S05]  /*4320*/  BSYNC.RECONVERGENT B1 ;  /* 0x0000000000017941 */ /* 0x000fea0003800200 */
.L_x_1211:
[----:B------:R-:W-:Y:S01]  /*4330*/  ISETP.GE.AND P0, PT, R6, 0x61, PT ;  /* 0x000000610600780c */ /* 0x000fe20003f06270 */
[----:B------:R-:W-:Y:S02]  /*4340*/  IMAD.MOV.U32 R7, RZ, RZ, R13 ;  /* 0x000000ffff077224 */ /* 0x000fe400078e000d */
[----:B------:R-:W-:Y:S02]  /*4350*/  IMAD.MOV.U32 R16, RZ, RZ, R0 ;  /* 0x000000ffff107224 */ /* 0x000fe400078e0000 */
[----:B------:R-:W-:Y:S02]  /*4360*/  IMAD.MOV.U32 R17, RZ, RZ, R15 ;  /* 0x000000ffff117224 */ /* 0x000fe400078e000f */
        /* <DEDUP_REMOVED lines=38> */
.L_x_1214:
[----:B------:R-:W-:Y:S05]  /*45d0*/  BSYNC.RECONVERGENT B1 ;  /* 0x0000000000017941 */ /* 0x000fea0003800200 */
.L_x_1213:
        /* <DEDUP_REMOVED lines=43> */
.L_x_1216:
[----:B------:R-:W-:Y:S05]  /*4890*/  BSYNC.RECONVERGENT B1 ;  /* 0x0000000000017941 */ /* 0x000fea0003800200 */
.L_x_1215:
        /* <DEDUP_REMOVED lines=42> */
.L_x_1218:
[----:B------:R-:W-:Y:S05]  /*4b40*/  BSYNC.RECONVERGENT B1 ;  /* 0x0000000000017941 */ /* 0x000fea0003800200 */
.L_x_1217:
[----:B------:R-:W-:Y:S01]  /*4b50*/  ISETP.GE.AND P0, PT, R6, 0xc1, PT ;  /* 0x000000c10600780c */ /* 0x000fe20003f06270 */
[----:B--2---:R-:W-:Y:S02]  /*4b60*/  IMAD.MOV.U32 R11, RZ, RZ, R7 ;  /* 0x000000ffff0b7224 */ /* 0x004fe400078e0007 */
        /* <DEDUP_REMOVED lines=41> */
.L_x_1220:
[----:B------:R-:W-:Y:S05]  /*4e00*/  BSYNC.RECONVERGENT B1 ;  /* 0x0000000000017941 */ /* 0x000fea0003800200 */
.L_x_1219:
        /* <DEDUP_REMOVED lines=11> */
[----:B0-----:R-:W-:-:S09]  /*4ec0*/  ULEA UR4, UR5, UR4, 0x18 ;  /* 0x0000000405047291 */ /* 0x001fd2000f8ec0ff */
[----:B------:R-:W0:Y:S04]  /*4ed0*/  LDS.128 R4, [UR4+0xb0] ;  /* 0x0000b004ff047984 */ /* 0x000e280008000c00 */
        /* <DEDUP_REMOVED lines=29> */
.L_x_1154:
[----:B------:R-:W0:Y:S01]  /*50b0*/  S2R R9, SR_TID.X ;  /* 0x0000000000097919 */ /* 0x000e220000002100 */
[----:B------:R-:W1:Y:S02]  /*50c0*/  LDCU.64 UR4, c[0x0][0x380] ;  /* 0x00007000ff0477ac */ /* 0x000e640008000a00 */
[----:B-1----:R-:W-:Y:S02]  /*50d0*/  IMAD.U32 R12, RZ, RZ, UR4 ;  /* 0x00000004ff0c7e24 */ /* 0x002fe4000f8e00ff */
[----:B------:R-:W-:Y:S01]  /*50e0*/  IMAD.U32 R6, RZ, RZ, UR5 ;  /* 0x00000005ff067e24 */ /* 0x000fe2000f8e00ff */
[----:B------:R-:W1:Y:S01]  /*50f0*/  LDCU.64 UR4, c[0x0][0x388] ;  /* 0x00007100ff0477ac */ /* 0x000e620008000a00 */
[----:B0-----:R-:W-:-:S05]  /*5100*/  IADD3 R3, P0, PT, R0, R9, RZ ;  /* 0x0000000900037210 */ /* 0x001fca0007f1e0ff */
[----:B------:R-:W-:Y:S01]  /*5110*/  IMAD.X R4, RZ, RZ, RZ, P0 ;  /* 0x000000ffff047224 */ /* 0x000fe200000e06ff */
[----:B------:R-:W-:-:S04]  /*5120*/  LEA R2, P0, R3, R12, 0x4 ;  /* 0x0000000c03027211 */ /* 0x000fc800078020ff */
[----:B------:R-:W-:-:S05]  /*5130*/  LEA.HI.X R3, R3, R6, R4, 0x4, P0 ;  /* 0x0000000603037211 */ /* 0x000fca00000f2404 */
[----:B------:R-:W2:Y:S04]  /*5140*/  LDG.E R4, desc[UR10][R2.64+0x4] ;  /* 0x0000040a02047981 */ /* 0x000ea8000c1e1900 */
[----:B------:R-:W2:Y:S04]  /*5150*/  LDG.E R5, desc[UR10][R2.64+0x8] ;  /* 0x0000080a02057981 */ /* 0x000ea8000c1e1900 */
[----:B------:R-:W2:Y:S04]  /*5160*/  LDG.E R8, desc[UR10][R2.64+0xc] ;  /* 0x00000c0a02087981 */ /* 0x000ea8000c1e1900 */
[----:B------:R-:W3:Y:S04]  /*5170*/  LDG.E R19, desc[UR10][R2.64+0x1004] ;  /* 0x0010040a02137981 */ /* 0x000ee8000c1e1900 */
[----:B------:R-:W3:Y:S04]  /*5180*/  LDG.E R18, desc[UR10][R2.64+0x1008] ;  /* 0x0010080a02127981 */ /* 0x000ee8000c1e1900 */
[----:B------:R-:W3:Y:S04]  /*5190*/  LDG.E R22, desc[UR10][R2.64+0x100c] ;  /* 0x00100c0a02167981 */ /* 0x000ee8000c1e1900 */
[----:B------:R-:W4:Y:S04]  /*51a0*/  LDG.E R13, desc[UR10][R2.64+0x200c] ;  /* 0x00200c0a020d7981 */ /* 0x000f28000c1e1900 */
[----:B------:R-:W5:Y:S01]  /*51b0*/  LDG.E R15, desc[UR10][R2.64+0x2000] ;  /* 0x0020000a020f7981 */ /* 0x000f62000c1e1900 */
[----:B--2---:R-:W-:-:S02]  /*51c0*/  VIMNMX3 R10, R4, R5, R8, PT ;  /* 0x00000005040a720f */ /* 0x004fc40003800108 */
[----:B---3--:R-:W-:-:S04]  /*51d0*/  VIMNMX3 R11, R19, R18, R22, PT ;  /* 0x00000012130b720f */ /* 0x008fc80003800116 */
[----:B------:R-:W-:Y:S02]  /*51e0*/  ISETP.GE.AND P0, PT, R10, R11, PT ;  /* 0x0000000b0a00720c */ /* 0x000fe40003f06270 */
[----:B------:R-:W4:Y:S04]  /*51f0*/  LDG.E R10, desc[UR10][R2.64+0x2004] ;  /* 0x0020040a020a7981 */ /* 0x000f28000c1e1900 */
[----:B------:R-:W4:Y:S07]  /*5200*/  LDG.E R11, desc[UR10][R2.64+0x2008] ;  /* 0x0020080a020b7981 */ /* 0x000f2e000c1e1900 */
[----:B------:R-:W5:Y:S01]  /*5210*/  @!P0 LDG.E R24, desc[UR10][R2.64+0x1000] ;  /* 0x0010000a02188981 */ /* 0x000f62000c1e1900 */
[----:B------:R-:W-:-:S02]  /*5220*/  @P0 IMAD.MOV.U32 R19, RZ, RZ, R4 ;  /* 0x000000ffff130224 */ /* 0x000fc400078e0004 */
[----:B------:R-:W-:Y:S02]  /*5230*/  @P0 IMAD.MOV.U32 R18, RZ, RZ, R5 ;  /* 0x000000ffff120224 */ /* 0x000fe400078e0005 */
[----:B------:R-:W-:-:S05]  /*5240*/  @P0 IMAD.MOV.U32 R22, RZ, RZ, R8 ;  /* 0x000000ffff160224 */ /* 0x000fca00078e0008 */
[----:B------:R-:W-:Y:S01]  /*5250*/  VIMNMX3 R4, R19, R18, R22, PT ;  /* 0x000000121304720f */ /* 0x000fe20003800116 */
[----:B------:R-:W5:Y:S01]  /*5260*/  @P0 LDG.E R24, desc[UR10][R2.64] ;  /* 0x0000000a02180981 */ /* 0x000f62000c1e1900 */
[----:B----4-:R-:W-:-:S04]  /*5270*/  VIMNMX3 R5, R10, R11, R13, PT ;  /* 0x0000000b0a05720f */ /* 0x010fc8000380010d */
[----:B------:R-:W-:Y:S01]  /*5280*/  ISETP.GE.AND P1, PT, R4, R5, PT ;  /* 0x000000050400720c */ /* 0x000fe20003f26270 */
[----:B------:R-:W-:Y:S02]  /*5290*/  @!P0 VIADD R4, R9, 0x100 ;  /* 0x0000010009048836 */ /* 0x000fe40000000000 */
[----:B------:R-:W-:Y:S02]  /*52a0*/  @!P0 IMAD.MOV.U32 R5, RZ, RZ, RZ ;  /* 0x000000ffff058224 */ /* 0x000fe400078e00ff */
[----:B------:R-:W-:Y:S02]  /*52b0*/  @P0 IMAD.MOV.U32 R4, RZ, RZ, R9 ;  /* 0x000000ffff040224 */ /* 0x000fe400078e0009 */
[----:B------:R-:W-:Y:S01]  /*52c0*/  @P0 IMAD.MOV.U32 R5, RZ, RZ, RZ ;  /* 0x000000ffff050224 */ /* 0x000fe200078e00ff */
[----:B------:R-:W-:-:S04]  /*52d0*/  ISETP.LE.U32.AND P0, PT, R7, UR6, PT ;  /* 0x0000000607007c0c */ /* 0x000fc8000bf03070 */
[----:B------:R-:W-:Y:S01]  /*52e0*/  ISETP.GE.U32.AND.EX P0, PT, RZ, R20, PT, P0 ;  /* 0x00000014ff00720c */ /* 0x000fe20003f06100 */
[----:B-1----:R-:W-:Y:S02]  /*52f0*/  IMAD.U32 R17, RZ, RZ, UR4 ;  /* 0x00000004ff117e24 */ /* 0x002fe4000f8e00ff */
[----:B------:R-:W-:Y:S01]  /*5300*/  @!P1 VIADD R4, R9, 0x200 ;  /* 0x0000020009049836 */ /* 0x000fe20000000000 */
[----:B------:R-:W-:Y:S01]  /*5310*/  SEL R8, R10, R19, !P1 ;  /* 0x000000130a087207 */ /* 0x000fe20004800000 */
[----:B------:R-:W-:Y:S01]  /*5320*/  IMAD.U32 R16, RZ, RZ, UR5 ;  /* 0x00000005ff107e24 */ /* 0x000fe2000f8e00ff */
[----:B------:R-:W-:Y:S02]  /*5330*/  SEL R5, R5, RZ, P1 ;  /* 0x000000ff05057207 */ /* 0x000fe40000800000 */
[----:B------:R-:W-:Y:S02]  /*5340*/  IADD3 R10, P2, P3, R4, R17, R0 ;  /* 0x00000011040a7210 */ /* 0x000fe40007b5e000 */
[----:B------:R-:W-:-:S02]  /*5350*/  SEL R0, R11, R18, !P1 ;  /* 0x000000120b007207 */ /* 0x000fc40004800000 */
[----:B------:R-:W-:Y:S02]  /*5360*/  SEL R11, R13, R22, !P1 ;  /* 0x000000160d0b7207 */ /* 0x000fe40004800000 */
[----:B------:R-:W-:Y:S02]  /*5370*/  IADD3.X R13, PT, PT, R5, R16, RZ, P2, P3 ;  /* 0x00000010050d7210 */ /* 0x000fe400017e64ff */
[----:B-----5:R-:W-:Y:S01]  /*5380*/  SEL R15, R15, R24, !P1 ;  /* 0x000000180f0f7207 */ /* 0x020fe20004800000 */
[----:B------:R-:W-:Y:S06]  /*5390*/  @P0 BRA `(.L_x_1221) ;  /* 0x0000001400e40947 */ /* 0x000fec0003800000 */
[----:B------:R-:W0:Y:S01]  /*53a0*/  LDCU.64 UR8, c[0x0][0x3e8] ;  /* 0x00007d00ff0877ac */ /* 0x000e220008000a00 */
[----:B------:R-:W-:Y:S01]  /*53b0*/  ISETP.NE.AND P0, PT, R9, RZ, PT ;  /* 0x000000ff0900720c */ /* 0x000fe20003f05270 */
[----:B------:R-:W-:Y:S01]  /*53c0*/  BSSY.RECONVERGENT B1, `(.L_x_1222) ;  /* 0x0000012000017945 */ /* 0x000fe20003800200 */
[----:B------:R-:W-:Y:S01]  /*53d0*/  UMOV UR4, 0x8 ;  /* 0x0000000800047882 */ /* 0x000fe20000000000 */
[----:B------:R-:W-:Y:S02]  /*53e0*/  UMOV UR5, 0x0 ;  /* 0x0000000000057882 */ /* 0x000fe40000000000 */
[----:B0-----:R-:W-:-:S04]  /*53f0*/  UIMAD.WIDE.U32 UR4, UR8, 0x1, UR4 ;  /* 0x00000001080478a5 */ /* 0x001fc8000f8e0004 */
[----:B------:R-:W-:Y:S02]  /*5400*/  UIADD3 UR7, UPT, UPT, UR5, UR9, URZ ;  /* 0x0000000905077290 */ /* 0x000fe4000fffe0ff */
[----:B------:R-:W-:Y:S02]  /*5410*/  IMAD.U32 R5, RZ, RZ, UR5 ;  /* 0x00000005ff057e24 */ /* 0x000fe4000f8e00ff */
[----:B------:R-:W-:Y:S02]  /*5420*/  IMAD.U32 R4, RZ, RZ, UR4 ;  /* 0x00000004ff047e24 */ /* 0x000fe4000f8e00ff */
[----:B------:R-:W-:Y:S01]  /*5430*/  IMAD.U32 R5, RZ, RZ, UR7 ;  /* 0x00000007ff057e24 */ /* 0x000fe2000f8e00ff */
[----:B------:R-:W-:Y:S06]  /*5440*/  @P0 BRA `(.L_x_1223) ;  /* 0x0000000000240947 */ /* 0x000fec0003800000 */
[----:B------:R-:W-:Y:S02]  /*5450*/  IMAD.MOV.U32 R18, RZ, RZ, 0x300 ;  /* 0x00000300ff127424 */ /* 0x000fe400078e00ff */
[----:B------:R-:W-:-:S05]  /*5460*/  IMAD.MOV.U32 R19, RZ, RZ, 0x0 ;  /* 0x00000000ff137424 */ /* 0x000fca00078e00ff */
[----:B------:R-:W2:Y:S01]  /*5470*/  ATOMG.E.ADD.64.STRONG.GPU PT, R2, desc[UR10][R4.64], R18 ;  /* 0x80000012040279a8 */ /* 0x000ea200081ef50a */
[----:B------:R-:W0:Y:S01]  /*5480*/  S2UR UR5, SR_CgaCtaId ;  /* 0x00000000000579c3 */ /* 0x000e220000008800 */
[----:B------:R-:W-:Y:S02]  /*5490*/  UMOV UR4, 0x400 ;  /* 0x0000040000047882 */ /* 0x000fe40000000000 */
[----:B0-----:R-:W-:Y:S01]  /*54a0*/  ULEA UR4, UR5, UR4, 0x18 ;  /* 0x0000000405047291 */ /* 0x001fe2000f8ec0ff */
[----:B--2---:R-:W-:-:S05]  /*54b0*/  IADD3 R2, P0, PT, R2, UR6, RZ ;  /* 0x0000000602027c10 */ /* 0x004fca000ff1e0ff */
[----:B------:R-:W-:-:S05]  /*54c0*/  IMAD.X R3, RZ, RZ, R3, P0 ;  /* 0x000000ffff037224 */ /* 0x000fca00000e0603 */
[----:B------:R0:W-:Y:S03]  /*54d0*/  STS.64 [UR4+0xe0], R2 ;  /* 0x0000e002ff007988 */ /* 0x0001e60008000a04 */
.L_x_1223:
[----:B------:R-:W-:Y:S05]  /*54e0*/  BSYNC.RECONVERGENT B1 ;  /* 0x0000000000017941 */ /* 0x000fea0003800200 */
.L_x_1222:
[----:B------:R-:W1:Y:S08]  /*54f0*/  S2UR UR5, SR_CgaCtaId ;  /* 0x00000000000579c3 */ /* 0x000e700000008800 */
[----:B------:R-:W-:Y:S06]  /*5500*/  BAR.SYNC.DEFER_BLOCKING 0x0 ;  /* 0x0000000000007b1d */ /* 0x000fec0000010000 */
[----:B------:R-:W-:-:S02]  /*5510*/  UMOV UR4, 0x400 ;  /* 0x0000040000047882 */ /* 0x000fc40000000000 */
[----:B-1----:R-:W-:-:S06]  /*5520*/  ULEA UR4, UR5, UR4, 0x18 ;  /* 0x0000000405047291 */ /* 0x002fcc000f8ec0ff */
[----:B------:R-:W-:-:S05]  /*5530*/  IMAD.U32 R18, RZ, RZ, UR4 ;  /* 0x00000004ff127e24 */ /* 0x000fca000f8e00ff */
[----:B0-----:R-:W0:Y:S02]  /*5540*/  LDS.64 R2, [R18+0xe0] ;  /* 0x0000e00012027984 */ /* 0x001e240000000a00 */
[----:B0-----:R-:W-:-:S04]  /*5550*/  IADD3 R22, P1, PT, R2, 0x300, RZ ;  /* 0x0000030002167810 */ /* 0x001fc80007f3e0ff */
[----:B------:R-:W-:Y:S01]  /*5560*/  ISETP.GT.U32.AND P0, PT, R22, R7, PT ;  /* 0x000000071600720c */ /* 0x000fe20003f04070 */
[----:B------:R-:W-:-:S05]  /*5570*/  IMAD.X R19, RZ, RZ, R3, P1 ;  /* 0x000000ffff137224 */ /* 0x000fca00008e0603 */
[----:B------:R-:W-:-:S13]  /*5580*/  ISETP.GT.AND.EX P0, PT, R19, R20, PT, P0 ;  /* 0x000000141300720c */ /* 0x000fda0003f04300 */
[----:B------:R-:W-:Y:S05]  /*5590*/  @P0 BRA `(.L_x_1224) ;  /* 0x0000000400b00947 */ /* 0x000fea0003800000 */
[----:B------:R-:W-:Y:S01]  /*55a0*/  BSSY.RECONVERGENT B1, `(.L_x_1224) ;  /* 0x000006b000017945 */ /* 0x000fe20003800200 */
[----:B------:R-:W-:Y:S01]  /*55b0*/  IMAD.MOV.U32 R21, RZ, RZ, R15 ;  /* 0x000000ffff157224 */ /* 0x000fe200078e000f */
[----:B------:R-:W0:Y:S01]  /*55c0*/  LDCU.64 UR8, c[0x0][0x398] ;  /* 0x00007300ff0877ac */ /* 0x000e220008000a00 */
[----:B------:R-:W-:Y:S02]  /*55d0*/  IMAD.MOV.U32 R19, RZ, RZ, R8 ;  /* 0x000000ffff137224 */ /* 0x000fe400078e0008 */
[----:B------:R-:W-:Y:S01]  /*55e0*/  IMAD.MOV.U32 R24, RZ, RZ, R0 ;  /* 0x000000ffff187224 */ /* 0x000fe200078e0000 */
[----:B------:R-:W1:Y:S01]  /*55f0*/  LDCU.128 UR12, c[0x0][0x380] ;  /* 0x00007000ff0c77ac */ /* 0x000e620008000c00 */
[----:B------:R-:W-:Y:S02]  /*5600*/  IMAD.MOV.U32 R25, RZ, RZ, R11 ;  /* 0x000000ffff197224 */ /* 0x000fe400078e000b */
[----:B------:R-:W-:Y:S02]  /*5610*/  IMAD.MOV.U32 R23, RZ, RZ, R10 ;  /* 0x000000ffff177224 */ /* 0x000fe400078e000a */
[----:B------:R-:W-:-:S07]  /*5620*/  IMAD.MOV.U32 R22, RZ, RZ, R13 ;  /* 0x000000ffff167224 */ /* 0x000fce00078e000d */
.L_x_1231:
[----:B------:R-:W-:Y:S01]  /*5630*/  IADD3 R13, P0, PT, R9, R2, RZ ;  /* 0x00000002090d7210 */ /* 0x000fe20007f1e0ff */
[----:B-1----:R-:W-:Y:S02]  /*5640*/  IMAD.U32 R12, RZ, RZ, UR12 ;  /* 0x0000000cff0c7e24 */ /* 0x002fe4000f8e00ff */
[----:B------:R-:W-:Y:S02]  /*5650*/  IMAD.U32 R6, RZ, RZ, UR13 ;  /* 0x0000000dff067e24 */ /* 0x000fe4000f8e00ff */
[----:B------:R-:W-:Y:S01]  /*5660*/  IMAD.X R33, RZ, RZ, R3, P0 ;  /* 0x000000ffff217224 */ /* 0x000fe200000e0603 */
        /* <DEDUP_REMOVED lines=9> */
[----:B------:R-:W4:Y:S04]  /*5700*/  LDG.E R0, desc[UR10][R2.64+0x2008] ;  /* 0x0020080a02007981 */ /* 0x000f28000c1e1900 */
[----:B------:R-:W4:Y:S04]  /*5710*/  LDG.E R11, desc[UR10][R2.64+0x200c] ;  /* 0x00200c0a020b7981 */ /* 0x000f28000c1e1900 */
[----:B------:R-:W4:Y:S01]  /*5720*/  LDG.E R30, desc[UR10][R2.64] ;  /* 0x0000000a021e7981 */ /* 0x000f22000c1e1900 */
[----:B------:R-:W-:Y:S01]  /*5730*/  VIMNMX3 R10, R19, R24, R25, PT ;  /* 0x00000018130a720f */ /* 0x000fe20003800119 */
[----:B------:R-:W-:-:S02]  /*5740*/  IMAD.U32 R17, RZ, RZ, UR14 ;  /* 0x0000000eff117e24 */ /* 0x000fc4000f8e00ff */
[----:B------:R-:W-:Y:S01]  /*5750*/  IMAD.U32 R16, RZ, RZ, UR15 ;  /* 0x0000000fff107e24 */ /* 0x000fe2000f8e00ff */
[----:B------:R-:W5:Y:S02]  /*5760*/  LDG.E R31, desc[UR10][R2.64+0x1000] ;  /* 0x0010000a021f7981 */ /* 0x000f64000c1e1900 */
[----:B------:R-:W-:Y:S02]  /*5770*/  IADD3 R32, P0, PT, R13, R17, RZ ;  /* 0x000000110d207210 */ /* 0x000fe40007f1e0ff */
[----:B------:R1:W5:Y:S01]  /*5780*/  LDG.E R15, desc[UR10][R2.64+0x2000] ;  /* 0x0020000a020f7981 */ /* 0x000362000c1e1900 */
[----:B------:R-:W-:Y:S02]  /*5790*/  BSSY.RECONVERGENT B2, `(.L_x_1225) ;  /* 0x000001f000027945 */ /* 0x000fe40003800200 */
[----:B------:R-:W-:Y:S01]  /*57a0*/  IMAD.X R33, R33, 0x1, R16, P0 ;  /* 0x0000000121217824 */ /* 0x000fe200000e0610 */
[----:B-1----:R-:W-:-:S05]  /*57b0*/  IADD3 R3, P3, PT, R32, 0x100, RZ ;  /* 0x0000010020037810 */ /* 0x002fca0007f7e0ff */
[----:B------:R-:W-:Y:S01]  /*57c0*/  IMAD.X R2, RZ, RZ, R33, P3 ;  /* 0x000000ffff027224 */ /* 0x000fe200018e0621 */
[----:B--2---:R-:W-:-:S04]  /*57d0*/  VIMNMX3 R35, R20, R7, R26, PT ;  /* 0x000000071423720f */ /* 0x004fc8000380011a */
[----:B------:R-:W-:-:S13]  /*57e0*/  ISETP.GE.AND P1, PT, R10, R35, PT ;  /* 0x000000230a00720c */ /* 0x000fda0003f26270 */
[----:B------:R-:W-:-:S04]  /*57f0*/  @P1 ISETP.GE.U32.AND P0, PT, R23, R32, PT ;  /* 0x000000201700120c */ /* 0x000fc80003f06070 */
[----:B------:R-:W-:-:S04]  /*5800*/  @P1 ISETP.GE.AND.EX P0, PT, R22, R33, PT, P0 ;  /* 0x000000211600120c */ /* 0x000fc80003f06300 */
[----:B------:R-:W-:Y:S02]  /*5810*/  @P1 ISETP.LT.OR P0, PT, R35, R10, !P0 ;  /* 0x0000000a2300120c */ /* 0x000fe40004701670 */
[----:B------:R-:W-:Y:S02]  /*5820*/  IADD3 R10, P4, PT, R32, 0x200, RZ ;  /* 0x00000200200a7810 */ /* 0x000fe40007f9e0ff */
[----:B------:R-:W-:Y:S02]  /*5830*/  @P1 SEL R20, R19, R20, P0 ;  /* 0x0000001413141207 */ /* 0x000fe40000000000 */
[----:B------:R-:W-:Y:S01]  /*5840*/  @P1 SEL R7, R24, R7, P0 ;  /* 0x0000000718071207 */ /* 0x000fe20000000000 */
[----:B------:R-:W-:Y:S01]  /*5850*/  IMAD.X R13, RZ, RZ, R33, P4 ;  /* 0x000000ffff0d7224 */ /* 0x000fe200020e0621 */
[----:B------:R-:W-:Y:S02]  /*5860*/  @P1 SEL R26, R25, R26, P0 ;  /* 0x0000001a191a1207 */ /* 0x000fe40000000000 */
[----:B---3--:R-:W-:-:S02]  /*5870*/  VIMNMX3 R24, R27, R28, R29, PT ;  /* 0x0000001c1b18720f */ /* 0x008fc4000380011d */
[----:B------:R-:W-:Y:S02]  /*5880*/  VIMNMX3 R19, R20, R7, R26, PT ;  /* 0x000000071413720f */ /* 0x000fe4000380011a */
[----:B------:R-:W-:Y:S02]  /*5890*/  @P1 SEL R33, R22, R33, P0 ;  /* 0x0000002116211207 */ /* 0x000fe40000000000 */
[----:B------:R-:W-:Y:S02]  /*58a0*/  ISETP.GE.AND P2, PT, R19, R24, PT ;  /* 0x000000181300720c */ /* 0x000fe40003f46270 */
[----:B------:R-:W-:Y:S02]  /*58b0*/  @P1 SEL R32, R23, R32, P0 ;  /* 0x0000002017201207 */ /* 0x000fe40000000000 */
[----:B----4-:R-:W-:Y:S02]  /*58c0*/  VIMNMX3 R22, R8, R0, R11, PT ;  /* 0x000000000816720f */ /* 0x010fe4000380010b */
[----:B------:R-:W-:-:S07]  /*58d0*/  @P1 SEL R30, R21, R30, P0 ;  /* 0x0000001e151e1207 */ /* 0x000fce0000000000 */
[----:B------:R-:W-:Y:S05]  /*58e0*/  @!P2 BRA `(.L_x_1226) ;  /* 0x000000000024a947 */ /* 0x000fea0003800000 */
[----:B------:R-:W-:-:S04]  /*58f0*/  ISETP.GE.U32.AND P0, PT, R32, R3, PT ;  /* 0x000000032000720c */ /* 0x000fc80003f06070 */
[----:B------:R-:W-:-:S04]  /*5900*/  ISETP.GE.AND.EX P0, PT, R33, R2, PT, P0 ;  /* 0x000000022100720c */ /* 0x000fc80003f06300 */
[----:B------:R-:W-:-:S04]  /*5910*/  ISETP.LT.OR P0, PT, R24, R19, !P0 ;  /* 0x000000131800720c */ /* 0x000fc80004701670 */
[----:B-----5:R-:W-:Y:S02]  /*5920*/  SEL R31, R30, R31, P0 ;  /* 0x0000001f1e1f7207 */ /* 0x020fe40000000000 */
[----:B------:R-:W-:Y:S02]  /*5930*/  SEL R27, R20, R27, P0 ;  /* 0x0000001b141b7207 */ /* 0x000fe40000000000 */
[----:B------:R-:W-:Y:S02]  /*5940*/  SEL R28, R7, R28, P0 ;  /* 0x0000001c071c7207 */ /* 0x000fe40000000000 */
[----:B------:R-:W-:Y:S02]  /*5950*/  SEL R29, R26, R29, P0 ;  /* 0x0000001d1a1d7207 */ /* 0x000fe40000000000 */
[----:B------:R-:W-:Y:S02]  /*5960*/  SEL R3, R32, R3, P0 ;  /* 0x0000000320037207 */ /* 0x000fe40000000000 */
[----:B------:R-:W-:-:S07]  /*5970*/  SEL R2, R33, R2, P0 ;  /* 0x0000000221027207 */ /* 0x000fce0000000000 */
.L_x_1226:
[----:B0-----:R-:W-:Y:S05]  /*5980*/  BSYNC.RECONVERGENT B2 ;  /* 0x0000000000027941 */ /* 0x001fea0003800200 */
.L_x_1225:
[----:B------:R-:W-:Y:S01]  /*5990*/  VIMNMX3 R7, R27, R28, R29, PT ;  /* 0x0000001c1b07720f */ /* 0x000fe2000380011d */
[----:B------:R-:W-:Y:S03]  /*59a0*/  BSSY.RECONVERGENT B2, `(.L_x_1227) ;  /* 0x000000c000027945 */ /* 0x000fe60003800200 */
[----:B------:R-:W-:-:S13]  /*59b0*/  ISETP.GE.AND P0, PT, R7, R22, PT ;  /* 0x000000160700720c */ /* 0x000fda0003f06270 */
        /* <DEDUP_REMOVED lines=10> */
.L_x_1228:
[----:B------:R-:W-:Y:S05]  /*5a60*/  BSYNC.RECONVERGENT B2 ;  /* 0x0000000000027941 */ /* 0x000fea0003800200 */
.L_x_1227:
[----:B------:R-:W-:Y:S01]  /*5a70*/  BAR.SYNC.DEFER_BLOCKING 0x0 ;  /* 0x0000000000007b1d */ /* 0x000fe20000010000 */
[----:B------:R-:W-:-:S05]  /*5a80*/  ISETP.NE.AND P0, PT, R9, RZ, PT ;  /* 0x000000ff0900720c */ /* 0x000fca0003f05270 */
[----:B------:R-:W-:Y:S08]  /*5a90*/  BSSY.RECONVERGENT B2, `(.L_x_1229) ;  /* 0x000000c000027945 */ /* 0x000ff00003800200 */
[----:B------:R-:W-:Y:S05]  /*5aa0*/  @P0 BRA `(.L_x_1230) ;  /* 0x0000000000280947 */ /* 0x000fea0003800000 */
[----:B------:R-:W-:Y:S02]  /*5ab0*/  IMAD.MOV.U32 R20, RZ, RZ, 0x300 ;  /* 0x00000300ff147424 */ /* 0x000fe400078e00ff */
[----:B------:R-:W-:-:S05]  /*5ac0*/  IMAD.MOV.U32 R21, RZ, RZ, 0x0 ;  /* 0x00000000ff157424 */ /* 0x000fca00078e00ff */
[----:B------:R-:W2:Y:S01]  /*5ad0*/  ATOMG.E.ADD.64.STRONG.GPU PT, R2, desc[UR10][R4.64], R20 ;  /* 0x80000014040279a8 */ /* 0x000ea200081ef50a */
[----:B------:R-:W0:Y:S01]  /*5ae0*/  S2UR UR5, SR_CgaCtaId ;  /* 0x00000000000579c3 */ /* 0x000e220000008800 */
[----:B------:R-:W-:Y:S02]  /*5af0*/  UMOV UR4, 0x400 ;  /* 0x0000040000047882 */ /* 0x000fe40000000000 */
[----:B0-----:R-:W-:-:S06]  /*5b00*/  ULEA UR4, UR5, UR4, 0x18 ;  /* 0x0000000405047291 */ /* 0x001fcc000f8ec0ff */
[----:B------:R-:W-:Y:S01]  /*5b10*/  IMAD.U32 R18, RZ, RZ, UR4 ;  /* 0x00000004ff127e24 */ /* 0x000fe2000f8e00ff */
[----:B--2---:R-:W-:-:S05]  /*5b20*/  IADD3 R2, P0, PT, R2, UR6, RZ ;  /* 0x0000000602027c10 */ /* 0x004fca000ff1e0ff */
[----:B------:R-:W-:-:S05]  /*5b30*/  IMAD.X R3, RZ, RZ, R3, P0 ;  /* 0x000000ffff037224 */ /* 0x000fca00000e0603 */
[----:B------:R0:W-:Y:S03]  /*5b40*/  STS.64 [R18+0xe0], R2 ;  /* 0x0000e00212007388 */ /* 0x0001e60000000a00 */
.L_x_1230:
[----:B------:R-:W-:Y:S05]  /*5b50*/  BSYNC.RECONVERGENT B2 ;  /* 0x0000000000027941 */ /* 0x000fea0003800200 */
.L_x_1229:
[----:B------:R-:W-:Y:S01]  /*5b60*/  BAR.SYNC.DEFER_BLOCKING 0x0 ;  /* 0x0000000000007b1d */ /* 0x000fe20000010000 */
[----:B------:R-:W-:Y:S02]  /*5b70*/  IMAD.U32 R7, RZ, RZ, UR8 ;  /* 0x00000008ff077e24 */ /* 0x000fe4000f8e00ff */
[----:B------:R-:W-:Y:S02]  /*5b80*/  IMAD.U32 R20, RZ, RZ, UR9 ;  /* 0x00000009ff147e24 */ /* 0x000fe4000f8e00ff */
[----:B-----5:R-:W-:Y:S02]  /*5b90*/  IMAD.MOV.U32 R21, RZ, RZ, R15 ;  /* 0x000000ffff157224 */ /* 0x020fe400078e000f */
[----:B------:R-:W-:Y:S02]  /*5ba0*/  IMAD.MOV.U32 R19, RZ, RZ, R8 ;  /* 0x000000ffff137224 */ /* 0x000fe400078e0008 */
[----:B------:R-:W-:Y:S02]  /*5bb0*/  IMAD.MOV.U32 R24, RZ, RZ, R0 ;  /* 0x000000ffff187224 */ /* 0x000fe400078e0000 */
[----:B------:R-:W-:Y:S01]  /*5bc0*/  IMAD.MOV.U32 R25, RZ, RZ, R11 ;  /* 0x000000ffff197224 */ /* 0x000fe200078e000b */
[----:B0-----:R-:W0:Y:S02]  /*5bd0*/  LDS.64 R2, [R18+0xe0] ;  /* 0x0000e00012027984 */ /* 0x001e240000000a00 */
[----:B0-----:R-:W-:-:S04]  /*5be0*/  IADD3 R22, P1, PT, R2, 0x300, RZ ;  /* 0x0000030002167810 */ /* 0x001fc80007f3e0ff */
[----:B------:R-:W-:Y:S01]  /*5bf0*/  ISETP.GT.U32.AND P0, PT, R22, R7, PT ;  /* 0x000000071600720c */ /* 0x000fe20003f04070 */
[----:B------:R-:W-:Y:S02]  /*5c00*/  IMAD.X R23, RZ, RZ, R3, P1 ;  /* 0x000000ffff177224 */ /* 0x000fe400008e0603 */
[----:B------:R-:W-:-:S03]  /*5c10*/  IMAD.MOV.U32 R22, RZ, RZ, R13 ;  /* 0x000000ffff167224 */ /* 0x000fc600078e000d */
[----:B------:R-:W-:Y:S01]  /*5c20*/  ISETP.GT.AND.EX P0, PT, R23, R20, PT, P0 ;  /* 0x000000141700720c */ /* 0x000fe20003f04300 */
[----:B------:R-:W-:-:S12]  /*5c30*/  IMAD.MOV.U32 R23, RZ, RZ, R10 ;  /* 0x000000ffff177224 */ /* 0x000fd800078e000a */
[----:B------:R-:W-:Y:S05]  /*5c40*/  @!P0 BRA `(.L_x_1231) ;  /* 0xfffffff800788947 */ /* 0x000fea000383ffff */
[----:B------:R-:W-:Y:S05]  /*5c50*/  BSYNC.RECONVERGENT B1 ;  /* 0x0000000000017941 */ /* 0x000fea0003800200 */
.L_x_1224:
[----:B------:R-:W-:Y:S01]  /*5c60*/  ISETP.GE.U32.AND P0, PT, R2, R7, PT ;  /* 0x000000070200720c */ /* 0x000fe20003f06070 */
[----:B------:R-:W-:Y:S03]  /*5c70*/  BSSY.RECONVERGENT B1, `(.L_x_1221) ;  /* 0x00000eb000017945 */ /* 0x000fe60003800200 */
[----:B------:R-:W-:-:S13]  /*5c80*/  ISETP.GE.AND.EX P0, PT, R3, R20, PT, P0 ;  /* 0x000000140300720c */ /* 0x000fda0003f06300 */
[----:B------:R-:W-:Y:S05]  /*5c90*/  @P0 BRA `(.L_x_1232) ;  /* 0x0000000c00a00947 */ /* 0x000fea0003800000 */
[----:B------:R-:W-:-:S05]  /*5ca0*/  IMAD.IADD R18, R7, 0x1, -R2 ;  /* 0x0000000107127824 */ /* 0x000fca00078e0a02 */
[----:B------:R-:W-:-:S13]  /*5cb0*/  ISETP.GE.AND P0, PT, R9, R18, PT ;  /* 0x000000120900720c */ /* 0x000fda0003f06270 */
[----:B------:R-:W-:Y:S05]  /*5cc0*/  @P0 BRA `(.L_x_1232) ;  /* 0x0000000c00940947 */ /* 0x000fea0003800000 */
[----:B------:R-:W-:Y:S01]  /*5cd0*/  LOP3.LUT R4, RZ, R9, RZ, 0x33, !PT ;  /* 0x00000009ff047212 */ /* 0x000fe200078e33ff */
[----:B------:R-:W-:Y:S01]  /*5ce0*/  BSSY.RECONVERGENT B2, `(.L_x_1233) ;  /* 0x0000043000027945 */ /* 0x000fe20003800200 */
[----:B------:R-:W-:Y:S02]  /*5cf0*/  IMAD.MOV.U32 R19, RZ, RZ, R9 ;  /* 0x000000ffff137224 */ /* 0x000fe400078e0009 */
[----:B------:R-:W-:-:S04]  /*5d00*/  IADD3 R7, PT, PT, -R2, R7, R4 ;  /* 0x0000000702077210 */ /* 0x000fc80007ffe104 */
[----:B------:R-:W-:-:S04]  /*5d10*/  LOP3.LUT R4, R7, 0x300, RZ, 0xc0, !PT ;  /* 0x0000030007047812 */ /* 0x000fc800078ec0ff */
[----:B------:R-:W-:-:S13]  /*5d20*/  ISETP.NE.AND P0, PT, R4, 0x300, PT ;  /* 0x000003000400780c */ /* 0x000fda0003f05270 */
[----:B------:R-:W-:Y:S05]  /*5d30*/  @!P0 BRA `(.L_x_1234) ;  /* 0x0000000000f48947 */ /* 0x000fea0003800000 */
[----:B------:R-:W-:Y:S02]  /*5d40*/  IADD3 R5, P0, PT, R9, R2, RZ ;  /* 0x0000000209057210 */ /* 0x000fe40007f1e0ff */
[----:B------:R-:W-:Y:S02]  /*5d50*/  LEA.HI R4, R7, 0x1, RZ, 0x18 ;  /* 0x0000000107047811 */ /* 0x000fe400078fc0ff */
[C---:B------:R-:W-:Y:S01]  /*5d60*/  LEA R12, P1, R5.reuse, R12, 0x4 ;  /* 0x0000000c050c7211 */ /* 0x040fe200078220ff */
[----:B------:R-:W-:Y:S01]  /*5d70*/  IMAD.X R19, RZ, RZ, R3, P0 ;  /* 0x000000ffff137224 */ /* 0x000fe200000e0603 */
[----:B------:R-:W-:Y:S02]  /*5d80*/  IADD3 R17, P0, PT, R5, R17, RZ ;  /* 0x0000001105117210 */ /* 0x000fe40007f1e0ff */
[----:B------:R-:W-:Y:S02]  /*5d90*/  IADD3 R12, P2, PT, R12, 0x8, RZ ;  /* 0x000000080c0c7810 */ /* 0x000fe40007f5e0ff */
[----:B------:R-:W-:Y:S01]  /*5da0*/  LOP3.LUT R4, R4, 0x3, RZ, 0xc0, !PT ;  /* 0x0000000304047812 */ /* 0x000fe200078ec0ff */
[----:B------:R-:W-:Y:S01]  /*5db0*/  IMAD.X R16, R19, 0x1, R16, P0 ;  /* 0x0000000113107824 */ /* 0x000fe200000e0610 */
[----:B------:R-:W-:Y:S01]  /*5dc0*/  LEA.HI.X R5, R5, R6, R19, 0x4, P1 ;  /* 0x0000000605057211 */ /* 0x000fe200008f2413 */
[----:B------:R-:W-:-:S02]  /*5dd0*/  IMAD.MOV.U32 R19, RZ, RZ, R9 ;  /* 0x000000ffff137224 */ /* 0x000fc400078e0009 */
[----:B------:R-:W-:Y:S02]  /*5de0*/  IMAD.MOV R6, RZ, RZ, -R4 ;  /* 0x000000ffff067224 */ /* 0x000fe400078e0a04 */
[----:B------:R-:W-:-:S07]  /*5df0*/  IMAD.X R5, RZ, RZ, R5, P2 ;  /* 0x000000ffff057224 */ /* 0x000fce00010e0605 */
.L_x_1237:
[----:B------:R-:W-:-:S05]  /*5e00*/  IMAD.MOV.U32 R4, RZ, RZ, R12 ;  /* 0x000000ffff047224 */ /* 0x000fca00078e000c */
[----:B------:R-:W2:Y:S04]  /*5e10*/  LDG.E R26, desc[UR10][R4.64+-0x4] ;  /* 0xfffffc0a041a7981 */ /* 0x000ea8000c1e1900 */
[----:B------:R-:W3:Y:S04]  /*5e20*/  LDG.E R29, desc[UR10][R4.64] ;  /* 0x0000000a041d7981 */ /* 0x000ee8000c1e1900 */
[----:B------:R-:W4:Y:S04]  /*5e30*/  LDG.E R28, desc[UR10][R4.64+0x4] ;  /* 0x0000040a041c7981 */ /* 0x000f28000c1e1900 */
[----:B------:R-:W5:Y:S01]  /*5e40*/  LDG.E R27, desc[UR10][R4.64+-0x8] ;  /* 0xfffff80a041b7981 */ /* 0x000f62000c1e1900 */
[----:B------:R-:W-:Y:S01]  /*5e50*/  VIMNMX3 R30, R8, R0, R11, PT ;  /* 0x00000000081e720f */ /* 0x000fe2000380010b */
        /* <DEDUP_REMOVED lines=17> */
[----:B-----5:R-:W-:-:S12]  /*5f70*/  IMAD.MOV.U32 R15, RZ, RZ, R27 ;  /* 0x000000ffff0f7224 */ /* 0x020fd800078e001b */
        /* <DEDUP_REMOVED lines=19> */
.L_x_1236:
[----:B------:R-:W-:Y:S05]  /*60b0*/  BSYNC.RECONVERGENT B3 ;  /* 0x0000000000037941 */ /* 0x000fea0003800200 */
.L_x_1235:
[----:B------:R-:W-:Y:S01]  /*60c0*/  IADD3 R17, P0, PT, R17, 0x100, RZ ;  /* 0x0000010011117810 */ /* 0x000fe20007f1e0ff */
[----:B------:R-:W-:Y:S02]  /*60d0*/  IMAD.X R5, RZ, RZ, R5, P3 ;  /* 0x000000ffff057224 */ /* 0x000fe400018e0605 */
[----:B------:R-:W-:Y:S02]  /*60e0*/  VIADD R19, R19, 0x100 ;  /* 0x0000010013137836 */ /* 0x000fe40000000000 */
[----:B------:R-:W-:Y:S01]  /*60f0*/  IMAD.X R16, RZ, RZ, R16, P0 ;  /* 0x000000ffff107224 */ /* 0x000fe200000e0610 */
[----:B------:R-:W-:Y:S07]  /*6100*/  @P2 BRA `(.L_x_1237) ;  /* 0xfffffffc003c2947 */ /* 0x000fee000383ffff */
.L_x_1234:
[----:B------:R-:W-:Y:S05]  /*6110*/  BSYNC.RECONVERGENT B2 ;  /* 0x0000000000027941 */ /* 0x000fea0003800200 */
.L_x_1233:
[----:B------:R-:W-:-:S13]  /*6120*/  ISETP.GE.U32.AND P0, PT, R7, 0x300, PT ;  /* 0x000003000700780c */ /* 0x000fda0003f06070 */
[----:B------:R-:W-:Y:S05]  /*6130*/  @!P0 BRA `(.L_x_1232) ;  /* 0x0000000800788947 */ /* 0x000fea0003800000 */
[----:B------:R-:W-:-:S07]  /*6140*/  VIADD R17, R19, 0x200 ;  /* 0x0000020013117836 */ /* 0x000fce0000000000 */
.L_x_1246:
[----:B------:R-:W0:Y:S01]  /*6150*/  LDC.64 R6, c[0x0][0x380] ;  /* 0x0000e000ff067b82 */ /* 0x000e220000000a00 */
[----:B------:R-:W-:-:S05]  /*6160*/  VIADD R5, R17, 0xfffffe00 ;  /* 0xfffffe0011057836 */ /* 0x000fca0000000000 */
[----:B------:R-:W-:Y:S02]  /*6170*/  IADD3 R19, P0, PT, R5, R2, RZ ;  /* 0x0000000205137210 */ /* 0x000fe40007f1e0ff */
[----:B------:R-:W1:Y:S03]  /*6180*/  LDC.64 R4, c[0x0][0x388] ;  /* 0x0000e200ff047b82 */ /* 0x000e660000000a00 */
[----:B------:R-:W-:Y:S01]  /*6190*/  IMAD.X R12, RZ, RZ, R3, P0 ;  /* 0x000000ffff0c7224 */ /* 0x000fe200000e0603 */
[----:B0-----:R-:W-:-:S04]  /*61a0*/  LEA R6, P0, R19, R6, 0x4 ;  /* 0x0000000613067211 */ /* 0x001fc800078020ff */
[----:B------:R-:W-:-:S05]  /*61b0*/  LEA.HI.X R7, R19, R7, R12, 0x4, P0 ;  /* 0x0000000713077211 */ /* 0x000fca00000f240c */
[----:B------:R-:W2:Y:S04]  /*61c0*/  LDG.E R29, desc[UR10][R6.64+0x4] ;  /* 0x0000040a061d7981 */ /* 0x000ea8000c1e1900 */
[----:B------:R-:W3:Y:S04]  /*61d0*/  LDG.E R30, desc[UR10][R6.64+0x8] ;  /* 0x0000080a061e7981 */ /* 0x000ee8000c1e1900 */
[----:B------:R-:W4:Y:S04]  /*61e0*/  LDG.E R32, desc[UR10][R6.64+0xc] ;  /* 0x00000c0a06207981 */ /* 0x000f28000c1e1900 */
[----:B------:R-:W4:Y:S04]  /*61f0*/  LDG.E R16, desc[UR10][R6.64] ;  /* 0x0000000a06107981 */ /* 0x000f28000c1e1900 */
[----:B------:R0:W5:Y:S04]  /*6200*/  LDG.E R22, desc[UR10][R6.64+0x1004] ;  /* 0x0010040a06167981 */ /* 0x000168000c1e1900 */
        /* <DEDUP_REMOVED lines=33> */
.L_x_1239:
[----:B------:R-:W-:Y:S05]  /*6420*/  BSYNC.RECONVERGENT B2 ;  /* 0x0000000000027941 */ /* 0x000fea0003800200 */
.L_x_1238:
        /* <DEDUP_REMOVED lines=9> */
[----:B------:R-:W-:Y:S01]  /*64c0*/  IADD3 R30, P0, P1, R2, R4, R11 ;  /* 0x00000004021e7210 */ /* 0x000fe2000791e00b */
[----:B------:R-:W-:-:S02]  /*64d0*/  IMAD.MOV.U32 R11, RZ, RZ, R21 ;  /* 0x000000ffff0b7224 */ /* 0x000fc400078e0015 */
[----:B------:R-:W-:Y:S01]  /*64e0*/  IMAD.MOV.U32 R8, RZ, RZ, R20 ;  /* 0x000000ffff087224 */ /* 0x000fe200078e0014 */
        /* <DEDUP_REMOVED lines=24> */
.L_x_1241:
[----:B------:R-:W-:Y:S05]  /*6670*/  BSYNC.RECONVERGENT B2 ;  /* 0x0000000000027941 */ /* 0x000fea0003800200 */
.L_x_1240:
[----:B------:R-:W2:Y:S01]  /*6680*/  LDG.E R31, desc[UR10][R6.64+0x2000] ;  /* 0x0020000a061f7981 */ /* 0x000ea2000c1e1900 */
[----:B------:R-:W-:Y:S02]  /*6690*/  IADD3 R30, P0, P1, R2, R4, R17 ;  /* 0x00000004021e7210 */ /* 0x000fe4000791e011 */
[----:B------:R-:W-:Y:S01]  /*66a0*/  VIMNMX3 R33, R19, R16, R15, PT ;  /* 0x000000101321720f */ /* 0x000fe2000380010f */
[----:B------:R-:W5:Y:S01]  /*66b0*/  LDG.E R22, desc[UR10][R6.64+0x3000] ;  /* 0x0030000a06167981 */ /* 0x000f62000c1e1900 */
[----:B------:R-:W-:Y:S02]  /*66c0*/  VIMNMX3 R32, R10, R11, R8, PT ;  /* 0x0000000b0a20720f */ /* 0x000fe40003800108 */
[----:B------:R-:W-:Y:S01]  /*66d0*/  IADD3.X R29, PT, PT, R3, R5, RZ, P0, P1 ;  /* 0x00000005031d7210 */ /* 0x000fe200007e24ff */
[----:B------:R-:W5:Y:S01]  /*66e0*/  LDG.E R21, desc[UR10][R6.64+0x3004] ;  /* 0x0030040a06157981 */ /* 0x000f62000c1e1900 */
[----:B------:R-:W-:Y:S01]  /*66f0*/  ISETP.GE.AND P0, PT, R32, R33, PT ;  /* 0x000000212000720c */ /* 0x000fe20003f06270 */
[----:B------:R-:W-:Y:S01]  /*6700*/  BSSY.RECONVERGENT B2, `(.L_x_1242) ;  /* 0x000001c000027945 */ /* 0x000fe20003800200 */
[----:B------:R-:W-:Y:S01]  /*6710*/  IMAD.MOV.U32 R24, RZ, RZ, R30 ;  /* 0x000000ffff187224 */ /* 0x000fe200078e001e */
[----:B------:R-:W5:Y:S01]  /*6720*/  LDG.E R20, desc[UR10][R6.64+0x3008] ;  /* 0x0030080a06147981 */ /* 0x000f62000c1e1900 */
[----:B------:R-:W-:-:S02]  /*6730*/  IMAD.MOV.U32 R25, RZ, RZ, R29 ;  /* 0x000000ffff197224 */ /* 0x000fc400078e001d */
[----:B------:R-:W-:Y:S01]  /*6740*/  IMAD.MOV.U32 R26, RZ, RZ, R19 ;  /* 0x000000ffff1a7224 */ /* 0x000fe200078e0013 */
[----:B------:R2:W5:Y:S01]  /*6750*/  LDG.E R23, desc[UR10][R6.64+0x300c] ;  /* 0x00300c0a06177981 */ /* 0x000562000c1e1900 */
[----:B------:R-:W-:Y:S02]  /*6760*/  IMAD.MOV.U32 R27, RZ, RZ, R16 ;  /* 0x000000ffff1b7224 */ /* 0x000fe400078e0010 */
        /* <DEDUP_REMOVED lines=21> */
.L_x_1243:
[----:B------:R-:W-:Y:S05]  /*68c0*/  BSYNC.RECONVERGENT B2 ;  /* 0x0000000000027941 */ /* 0x000fea0003800200 */
.L_x_1242:
[----:B------:R-:W-:Y:S01]  /*68d0*/  VIADD R11, R17, 0x100 ;  /* 0x00000100110b7836 */ /* 0x000fe20000000000 */
[----:B-----5:R-:W-:Y:S01]  /*68e0*/  VIMNMX3 R29, R21, R20, R23, PT ;  /* 0x00000014151d720f */ /* 0x020fe20003800117 */
[----:B------:R-:W-:Y:S01]  /*68f0*/  BSSY.RECONVERGENT B2, `(.L_x_1244) ;  /* 0x000001e000027945 */ /* 0x000fe20003800200 */
[----:B------:R-:W-:Y:S01]  /*6900*/  VIMNMX3 R6, R26, R27, R28, PT ;  /* 0x0000001b1a06720f */ /* 0x000fe2000380011c */
[----:B------:R-:W-:Y:S01]  /*6910*/  IMAD.MOV.U32 R15, RZ, RZ, R22 ;  /* 0x000000ffff0f7224 */ /* 0x000fe200078e0016 */
[----:B------:R-:W-:Y:S01]  /*6920*/  IADD3 R19, P0, P1, R2, R4, R11 ;  /* 0x0000000402137210 */ /* 0x000fe2000791e00b */
[----:B------:R-:W-:Y:S02]  /*6930*/  IMAD.MOV.U32 R8, RZ, RZ, R21 ;  /* 0x000000ffff087224 */ /* 0x000fe400078e0015 */
        /* <DEDUP_REMOVED lines=25> */
.L_x_1245:
[----:B------:R-:W-:Y:S05]  /*6ad0*/  BSYNC.RECONVERGENT B2 ;  /* 0x0000000000027941 */ /* 0x000fea0003800200 */
.L_x_1244:
[C---:B------:R-:W-:Y:S02]  /*6ae0*/  VIADD R5, R17.reuse, 0x200 ;  /* 0x0000020011057836 */ /* 0x040fe40000000000 */
[----:B------:R-:W-:-:S03]  /*6af0*/  VIADD R17, R17, 0x400 ;  /* 0x0000040011117836 */ /* 0x000fc60000000000 */
[----:B------:R-:W-:-:S13]  /*6b00*/  ISETP.GE.AND P0, PT, R5, R18, PT ;  /* 0x000000120500720c */ /* 0x000fda0003f06270 */
[----:B------:R-:W-:Y:S05]  /*6b10*/  @!P0 BRA `(.L_x_1246) ;  /* 0xfffffff4008c8947 */ /* 0x000fea000383ffff */
.L_x_1232:
[----:B------:R-:W-:Y:S05]  /*6b20*/  BSYNC.RECONVERGENT B1 ;  /* 0x0000000000017941 */ /* 0x000fea0003800200 */
.L_x_1221:
[----:B------:R-:W0:Y:S01]  /*6b30*/  S2R R17, SR_LANEID ;  /* 0x0000000000117919 */ /* 0x000e220000000000 */
[----:B------:R-:W-:Y:S01]  /*6b40*/  BSSY.RECONVERGENT B1, `(.L_x_1247) ;  /* 0x000002b000017945 */ /* 0x000fe20003800200 */
[----:B------:R-:W-:Y:S01]  /*6b50*/  IMAD.MOV.U32 R2, RZ, RZ, R15 ;  /* 0x000000ffff027224 */ /* 0x000fe200078e000f */
        /* <DEDUP_REMOVED lines=41> */
.L_x_1248:
[----:B------:R-:W-:Y:S05]  /*6df0*/  BSYNC.RECONVERGENT B1 ;  /* 0x0000000000017941 */ /* 0x000fea0003800200 */
.L_x_1247:
        /* <DEDUP_REMOVED lines=43> */
.L_x_1250:
[----:B------:R-:W-:Y:S05]  /*70b0*/  BSYNC.RECONVERGENT B1 ;  /* 0x0000000000017941 */ /* 0x000fea0003800200 */
.L_x_1249:
[----:B------:R-:W-:Y:S01]  /*70c0*/  ISETP.GT.AND P0, PT, R17, 0x1b, PT ;  /* 0x0000001b1100780c */ /* 0x000fe20003f04270 */
[----:B---3--:R3:W3:Y:S01]  /*70d0*/  SHFL.DOWN PT, R15, R0, 0x4, 0x1f ;  /* 0x08801f00000f7f89 */ /* 0x0086e200000e0000 */
[----:B------:R-:W-:Y:S01]  /*70e0*/  BSSY.RECONVERGENT B1, `(.L_x_1251) ;  /* 0x0000029000017945 */ /* 0x000fe20003800200 */
[----:B0-----:R-:W-:Y:S02]  /*70f0*/  IMAD.MOV.U32 R2, RZ, RZ, R0 ;  /* 0x000000ffff027224 */ /* 0x001fe400078e0000 */
[----:B------:R0:W0:Y:S01]  /*7100*/  SHFL.DOWN PT, R19, R6, 0x4, 0x1f ;  /* 0x08801f0006137f89 */ /* 0x00002200000e0000 */
[----:B------:R-:W-:Y:S02]  /*7110*/  IMAD.MOV.U32 R3, RZ, RZ, R6 ;  /* 0x000000ffff037224 */ /* 0x000fe400078e0006 */
[----:B------:R-:W-:Y:S01]  /*7120*/  IMAD.MOV.U32 R4, RZ, RZ, R7 ;  /* 0x000000ffff047224 */ /* 0x000fe200078e0007 */
[----:B------:R0:W0:Y:S01]  /*7130*/  SHFL.DOWN PT, R16, R7, 0x4, 0x1f ;  /* 0x08801f0007107f89 */ /* 0x00002200000e0000 */
[----:B------:R-:W-:-:S02]  /*7140*/  IMAD.MOV.U32 R5, RZ, RZ, R8 ;  /* 0x000000ffff057224 */ /* 0x000fc400078e0008 */
[----:B------:R-:W-:Y:S01]  /*7150*/  IMAD.MOV.U32 R12, RZ, RZ, R10 ;  /* 0x000000ffff0c7224 */ /* 0x000fe200078e000a */
[----:B------:R0:W0:Y:S01]  /*7160*/  SHFL.DOWN PT, R21, R8, 0x4, 0x1f ;  /* 0x08801f0008157f89 */ /* 0x00002200000e0000 */
[----:B--2---:R-:W-:-:S03]  /*7170*/  IMAD.MOV.U32 R13, RZ, RZ, R11 ;  /* 0x000000ffff0d7224 */ /* 0x004fc600078e000b */
[----:B------:R2:W0:Y:S04]  /*7180*/  SHFL.DOWN PT, R23, R10, 0x4, 0x1f ;  /* 0x08801f000a177f89 */ /* 0x00042800000e0000 */
[----:B-1----:R2:W1:Y:S01]  /*7190*/  SHFL.DOWN PT, R18, R11, 0x4, 0x1f ;  /* 0x08801f000b127f89 */ /* 0x00246200000e0000 */
[----:B------:R-:W-:Y:S05]  /*71a0*/  @P0 BRA `(.L_x_1252) ;  /* 0x0000000000700947 */ /* 0x000fea0003800000 */
[----:B----4-:R-:W-:Y:S01]  /*71b0*/  VIMNMX3 R20, R6, R7, R8, PT ;  /* 0x000000070614720f */ /* 0x010fe20003800108 */
[----:B---3--:R-:W-:Y:S01]  /*71c0*/  IMAD.MOV.U32 R2, RZ, RZ, R15 ;  /* 0x000000ffff027224 */ /* 0x008fe200078e000f */
[----:B0-----:R-:W-:Y:S01]  /*71d0*/  VIMNMX3 R25, R19, R16, R21, PT ;  /* 0x000000101319720f */ /* 0x001fe20003800115 */
        /* <DEDUP_REMOVED lines=25> */
.L_x_1252:
[----:B------:R-:W-:Y:S05]  /*7370*/  BSYNC.RECONVERGENT B1 ;  /* 0x0000000000017941 */ /* 0x000fea0003800200 */
.L_x_1251:
        /* <DEDUP_REMOVED lines=8> */
[----:B--2---:R-:W-:-:S02]  /*7400*/  IMAD.MOV.U32 R10, RZ, RZ, R5 ;  /* 0x000000ffff0a7224 */ /* 0x004fc400078e0005 */
[----:B------:R-:W-:Y:S01]  /*7410*/  IMAD.MOV.U32 R11, RZ, RZ, R12 ;  /* 0x000000ffff0b7224 */ /* 0x000fe200078e000c */
[----:B-1----:R1:W2:Y:S01]  /*7420*/  SHFL.DOWN PT, R18, R5, 0x8, 0x1f ;  /* 0x09001f0005127f89 */ /* 0x0022a200000e0000 */
[----:B------:R-:W-:-:S03]  /*7430*/  IMAD.MOV.U32 R16, RZ, RZ, R13 ;  /* 0x000000ffff107224 */ /* 0x000fc600078e000d */
[----:B------:R1:W0:Y:S04]  /*7440*/  SHFL.DOWN PT, R21, R12, 0x8, 0x1f ;  /* 0x09001f000c157f89 */ /* 0x00022800000e0000 */
[----:B----4-:R1:W4:Y:S01]  /*7450*/  SHFL.DOWN PT, R20, R13, 0x8, 0x1f ;  /* 0x09001f000d147f89 */ /* 0x01032200000e0000 */
[----:B------:R-:W-:Y:S05]  /*7460*/  @P0 BRA `(.L_x_1254) ;  /* 0x0000000000700947 */ /* 0x000fea0003800000 */
[----:B------:R-:W-:Y:S01]  /*7470*/  VIMNMX3 R22, R3, R4, R5, PT ;  /* 0x000000040316720f */ /* 0x000fe20003800105 */
[----:B---3--:R-:W-:Y:S01]  /*7480*/  IMAD.MOV.U32 R6, RZ, RZ, R15 ;  /* 0x000000ffff067224 */ /* 0x008fe200078e000f */
[----:B0-2---:R-:W-:Y:S01]  /*7490*/  VIMNMX3 R23, R0, R19, R18, PT ;  /* 0x000000130017720f */ /* 0x005fe20003800112 */
        /* <DEDUP_REMOVED lines=25> */
.L_x_1254:
[----:B------:R-:W-:Y:S05]  /*7630*/  BSYNC.RECONVERGENT B1 ;  /* 0x0000000000017941 */ /* 0x000fea0003800200 */
.L_x_1253:
[----:B------:R-:W-:Y:S01]  /*7640*/  ISETP.GT.AND P0, PT, R17, 0xf, PT ;  /* 0x0000000f1100780c */ /* 0x000fe20003f04270 */
[----:B-1----:R1:W1:Y:S01]  /*7650*/  SHFL.DOWN PT, R5, R6, 0x10, 0x1f ;  /* 0x0a001f0006057f89 */ /* 0x00226200000e0000 */
[----:B------:R-:W-:Y:S01]  /*7660*/  BSSY.RECONVERGENT B1, `(.L_x_1255) ;  /* 0x0000029000017945 */ /* 0x000fe20003800200 */
[----:B---3--:R-:W-:Y:S02]  /*7670*/  IMAD.MOV.U32 R15, RZ, RZ, R11 ;  /* 0x000000ffff0f7224 */ /* 0x008fe400078e000b */
[----:B0-----:R0:W3:Y:S01]  /*7680*/  SHFL.DOWN PT, R4, R7, 0x10, 0x1f ;  /* 0x0a001f0007047f89 */ /* 0x0010e200000e0000 */
[----:B------:R-:W-:Y:S02]  /*7690*/  IMAD.MOV.U32 R0, RZ, RZ, R16 ;  /* 0x000000ffff007224 */ /* 0x000fe400078e0010 */
[----:B------:R-:W-:Y:S01]  /*76a0*/  IMAD.MOV.U32 R2, RZ, RZ, R6 ;  /* 0x000000ffff027224 */ /* 0x000fe200078e0006 */
[----:B------:R0:W0:Y:S01]  /*76b0*/  SHFL.DOWN PT, R19, R8, 0x10, 0x1f ;  /* 0x0a001f0008137f89 */ /* 0x00002200000e0000 */
[----:B------:R-:W-:-:S02]  /*76c0*/  IMAD.MOV.U32 R3, RZ, RZ, R7 ;  /* 0x000000ffff037224 */ /* 0x000fc400078e0007 */
[----:B------:R-:W-:Y:S01]  /*76d0*/  IMAD.MOV.U32 R12, RZ, RZ, R8 ;  /* 0x000000ffff0c7224 */ /* 0x000fe200078e0008 */
[----:B------:R0:W0:Y:S01]  /*76e0*/  SHFL.DOWN PT, R21, R10, 0x10, 0x1f ;  /* 0x0a001f000a157f89 */ /* 0x00002200000e0000 */
[----:B------:R-:W-:-:S03]  /*76f0*/  IMAD.MOV.U32 R13, RZ, RZ, R10 ;  /* 0x000000ffff0d7224 */ /* 0x000fc600078e000a */
[----:B--2---:R2:W0:Y:S04]  /*7700*/  SHFL.DOWN PT, R18, R11, 0x10, 0x1f ;  /* 0x0a001f000b127f89 */ /* 0x00442800000e0000 */
[----:B------:R2:W0:Y:S01]  /*7710*/  SHFL.DOWN PT, R23, R16, 0x10, 0x1f ;  /* 0x0a001f0010177f89 */ /* 0x00042200000e0000 */
[----:B------:R-:W-:Y:S05]  /*7720*/  @P0 BRA `(.L_x_1256) ;  /* 0x0000000000700947 */ /* 0x000fea0003800000 */
[----:B----4-:R-:W-:Y:S01]  /*7730*/  VIMNMX3 R20, R7, R8, R10, PT ;  /* 0x000000080714720f */ /* 0x010fe2000380010a */
[----:B0-----:R-:W-:Y:S01]  /*7740*/  IMAD.MOV.U32 R15, RZ, RZ, R18 ;  /* 0x000000ffff0f7224 */ /* 0x001fe200078e0012 */
[----:B---3--:R-:W-:Y:S01]  /*7750*/  VIMNMX3 R25, R4, R19, R21, PT ;  /* 0x000000130419720f */ /* 0x008fe20003800115 */
[----:B------:R-:W-:Y:S02]  /*7760*/  IMAD.MOV.U32 R0, RZ, RZ, R23 ;  /* 0x000000ffff007224 */ /* 0x000fe400078e0017 */
[----:B-1----:R-:W-:Y:S01]  /*7770*/  IMAD.MOV.U32 R2, RZ, RZ, R5 ;  /* 0x000000ffff027224 */ /* 0x002fe200078e0005 */
        /* <DEDUP_REMOVED lines=23> */
.L_x_1256:
[----:B------:R-:W-:Y:S05]  /*78f0*/  BSYNC.RECONVERGENT B1 ;  /* 0x0000000000017941 */ /* 0x000fea0003800200 */
.L_x_1255:
[----:B------:R-:W-:Y:S01]  /*7900*/  ISETP.NE.AND P0, PT, R17, RZ, PT ;  /* 0x000000ff1100720c */ /* 0x000fe20003f05270 */
[----:B------:R-:W-:-:S12]  /*7910*/  BSSY.RECONVERGENT B1, `(.L_x_1257) ;  /* 0x000000c000017945 */ /* 0x000fd80003800200 */
[----:B------:R-:W-:Y:S05]  /*7920*/  @P0 BRA `(.L_x_1258) ;  /* 0x0000000000280947 */ /* 0x000fea0003800000 */
[----:B-1----:R-:W1:Y:S01]  /*7930*/  S2R R6, SR_CgaCtaId ;  /* 0x0000000000067919 */ /* 0x002e620000008800 */
[----:B------:R-:W-:Y:S02]  /*7940*/  MOV R5, 0x400 ;  /* 0x0000040000057802 */ /* 0x000fe40000000f00 */
[----:B---3--:R-:W-:Y:S02]  /*7950*/  SHF.R.U32.HI R4, RZ, 0x5, R9 ;  /* 0x00000005ff047819 */ /* 0x008fe40000011609 */
[----:B-1----:R-:W-:-:S05]  /*7960*/  LEA R5, R6, R5, 0x18 ;  /* 0x0000000506057211 */ /* 0x002fca00078ec0ff */
[----:B0-----:R-:W-:Y:S02]  /*7970*/  IMAD R7, R4, 0x18, R5 ;  /* 0x0000001804077824 */ /* 0x001fe400078e0205 */
[----:B------:R-:W-:Y:S02]  /*7980*/  IMAD.MOV.U32 R4, RZ, RZ, R15 ;  /* 0x000000ffff047224 */ /* 0x000fe400078e000f */
[----:B------:R-:W-:Y:S01]  /*7990*/  IMAD.MOV.U32 R5, RZ, RZ, R0 ;  /* 0x000000ffff057224 */ /* 0x000fe200078e0000 */
[----:B------:R0:W-:Y:S04]  /*79a0*/  STS.64 [R7+0x8], R2 ;  /* 0x0000080207007388 */ /* 0x0001e80000000a00 */
[----:B------:R0:W-:Y:S04]  /*79b0*/  STS.64 [R7+0x18], R4 ;  /* 0x0000180407007388 */ /* 0x0001e80000000a00 */
[----:B------:R0:W-:Y:S02]  /*79c0*/  STS.64 [R7+0x10], R12 ;  /* 0x0000100c07007388 */ /* 0x0001e40000000a00 */
.L_x_1258:
[----:B------:R-:W-:Y:S05]  /*79d0*/  BSYNC.RECONVERGENT B1 ;  /* 0x0000000000017941 */ /* 0x000fea0003800200 */
.L_x_1257:
[----:B------:R-:W-:Y:S01]  /*79e0*/  BAR.SYNC.DEFER_BLOCKING 0x0 ;  /* 0x0000000000007b1d */ /* 0x000fe20000010000 */
[----:B------:R-:W-:-:S13]  /*79f0*/  ISETP.NE.AND P1, PT, R9, RZ, PT ;  /* 0x000000ff0900720c */ /* 0x000fda0003f25270 */
[----:B------:R-:W-:Y:S05]  /*7a00*/  @P1 BRA `(.L_x_1184) ;  /* 0x0000000c00901947 */ /* 0x000fea0003800000 */
[----:B01----:R-:W0:Y:S01]  /*7a10*/  S2R R5, SR_CgaCtaId ;  /* 0x0000000000057919 */ /* 0x003e220000008800 */
[----:B------:R-:W-:Y:S01]  /*7a20*/  MOV R26, 0x400 ;  /* 0x00000400001a7802 */ /* 0x000fe20000000f00 */
[----:B------:R-:W-:Y:S01]  /*7a30*/  BSSY.RECONVERGENT B1, `(.L_x_1259) ;  /* 0x0000025000017945 */ /* 0x000fe20003800200 */
[----:B------:R-:W-:Y:S02]  /*7a40*/  VIMNMX3 R34, R3, R12, R13, PT ;  /* 0x0000000c0322720f */ /* 0x000fe4000380010d */
[----:B0-----:R-:W-:-:S05]  /*7a50*/  LEA R26, R5, R26, 0x18 ;  /* 0x0000001a051a7211 */ /* 0x001fca00078ec0ff */
[----:B---3--:R-:W0:Y:S04]  /*7a60*/  LDS.128 R4, [R26+0x20] ;  /* 0x000020001a047984 */ /* 0x008e280000000c00 */
[----:B------:R-:W1:Y:S04]  /*7a70*/  LDS.64 R24, [R26+0x30] ;  /* 0x000030001a187984 */ /* 0x000e680000000a00 */
[----:B------:R3:W1:Y:S04]  /*7a80*/  LDS.64 R22, [R26+0x38] ;  /* 0x000038001a167984 */ /* 0x0006680000000a00 */
[----:B----4-:R3:W4:Y:S04]  /*7a90*/  LDS.64 R20, [R26+0x40] ;  /* 0x000040001a147984 */ /* 0x0107280000000a00 */
[----:B------:R3:W3:Y:S04]  /*7aa0*/  LDS.64 R18, [R26+0x48] ;  /* 0x000048001a127984 */ /* 0x0006e80000000a00 */
[----:B--2---:R2:W2:Y:S04]  /*7ab0*/  LDS.64 R16, [R26+0x60] ;  /* 0x000060001a107984 */ /* 0x0044a80000000a00 */
[----:B------:R0:W2:Y:S02]  /*7ac0*/  LDS.128 R8, [R26+0x50] ;  /* 0x000050001a087984 */ /* 0x0000a40000000c00 */
[----:B0-----:R-:W-:Y:S01]  /*7ad0*/  VIMNMX3 R33, R5, R6, R7, PT ;  /* 0x000000060521720f */ /* 0x001fe20003800107 */
[----:B------:R-:W-:-:S02]  /*7ae0*/  IMAD.MOV.U32 R31, RZ, RZ, R4 ;  /* 0x000000ffff1f7224 */ /* 0x000fc400078e0004 */
[----:B------:R-:W-:Y:S01]  /*7af0*/  IMAD.MOV.U32 R32, RZ, RZ, R5 ;  /* 0x000000ffff207224 */ /* 0x000fe200078e0005 */
[----:B------:R-:W-:Y:S01]  /*7b00*/  ISETP.GE.AND P0, PT, R34, R33, PT ;  /* 0x000000212200720c */ /* 0x000fe20003f06270 */
[----:B------:R-:W-:Y:S02]  /*7b10*/  IMAD.MOV.U32 R29, RZ, RZ, R6 ;  /* 0x000000ffff1d7224 */ /* 0x000fe400078e0006 */
[----:B------:R-:W-:Y:S02]  /*7b20*/  IMAD.MOV.U32 R30, RZ, RZ, R7 ;  /* 0x000000ffff1e7224 */ /* 0x000fe400078e0007 */
[----:B-1----:R-:W-:Y:S02]  /*7b30*/  IMAD.MOV.U32 R27, RZ, RZ, R24 ;  /* 0x000000ffff1b7224 */ /* 0x002fe400078e0018 */
[----:B------:R-:W-:-:S06]  /*7b40*/  IMAD.MOV.U32 R28, RZ, RZ, R25 ;  /* 0x000000ffff1c7224 */ /* 0x000fcc00078e0019 */
[----:B---34-:R-:W-:Y:S05]  /*7b50*/  @!P0 BRA `(.L_x_1260) ;  /* 0x0000000000488947 */ /* 0x018fea0003800000 */
        /* <DEDUP_REMOVED lines=18> */
.L_x_1260:
[----:B------:R-:W-:Y:S05]  /*7c80*/  BSYNC.RECONVERGENT B1 ;  /* 0x0000000000017941 */ /* 0x000fea0003800200 */
.L_x_1259:
[----:B------:R-:W-:Y:S01]  /*7c90*/  VIMNMX3 R4, R23, R20, R21, PT ;  /* 0x000000141704720f */ /* 0x000fe20003800115 */
        /* <DEDUP_REMOVED lines=28> */
.L_x_1262:
[----:B------:R-:W-:Y:S05]  /*7e60*/  BSYNC.RECONVERGENT B1 ;  /* 0x0000000000017941 */ /* 0x000fea0003800200 */
.L_x_1261:
[----:B------:R0:W1:Y:S01]  /*7e70*/  LDS.64 R24, [R26+0x68] ;  /* 0x000068001a187984 */ /* 0x0000620000000a00 */
        /* <DEDUP_REMOVED lines=9> */
[----:B------:R0:W4:Y:S01]  /*7f10*/  LDS.64 R18, [R26+0x90] ;  /* 0x000090001a127984 */ /* 0x0001220000000a00 */
        /* <DEDUP_REMOVED lines=23> */
.L_x_1264:
[----:B------:R-:W-:Y:S05]  /*8090*/  BSYNC.RECONVERGENT B1 ;  /* 0x0000000000017941 */ /* 0x000fea0003800200 */
.L_x_1263:
        /* <DEDUP_REMOVED lines=29> */
.L_x_1266:
[----:B------:R-:W-:Y:S05]  /*8270*/  BSYNC.RECONVERGENT B1 ;  /* 0x0000000000017941 */ /* 0x000fea0003800200 */
.L_x_1265:
[----:B------:R1:W2:Y:S01]  /*8280*/  LDS.64 R24, [R26+0x98] ;  /* 0x000098001a187984 */ /* 0x0002a20000000a00 */
[----:B0-----:R-:W-:Y:S01]  /*8290*/  VIMNMX3 R33, R5, R6, R7, PT ;  /* 0x000000060521720f */ /* 0x001fe20003800107 */
        /* <DEDUP_REMOVED lines=11> */
[----:B------:R1:W4:Y:S01]  /*8350*/  LDS.128 R8, [R26+0xb0] ;  /* 0x0000b0001a087984 */ /* 0x0003220000000c00 */
        /* <DEDUP_REMOVED lines=20> */
.L_x_1268:
[----:B------:R-:W-:Y:S05]  /*84a0*/  BSYNC.RECONVERGENT B1 ;  /* 0x0000000000017941 */ /* 0x000fea0003800200 */
.L_x_1267:
[----:B0-2---:R-:W-:Y:S01]  /*84b0*/  VIMNMX3 R0, R25, R22, R23, PT ;  /* 0x000000161900720f */ /* 0x005fe20003800117 */
[----:B------:R-:W-:Y:S01]  /*84c0*/  BSSY.RECONVERGENT B1, `(.L_x_1269) ;  /* 0x000001d000017945 */ /* 0x000fe20003800200 */
[----:B------:R-:W-:Y:S01]  /*84d0*/  VIMNMX3 R3, R32, R29, R30, PT ;  /* 0x0000001d2003720f */ /* 0x000fe2000380011e */
[----:B------:R-:W-:Y:S01]  /*84e0*/  IMAD.MOV.U32 R5, RZ, RZ, R24 ;  /* 0x000000ffff057224 */ /* 0x000fe200078e0018 */
[----:B----4-:R-:W-:Y:S01]  /*84f0*/  VIMNMX3 R18, R9, R10, R11, PT ;  /* 0x0000000a0912720f */ /* 0x010fe2000380010b */
[----:B------:R-:W-:Y:S01]  /*8500*/  IMAD.MOV.U32 R4, RZ, RZ, R25 ;  /* 0x000000ffff047224 */ /* 0x000fe200078e0019 */
[----:B------:R-:W-:Y:S01]  /*8510*/  ISETP.GE.AND P0, PT, R3, R0, PT ;  /* 0x000000000300720c */ /* 0x000fe20003f06270 */
[----:B------:R-:W-:Y:S02]  /*8520*/  IMAD.MOV.U32 R7, RZ, RZ, R22 ;  /* 0x000000ffff077224 */ /* 0x000fe400078e0016 */
[----:B------:R-:W-:Y:S02]  /*8530*/  IMAD.MOV.U32 R6, RZ, RZ, R23 ;  /* 0x000000ffff067224 */ /* 0x000fe400078e0017 */
[----:B---3--:R-:W-:-:S02]  /*8540*/  IMAD.MOV.U32 R19, RZ, RZ, R20 ;  /* 0x000000ffff137224 */ /* 0x008fc400078e0014 */
[----:B-1----:R-:W-:-:S06]  /*8550*/  IMAD.MOV.U32 R26, RZ, RZ, R21 ;  /* 0x000000ffff1a7224 */ /* 0x002fcc00078e0015 */
        /* <DEDUP_REMOVED lines=19> */
.L_x_1270:
[----:B------:R-:W-:Y:S05]  /*8690*/  BSYNC.RECONVERGENT B1 ;  /* 0x0000000000017941 */ /* 0x000fea0003800200 */
.L_x_1269:
        /* <DEDUP_REMOVED lines=27> */
.L_x_1184:
[----:B------:R-:W-:Y:S05]  /*8850*/  BSYNC.RECONVERGENT B0 ;  /* 0x0000000000007941 */ /* 0x000fea0003800200 */
.L_x_1153:
[----:B------:R-:W-:Y:S05]  /*8860*/  @P1 EXIT ;  /* 0x000000000000194d */ /* 0x000fea0003800000 */
[----:B0123--:R-:W0:Y:S01]  /*8870*/  LDC.64 R4, c[0x0][0x390] ;  /* 0x0000e400ff047b82 */ /* 0x00fe220000000a00 */
[----:B------:R-:W-:Y:S02]  /*8880*/  IMAD.MOV.U32 R6, RZ, RZ, R15 ;  /* 0x000000ffff067224 */ /* 0x000fe400078e000f */
[----:B------:R-:W-:Y:S02]  /*8890*/  IMAD.MOV.U32 R7, RZ, RZ, R0 ;  /* 0x000000ffff077224 */ /* 0x000fe400078e0000 */
[----:B0-----:R-:W-:-:S05]  /*88a0*/  IMAD.WIDE.U32 R4, R14, 0x18, R4 ;  /* 0x000000180e047825 */ /* 0x001fca00078e0004 */
[----:B------:R-:W-:Y:S04]  /*88b0*/  STG.E.64 desc[UR10][R4.64], R2 ;  /* 0x0000000204007986 */ /* 0x000fe8000c101b0a */
[----:B------:R-:W-:Y:S04]  /*88c0*/  STG.E.64 desc[UR10][R4.64+0x8], R12 ;  /* 0x0000080c04007986 */ /* 0x000fe8000c101b0a */
[----:B------:R-:W-:Y:S01]  /*88d0*/  STG.E.64 desc[UR10][R4.64+0x10], R6 ;  /* 0x0000100604007986 */ /* 0x000fe2000c101b0a */
[----:B------:R-:W-:Y:S05]  /*88e0*/  EXIT ;  /* 0x000000000000794d */ /* 0x000fea0003800000 */
.L_x_1271:
        /* <DEDUP_REMOVED lines=9> */
.L_x_4842:


//--------------------- .text._ZN6thrust24THRUST_300001_SM_1000_NS8cuda_cub4core6detail13_kernel_agentINS1_8__reduce11ReduceAgentINS0_12zip_iteratorIN4cuda3std3__45tupleIJNS0_6detail15normal_iteratorINS0_10device_ptrINSB_IJiiiiEEEEEEENS0_17counting_iteratorIlNS0_11use_defaultESJ_SJ_EEEEEEEPNSB_IJSF_lEEESN_lNS1_9__extrema9arg_max_fISF_l6lbXYZ2EEEEJSM_SO_lSS_EEEvDpT0_ --------------------------
	.section	.text._ZN6thrust24THRUST_300001_SM_1000_NS8cuda_cub4core6detail13_kernel_agentINS1_8__reduce11ReduceAgentINS0_12zip_iteratorIN4cuda3std3__45tupleIJNS0_6detail15normal_iteratorINS0_10device_ptrINSB_IJiiiiEEEEEEENS0_17counting_iteratorIlNS0_11use_defaultESJ_SJ_EEEEEEEPNSB_IJSF_lEEESN_lNS1_9__extrema9arg_max_fISF_l6lbXYZ2EEEEJSM_SO_lSS_EEEvDpT0_,"ax",@progbits
	.align	128
        .global         _ZN6thrust24THRUST_300001_SM_1000_NS8cuda_cub4core6detail13_kernel_agentINS1_8__reduce11ReduceAgentINS0_12zip_iteratorIN4cuda3std3__45tupleIJNS0_6detail15normal_iteratorINS0_10device_ptrINSB_IJiiiiEEEEEEENS0_17counting_iteratorIlNS0_11use_defaultESJ_SJ_EEEEEEEPNSB_IJSF_lEEESN_lNS1_9__extrema9arg_max_fISF_l6lbXYZ2EEEEJSM_SO_lSS_EEEvDpT0_
        .type           _ZN6thrust24THRUST_300001_SM_1000_NS8cuda_cub4core6detail13_kernel_agentINS1_8__reduce11ReduceAgentINS0_12zip_iteratorIN4cuda3std3__45tupleIJNS0_6detail15normal_iteratorINS0_10device_ptrINSB_IJiiiiEEEEEEENS0_17counting_iteratorIlNS0_11use_defaultESJ_SJ_EEEEEEEPNSB_IJSF_lEEESN_lNS1_9__extrema9arg_max_fISF_l6lbXYZ2EEEEJSM_SO_lSS_EEEvDpT0_,@function
        .size           _ZN6thrust24THRUST_300001_SM_1000_NS8cuda_cub4core6detail13_kernel_agentINS1_8__reduce11ReduceAgentINS0_12zip_iteratorIN4cuda3std3__45tupleIJNS0_6detail15normal_iteratorINS0_10device_ptrINSB_IJiiiiEEEEEEENS0_17counting_iteratorIlNS0_11use_defaultESJ_SJ_EEEEEEEPNSB_IJSF_lEEESN_lNS1_9__extrema9arg_max_fISF_l6lbXYZ2EEEEJSM_SO_lSS_EEEvDpT0_,(.L_x_4843 - _ZN6thrust24THRUST_300001_SM_1000_NS8cuda_cub4core6detail13_kernel_agentINS1_8__reduce11ReduceAgentINS0_12zip_iteratorIN4cuda3std3__45tupleIJNS0_6detail15normal_iteratorINS0_10device_ptrINSB_IJiiiiEEEEEEENS0_17counting_iteratorIlNS0_11use_defaultESJ_SJ_EEEEEEEPNSB_IJSF_lEEESN_lNS1_9__extrema9arg_max_fISF_l6lbXYZ2EEEEJSM_SO_lSS_EEEvDpT0_)
        .other          _ZN6thrust24THRUST_300001_SM_1000_NS8cuda_cub4core6detail13_kernel_agentINS1_8__reduce11ReduceAgentINS0_12zip_iteratorIN4cuda3std3__45tupleIJNS0_6detail15normal_iteratorINS0_10device_ptrINSB_IJiiiiEEEEEEENS0_17counting_iteratorIlNS0_11use_defaultESJ_SJ_EEEEEEEPNSB_IJSF_lEEESN_lNS1_9__extrema9arg_max_fISF_l6lbXYZ2EEEEJSM_SO_lSS_EEEvDpT0_,@"STO_CUDA_ENTRY STV_DEFAULT"
_ZN6thrust24THRUST_300001_SM_1000_NS8cuda_cub4core6detail13_kernel_agentINS1_8__reduce11ReduceAgentINS0_12zip_iteratorIN4cuda3std3__45tupleIJNS0_6detail15normal_iteratorINS0_10device_ptrINSB_IJiiiiEEEEEEENS0_17counting_iteratorIlNS0_11use_defaultESJ_SJ_EEEEEEEPNSB_IJSF_lEEESN_lNS1_9__extrema9arg_max_fISF_l6lbXYZ2EEEEJSM_SO_lSS_EEEvDpT0_:
.text._ZN6thrust24THRUST_300001_SM_1000_NS8cuda_cub4core6detail13_kernel_agentINS1_8__reduce11ReduceAgentINS0_12zip_iteratorIN4cuda3std3__45tupleIJNS0_6detail15normal_iteratorINS0_10device_ptrINSB_IJiiiiEEEEEEENS0_17counting_iteratorIlNS0_11use_defaultESJ_SJ_EEEEEEEPNSB_IJSF_lEEESN_lNS1_9__extrema9arg_max_fISF_l6lbXYZ2EEEEJSM_SO_lSS_EEEvDpT0_:
[----:B------:R-:W-:Y:S01]  /*0000*/  LDC R1, c[0x0][0x37c] ;  /* 0x0000df00ff017b82 */ /* 0x000fe20000000800 */
[----:B------:R-:W0:Y:S02]  /*0010*/  LDCU.64 UR4, c[0x0][0x398] ;  /* 0x00007300ff0477ac */ /* 0x000e240008000a00 */
[----:B0-----:R-:W-:-:S04]  /*0020*/  ISETP.NE.U32.AND P0, PT, RZ, UR4, PT ;  /* 0x00000004ff007c0c */ /* 0x001fc8000bf05070 */
[----:B------:R-:W-:-:S13]  /*0030*/  ISETP.NE.AND.EX P0, PT, RZ, UR5, PT, P0 ;  /* 0x00000005ff007c0c */ /* 0x000fda000bf05300 */
[----:B------:R-:W-:Y:S05]  /*0040*/  @!P0 EXIT ;  /* 0x000000000000894d */ /* 0x000fea0003800000 */
[----:B------:R-:W-:Y:S01]  /*0050*/  UISETP.GT.U32.AND UP0, UPT, UR4, 0x2ff, UPT ;  /* 0x000002ff0400788c */ /* 0x000fe2000bf04070 */
[----:B------:R-:W-:Y:S01]  /*0060*/  BSSY.RECONVERGENT B0, `(.L_x_1272) ;  /* 0x0000836000007945 */ /* 0x000fe20003800200 */
[----:B------:R-:W0:Y:S02]  /*0070*/  LDCU.64 UR8, c[0x0][0x358] ;  /* 0x00006b00ff0877ac */ /* 0x000e240008000a00 */
[----:B------:R-:W-:-:S09]  /*0080*/  UISETP.GT.AND.EX UP0, UPT, UR5, URZ, UPT, UP0 ;  /* 0x000000ff0500728c */ /* 0x000fd2000bf04300 */
[----:B------:R-:W-:Y:S05]  /*0090*/  BRA.U UP0, `(.L_x_1273) ;  /* 0x0000004d00c47547 */ /* 0x000fea000b800000 */
[----:B------:R-:W1:Y:S01]  /*00a0*/  S2R R3, SR_TID.X ;  /* 0x0000000000037919 */ /* 0x000e620000002100 */
[----:B------:R-:W-:Y:S02]  /*00b0*/  CS2R R10, SRZ ;  /* 0x00000000000a7805 */ /* 0x000fe4000001ff00 */
[----:B------:R-:W-:Y:S01]  /*00c0*/  CS2R R8, SRZ ;  /* 0x0000000000087805 */ /* 0x000fe2000001ff00 */
[----:B------:R-:W2:Y:S01]  /*00d0*/  LDCU UR5, c[0x0][0x398] ;  /* 0x00007300ff0577ac */ /* 0x000ea20008000800 */
[----:B-1----:R-:W-:-:S13]  /*00e0*/  ISETP.GE.AND P0, PT, R3, UR4, PT ;  /* 0x0000000403007c0c */ /* 0x002fda000bf06270 */
[----:B------:R-:W1:Y:S08]  /*00f0*/  @!P0 LDC.64 R4, c[0x0][0x380] ;  /* 0x0000e000ff048b82 */ /* 0x000e700000000a00 */
[----:B------:R-:W3:Y:S01]  /*0100*/  @!P0 LDC.64 R12, c[0x0][0x388] ;  /* 0x0000e200ff0c8b82 */ /* 0x000ee20000000a00 */
[----:B-1----:R-:W-:-:S05]  /*0110*/  @!P0 IMAD.WIDE.U32 R4, R3, 0x10, R4 ;  /* 0x0000001003048825 */ /* 0x002fca00078e0004 */
[----:B0-----:R0:W5:Y:S04]  /*0120*/  @!P0 LDG.E R11, desc[UR8][R4.64] ;  /* 0x00000008040b8981 */ /* 0x001168000c1e1900 */
[----:B------:R0:W5:Y:S04]  /*0130*/  @!P0 LDG.E R10, desc[UR8][R4.64+0x4] ;  /* 0x00000408040a8981 */ /* 0x000168000c1e1900 */
[----:B------:R0:W5:Y:S04]  /*0140*/  @!P0 LDG.E R9, desc[UR8][R4.64+0x8] ;  /* 0x0000080804098981 */ /* 0x000168000c1e1900 */
[----:B------:R0:W5:Y:S01]  /*0150*/  @!P0 LDG.E R8, desc[UR8][R4.64+0xc] ;  /* 0x00000c0804088981 */ /* 0x000162000c1e1900 */
[----:B------:R-:W-:Y:S01]  /*0160*/  IMAD.MOV.U32 R6, RZ, RZ, R3 ;  /* 0x000000ffff067224 */ /* 0x000fe200078e0003 */
[----:B------:R-:W-:Y:S01]  /*0170*/  BSSY.RECONVERGENT B1, `(.L_x_1274) ;  /* 0x00000e6000017945 */ /* 0x000fe20003800200 */
[----:B------:R-:W-:-:S02]  /*0180*/  @!P0 VIADD R6, R3, 0x100 ;  /* 0x0000010003068836 */ /* 0x000fc40000000000 */
[----:B------:R-:W-:Y:S01]  /*0190*/  IMAD.MOV.U32 R2, RZ, RZ, RZ ;  /* 0x000000ffff027224 */ /* 0x000fe200078e00ff */
[----:B---3--:R-:W-:Y:S01]  /*01a0*/  @!P0 IADD3 R2, P2, PT, R3, R12, RZ ;  /* 0x0000000c03028210 */ /* 0x008fe20007f5e0ff */
[----:B------:R-:W-:Y:S01]  /*01b0*/  IMAD.MOV.U32 R0, RZ, RZ, RZ ;  /* 0x000000ffff007224 */ /* 0x000fe200078e00ff */
[----:B------:R-:W-:-:S03]  /*01c0*/  ISETP.GE.AND P1, PT, R6, UR4, PT ;  /* 0x0000000406007c0c */ /* 0x000fc6000bf26270 */
[----:B------:R-:W-:-:S10]  /*01d0*/  @!P0 IMAD.X R0, RZ, RZ, R13, P2 ;  /* 0x000000ffff008224 */ /* 0x000fd400010e060d */
        /* <DEDUP_REMOVED lines=8> */
[----:B------:R-:W1:Y:S01]  /*0260*/  LDCU.64 UR6, c[0x0][0x388] ;  /* 0x00007100ff0677ac */ /* 0x000e620008000a00 */
[----:B------:R-:W-:-:S04]  /*0270*/  LEA.HI R13, R7, 0x1, RZ, 0x18 ;  /* 0x00000001070d7811 */ /* 0x000fc800078fc0ff */
[----:B------:R-:W-:-:S05]  /*0280*/  LOP3.LUT R14, R13, 0x3, RZ, 0xc0, !PT ;  /* 0x000000030d0e7812 */ /* 0x000fca00078ec0ff */
[----:B------:R-:W-:Y:S01]  /*0290*/  IMAD.MOV R14, RZ, RZ, -R14 ;  /* 0x000000ffff0e7224 */ /* 0x000fe200078e0a0e */
[C---:B-1----:R-:W-:Y:S01]  /*02a0*/  IADD3 R12, P0, PT, R6.reuse, UR6, RZ ;  /* 0x00000006060c7c10 */ /* 0x042fe2000ff1e0ff */
[----:B0-----:R-:W-:-:S04]  /*02b0*/  IMAD.WIDE.U32 R4, R6, 0x10, R4 ;  /* 0x0000001006047825 */ /* 0x001fc800078e0004 */
[----:B------:R-:W-:Y:S01]  /*02c0*/  IMAD.X R13, RZ, RZ, UR7, P0 ;  /* 0x00000007ff0d7e24 */ /* 0x000fe200080e06ff */
[----:B------:R-:W-:-:S05]  /*02d0*/  IADD3 R4, P1, PT, R4, 0x8, RZ ;  /* 0x0000000804047810 */ /* 0x000fca0007f3e0ff */
[----:B------:R-:W-:-:S08]  /*02e0*/  IMAD.X R5, RZ, RZ, R5, P1 ;  /* 0x000000ffff057224 */ /* 0x000fd000008e0605 */
.L_x_1280:
[----:B------:R-:W2:Y:S04]  /*02f0*/  LDG.E R22, desc[UR8][R4.64+-0x4] ;  /* 0xfffffc0804167981 */ /* 0x000ea8000c1e1900 */
[----:B------:R-:W3:Y:S04]  /*0300*/  LDG.E R23, desc[UR8][R4.64] ;  /* 0x0000000804177981 */ /* 0x000ee8000c1e1900 */
[----:B------:R-:W4:Y:S04]  /*0310*/  LDG.E R24, desc[UR8][R4.64+0x4] ;  /* 0x0000040804187981 */ /* 0x000f28000c1e1900 */
[----:B------:R-:W4:Y:S01]  /*0320*/  LDG.E R21, desc[UR8][R4.64+-0x8] ;  /* 0xfffff80804157981 */ /* 0x000f22000c1e1900 */
        /* <DEDUP_REMOVED lines=8> */
[----:B------:R-:W-:-:S02]  /*03b0*/  IMAD.MOV.U32 R2, RZ, RZ, R12 ;  /* 0x000000ffff027224 */ /* 0x000fc400078e000c */
[----:B------:R-:W-:Y:S02]  /*03c0*/  IMAD.MOV.U32 R0, RZ, RZ, R13 ;  /* 0x000000ffff007224 */ /* 0x000fe400078e000d */
[----:B--2---:R-:W-:Y:S02]  /*03d0*/  IMAD.MOV.U32 R10, RZ, RZ, R22 ;  /* 0x000000ffff0a7224 */ /* 0x004fe400078e0016 */
        /* <DEDUP_REMOVED lines=24> */
.L_x_1279:
[----:B------:R-:W-:Y:S05]  /*0560*/  BSYNC.RECONVERGENT B3 ;  /* 0x0000000000037941 */ /* 0x000fea0003800200 */
.L_x_1278:
[----:B------:R-:W-:Y:S01]  /*0570*/  VIADD R14, R14, 0x1 ;  /* 0x000000010e0e7836 */ /* 0x000fe20000000000 */
[----:B------:R-:W-:Y:S01]  /*0580*/  IADD3 R4, P1, PT, R4, 0x1000, RZ ;  /* 0x0000100004047810 */ /* 0x000fe20007f3e0ff */
[----:B------:R-:W-:Y:S01]  /*0590*/  VIADD R6, R6, 0x100 ;  /* 0x0000010006067836 */ /* 0x000fe20000000000 */
[----:B------:R-:W-:Y:S02]  /*05a0*/  IADD3 R12, P0, PT, R12, 0x100, RZ ;  /* 0x000001000c0c7810 */ /* 0x000fe40007f1e0ff */
[----:B------:R-:W-:Y:S01]  /*05b0*/  ISETP.NE.AND P2, PT, R14, RZ, PT ;  /* 0x000000ff0e00720c */ /* 0x000fe20003f45270 */
[----:B------:R-:W-:Y:S02]  /*05c0*/  IMAD.X R5, RZ, RZ, R5, P1 ;  /* 0x000000ffff057224 */ /* 0x000fe400008e0605 */
[----:B------:R-:W-:-:S10]  /*05d0*/  IMAD.X R13, RZ, RZ, R13, P0 ;  /* 0x000000ffff0d7224 */ /* 0x000fd400000e060d */
[----:B------:R-:W-:Y:S05]  /*05e0*/  @P2 BRA `(.L_x_1280) ;  /* 0xfffffffc00402947 */ /* 0x000fea000383ffff */
.L_x_1277:
[----:B------:R-:W-:Y:S05]  /*05f0*/  BSYNC.RECONVERGENT B2 ;  /* 0x0000000000027941 */ /* 0x000fea0003800200 */
.L_x_1276:
[----:B------:R-:W-:-:S13]  /*0600*/  ISETP.GE.U32.AND P0, PT, R7, 0x300, PT ;  /* 0x000003000700780c */ /* 0x000fda0003f06070 */
[----:B------:R-:W-:Y:S05]  /*0610*/  @!P0 BRA `(.L_x_1275) ;  /* 0x00000008006c8947 */ /* 0x000fea0003800000 */
[----:B------:R-:W-:-:S07]  /*0620*/  VIADD R12, R6, 0x200 ;  /* 0x00000200060c7836 */ /* 0x000fce0000000000 */
.L_x_1289:
[----:B------:R-:W0:Y:S01]  /*0630*/  LDC.64 R6, c[0x0][0x380] ;  /* 0x0000e000ff067b82 */ /* 0x000e220000000a00 */
[----:B------:R-:W-:-:S07]  /*0640*/  VIADD R13, R12, 0xfffffe00 ;  /* 0xfffffe000c0d7836 */ /* 0x000fce0000000000 */
[----:B------:R-:W1:Y:S01]  /*0650*/  LDC.64 R4, c[0x0][0x388] ;  /* 0x0000e200ff047b82 */ /* 0x000e620000000a00 */
[----:B0-----:R-:W-:-:S05]  /*0660*/  IMAD.WIDE R6, R13, 0x10, R6 ;  /* 0x000000100d067825 */ /* 0x001fca00078e0206 */
[----:B------:R-:W2:Y:S04]  /*0670*/  LDG.E R23, desc[UR8][R6.64+0x4] ;  /* 0x0000040806177981 */ /* 0x000ea8000c1e1900 */
[----:B------:R-:W3:Y:S04]  /*0680*/  LDG.E R22, desc[UR8][R6.64+0x8] ;  /* 0x0000080806167981 */ /* 0x000ee8000c1e1900 */
[----:B------:R-:W4:Y:S04]  /*0690*/  LDG.E R25, desc[UR8][R6.64+0xc] ;  /* 0x00000c0806197981 */ /* 0x000f28000c1e1900 */
[----:B------:R-:W4:Y:S01]  /*06a0*/  LDG.E R20, desc[UR8][R6.64] ;  /* 0x0000000806147981 */ /* 0x000f22000c1e1900 */
[----:B-1----:R-:W-:Y:S01]  /*06b0*/  IADD3 R19, P0, PT, R13, R4, RZ ;  /* 0x000000040d137210 */ /* 0x002fe20007f1e0ff */
[----:B------:R-:W-:Y:S01]  /*06c0*/  BSSY.RECONVERGENT B2, `(.L_x_1281) ;  /* 0x000001e000027945 */ /* 0x000fe20003800200 */
[----:B-----5:R-:W-:-:S02]  /*06d0*/  VIMNMX3 R24, R10, R9, R8, PT ;  /* 0x000000090a18720f */ /* 0x020fc40003800108 */
[----:B------:R-:W-:Y:S01]  /*06e0*/  LEA.HI.X.SX32 R21, R13, R5, 0x1, P0 ;  /* 0x000000050d157211 */ /* 0x000fe200000f0eff */
[----:B------:R-:W-:-:S04]  /*06f0*/  IMAD.MOV.U32 R13, RZ, RZ, R19 ;  /* 0x000000ffff0d7224 */ /* 0x000fc800078e0013 */
        /* <DEDUP_REMOVED lines=26> */
.L_x_1282:
[----:B------:R-:W-:Y:S05]  /*08a0*/  BSYNC.RECONVERGENT B2 ;  /* 0x0000000000027941 */ /* 0x000fea0003800200 */
.L_x_1281:
[----:B------:R-:W2:Y:S04]  /*08b0*/  LDG.E R22, desc[UR8][R6.64+0x1004] ;  /* 0x0010040806167981 */ /* 0x000ea8000c1e1900 */
[----:B------:R-:W3:Y:S04]  /*08c0*/  LDG.E R23, desc[UR8][R6.64+0x1008] ;  /* 0x0010080806177981 */ /* 0x000ee8000c1e1900 */
[----:B------:R-:W4:Y:S04]  /*08d0*/  LDG.E R24, desc[UR8][R6.64+0x100c] ;  /* 0x00100c0806187981 */ /* 0x000f28000c1e1900 */
[----:B------:R-:W5:Y:S01]  /*08e0*/  LDG.E R21, desc[UR8][R6.64+0x1000] ;  /* 0x0010000806157981 */ /* 0x000f62000c1e1900 */
[----:B------:R-:W-:Y:S01]  /*08f0*/  VIADD R0, R12, 0xffffff00 ;  /* 0xffffff000c007836 */ /* 0x000fe20000000000 */
[----:B------:R-:W-:Y:S01]  /*0900*/  VIMNMX3 R25, R15, R16, R17, PT ;  /* 0x000000100f19720f */ /* 0x000fe20003800111 */
[----:B------:R-:W-:Y:S03]  /*0910*/  BSSY.RECONVERGENT B2, `(.L_x_1283) ;  /* 0x000001e000027945 */ /* 0x000fe60003800200 */
[----:B------:R-:W-:-:S04]  /*0920*/  IADD3 R20, P0, PT, R0, R4, RZ ;  /* 0x0000000400147210 */ /* 0x000fc80007f1e0ff */
        /* <DEDUP_REMOVED lines=28> */
.L_x_1284:
[----:B------:R-:W-:Y:S05]  /*0af0*/  BSYNC.RECONVERGENT B2 ;  /* 0x0000000000027941 */ /* 0x000fea0003800200 */
.L_x_1283:
[----:B------:R-:W2:Y:S04]  /*0b00*/  LDG.E R23, desc[UR8][R6.64+0x2004] ;  /* 0x0020040806177981 */ /* 0x000ea8000c1e1900 */
[----:B------:R-:W3:Y:S04]  /*0b10*/  LDG.E R22, desc[UR8][R6.64+0x2008] ;  /* 0x0020080806167981 */ /* 0x000ee8000c1e1900 */
[----:B------:R-:W4:Y:S04]  /*0b20*/  LDG.E R25, desc[UR8][R6.64+0x200c] ;  /* 0x00200c0806197981 */ /* 0x000f28000c1e1900 */
[----:B------:R-:W5:Y:S01]  /*0b30*/  LDG.E R20, desc[UR8][R6.64+0x2000] ;  /* 0x0020000806147981 */ /* 0x000f62000c1e1900 */
[----:B------:R-:W-:Y:S01]  /*0b40*/  IADD3 R19, P0, PT, R12, R4, RZ ;  /* 0x000000040c137210 */ /* 0x000fe20007f1e0ff */
[----:B------:R-:W-:Y:S01]  /*0b50*/  BSSY.RECONVERGENT B2, `(.L_x_1285) ;  /* 0x000001e000027945 */ /* 0x000fe20003800200 */
[----:B------:R-:W-:-:S02]  /*0b60*/  VIMNMX3 R24, R8, R9, R10, PT ;  /* 0x000000090818720f */ /* 0x000fc4000380010a */
        /* <DEDUP_REMOVED lines=28> */
.L_x_1286:
[----:B------:R-:W-:Y:S05]  /*0d30*/  BSYNC.RECONVERGENT B2 ;  /* 0x0000000000027941 */ /* 0x000fea0003800200 */
.L_x_1285:
        /* <DEDUP_REMOVED lines=36> */
.L_x_1288:
[----:B------:R-:W-:Y:S05]  /*0f80*/  BSYNC.RECONVERGENT B2 ;  /* 0x0000000000027941 */ /* 0x000fea0003800200 */
.L_x_1287:
[C---:B------:R-:W-:Y:S02]  /*0f90*/  VIADD R4, R12.reuse, 0x200 ;  /* 0x000002000c047836 */ /* 0x040fe40000000000 */
[----:B------:R-:W-:-:S03]  /*0fa0*/  VIADD R12, R12, 0x400 ;  /* 0x000004000c0c7836 */ /* 0x000fc60000000000 */
[----:B------:R-:W-:-:S13]  /*0fb0*/  ISETP.GE.AND P0, PT, R4, UR5, PT ;  /* 0x0000000504007c0c */ /* 0x000fda000bf06270 */
[----:B------:R-:W-:Y:S05]  /*0fc0*/  @!P0 BRA `(.L_x_1289) ;  /* 0xfffffff400988947 */ /* 0x000fea000383ffff */
.L_x_1275:
[----:B------:R-:W-:Y:S05]  /*0fd0*/  BSYNC.RECONVERGENT B1 ;  /* 0x0000000000017941 */ /* 0x000fea0003800200 */
.L_x_1274:
[----:B------:R-:W0:Y:S02]  /*0fe0*/  LDCU UR6, c[0x0][0x398] ;  /* 0x00007300ff0677ac */ /* 0x000e240008000800 */
[----:B0-----:R-:W-:-:S09]  /*0ff0*/  UISETP.GE.AND UP0, UPT, UR6, 0x100, UPT ;  /* 0x000001000600788c */ /* 0x001fd2000bf06270 */
[----:B------:R-:W-:Y:S05]  /*1000*/  BRA.U !UP0, `(.L_x_1290) ;  /* 0x0000001d084c7547 */ /* 0x000fea000b800000 */
        /* <DEDUP_REMOVED lines=44> */
.L_x_1292:
[----:B------:R-:W-:Y:S05]  /*12d0*/  BSYNC.RECONVERGENT B1 ;  /* 0x0000000000017941 */ /* 0x000fea0003800200 */
.L_x_1291:
        /* <DEDUP_REMOVED lines=43> */
.L_x_1294:
[----:B------:R-:W-:Y:S05]  /*1590*/  BSYNC.RECONVERGENT B1 ;  /* 0x0000000000017941 */ /* 0x000fea0003800200 */
.L_x_1293:
[----:B------:R-:W-:Y:S01]  /*15a0*/  ISETP.GT.AND P0, PT, R16, 0x1b, PT ;  /* 0x0000001b1000780c */ /* 0x000fe20003f04270 */
[----:B--2---:R2:W2:Y:S01]  /*15b0*/  SHFL.DOWN PT, R15, R0, 0x4, 0x1f ;  /* 0x08801f00000f7f89 */ /* 0x0044a200000e0000 */
[----:B------:R-:W-:Y:S01]  /*15c0*/  BSSY.RECONVERGENT B1, `(.L_x_1295) ;  /* 0x0000029000017945 */ /* 0x000fe20003800200 */
[----:B0-----:R-:W-:Y:S02]  /*15d0*/  IMAD.MOV.U32 R13, RZ, RZ, R11 ;  /* 0x000000ffff0d7224 */ /* 0x001fe400078e000b */
[----:B---3--:R0:W3:Y:S01]  /*15e0*/  SHFL.DOWN PT, R17, R2, 0x4, 0x1f ;  /* 0x08801f0002117f89 */ /* 0x0080e200000e0000 */
[----:B------:R-:W-:Y:S02]  /*15f0*/  IMAD.MOV.U32 R12, RZ, RZ, R10 ;  /* 0x000000ffff0c7224 */ /* 0x000fe400078e000a */
[----:B------:R-:W-:Y:S01]  /*1600*/  IMAD.MOV.U32 R7, RZ, RZ, R8 ;  /* 0x000000ffff077224 */ /* 0x000fe200078e0008 */
[----:B-1----:R0:W1:Y:S01]  /*1610*/  SHFL.DOWN PT, R14, R9, 0x4, 0x1f ;  /* 0x08801f00090e7f89 */ /* 0x00206200000e0000 */
        /* <DEDUP_REMOVED lines=35> */
.L_x_1296:
[----:B------:R-:W-:Y:S05]  /*1850*/  BSYNC.RECONVERGENT B1 ;  /* 0x0000000000017941 */ /* 0x000fea0003800200 */
.L_x_1295:
        /* <DEDUP_REMOVED lines=43> */
.L_x_1298:
[----:B------:R-:W-:Y:S05]  /*1b10*/  BSYNC.RECONVERGENT B1 ;  /* 0x0000000000017941 */ /* 0x000fea0003800200 */
.L_x_1297:
[----:B------:R-:W-:Y:S01]  /*1b20*/  ISETP.GT.AND P0, PT, R16, 0xf, PT ;  /* 0x0000000f1000780c */ /* 0x000fe20003f04270 */
[----:B-1----:R1:W1:Y:S01]  /*1b30*/  SHFL.DOWN PT, R5, R0, 0x10, 0x1f ;  /* 0x0a001f0000057f89 */ /* 0x00226200000e0000 */
[----:B------:R-:W-:Y:S01]  /*1b40*/  BSSY.RECONVERGENT B1, `(.L_x_1299) ;  /* 0x0000029000017945 */ /* 0x000fe20003800200 */
[----:B------:R-:W-:Y:S02]  /*1b50*/  IMAD.MOV.U32 R23, RZ, RZ, R11 ;  /* 0x000000ffff177224 */ /* 0x000fe400078e000b */
[----:B------:R0:W1:Y:S01]  /*1b60*/  SHFL.DOWN PT, R7, R2, 0x10, 0x1f ;  /* 0x0a001f0002077f89 */ /* 0x00006200000e0000 */
[----:B------:R-:W-:Y:S02]  /*1b70*/  IMAD.MOV.U32 R22, RZ, RZ, R10 ;  /* 0x000000ffff167224 */ /* 0x000fe400078e000a */
[----:B--2---:R-:W-:Y:S01]  /*1b80*/  IMAD.MOV.U32 R15, RZ, RZ, R8 ;  /* 0x000000ffff0f7224 */ /* 0x004fe200078e0008 */
[----:B------:R2:W1:Y:S01]  /*1b90*/  SHFL.DOWN PT, R4, R9, 0x10, 0x1f ;  /* 0x0a001f0009047f89 */ /* 0x00046200000e0000 */
[----:B----4-:R-:W-:-:S02]  /*1ba0*/  IMAD.MOV.U32 R14, RZ, RZ, R9 ;  /* 0x000000ffff0e7224 */ /* 0x010fc400078e0009 */
[----:B------:R-:W-:Y:S01]  /*1bb0*/  IMAD.MOV.U32 R13, RZ, RZ, R2 ;  /* 0x000000ffff0d7224 */ /* 0x000fe200078e0002 */
[----:B0-----:R2:W0:Y:S01]  /*1bc0*/  SHFL.DOWN PT, R17, R8, 0x10, 0x1f ;  /* 0x0a001f0008117f89 */ /* 0x00142200000e0000 */
[----:B------:R-:W-:-:S03]  /*1bd0*/  IMAD.MOV.U32 R12, RZ, RZ, R0 ;  /* 0x000000ffff0c7224 */ /* 0x000fc600078e0000 */
[----:B------:R2:W4:Y:S04]  /*1be0*/  SHFL.DOWN PT, R6, R11, 0x10, 0x1f ;  /* 0x0a001f000b067f89 */ /* 0x00052800000e0000 */
[----:B------:R2:W0:Y:S01]  /*1bf0*/  SHFL.DOWN PT, R19, R10, 0x10, 0x1f ;  /* 0x0a001f000a137f89 */ /* 0x00042200000e0000 */
[----:B------:R-:W-:Y:S05]  /*1c00*/  @P0 BRA `(.L_x_1300) ;  /* 0x0000000000700947 */ /* 0x000fea0003800000 */
[----:B---3--:R-:W-:Y:S01]  /*1c10*/  VIMNMX3 R18, R2, R9, R8, PT ;  /* 0x000000090212720f */ /* 0x008fe20003800108 */
[----:B----4-:R-:W-:Y:S01]  /*1c20*/  IMAD.MOV.U32 R23, RZ, RZ, R6 ;  /* 0x000000ffff177224 */ /* 0x010fe200078e0006 */
[----:B01----:R-:W-:Y:S01]  /*1c30*/  VIMNMX3 R21, R7, R4, R17, PT ;  /* 0x000000040715720f */ /* 0x003fe20003800111 */
        /* <DEDUP_REMOVED lines=25> */
.L_x_1300:
[----:B------:R-:W-:Y:S05]  /*1dd0*/  BSYNC.RECONVERGENT B1 ;  /* 0x0000000000017941 */ /* 0x000fea0003800200 */
.L_x_1299:
[----:B------:R-:W-:Y:S01]  /*1de0*/  ISETP.NE.AND P0, PT, R16, RZ, PT ;  /* 0x000000ff1000720c */ /* 0x000fe20003f05270 */
[----:B------:R-:W-:-:S12]  /*1df0*/  BSSY.RECONVERGENT B1, `(.L_x_1301) ;  /* 0x000000c000017945 */ /* 0x000fd80003800200 */
[----:B------:R-:W-:Y:S05]  /*1e00*/  @P0 BRA `(.L_x_1302) ;  /* 0x0000000000280947 */ /* 0x000fea0003800000 */
[----:B-1----:R-:W1:Y:S01]  /*1e10*/  S2R R5, SR_CgaCtaId ;  /* 0x0000000000057919 */ /* 0x002e620000008800 */
[----:B------:R-:W-:Y:S01]  /*1e20*/  MOV R2, 0x400 ;  /* 0x0000040000027802 */ /* 0x000fe20000000f00 */
[----:B------:R-:W-:Y:S01]  /*1e30*/  IMAD.MOV.U32 R4, RZ, RZ, R23 ;  /* 0x000000ffff047224 */ /* 0x000fe200078e0017 */
[----:B------:R-:W-:Y:S02]  /*1e40*/  SHF.R.U32.HI R0, RZ, 0x5, R3 ;  /* 0x00000005ff007819 */ /* 0x000fe40000011603 */
[----:B-1----:R-:W-:-:S05]  /*1e50*/  LEA R5, R5, R2, 0x18 ;  /* 0x0000000205057211 */ /* 0x002fca00078ec0ff */
[----:B------:R-:W-:Y:S02]  /*1e60*/  IMAD R7, R0, 0x18, R5 ;  /* 0x0000001800077824 */ /* 0x000fe400078e0205 */
[----:B------:R-:W-:-:S03]  /*1e70*/  IMAD.MOV.U32 R5, RZ, RZ, R22 ;  /* 0x000000ffff057224 */ /* 0x000fc600078e0016 */
[----:B------:R1:W-:Y:S04]  /*1e80*/  STS.64 [R7+0x8], R12 ;  /* 0x0000080c07007388 */ /* 0x0003e80000000a00 */
[----:B------:R1:W-:Y:S04]  /*1e90*/  STS.64 [R7+0x18], R4 ;  /* 0x0000180407007388 */ /* 0x0003e80000000a00 */
[----:B------:R1:W-:Y:S02]  /*1ea0*/  STS.64 [R7+0x10], R14 ;  /* 0x0000100e07007388 */ /* 0x0003e40000000a00 */
.L_x_1302:
[----:B------:R-:W-:Y:S05]  /*1eb0*/  BSYNC.RECONVERGENT B1 ;  /* 0x0000000000017941 */ /* 0x000fea0003800200 */
.L_x_1301:
        /* <DEDUP_REMOVED lines=8> */
[----:B-1--4-:R-:W1:Y:S04]  /*1f40*/  LDS.128 R4, [R8+0x20] ;  /* 0x0000200008047984 */ /* 0x012e680000000c00 */
[----:B0--3--:R-:W0:Y:S04]  /*1f50*/  LDS.64 R18, [R8+0x30] ;  /* 0x0000300008127984 */ /* 0x009e280000000a00 */
[----:B------:R2:W3:Y:S04]  /*1f60*/  LDS.64 R10, [R8+0x38] ;  /* 0x00003800080a7984 */ /* 0x0004e80000000a00 */
[----:B------:R2:W4:Y:S01]  /*1f70*/  LDS.64 R16, [R8+0x40] ;  /* 0x0000400008107984 */ /* 0x0005220000000a00 */
[--C-:B-1----:R-:W-:Y:S01]  /*1f80*/  VIMNMX3 R20, R5, R6, R7.reuse, PT ;  /* 0x000000060514720f */ /* 0x102fe20003800107 */
[----:B------:R-:W-:-:S02]  /*1f90*/  IMAD.MOV.U32 R2, RZ, RZ, R7 ;  /* 0x000000ffff027224 */ /* 0x000fc400078e0007 */
[----:B------:R-:W-:Y:S01]  /*1fa0*/  IMAD.MOV.U32 R9, RZ, RZ, R6 ;  /* 0x000000ffff097224 */ /* 0x000fe200078e0006 */
[----:B------:R-:W-:Y:S01]  /*1fb0*/  ISETP.GE.AND P0, PT, R21, R20, PT ;  /* 0x000000141500720c */ /* 0x000fe20003f06270 */
[----:B------:R-:W-:Y:S02]  /*1fc0*/  IMAD.MOV.U32 R0, RZ, RZ, R5 ;  /* 0x000000ffff007224 */ /* 0x000fe400078e0005 */
[----:B------:R-:W-:Y:S02]  /*1fd0*/  IMAD.MOV.U32 R3, RZ, RZ, R4 ;  /* 0x000000ffff037224 */ /* 0x000fe400078e0004 */
[----:B0-----:R-:W-:Y:S02]  /*1fe0*/  IMAD.MOV.U32 R24, RZ, RZ, R18 ;  /* 0x000000ffff187224 */ /* 0x001fe400078e0012 */
[----:B------:R-:W-:-:S06]  /*1ff0*/  IMAD.MOV.U32 R25, RZ, RZ, R19 ;  /* 0x000000ffff197224 */ /* 0x000fcc00078e0013 */
[----:B--234-:R-:W-:Y:S05]  /*2000*/  @!P0 BRA `(.L_x_1305) ;  /* 0x0000000000488947 */ /* 0x01cfea0003800000 */
        /* <DEDUP_REMOVED lines=18> */
.L_x_1305:
[----:B------:R-:W-:Y:S05]  /*2130*/  BSYNC.RECONVERGENT B1 ;  /* 0x0000000000017941 */ /* 0x000fea0003800200 */
.L_x_1304:
        /* <DEDUP_REMOVED lines=31> */
.L_x_1307:
[----:B------:R-:W-:Y:S05]  /*2330*/  BSYNC.RECONVERGENT B1 ;  /* 0x0000000000017941 */ /* 0x000fea0003800200 */
.L_x_1306:
        /* <DEDUP_REMOVED lines=32> */
.L_x_1309:
[----:B------:R-:W-:Y:S05]  /*2540*/  BSYNC.RECONVERGENT B1 ;  /* 0x0000000000017941 */ /* 0x000fea0003800200 */
.L_x_1308:
        /* <DEDUP_REMOVED lines=31> */
.L_x_1311:
[----:B------:R-:W-:Y:S05]  /*2740*/  BSYNC.RECONVERGENT B1 ;  /* 0x0000000000017941 */ /* 0x000fea0003800200 */
.L_x_1310:
        /* <DEDUP_REMOVED lines=32> */
.L_x_1313:
[----:B------:R-:W-:Y:S05]  /*2950*/  BSYNC.RECONVERGENT B1 ;  /* 0x0000000000017941 */ /* 0x000fea0003800200 */
.L_x_1312:
        /* <DEDUP_REMOVED lines=32> */
.L_x_1315:
[----:B------:R-:W-:Y:S05]  /*2b60*/  BSYNC.RECONVERGENT B1 ;  /* 0x0000000000017941 */ /* 0x000fea0003800200 */
.L_x_1314:
        /* <DEDUP_REMOVED lines=29> */
.L_x_1290:
[----:B------:R-:W0:Y:S01]  /*2d40*/  S2R R4, SR_LANEID ;  /* 0x0000000000047919 */ /* 0x000e220000000000 */
[----:B------:R-:W-:Y:S01]  /*2d50*/  LOP3.LUT R5, R3, 0x3e0, RZ, 0xc0, !PT ;  /* 0x000003e003057812 */ /* 0x000fe200078ec0ff */
[----:B------:R-:W-:Y:S01]  /*2d60*/  BSSY.RECONVERGENT B1, `(.L_x_1316) ;  /* 0x0000030000017945 */ /* 0x000fe20003800200 */
[----:B------:R-:W-:Y:S02]  /*2d70*/  IMAD.MOV.U32 R18, RZ, RZ, R2 ;  /* 0x000000ffff127224 */ /* 0x000fe400078e0002 */
[----:B------:R-:W-:Y:S02]  /*2d80*/  IMAD.MOV.U32 R16, RZ, RZ, R0 ;  /* 0x000000ffff107224 */ /* 0x000fe400078e0000 */
[----:B------:R-:W-:Y:S01]  /*2d90*/  VIADD R6, R5, 0x20 ;  /* 0x0000002005067836 */ /* 0x000fe20000000000 */
[----:B------:R-:W-:Y:S01]  /*2da0*/  LOP3.LUT R5, RZ, R5, RZ, 0x33, !PT ;  /* 0x00000005ff057212 */ /* 0x000fe200078e33ff */
[----:B-----5:R-:W-:Y:S02]  /*2db0*/  IMAD.MOV.U32 R14, RZ, RZ, R8 ;  /* 0x000000ffff0e7224 */ /* 0x020fe400078e0008 */
[----:B------:R-:W-:Y:S01]  /*2dc0*/  IMAD.MOV.U32 R7, RZ, RZ, R9 ;  /* 0x000000ffff077224 */ /* 0x000fe200078e0009 */
[----:B------:R-:W-:Y:S01]  /*2dd0*/  ISETP.GT.AND P0, PT, R6, UR6, PT ;  /* 0x0000000606007c0c */ /* 0x000fe2000bf04270 */
[----:B------:R-:W-:-:S02]  /*2de0*/  VIADD R5, R5, UR6 ;  /* 0x0000000605057c36 */ /* 0x000fc40008000000 */
[----:B------:R-:W-:Y:S02]  /*2df0*/  IMAD.MOV.U32 R12, RZ, RZ, R10 ;  /* 0x000000ffff0c7224 */ /* 0x000fe400078e000a */
[----:B------:R-:W-:Y:S01]  /*2e00*/  IMAD.MOV.U32 R6, RZ, RZ, R11 ;  /* 0x000000ffff067224 */ /* 0x000fe200078e000b */
[----:B------:R-:W-:-:S05]  /*2e10*/  SEL R5, R5, 0x1f, P0 ;  /* 0x0000001f05057807 */ /* 0x000fca0000000000 */
[----:B------:R1:W2:Y:S04]  /*2e20*/  SHFL.DOWN PT, R20, R11, 0x1, R5 ;  /* 0x082000000b147989 */ /* 0x0002a800000e0005 */
[----:B------:R1:W3:Y:S04]  /*2e30*/  SHFL.DOWN PT, R13, R10, 0x1, R5 ;  /* 0x082000000a0d7989 */ /* 0x0002e800000e0005 */
[----:B------:R1:W4:Y:S01]  /*2e40*/  SHFL.DOWN PT, R22, R9, 0x1, R5 ;  /* 0x0820000009167989 */ /* 0x00032200000e0005 */
[----:B0-----:R-:W-:-:S03]  /*2e50*/  ISETP.GE.AND P0, PT, R4, R5, PT ;  /* 0x000000050400720c */ /* 0x001fc60003f06270 */
[----:B------:R1:W0:Y:S04]  /*2e60*/  SHFL.DOWN PT, R15, R8, 0x1, R5 ;  /* 0x08200000080f7989 */ /* 0x00022800000e0005 */
[----:B------:R1:W0:Y:S04]  /*2e70*/  SHFL.DOWN PT, R17, R2, 0x1, R5 ;  /* 0x0820000002117989 */ /* 0x00022800000e0005 */
[----:B------:R1:W0:Y:S02]  /*2e80*/  SHFL.DOWN PT, R19, R0, 0x1, R5 ;  /* 0x0820000000137989 */ /* 0x00022400000e0005 */
        /* <DEDUP_REMOVED lines=29> */
.L_x_1317:
[----:B------:R-:W-:Y:S05]  /*3060*/  BSYNC.RECONVERGENT B1 ;  /* 0x0000000000017941 */ /* 0x000fea0003800200 */
.L_x_1316:
[----:B-1----:R-:W-:Y:S01]  /*3070*/  VIADD R0, R4, 0x2 ;  /* 0x0000000204007836 */ /* 0x002fe20000000000 */
[----:B------:R1:W1:Y:S01]  /*3080*/  SHFL.DOWN PT, R11, R6, 0x2, R5 ;  /* 0x08400000060b7989 */ /* 0x00026200000e0005 */
[----:B------:R-:W-:Y:S01]  /*3090*/  BSSY.RECONVERGENT B1, `(.L_x_1318) ;  /* 0x000002a000017945 */ /* 0x000fe20003800200 */
[----:B--2---:R-:W-:Y:S02]  /*30a0*/  IMAD.MOV.U32 R20, RZ, RZ, R18 ;  /* 0x000000ffff147224 */ /* 0x004fe400078e0012 */
[----:B------:R-:W-:Y:S01]  /*30b0*/  ISETP.GT.AND P0, PT, R0, R5, PT ;  /* 0x000000050000720c */ /* 0x000fe20003f04270 */
[----:B---3--:R2:W3:Y:S01]  /*30c0*/  SHFL.DOWN PT, R13, R12, 0x2, R5 ;  /* 0x084000000c0d7989 */ /* 0x0084e200000e0005 */
[----:B------:R-:W-:Y:S02]  /*30d0*/  IMAD.MOV.U32 R10, RZ, RZ, R16 ;  /* 0x000000ffff0a7224 */ /* 0x000fe400078e0010 */
[----:B------:R-:W-:Y:S01]  /*30e0*/  IMAD.MOV.U32 R9, RZ, RZ, R14 ;  /* 0x000000ffff097224 */ /* 0x000fe200078e000e */
[----:B----4-:R2:W4:Y:S01]  /*30f0*/  SHFL.DOWN PT, R22, R7, 0x2, R5 ;  /* 0x0840000007167989 */ /* 0x01052200000e0005 */
[----:B------:R-:W-:-:S02]  /*3100*/  IMAD.MOV.U32 R8, RZ, RZ, R7 ;  /* 0x000000ffff087224 */ /* 0x000fc400078e0007 */
[----:B------:R-:W-:Y:S01]  /*3110*/  IMAD.MOV.U32 R2, RZ, RZ, R12 ;  /* 0x000000ffff027224 */ /* 0x000fe200078e000c */
[----:B0-----:R2:W0:Y:S01]  /*3120*/  SHFL.DOWN PT, R15, R14, 0x2, R5 ;  /* 0x084000000e0f7989 */ /* 0x00142200000e0005 */
        /* <DEDUP_REMOVED lines=32> */
.L_x_1319:
[----:B------:R-:W-:Y:S05]  /*3330*/  BSYNC.RECONVERGENT B1 ;  /* 0x0000000000017941 */ /* 0x000fea0003800200 */
.L_x_1318:
        /* <DEDUP_REMOVED lines=44> */
.L_x_1321:
[----:B------:R-:W-:Y:S05]  /*3600*/  BSYNC.RECONVERGENT B1 ;  /* 0x0000000000017941 */ /* 0x000fea0003800200 */
.L_x_1320:
        /* <DEDUP_REMOVED lines=44> */
.L_x_1323:
[----:B------:R-:W-:Y:S05]  /*38d0*/  BSYNC.RECONVERGENT B1 ;  /* 0x0000000000017941 */ /* 0x000fea0003800200 */
.L_x_1322:
[----:B-1----:R-:W-:Y:S01]  /*38e0*/  VIADD R6, R4, 0x10 ;  /* 0x0000001004067836 */ /* 0x002fe20000000000 */
[----:B--2---:R1:W2:Y:S01]  /*38f0*/  SHFL.DOWN PT, R7, R0, 0x10, R5 ;  /* 0x0a00000000077989 */ /* 0x0042a200000e0005 */
[----:B------:R-:W-:Y:S01]  /*3900*/  BSSY.RECONVERGENT B1, `(.L_x_1324) ;  /* 0x000002a000017945 */ /* 0x000fe20003800200 */
[----:B------:R-:W-:Y:S02]  /*3910*/  IMAD.MOV.U32 R23, RZ, RZ, R20 ;  /* 0x000000ffff177224 */ /* 0x000fe400078e0014 */
[----:B------:R-:W-:Y:S01]  /*3920*/  ISETP.GT.AND P0, PT, R6, R5, PT ;  /* 0x000000050600720c */ /* 0x000fe20003f04270 */
[----:B------:R1:W1:Y:S01]  /*3930*/  SHFL.DOWN PT, R11, R2, 0x10, R5 ;  /* 0x0a000000020b7989 */ /* 0x00026200000e0005 */
[----:B----4-:R-:W-:Y:S02]  /*3940*/  IMAD.MOV.U32 R22, RZ, RZ, R10 ;  /* 0x000000ffff167224 */ /* 0x010fe400078e000a */
[----:B0-----:R-:W-:Y:S01]  /*3950*/  IMAD.MOV.U32 R15, RZ, RZ, R9 ;  /* 0x000000ffff0f7224 */ /* 0x001fe200078e0009 */
[----:B------:R0:W4:Y:S01]  /*3960*/  SHFL.DOWN PT, R16, R8, 0x10, R5 ;  /* 0x0a00000008107989 */ /* 0x00012200000e0005 */
[----:B------:R-:W-:-:S02]  /*3970*/  IMAD.MOV.U32 R14, RZ, RZ, R8 ;  /* 0x000000ffff0e7224 */ /* 0x000fc400078e0008 */
[----:B---3--:R-:W-:Y:S01]  /*3980*/  IMAD.MOV.U32 R13, RZ, RZ, R2 ;  /* 0x000000ffff0d7224 */ /* 0x008fe200078e0002 */
[----:B------:R0:W3:Y:S01]  /*3990*/  SHFL.DOWN PT, R18, R9, 0x10, R5 ;  /* 0x0a00000009127989 */ /* 0x0000e200000e0005 */
[----:B------:R-:W-:-:S03]  /*39a0*/  IMAD.MOV.U32 R12, RZ, RZ, R0 ;  /* 0x000000ffff0c7224 */ /* 0x000fc600078e0000 */
[----:B------:R0:W0:Y:S04]  /*39b0*/  SHFL.DOWN PT, R17, R20, 0x10, R5 ;  /* 0x0a00000014117989 */ /* 0x00002800000e0005 */
[----:B------:R0:W0:Y:S01]  /*39c0*/  SHFL.DOWN PT, R19, R10, 0x10, R5 ;  /* 0x0a0000000a137989 */ /* 0x00002200000e0005 */
[----:B------:R-:W-:Y:S05]  /*39d0*/  @P0 BRA `(.L_x_1325) ;  /* 0x0000000000700947 */ /* 0x000fea0003800000 */
[----:B01----:R-:W-:Y:S01]  /*39e0*/  VIMNMX3 R5, R2, R8, R9, PT ;  /* 0x000000080205720f */ /* 0x003fe20003800109 */
[----:B------:R-:W-:Y:S01]  /*39f0*/  IMAD.MOV.U32 R23, RZ, RZ, R17 ;  /* 0x000000ffff177224 */ /* 0x000fe200078e0011 */
        /* <DEDUP_REMOVED lines=26> */
.L_x_1325:
[----:B------:R-:W-:Y:S05]  /*3ba0*/  BSYNC.RECONVERGENT B1 ;  /* 0x0000000000017941 */ /* 0x000fea0003800200 */
.L_x_1324:
[----:B------:R-:W-:Y:S01]  /*3bb0*/  ISETP.NE.AND P0, PT, R4, RZ, PT ;  /* 0x000000ff0400720c */ /* 0x000fe20003f05270 */
[----:B------:R-:W-:-:S12]  /*3bc0*/  BSSY.RECONVERGENT B1, `(.L_x_1326) ;  /* 0x000000c000017945 */ /* 0x000fd80003800200 */
[----:B------:R-:W-:Y:S05]  /*3bd0*/  @P0 BRA `(.L_x_1327) ;  /* 0x0000000000280947 */ /* 0x000fea0003800000 */
[----:B01----:R-:W0:Y:S01]  /*3be0*/  S2R R5, SR_CgaCtaId ;  /* 0x0000000000057919 */ /* 0x003e220000008800 */
[----:B------:R-:W-:Y:S01]  /*3bf0*/  MOV R2, 0x400 ;  /* 0x0000040000027802 */ /* 0x000fe20000000f00 */
[----:B------:R-:W-:Y:S01]  /*3c00*/  IMAD.MOV.U32 R4, RZ, RZ, R23 ;  /* 0x000000ffff047224 */ /* 0x000fe200078e0017 */
[----:B------:R-:W-:Y:S02]  /*3c10*/  SHF.R.U32.HI R0, RZ, 0x5, R3 ;  /* 0x00000005ff007819 */ /* 0x000fe40000011603 */
[----:B0-----:R-:W-:-:S05]  /*3c20*/  LEA R5, R5, R2, 0x18 ;  /* 0x0000000205057211 */ /* 0x001fca00078ec0ff */
[----:B--2---:R-:W-:Y:S02]  /*3c30*/  IMAD R7, R0, 0x18, R5 ;  /* 0x0000001800077824 */ /* 0x004fe400078e0205 */
[----:B------:R-:W-:-:S03]  /*3c40*/  IMAD.MOV.U32 R5, RZ, RZ, R22 ;  /* 0x000000ffff057224 */ /* 0x000fc600078e0016 */
[----:B------:R0:W-:Y:S04]  /*3c50*/  STS.64 [R7+0x8], R12 ;  /* 0x0000080c07007388 */ /* 0x0001e80000000a00 */
[----:B------:R0:W-:Y:S04]  /*3c60*/  STS.64 [R7+0x18], R4 ;  /* 0x0000180407007388 */ /* 0x0001e80000000a00 */
[----:B------:R0:W-:Y:S02]  /*3c70*/  STS.64 [R7+0x10], R14 ;  /* 0x0000100e07007388 */ /* 0x0001e40000000a00 */
.L_x_1327:
[----:B------:R-:W-:Y:S05]  /*3c80*/  BSYNC.RECONVERGENT B1 ;  /* 0x0000000000017941 */ /* 0x000fea0003800200 */
.L_x_1326:
[----:B------:R-:W-:Y:S01]  /*3c90*/  BAR.SYNC.DEFER_BLOCKING 0x0 ;  /* 0x0000000000007b1d */ /* 0x000fe20000010000 */
[----:B------:R-:W-:-:S13]  /*3ca0*/  ISETP.NE.AND P1, PT, R3, RZ, PT ;  /* 0x000000ff0300720c */ /* 0x000fda0003f25270 */
[----:B------:R-:W-:Y:S05]  /*3cb0*/  @P1 BRA `(.L_x_1303) ;  /* 0x0000004400c01947 */ /* 0x000fea0003800000 */
[----:B------:R-:W-:Y:S01]  /*3cc0*/  UISETP.GE.AND UP0, UPT, UR6, 0x21, UPT ;  /* 0x000000210600788c */ /* 0x000fe2000bf06270 */
[----:B------:R-:W-:Y:S02]  /*3cd0*/  IMAD.MOV.U32 R21, RZ, RZ, R12 ;  /* 0x000000ffff157224 */ /* 0x000fe400078e000c */
[----:B0-----:R-:W-:Y:S02]  /*3ce0*/  IMAD.MOV.U32 R20, RZ, RZ, R13 ;  /* 0x000000ffff147224 */ /* 0x001fe400078e000d */
[----:B------:R-:W-:Y:S02]  /*3cf0*/  IMAD.MOV.U32 R19, RZ, RZ, R14 ;  /* 0x000000ffff137224 */ /* 0x000fe400078e000e */
[----:B---3--:R-:W-:Y:S02]  /*3d00*/  IMAD.MOV.U32 R18, RZ, RZ, R15 ;  /* 0x000000ffff127224 */ /* 0x008fe400078e000f */
        /* <DEDUP_REMOVED lines=8> */
[----:B-12---:R-:W0:Y:S04]  /*3d90*/  LDS.128 R4, [UR4+0x20] ;  /* 0x00002004ff047984 */ /* 0x006e280008000c00 */
        /* <DEDUP_REMOVED lines=28> */
.L_x_1329:
[----:B------:R-:W-:Y:S05]  /*3f60*/  BSYNC.RECONVERGENT B1 ;  /* 0x0000000000017941 */ /* 0x000fea0003800200 */
.L_x_1328:
[----:B------:R-:W-:Y:S01]  /*3f70*/  UISETP.GE.AND UP0, UPT, UR6, 0x41, UPT ;  /* 0x000000410600788c */ /* 0x000fe2000bf06270 */
[----:B------:R-:W-:Y:S02]  /*3f80*/  IMAD.MOV.U32 R9, RZ, RZ, R21 ;  /* 0x000000ffff097224 */ /* 0x000fe400078e0015 */
[----:B-1----:R-:W-:Y:S02]  /*3f90*/  IMAD.MOV.U32 R0, RZ, RZ, R20 ;  /* 0x000000ffff007224 */ /* 0x002fe400078e0014 */
        /* <DEDUP_REMOVED lines=11> */
[----:B------:R-:W1:Y:S04]  /*4050*/  LDS.64 R4, [UR4+0x40] ;  /* 0x00004004ff047984 */ /* 0x000e680008000a00 */
[----:B--2---:R-:W2:Y:S01]  /*4060*/  LDS.64 R6, [UR4+0x48] ;  /* 0x00004804ff067984 */ /* 0x004ea20008000a00 */
        /* <DEDUP_REMOVED lines=27> */
.L_x_1331:
[----:B------:R-:W-:Y:S05]  /*4220*/  BSYNC.RECONVERGENT B1 ;  /* 0x0000000000017941 */ /* 0x000fea0003800200 */
.L_x_1330:
        /* <DEDUP_REMOVED lines=42> */
.L_x_1333:
[----:B------:R-:W-:Y:S05]  /*44d0*/  BSYNC.RECONVERGENT B1 ;  /* 0x0000000000017941 */ /* 0x000fea0003800200 */
.L_x_1332:
        /* <DEDUP_REMOVED lines=43> */
.L_x_1335:
[----:B------:R-:W-:Y:S05]  /*4790*/  BSYNC.RECONVERGENT B1 ;  /* 0x0000000000017941 */ /* 0x000fea0003800200 */
.L_x_1334:
        /* <DEDUP_REMOVED lines=42> */
.L_x_1337:
[----:B------:R-:W-:Y:S05]  /*4a40*/  BSYNC.RECONVERGENT B1 ;  /* 0x0000000000017941 */ /* 0x000fea0003800200 */
.L_x_1336:
        /* <DEDUP_REMOVED lines=43> */
.L_x_1339:
[----:B------:R-:W-:Y:S05]  /*4d00*/  BSYNC.RECONVERGENT B1 ;  /* 0x0000000000017941 */ /* 0x000fea0003800200 */
.L_x_1338:
        /* <DEDUP_REMOVED lines=12> */
[----:B--2---:R-:W0:Y:S04]  /*4dd0*/  LDS.128 R4, [UR4+0xb0] ;  /* 0x0000b004ff047984 */ /* 0x004e280008000c00 */
        /* <DEDUP_REMOVED lines=29> */
.L_x_1273:
[----:B------:R-:W1:Y:S01]  /*4fb0*/  S2R R0, SR_TID.X ;  /* 0x0000000000007919 */ /* 0x000e620000002100 */
[----:B------:R-:W1:Y:S01]  /*4fc0*/  LDC.64 R2, c[0x0][0x380] ;  /* 0x0000e000ff027b82 */ /* 0x000e620000000a00 */
[----:B------:R-:W2:Y:S01]  /*4fd0*/  LDCU.64 UR6, c[0x0][0x388] ;  /* 0x00007100ff0677ac */ /* 0x000ea20008000a00 */
[----:B-1----:R-:W-:-:S05]  /*4fe0*/  IMAD.WIDE.U32 R2, R0, 0x10, R2 ;  /* 0x0000001000027825 */ /* 0x002fca00078e0002 */
[----:B0-----:R-:W3:Y:S04]  /*4ff0*/  LDG.E R4, desc[UR8][R2.64+0x4] ;  /* 0x0000040802047981 */ /* 0x001ee8000c1e1900 */
[----:B------:R-:W3:Y:S04]  /*5000*/  LDG.E R5, desc[UR8][R2.64+0x8] ;  /* 0x0000080802057981 */ /* 0x000ee8000c1e1900 */
[----:B------:R-:W3:Y:S04]  /*5010*/  LDG.E R6, desc[UR8][R2.64+0xc] ;  /* 0x00000c0802067981 */ /* 0x000ee8000c1e1900 */
[----:B------:R-:W4:Y:S04]  /*5020*/  LDG.E R11, desc[UR8][R2.64+0x1004] ;  /* 0x00100408020b7981 */ /* 0x000f28000c1e1900 */
[----:B------:R-:W4:Y:S04]  /*5030*/  LDG.E R12, desc[UR8][R2.64+0x1008] ;  /* 0x00100808020c7981 */ /* 0x000f28000c1e1900 */
[----:B------:R-:W4:Y:S04]  /*5040*/  LDG.E R14, desc[UR8][R2.64+0x100c] ;  /* 0x00100c08020e7981 */ /* 0x000f28000c1e1900 */
[----:B------:R-:W5:Y:S04]  /*5050*/  LDG.E R9, desc[UR8][R2.64+0x2008] ;  /* 0x0020080802097981 */ /* 0x000f68000c1e1900 */
[----:B------:R-:W2:Y:S01]  /*5060*/  LDG.E R10, desc[UR8][R2.64+0x2000] ;  /* 0x00200008020a7981 */ /* 0x000ea2000c1e1900 */
[----:B---3--:R-:W-:-:S02]  /*5070*/  VIMNMX3 R7, R4, R5, R6, PT ;  /* 0x000000050407720f */ /* 0x008fc40003800106 */
[----:B----4-:R-:W-:-:S04]  /*5080*/  VIMNMX3 R8, R11, R12, R14, PT ;  /* 0x0000000c0b08720f */ /* 0x010fc8000380010e */
[----:B------:R-:W-:Y:S02]  /*5090*/  ISETP.GE.AND P0, PT, R7, R8, PT ;  /* 0x000000080700720c */ /* 0x000fe40003f06270 */
[----:B------:R-:W5:Y:S04]  /*50a0*/  LDG.E R8, desc[UR8][R2.64+0x2004] ;  /* 0x0020040802087981 */ /* 0x000f68000c1e1900 */
[----:B------:R-:W5:Y:S07]  /*50b0*/  LDG.E R7, desc[UR8][R2.64+0x200c] ;  /* 0x00200c0802077981 */ /* 0x000f6e000c1e1900 */
[----:B------:R-:W3:Y:S01]  /*50c0*/  @!P0 LDG.E R13, desc[UR8][R2.64+0x1000] ;  /* 0x00100008020d8981 */ /* 0x000ee2000c1e1900 */
[----:B------:R-:W-:-:S02]  /*50d0*/  @P0 IMAD.MOV.U32 R12, RZ, RZ, R5 ;  /* 0x000000ffff0c0224 */ /* 0x000fc400078e0005 */
[----:B------:R-:W-:Y:S02]  /*50e0*/  @P0 IMAD.MOV.U32 R11, RZ, RZ, R4 ;  /* 0x000000ffff0b0224 */ /* 0x000fe400078e0004 */
[----:B------:R-:W-:-:S05]  /*50f0*/  @P0 IMAD.MOV.U32 R14, RZ, RZ, R6 ;  /* 0x000000ffff0e0224 */ /* 0x000fca00078e0006 */
[----:B------:R-:W-:Y:S01]  /*5100*/  VIMNMX3 R4, R11, R12, R14, PT ;  /* 0x0000000c0b04720f */ /* 0x000fe2000380010e */
[----:B------:R-:W-:Y:S01]  /*5110*/  UISETP.GE.U32.AND UP0, UPT, UR4, 0x600, UPT ;  /* 0x000006000400788c */ /* 0x000fe2000bf06070 */
[----:B------:R-:W3:Y:S01]  /*5120*/  @P0 LDG.E R13, desc[UR8][R2.64] ;  /* 0x00000008020d0981 */ /* 0x000ee2000c1e1900 */
[----:B-----5:R-:W-:-:S04]  /*5130*/  VIMNMX3 R5, R8, R9, R7, PT ;  /* 0x000000090805720f */ /* 0x020fc80003800107 */
[----:B------:R-:W-:Y:S01]  /*5140*/  ISETP.GE.AND P1, PT, R4, R5, PT ;  /* 0x000000050400720c */ /* 0x000fe20003f26270 */
[----:B------:R-:W-:Y:S01]  /*5150*/  @!P0 VIADD R4, R0, 0x100 ;  /* 0x0000010000048836 */ /* 0x000fe20000000000 */
[----:B------:R-:W-:Y:S01]  /*5160*/  UISETP.GE.U32.AND.EX UP0, UPT, UR5, URZ, UPT, UP0 ;  /* 0x000000ff0500728c */ /* 0x000fe2000bf06100 */
[----:B------:R-:W-:Y:S02]  /*5170*/  @P0 IMAD.MOV.U32 R4, RZ, RZ, R0 ;  /* 0x000000ffff040224 */ /* 0x000fe400078e0000 */
[----:B------:R-:W-:Y:S02]  /*5180*/  @!P0 IMAD.MOV.U32 R5, RZ, RZ, RZ ;  /* 0x000000ffff058224 */ /* 0x000fe400078e00ff */
[----:B------:R-:W-:Y:S01]  /*5190*/  @P0 IMAD.MOV.U32 R5, RZ, RZ, RZ ;  /* 0x000000ffff050224 */ /* 0x000fe200078e00ff */
[----:B------:R-:W-:-:S05]  /*51a0*/  SEL R8, R8, R11, !P1 ;  /* 0x0000000b08087207 */ /* 0x000fca0004800000 */
[----:B------:R-:W-:Y:S01]  /*51b0*/  @!P1 VIADD R4, R0, 0x200 ;  /* 0x0000020000049836 */ /* 0x000fe20000000000 */
[----:B------:R-:W-:-:S04]  /*51c0*/  SEL R9, R9, R12, !P1 ;  /* 0x0000000c09097207 */ /* 0x000fc80004800000 */
[----:B--2---:R-:W-:Y:S02]  /*51d0*/  IADD3 R11, P0, PT, R4, UR6, RZ ;  /* 0x00000006040b7c10 */ /* 0x004fe4000ff1e0ff */
[----:B------:R-:W-:Y:S01]  /*51e0*/  SEL R4, R5, RZ, P1 ;  /* 0x000000ff05047207 */ /* 0x000fe20000800000 */
[----:B------:R-:W-:Y:S01]  /*51f0*/  IMAD.MOV.U32 R12, RZ, RZ, RZ ;  /* 0x000000ffff0c7224 */ /* 0x000fe200078e00ff */
[----:B------:R-:W-:Y:S02]  /*5200*/  SEL R7, R7, R14, !P1 ;  /* 0x0000000e07077207 */ /* 0x000fe40004800000 */
[----:B---3--:R-:W-:Y:S01]  /*5210*/  SEL R6, R10, R13, !P1 ;  /* 0x0000000d0a067207 */ /* 0x008fe20004800000 */
[----:B------:R-:W-:Y:S01]  /*5220*/  IMAD.MOV.U32 R13, RZ, RZ, 0x300 ;  /* 0x00000300ff0d7424 */ /* 0x000fe200078e00ff */
[----:B------:R-:W-:Y:S01]  /*5230*/  IADD3.X R10, PT, PT, R4, UR7, RZ, P0, !PT ;  /* 0x00000007040a7c10 */ /* 0x000fe200087fe4ff */
[----:B------:R-:W-:Y:S06]  /*5240*/  BRA.U !UP0, `(.L_x_1340) ;  /* 0x00000005085c7547 */ /* 0x000fec000b800000 */
[----:B------:R-:W-:Y:S01]  /*5250*/  IMAD.MOV.U32 R27, RZ, RZ, R6 ;  /* 0x000000ffff1b7224 */ /* 0x000fe200078e0006 */
[----:B------:R-:W0:Y:S01]  /*5260*/  LDCU.64 UR6, c[0x0][0x388] ;  /* 0x00007100ff0677ac */ /* 0x000e220008000a00 */
[----:B------:R-:W-:Y:S02]  /*5270*/  IMAD.MOV.U32 R26, RZ, RZ, R8 ;  /* 0x000000ffff1a7224 */ /* 0x000fe400078e0008 */
[----:B------:R-:W-:Y:S01]  /*5280*/  IMAD.MOV.U32 R29, RZ, RZ, R9 ;  /* 0x000000ffff1d7224 */ /* 0x000fe200078e0009 */
[----:B------:R-:W1:Y:S01]  /*5290*/  LDCU.64 UR4, c[0x0][0x398] ;  /* 0x00007300ff0477ac */ /* 0x000e620008000a00 */
[----:B------:R-:W-:Y:S02]  /*52a0*/  IMAD.MOV.U32 R24, RZ, RZ, R7 ;  /* 0x000000ffff187224 */ /* 0x000fe400078e0007 */
[----:B------:R-:W-:Y:S02]  /*52b0*/  IMAD.MOV.U32 R25, RZ, RZ, R11 ;  /* 0x000000ffff197224 */ /* 0x000fe400078e000b */
[----:B------:R-:W-:-:S02]  /*52c0*/  IMAD.MOV.U32 R22, RZ, RZ, R10 ;  /* 0x000000ffff167224 */ /* 0x000fc400078e000a */
[----:B------:R-:W-:Y:S02]  /*52d0*/  IMAD.MOV.U32 R23, RZ, RZ, 0x300 ;  /* 0x00000300ff177424 */ /* 0x000fe400078e00ff */
[----:B------:R-:W-:-:S07]  /*52e0*/  IMAD.MOV.U32 R21, RZ, RZ, RZ ;  /* 0x000000ffff157224 */ /* 0x000fce00078e00ff */
.L_x_1345:
[----:B------:R-:W-:-:S04]  /*52f0*/  LEA R4, P0, R23, R2, 0x4 ;  /* 0x0000000217047211 */ /* 0x000fc800078020ff */
[----:B------:R-:W-:-:S05]  /*5300*/  LEA.HI.X R5, R23, R3, R21, 0x4, P0 ;  /* 0x0000000317057211 */ /* 0x000fca00000f2415 */
[----:B------:R-:W2:Y:S04]  /*5310*/  LDG.E R20, desc[UR8][R4.64+0x4] ;  /* 0x0000040804147981 */ /* 0x000ea8000c1e1900 */
[----:B------:R-:W2:Y:S04]  /*5320*/  LDG.E R18, desc[UR8][R4.64+0x8] ;  /* 0x0000080804127981 */ /* 0x000ea8000c1e1900 */
[----:B------:R-:W2:Y:S01]  /*5330*/  LDG.E R19, desc[UR8][R4.64+0xc] ;  /* 0x00000c0804137981 */ /* 0x000ea2000c1e1900 */
[----:B------:R-:W-:-:S03]  /*5340*/  VIMNMX3 R6, R26, R29, R24, PT ;  /* 0x0000001d1a06720f */ /* 0x000fc60003800118 */
[----:B------:R-:W3:Y:S04]  /*5350*/  LDG.E R17, desc[UR8][R4.64+0x1004] ;  /* 0x0010040804117981 */ /* 0x000ee8000c1e1900 */
[----:B------:R-:W3:Y:S04]  /*5360*/  LDG.E R15, desc[UR8][R4.64+0x1008] ;  /* 0x00100808040f7981 */ /* 0x000ee8000c1e1900 */
[----:B------:R-:W3:Y:S04]  /*5370*/  LDG.E R16, desc[UR8][R4.64+0x100c] ;  /* 0x00100c0804107981 */ /* 0x000ee8000c1e1900 */
[----:B------:R-:W4:Y:S01]  /*5380*/  LDG.E R12, desc[UR8][R4.64] ;  /* 0x00000008040c7981 */ /* 0x000f22000c1e1900 */
[----:B0-----:R-:W-:-:S03]  /*5390*/  IADD3 R14, P0, P2, R23, UR6, R0 ;  /* 0x00000006170e7c10 */ /* 0x001fc6000fa1e000 */
[----:B------:R-:W5:Y:S01]  /*53a0*/  LDG.E R8, desc[UR8][R4.64+0x2004] ;  /* 0x0020040804087981 */ /* 0x000f62000c1e1900 */
[----:B------:R-:W-:-:S03]  /*53b0*/  IADD3.X R13, PT, PT, R21, UR7, RZ, P0, P2 ;  /* 0x00000007150d7c10 */ /* 0x000fc600087e44ff */
[----:B------:R-:W5:Y:S01]  /*53c0*/  LDG.E R9, desc[UR8][R4.64+0x2008] ;  /* 0x0020080804097981 */ /* 0x000f62000c1e1900 */
[----:B------:R-:W-:-:S03]  /*53d0*/  IADD3 R11, P3, PT, R14, 0x200, RZ ;  /* 0x000002000e0b7810 */ /* 0x000fc60007f7e0ff */
[----:B------:R-:W5:Y:S01]  /*53e0*/  LDG.E R28, desc[UR8][R4.64+0x1000] ;  /* 0x00100008041c7981 */ /* 0x000f62000c1e1900 */
[----:B------:R-:W-:Y:S01]  /*53f0*/  BSSY.RECONVERGENT B1, `(.L_x_1341) ;  /* 0x000001e000017945 */ /* 0x000fe20003800200 */
[----:B------:R-:W-:Y:S01]  /*5400*/  IMAD.X R10, RZ, RZ, R13, P3 ;  /* 0x000000ffff0a7224 */ /* 0x000fe200018e060d */
[----:B--2---:R-:W-:-:S04]  /*5410*/  VIMNMX3 R7, R20, R18, R19, PT ;  /* 0x000000121407720f */ /* 0x004fc80003800113 */
[----:B------:R-:W-:-:S13]  /*5420*/  ISETP.GE.AND P1, PT, R6, R7, PT ;  /* 0x000000070600720c */ /* 0x000fda0003f26270 */
[----:B------:R-:W-:-:S04]  /*5430*/  @P1 ISETP.GE.U32.AND P0, PT, R25, R14, PT ;  /* 0x0000000e1900120c */ /* 0x000fc80003f06070 */
[----:B------:R-:W-:-:S04]  /*5440*/  @P1 ISETP.GE.AND.EX P0, PT, R22, R13, PT, P0 ;  /* 0x0000000d1600120c */ /* 0x000fc80003f06300 */
[----:B------:R-:W-:Y:S02]  /*5450*/  @P1 ISETP.LT.OR P0, PT, R7, R6, !P0 ;  /* 0x000000060700120c */ /* 0x000fe40004701670 */
[----:B------:R-:W5:Y:S02]  /*5460*/  LDG.E R6, desc[UR8][R4.64+0x2000] ;  /* 0x0020000804067981 */ /* 0x000f64000c1e1900 */
[----:B------:R-:W-:Y:S02]  /*5470*/  @P1 SEL R20, R26, R20, P0 ;  /* 0x000000141a141207 */ /* 0x000fe40000000000 */
[----:B------:R-:W-:Y:S01]  /*5480*/  @P1 SEL R18, R29, R18, P0 ;  /* 0x000000121d121207 */ /* 0x000fe20000000000 */
[----:B------:R0:W5:Y:S01]  /*5490*/  LDG.E R7, desc[UR8][R4.64+0x200c] ;  /* 0x00200c0804077981 */ /* 0x000162000c1e1900 */
[----:B------:R-:W-:Y:S02]  /*54a0*/  @P1 SEL R19, R24, R19, P0 ;  /* 0x0000001318131207 */ /* 0x000fe40000000000 */
[----:B------:R-:W-:-:S02]  /*54b0*/  IADD3 R24, P2, PT, R14, 0x100, RZ ;  /* 0x000001000e187810 */ /* 0x000fc40007f5e0ff */
[----:B---3--:R-:W-:Y:S02]  /*54c0*/  VIMNMX3 R29, R17, R15, R16, PT ;  /* 0x0000000f111d720f */ /* 0x008fe40003800110 */
[----:B------:R-:W-:Y:S02]  /*54d0*/  @P1 SEL R14, R25, R14, P0 ;  /* 0x0000000e190e1207 */ /* 0x000fe40000000000 */
[----:B0-----:R-:W-:Y:S01]  /*54e0*/  VIMNMX3 R4, R20, R18, R19, PT ;  /* 0x000000121404720f */ /* 0x001fe20003800113 */
[----:B------:R-:W-:-:S03]  /*54f0*/  IMAD.X R25, RZ, RZ, R13, P2 ;  /* 0x000000ffff197224 */ /* 0x000fc600010e060d */
[----:B------:R-:W-:Y:S02]  /*5500*/  ISETP.GE.AND P2, PT, R4, R29, PT ;  /* 0x0000001d0400720c */ /* 0x000fe40003f46270 */
[----:B------:R-:W-:Y:S02]  /*5510*/  @P1 SEL R13, R22, R13, P0 ;  /* 0x0000000d160d1207 */ /* 0x000fe40000000000 */
[----:B----4-:R-:W-:-:S09]  /*5520*/  @P1 SEL R12, R27, R12, P0 ;  /* 0x0000000c1b0c1207 */ /* 0x010fd20000000000 */
        /* <DEDUP_REMOVED lines=10> */
.L_x_1342:
[----:B-1----:R-:W-:Y:S05]  /*55d0*/  BSYNC.RECONVERGENT B1 ;  /* 0x0000000000017941 */ /* 0x002fea0003800200 */
.L_x_1341:
        /* <DEDUP_REMOVED lines=14> */
.L_x_1344:
[----:B------:R-:W-:Y:S05]  /*56c0*/  BSYNC.RECONVERGENT B1 ;  /* 0x0000000000017941 */ /* 0x000fea0003800200 */
.L_x_1343:
[C---:B------:R-:W-:Y:S01]  /*56d0*/  IADD3 R4, P1, PT, R23.reuse, 0x600, RZ ;  /* 0x0000060017047810 */ /* 0x040fe20007f3e0ff */
[----:B------:R-:W-:Y:S02]  /*56e0*/  IMAD.MOV.U32 R27, RZ, RZ, R6 ;  /* 0x000000ffff1b7224 */ /* 0x000fe400078e0006 */
[----:B------:R-:W-:Y:S01]  /*56f0*/  IMAD.MOV.U32 R26, RZ, RZ, R8 ;  /* 0x000000ffff1a7224 */ /* 0x000fe200078e0008 */
[----:B------:R-:W-:Y:S01]  /*5700*/  ISETP.GT.U32.AND P0, PT, R4, UR4, PT ;  /* 0x0000000404007c0c */ /* 0x000fe2000bf04070 */
[----:B------:R-:W-:Y:S01]  /*5710*/  IMAD.X R4, RZ, RZ, R21, P1 ;  /* 0x000000ffff047224 */ /* 0x000fe200008e0615 */
[----:B------:R-:W-:Y:S01]  /*5720*/  IADD3 R13, P1, PT, R23, 0x300, RZ ;  /* 0x00000300170d7810 */ /* 0x000fe20007f3e0ff */
[----:B------:R-:W-:Y:S02]  /*5730*/  IMAD.MOV.U32 R29, RZ, RZ, R9 ;  /* 0x000000ffff1d7224 */ /* 0x000fe400078e0009 */
[----:B------:R-:W-:Y:S01]  /*5740*/  IMAD.MOV.U32 R24, RZ, RZ, R7 ;  /* 0x000000ffff187224 */ /* 0x000fe200078e0007 */
[----:B------:R-:W-:Y:S01]  /*5750*/  ISETP.GT.AND.EX P0, PT, R4, UR5, PT, P0 ;  /* 0x0000000504007c0c */ /* 0x000fe2000bf04300 */
[----:B------:R-:W-:-:S02]  /*5760*/  IMAD.X R12, RZ, RZ, R21, P1 ;  /* 0x000000ffff0c7224 */ /* 0x000fc400008e0615 */
[----:B------:R-:W-:Y:S02]  /*5770*/  IMAD.MOV.U32 R25, RZ, RZ, R11 ;  /* 0x000000ffff197224 */ /* 0x000fe400078e000b */
[----:B------:R-:W-:Y:S02]  /*5780*/  IMAD.MOV.U32 R22, RZ, RZ, R10 ;  /* 0x000000ffff167224 */ /* 0x000fe400078e000a */
[----:B------:R-:W-:Y:S02]  /*5790*/  IMAD.MOV.U32 R23, RZ, RZ, R13 ;  /* 0x000000ffff177224 */ /* 0x000fe400078e000d */
[----:B------:R-:W-:-:S04]  /*57a0*/  IMAD.MOV.U32 R21, RZ, RZ, R12 ;  /* 0x000000ffff157224 */ /* 0x000fc800078e000c */
[----:B------:R-:W-:Y:S05]  /*57b0*/  @!P0 BRA `(.L_x_1345) ;  /* 0xfffffff800cc8947 */ /* 0x000fea000383ffff */
.L_x_1340:
[----:B------:R-:W-:-:S04]  /*57c0*/  ISETP.GE.U32.AND P0, PT, R13, UR4, PT ;  /* 0x000000040d007c0c */ /* 0x000fc8000bf06070 */
[----:B------:R-:W-:-:S13]  /*57d0*/  ISETP.GE.AND.EX P0, PT, R12, UR5, PT, P0 ;  /* 0x000000050c007c0c */ /* 0x000fda000bf06300 */
[----:B------:R-:W-:Y:S05]  /*57e0*/  @P0 BRA `(.L_x_1346) ;  /* 0x0000000c00ac0947 */ /* 0x000fea0003800000 */
[----:B------:R-:W-:Y:S01]  /*57f0*/  IADD3 R15, PT, PT, -R13, UR4, RZ ;  /* 0x000000040d0f7c10 */ /* 0x000fe2000fffe1ff */
[----:B------:R-:W-:Y:S03]  /*5800*/  BSSY.RECONVERGENT B1, `(.L_x_1346) ;  /* 0x00000e9000017945 */ /* 0x000fe60003800200 */
[----:B------:R-:W-:-:S13]  /*5810*/  ISETP.GE.AND P0, PT, R0, R15, PT ;  /* 0x0000000f0000720c */ /* 0x000fda0003f06270 */
[----:B------:R-:W-:Y:S05]  /*5820*/  @P0 BRA `(.L_x_1347) ;  /* 0x0000000c00980947 */ /* 0x000fea0003800000 */
[----:B------:R-:W-:Y:S01]  /*5830*/  LOP3.LUT R2, RZ, R0, RZ, 0x33, !PT ;  /* 0x00000000ff027212 */ /* 0x000fe200078e33ff */
[----:B------:R-:W-:Y:S01]  /*5840*/  BSSY.RECONVERGENT B2, `(.L_x_1348) ;  /* 0x0000044000027945 */ /* 0x000fe20003800200 */
[----:B------:R-:W-:Y:S02]  /*5850*/  IMAD.MOV.U32 R14, RZ, RZ, R0 ;  /* 0x000000ffff0e7224 */ /* 0x000fe400078e0000 */
[----:B------:R-:W-:-:S04]  /*5860*/  IADD3 R5, PT, PT, -R13, UR4, R2 ;  /* 0x000000040d057c10 */ /* 0x000fc8000fffe102 */
[----:B------:R-:W-:-:S04]  /*5870*/  LOP3.LUT R2, R5, 0x300, RZ, 0xc0, !PT ;  /* 0x0000030005027812 */ /* 0x000fc800078ec0ff */
[----:B------:R-:W-:-:S13]  /*5880*/  ISETP.NE.AND P0, PT, R2, 0x300, PT ;  /* 0x000003000200780c */ /* 0x000fda0003f05270 */
[----:B------:R-:W-:Y:S05]  /*5890*/  @!P0 BRA `(.L_x_1349) ;  /* 0x0000000000f88947 */ /* 0x000fea0003800000 */
[----:B------:R-:W0:Y:S01]  /*58a0*/  LDCU.64 UR10, c[0x0][0x380] ;  /* 0x00007000ff0a77ac */ /* 0x000e220008000a00 */
[----:B------:R-:W-:Y:S01]  /*58b0*/  IADD3 R3, P0, PT, R0, R13, RZ ;  /* 0x0000000d00037210 */ /* 0x000fe20007f1e0ff */
[----:B------:R-:W-:Y:S01]  /*58c0*/  IMAD.MOV.U32 R14, RZ, RZ, R0 ;  /* 0x000000ffff0e7224 */ /* 0x000fe200078e0000 */
[----:B------:R-:W-:-:S03]  /*58d0*/  LEA.HI R2, R5, 0x1, RZ, 0x18 ;  /* 0x0000000105027811 */ /* 0x000fc600078fc0ff */
[----:B------:R-:W-:Y:S01]  /*58e0*/  IMAD.X R16, RZ, RZ, R12, P0 ;  /* 0x000000ffff107224 */ /* 0x000fe200000e060c */
[----:B------:R-:W-:Y:S02]  /*58f0*/  IADD3 R4, P0, PT, R3, UR6, RZ ;  /* 0x0000000603047c10 */ /* 0x000fe4000ff1e0ff */
[----:B------:R-:W-:-:S05]  /*5900*/  LOP3.LUT R2, R2, 0x3, RZ, 0xc0, !PT ;  /* 0x0000000302027812 */ /* 0x000fca00078ec0ff */
[----:B------:R-:W-:Y:S01]  /*5910*/  IMAD.MOV R17, RZ, RZ, -R2 ;  /* 0x000000ffff117224 */ /* 0x000fe200078e0a02 */
[----:B0-----:R-:W-:-:S04]  /*5920*/  LEA R18, P1, R3, UR10, 0x4 ;  /* 0x0000000a03127c11 */ /* 0x001fc8000f8220ff */
[----:B------:R-:W-:Y:S02]  /*5930*/  IADD3 R18, P2, PT, R18, 0x8, RZ ;  /* 0x0000000812127810 */ /* 0x000fe40007f5e0ff */
[----:B------:R-:W-:Y:S02]  /*5940*/  LEA.HI.X R3, R3, UR11, R16, 0x4, P1 ;  /* 0x0000000b03037c11 */ /* 0x000fe400088f2410 */
[----:B------:R-:W-:-:S03]  /*5950*/  IADD3.X R16, PT, PT, R16, UR7, RZ, P0, !PT ;  /* 0x0000000710107c10 */ /* 0x000fc600087fe4ff */
[----:B------:R-:W-:-:S07]  /*5960*/  IMAD.X R3, RZ, RZ, R3, P2 ;  /* 0x000000ffff037224 */ /* 0x000fce00010e0603 */
.L_x_1352:
[----:B------:R-:W-:-:S05]  /*5970*/  IMAD.MOV.U32 R2, RZ, RZ, R18 ;  /* 0x000000ffff027224 */ /* 0x000fca00078e0012 */
[----:B------:R-:W2:Y:S04]  /*5980*/  LDG.E R22, desc[UR8][R2.64+-0x4] ;  /* 0xfffffc0802167981 */ /* 0x000ea8000c1e1900 */
[----:B------:R-:W3:Y:S04]  /*5990*/  LDG.E R29, desc[UR8][R2.64] ;  /* 0x00000008021d7981 */ /* 0x000ee8000c1e1900 */
[----:B------:R-:W4:Y:S04]  /*59a0*/  LDG.E R24, desc[UR8][R2.64+0x4] ;  /* 0x0000040802187981 */ /* 0x000f28000c1e1900 */
[----:B------:R-:W5:Y:S01]  /*59b0*/  LDG.E R27, desc[UR8][R2.64+-0x8] ;  /* 0xfffff808021b7981 */ /* 0x000f62000c1e1900 */
        /* <DEDUP_REMOVED lines=35> */
.L_x_1351:
[----:B------:R-:W-:Y:S05]  /*5bf0*/  BSYNC.RECONVERGENT B3 ;  /* 0x0000000000037941 */ /* 0x000fea0003800200 */
.L_x_1350:
        /* <DEDUP_REMOVED lines=8> */
.L_x_1349:
[----:B------:R-:W-:Y:S05]  /*5c80*/  BSYNC.RECONVERGENT B2 ;  /* 0x0000000000027941 */ /* 0x000fea0003800200 */
.L_x_1348:
[----:B------:R-:W-:-:S13]  /*5c90*/  ISETP.GE.U32.AND P0, PT, R5, 0x300, PT ;  /* 0x000003000500780c */ /* 0x000fda0003f06070 */
[----:B------:R-:W-:Y:S05]  /*5ca0*/  @!P0 BRA `(.L_x_1347) ;  /* 0x0000000800788947 */ /* 0x000fea0003800000 */
[----:B------:R-:W-:-:S07]  /*5cb0*/  VIADD R14, R14, 0x200 ;  /* 0x000002000e0e7836 */ /* 0x000fce0000000000 */
.L_x_1361:
        /* <DEDUP_REMOVED lines=10> */
[----:B------:R-:W5:Y:S01]  /*5d60*/  LDG.E R23, desc[UR8][R4.64] ;  /* 0x0000000804177981 */ /* 0x000f62000c1e1900 */
        /* <DEDUP_REMOVED lines=31> */
.L_x_1354:
[----:B------:R-:W-:Y:S05]  /*5f60*/  BSYNC.RECONVERGENT B2 ;  /* 0x0000000000027941 */ /* 0x000fea0003800200 */
.L_x_1353:
[----:B------:R-:W2:Y:S04]  /*5f70*/  LDG.E R25, desc[UR8][R4.64+0x1004] ;  /* 0x0010040804197981 */ /* 0x000ea8000c1e1900 */
[----:B------:R-:W3:Y:S04]  /*5f80*/  LDG.E R24, desc[UR8][R4.64+0x1008] ;  /* 0x0010080804187981 */ /* 0x000ee8000c1e1900 */
[----:B------:R-:W4:Y:S04]  /*5f90*/  LDG.E R23, desc[UR8][R4.64+0x100c] ;  /* 0x00100c0804177981 */ /* 0x000f28000c1e1900 */
[----:B------:R-:W5:Y:S01]  /*5fa0*/  LDG.E R22, desc[UR8][R4.64+0x1000] ;  /* 0x0010000804167981 */ /* 0x000f62000c1e1900 */
[----:B------:R-:W-:Y:S01]  /*5fb0*/  VIADD R6, R14, 0xffffff00 ;  /* 0xffffff000e067836 */ /* 0x000fe20000000000 */
[----:B------:R-:W-:Y:S01]  /*5fc0*/  VIMNMX3 R28, R18, R19, R20, PT ;  /* 0x00000013121c720f */ /* 0x000fe20003800114 */
[----:B------:R-:W-:Y:S03]  /*5fd0*/  BSSY.RECONVERGENT B2, `(.L_x_1355) ;  /* 0x000001e000027945 */ /* 0x000fe60003800200 */
[----:B------:R-:W-:-:S04]  /*5fe0*/  IADD3 R27, P0, P1, R13, R2, R6 ;  /* 0x000000020d1b7210 */ /* 0x000fc8000791e006 */
[----:B------:R-:W-:Y:S01]  /*5ff0*/  IADD3.X R26, PT, PT, R12, R3, RZ, P0, P1 ;  /* 0x000000030c1a7210 */ /* 0x000fe200007e24ff */
        /* <DEDUP_REMOVED lines=27> */
.L_x_1356:
[----:B------:R-:W-:Y:S05]  /*61b0*/  BSYNC.RECONVERGENT B2 ;  /* 0x0000000000027941 */ /* 0x000fea0003800200 */
.L_x_1355:
[----:B------:R-:W2:Y:S04]  /*61c0*/  LDG.E R25, desc[UR8][R4.64+0x2004] ;  /* 0x0020040804197981 */ /* 0x000ea8000c1e1900 */
[----:B------:R-:W3:Y:S04]  /*61d0*/  LDG.E R26, desc[UR8][R4.64+0x2008] ;  /* 0x00200808041a7981 */ /* 0x000ee8000c1e1900 */
[----:B------:R-:W4:Y:S04]  /*61e0*/  LDG.E R27, desc[UR8][R4.64+0x200c] ;  /* 0x00200c08041b7981 */ /* 0x000f28000c1e1900 */
[----:B------:R-:W5:Y:S01]  /*61f0*/  LDG.E R24, desc[UR8][R4.64+0x2000] ;  /* 0x0020000804187981 */ /* 0x000f62000c1e1900 */
[----:B------:R-:W-:Y:S01]  /*6200*/  IADD3 R23, P0, P1, R13, R2, R14 ;  /* 0x000000020d177210 */ /* 0x000fe2000791e00e */
[----:B------:R-:W-:Y:S01]  /*6210*/  BSSY.RECONVERGENT B2, `(.L_x_1357) ;  /* 0x000001e000027945 */ /* 0x000fe20003800200 */
[----:B------:R-:W-:-:S02]  /*6220*/  VIMNMX3 R28, R8, R9, R10, PT ;  /* 0x00000009081c720f */ /* 0x000fc4000380010a */
        /* <DEDUP_REMOVED lines=28> */
.L_x_1358:
[----:B------:R-:W-:Y:S05]  /*63f0*/  BSYNC.RECONVERGENT B2 ;  /* 0x0000000000027941 */ /* 0x000fea0003800200 */
.L_x_1357:
        /* <DEDUP_REMOVED lines=36> */
.L_x_1360:
[----:B------:R-:W-:Y:S05]  /*6640*/  BSYNC.RECONVERGENT B2 ;  /* 0x0000000000027941 */ /* 0x000fea0003800200 */
.L_x_1359:
[C---:B------:R-:W-:Y:S02]  /*6650*/  VIADD R2, R14.reuse, 0x200 ;  /* 0x000002000e027836 */ /* 0x040fe40000000000 */
[----:B------:R-:W-:-:S03]  /*6660*/  VIADD R14, R14, 0x400 ;  /* 0x000004000e0e7836 */ /* 0x000fc60000000000 */
[----:B------:R-:W-:-:S13]  /*6670*/  ISETP.GE.AND P0, PT, R2, R15, PT ;  /* 0x0000000f0200720c */ /* 0x000fda0003f06270 */
[----:B------:R-:W-:Y:S05]  /*6680*/  @!P0 BRA `(.L_x_1361) ;  /* 0xfffffff4008c8947 */ /* 0x000fea000383ffff */
.L_x_1347:
[----:B------:R-:W-:Y:S05]  /*6690*/  BSYNC.RECONVERGENT B1 ;  /* 0x0000000000017941 */ /* 0x000fea0003800200 */
.L_x_1346:
        /* <DEDUP_REMOVED lines=44> */
.L_x_1363:
[----:B------:R-:W-:Y:S05]  /*6960*/  BSYNC.RECONVERGENT B1 ;  /* 0x0000000000017941 */ /* 0x000fea0003800200 */
.L_x_1362:
[----:B------:R-:W-:Y:S01]  /*6970*/  ISETP.GT.AND P0, PT, R16, 0x1d, PT ;  /* 0x0000001d1000780c */ /* 0x000fe20003f04270 */
[----:B------:R0:W2:Y:S01]  /*6980*/  SHFL.DOWN PT, R14, R13, 0x2, 0x1f ;  /* 0x08401f000d0e7f89 */ /* 0x0000a200000e0000 */
[----:B------:R-:W-:Y:S01]  /*6990*/  BSSY.RECONVERGENT B1, `(.L_x_1364) ;  /* 0x0000029000017945 */ /* 0x000fe20003800200 */
[----:B------:R-:W-:Y:S02]  /*69a0*/  IMAD.MOV.U32 R11, RZ, RZ, R13 ;  /* 0x000000ffff0b7224 */ /* 0x000fe400078e000d */
[----:B------:R0:W3:Y:S01]  /*69b0*/  SHFL.DOWN PT, R15, R12, 0x2, 0x1f ;  /* 0x08401f000c0f7f89 */ /* 0x0000e200000e0000 */
[----:B------:R-:W-:Y:S02]  /*69c0*/  IMAD.MOV.U32 R10, RZ, RZ, R12 ;  /* 0x000000ffff0a7224 */ /* 0x000fe400078e000c */
[----:B-1----:R-:W-:Y:S01]  /*69d0*/  IMAD.MOV.U32 R9, RZ, RZ, R5 ;  /* 0x000000ffff097224 */ /* 0x002fe200078e0005 */
[----:B------:R0:W1:Y:S01]  /*69e0*/  SHFL.DOWN PT, R18, R5, 0x2, 0x1f ;  /* 0x08401f0005127f89 */ /* 0x00006200000e0000 */
        /* <DEDUP_REMOVED lines=35> */
.L_x_1365:
[----:B------:R-:W-:Y:S05]  /*6c20*/  BSYNC.RECONVERGENT B1 ;  /* 0x0000000000017941 */ /* 0x000fea0003800200 */
.L_x_1364:
        /* <DEDUP_REMOVED lines=43> */
.L_x_1367:
[----:B------:R-:W-:Y:S05]  /*6ee0*/  BSYNC.RECONVERGENT B1 ;  /* 0x0000000000017941 */ /* 0x000fea0003800200 */
.L_x_1366:
[----:B------:R-:W-:Y:S01]  /*6ef0*/  ISETP.GT.AND P0, PT, R16, 0x17, PT ;  /* 0x000000171000780c */ /* 0x000fe20003f04270 */
[----:B--2---:R2:W2:Y:S01]  /*6f00*/  SHFL.DOWN PT, R14, R13, 0x8, 0x1f ;  /* 0x09001f000d0e7f89 */ /* 0x0044a200000e0000 */
[----:B------:R-:W-:Y:S01]  /*6f10*/  BSSY.RECONVERGENT B1, `(.L_x_1368) ;  /* 0x0000029000017945 */ /* 0x000fe20003800200 */
[----:B------:R-:W-:Y:S02]  /*6f20*/  IMAD.MOV.U32 R11, RZ, RZ, R13 ;  /* 0x000000ffff0b7224 */ /* 0x000fe400078e000d */
[----:B---3--:R3:W2:Y:S01]  /*6f30*/  SHFL.DOWN PT, R15, R12, 0x8, 0x1f ;  /* 0x09001f000c0f7f89 */ /* 0x0086a200000e0000 */
[----:B0-----:R-:W-:Y:S02]  /*6f40*/  IMAD.MOV.U32 R10, RZ, RZ, R12 ;  /* 0x000000ffff0a7224 */ /* 0x001fe400078e000c */
[----:B------:R-:W-:Y:S01]  /*6f50*/  IMAD.MOV.U32 R9, RZ, RZ, R5 ;  /* 0x000000ffff097224 */ /* 0x000fe200078e0005 */
[----:B-1----:R3:W0:Y:S01]  /*6f60*/  SHFL.DOWN PT, R18, R5, 0x8, 0x1f ;  /* 0x09001f0005127f89 */ /* 0x00262200000e0000 */
[----:B------:R-:W-:-:S02]  /*6f70*/  IMAD.MOV.U32 R8, RZ, RZ, R4 ;  /* 0x000000ffff087224 */ /* 0x000fc400078e0004 */
[----:B------:R-:W-:Y:S01]  /*6f80*/  IMAD.MOV.U32 R7, RZ, RZ, R3 ;  /* 0x000000ffff077224 */ /* 0x000fe200078e0003 */
[----:B----4-:R3:W1:Y:S01]  /*6f90*/  SHFL.DOWN PT, R17, R4, 0x8, 0x1f ;  /* 0x09001f0004117f89 */ /* 0x01066200000e0000 */
[----:B------:R-:W-:-:S03]  /*6fa0*/  IMAD.MOV.U32 R6, RZ, RZ, R2 ;  /* 0x000000ffff067224 */ /* 0x000fc600078e0002 */
[----:B------:R3:W4:Y:S04]  /*6fb0*/  SHFL.DOWN PT, R20, R3, 0x8, 0x1f ;  /* 0x09001f0003147f89 */ /* 0x00072800000e0000 */
[----:B------:R3:W0:Y:S01]  /*6fc0*/  SHFL.DOWN PT, R19, R2, 0x8, 0x1f ;  /* 0x09001f0002137f89 */ /* 0x00062200000e0000 */
[----:B------:R-:W-:Y:S05]  /*6fd0*/  @P0 BRA `(.L_x_1369) ;  /* 0x0000000000700947 */ /* 0x000fea0003800000 */
[----:B------:R-:W-:Y:S01]  /*6fe0*/  VIMNMX3 R21, R12, R5, R4, PT ;  /* 0x000000050c15720f */ /* 0x000fe20003800104 */
[----:B--2---:R-:W-:Y:S01]  /*6ff0*/  IMAD.MOV.U32 R11, RZ, RZ, R14 ;  /* 0x000000ffff0b7224 */ /* 0x004fe200078e000e */
[----:B01----:R-:W-:Y:S01]  /*7000*/  VIMNMX3 R22, R15, R18, R17, PT ;  /* 0x000000120f16720f */ /* 0x003fe20003800111 */
[----:B------:R-:W-:Y:S02]  /*7010*/  IMAD.MOV.U32 R10, RZ, RZ, R15 ;  /* 0x000000ffff0a7224 */ /* 0x000fe400078e000f */
[----:B------:R-:W-:Y:S01]  /*7020*/  IMAD.MOV.U32 R9, RZ, RZ, R18 ;  /* 0x000000ffff097224 */ /* 0x000fe200078e0012 */
[----:B------:R-:W-:Y:S01]  /*7030*/  ISETP.GE.AND P0, PT, R21, R22, PT ;  /* 0x000000161500720c */ /* 0x000fe20003f06270 */
[----:B------:R-:W-:Y:S02]  /*7040*/  IMAD.MOV.U32 R8, RZ, RZ, R17 ;  /* 0x000000ffff087224 */ /* 0x000fe400078e0011 */
[----:B----4-:R-:W-:Y:S02]  /*7050*/  IMAD.MOV.U32 R7, RZ, RZ, R20 ;  /* 0x000000ffff077224 */ /* 0x010fe400078e0014 */
        /* <DEDUP_REMOVED lines=20> */
.L_x_1369:
[----:B------:R-:W-:Y:S05]  /*71a0*/  BSYNC.RECONVERGENT B1 ;  /* 0x0000000000017941 */ /* 0x000fea0003800200 */
.L_x_1368:
[----:B------:R-:W-:Y:S01]  /*71b0*/  ISETP.GT.AND P0, PT, R16, 0xf, PT ;  /* 0x0000000f1000780c */ /* 0x000fe20003f04270 */
[----:B---3--:R3:W3:Y:S01]  /*71c0*/  SHFL.DOWN PT, R2, R11, 0x10, 0x1f ;  /* 0x0a001f000b027f89 */ /* 0x0086e200000e0000 */
[----:B------:R-:W-:Y:S01]  /*71d0*/  BSSY.RECONVERGENT B1, `(.L_x_1370) ;  /* 0x0000029000017945 */ /* 0x000fe20003800200 */
[----:B------:R-:W-:Y:S02]  /*71e0*/  IMAD.MOV.U32 R23, RZ, RZ, R7 ;  /* 0x000000ffff177224 */ /* 0x000fe400078e0007 */
[----:B------:R0:W3:Y:S01]  /*71f0*/  SHFL.DOWN PT, R3, R10, 0x10, 0x1f ;  /* 0x0a001f000a037f89 */ /* 0x0000e200000e0000 */
[----:B------:R-:W-:Y:S02]  /*7200*/  IMAD.MOV.U32 R22, RZ, RZ, R6 ;  /* 0x000000ffff167224 */ /* 0x000fe400078e0006 */
[----:B------:R-:W-:Y:S01]  /*7210*/  IMAD.MOV.U32 R12, RZ, RZ, R11 ;  /* 0x000000ffff0c7224 */ /* 0x000fe200078e000b */
[----:B------:R0:W3:Y:S01]  /*7220*/  SHFL.DOWN PT, R4, R9, 0x10, 0x1f ;  /* 0x0a001f0009047f89 */ /* 0x0000e200000e0000 */
[----:B--2---:R-:W-:-:S02]  /*7230*/  IMAD.MOV.U32 R13, RZ, RZ, R10 ;  /* 0x000000ffff0d7224 */ /* 0x004fc400078e000a */
[----:B------:R-:W-:Y:S01]  /*7240*/  IMAD.MOV.U32 R14, RZ, RZ, R9 ;  /* 0x000000ffff0e7224 */ /* 0x000fe200078e0009 */
[----:B------:R2:W2:Y:S01]  /*7250*/  SHFL.DOWN PT, R5, R8, 0x10, 0x1f ;  /* 0x0a001f0008057f89 */ /* 0x0004a200000e0000 */
[----:B------:R-:W-:-:S03]  /*7260*/  IMAD.MOV.U32 R15, RZ, RZ, R8 ;  /* 0x000000ffff0f7224 */ /* 0x000fc600078e0008 */
[----:B0-----:R0:W0:Y:S04]  /*7270*/  SHFL.DOWN PT, R18, R7, 0x10, 0x1f ;  /* 0x0a001f0007127f89 */ /* 0x00102800000e0000 */
[----:B-1----:R1:W0:Y:S01]  /*7280*/  SHFL.DOWN PT, R17, R6, 0x10, 0x1f ;  /* 0x0a001f0006117f89 */ /* 0x00222200000e0000 */
        /* <DEDUP_REMOVED lines=29> */
.L_x_1371:
[----:B------:R-:W-:Y:S05]  /*7460*/  BSYNC.RECONVERGENT B1 ;  /* 0x0000000000017941 */ /* 0x000fea0003800200 */
.L_x_1370:
[----:B------:R-:W-:Y:S01]  /*7470*/  ISETP.NE.AND P0, PT, R16, RZ, PT ;  /* 0x000000ff1000720c */ /* 0x000fe20003f05270 */
[----:B------:R-:W-:-:S12]  /*7480*/  BSSY.RECONVERGENT B1, `(.L_x_1372) ;  /* 0x000000c000017945 */ /* 0x000fd80003800200 */
[----:B------:R-:W-:Y:S05]  /*7490*/  @P0 BRA `(.L_x_1373) ;  /* 0x0000000000280947 */ /* 0x000fea0003800000 */
[----:B---3--:R-:W3:Y:S01]  /*74a0*/  S2R R4, SR_CgaCtaId ;  /* 0x0000000000047919 */ /* 0x008ee20000008800 */
[----:B------:R-:W-:Y:S02]  /*74b0*/  MOV R3, 0x400 ;  /* 0x0000040000037802 */ /* 0x000fe40000000f00 */
[----:B------:R-:W-:Y:S02]  /*74c0*/  SHF.R.U32.HI R2, RZ, 0x5, R0 ;  /* 0x00000005ff027819 */ /* 0x000fe40000011600 */
[----:B---3--:R-:W-:-:S05]  /*74d0*/  LEA R3, R4, R3, 0x18 ;  /* 0x0000000304037211 */ /* 0x008fca00078ec0ff */
[----:B--2---:R-:W-:Y:S02]  /*74e0*/  IMAD R5, R2, 0x18, R3 ;  /* 0x0000001802057824 */ /* 0x004fe400078e0203 */
[----:B------:R-:W-:Y:S02]  /*74f0*/  IMAD.MOV.U32 R2, RZ, RZ, R23 ;  /* 0x000000ffff027224 */ /* 0x000fe400078e0017 */
[----:B------:R-:W-:Y:S01]  /*7500*/  IMAD.MOV.U32 R3, RZ, RZ, R22 ;  /* 0x000000ffff037224 */ /* 0x000fe200078e0016 */
[----:B------:R2:W-:Y:S04]  /*7510*/  STS.64 [R5+0x8], R12 ;  /* 0x0000080c05007388 */ /* 0x0005e80000000a00 */
[----:B------:R2:W-:Y:S04]  /*7520*/  STS.64 [R5+0x18], R2 ;  /* 0x0000180205007388 */ /* 0x0005e80000000a00 */
[----:B------:R2:W-:Y:S02]  /*7530*/  STS.64 [R5+0x10], R14 ;  /* 0x0000100e05007388 */ /* 0x0005e40000000a00 */
.L_x_1373:
[----:B------:R-:W-:Y:S05]  /*7540*/  BSYNC.RECONVERGENT B1 ;  /* 0x0000000000017941 */ /* 0x000fea0003800200 */
.L_x_1372:
[----:B------:R-:W-:Y:S01]  /*7550*/  BAR.SYNC.DEFER_BLOCKING 0x0 ;  /* 0x0000000000007b1d */ /* 0x000fe20000010000 */
[----:B------:R-:W-:-:S13]  /*7560*/  ISETP.NE.AND P1, PT, R0, RZ, PT ;  /* 0x000000ff0000720c */ /* 0x000fda0003f25270 */
[----:B------:R-:W-:Y:S05]  /*7570*/  @P1 BRA `(.L_x_1303) ;  /* 0x0000000c00901947 */ /* 0x000fea0003800000 */
[----:B--23--:R-:W2:Y:S01]  /*7580*/  S2R R3, SR_CgaCtaId ;  /* 0x0000000000037919 */ /* 0x00cea20000008800 */
[----:B------:R-:W-:Y:S01]  /*7590*/  MOV R0, 0x400 ;  /* 0x0000040000007802 */ /* 0x000fe20000000f00 */
[----:B------:R-:W-:Y:S01]  /*75a0*/  BSSY.RECONVERGENT B1, `(.L_x_1374) ;  /* 0x0000022000017945 */ /* 0x000fe20003800200 */
[----:B------:R-:W-:Y:S02]  /*75b0*/  VIMNMX3 R25, R13, R14, R15, PT ;  /* 0x0000000e0d19720f */ /* 0x000fe4000380010f */
[----:B--2---:R-:W-:-:S05]  /*75c0*/  LEA R0, R3, R0, 0x18 ;  /* 0x0000000003007211 */ /* 0x004fca00078ec0ff */
[----:B------:R-:W2:Y:S04]  /*75d0*/  LDS.128 R8, [R0+0x20] ;  /* 0x0000200000087984 */ /* 0x000ea80000000c00 */
[----:B----4-:R-:W3:Y:S04]  /*75e0*/  LDS.64 R20, [R0+0x30] ;  /* 0x0000300000147984 */ /* 0x010ee80000000a00 */
[----:B------:R4:W3:Y:S04]  /*75f0*/  LDS.64 R4, [R0+0x38] ;  /* 0x0000380000047984 */ /* 0x0008e80000000a00 */
[----:B01----:R4:W0:Y:S01]  /*7600*/  LDS.64 R6, [R0+0x40] ;  /* 0x0000400000067984 */ /* 0x0038220000000a00 */
[----:B--2---:R-:W-:Y:S01]  /*7610*/  VIMNMX3 R24, R9, R10, R11, PT ;  /* 0x0000000a0918720f */ /* 0x004fe2000380010b */
[----:B------:R-:W-:-:S02]  /*7620*/  IMAD.MOV.U32 R3, RZ, RZ, R8 ;  /* 0x000000ffff037224 */ /* 0x000fc400078e0008 */
[----:B------:R-:W-:Y:S01]  /*7630*/  IMAD.MOV.U32 R2, RZ, RZ, R9 ;  /* 0x000000ffff027224 */ /* 0x000fe200078e0009 */
[----:B------:R-:W-:Y:S01]  /*7640*/  ISETP.GE.AND P0, PT, R25, R24, PT ;  /* 0x000000181900720c */ /* 0x000fe20003f06270 */
[----:B------:R-:W-:Y:S02]  /*7650*/  IMAD.MOV.U32 R17, RZ, RZ, R10 ;  /* 0x000000ffff117224 */ /* 0x000fe400078e000a */
[----:B------:R-:W-:Y:S02]  /*7660*/  IMAD.MOV.U32 R16, RZ, RZ, R11 ;  /* 0x000000ffff107224 */ /* 0x000fe400078e000b */
[----:B---3--:R-:W-:Y:S02]  /*7670*/  IMAD.MOV.U32 R19, RZ, RZ, R20 ;  /* 0x000000ffff137224 */ /* 0x008fe400078e0014 */
[----:B------:R-:W-:-:S06]  /*7680*/  IMAD.MOV.U32 R18, RZ, RZ, R21 ;  /* 0x000000ffff127224 */ /* 0x000fcc00078e0015 */
[----:B0---4-:R-:W-:Y:S05]  /*7690*/  @!P0 BRA `(.L_x_1375) ;  /* 0x0000000000488947 */ /* 0x011fea0003800000 */
        /* <DEDUP_REMOVED lines=18> */
.L_x_1375:
[----:B------:R-:W-:Y:S05]  /*77c0*/  BSYNC.RECONVERGENT B1 ;  /* 0x0000000000017941 */ /* 0x000fea0003800200 */
.L_x_1374:
        /* <DEDUP_REMOVED lines=31> */
.L_x_1377:
[----:B------:R-:W-:Y:S05]  /*79c0*/  BSYNC.RECONVERGENT B1 ;  /* 0x0000000000017941 */ /* 0x000fea0003800200 */
.L_x_1376:
        /* <DEDUP_REMOVED lines=32> */
.L_x_1379:
[----:B------:R-:W-:Y:S05]  /*7bd0*/  BSYNC.RECONVERGENT B1 ;  /* 0x0000000000017941 */ /* 0x000fea0003800200 */
.L_x_1378:
        /* <DEDUP_REMOVED lines=31> */
.L_x_1381:
[----:B------:R-:W-:Y:S05]  /*7dd0*/  BSYNC.RECONVERGENT B1 ;  /* 0x0000000000017941 */ /* 0x000fea0003800200 */
.L_x_1380:
        /* <DEDUP_REMOVED lines=32> */
.L_x_1383:
[----:B------:R-:W-:Y:S05]  /*7fe0*/  BSYNC.RECONVERGENT B1 ;  /* 0x0000000000017941 */ /* 0x000fea0003800200 */
.L_x_1382:
        /* <DEDUP_REMOVED lines=32> */
.L_x_1385:
[----:B------:R-:W-:Y:S05]  /*81f0*/  BSYNC.RECONVERGENT B1 ;  /* 0x0000000000017941 */ /* 0x000fea0003800200 */
.L_x_1384:
        /* <DEDUP_REMOVED lines=28> */
.L_x_1303:
[----:B------:R-:W-:Y:S05]  /*83c0*/  BSYNC.RECONVERGENT B0 ;  /* 0x0000000000007941 */ /* 0x000fea0003800200 */
.L_x_1272:
[----:B------:R-:W-:Y:S05]  /*83d0*/  @P1 EXIT ;  /* 0x000000000000194d */ /* 0x000fea0003800000 */
[----:B-123--:R-:W1:Y:S01]  /*83e0*/  LDC.64 R2, c[0x0][0x390] ;  /* 0x0000e400ff027b82 */ /* 0x00ee620000000a00 */
[----:B------:R-:W-:-:S04]  /*83f0*/  LOP3.LUT R23, R23, R22, RZ, 0x3c, !PT ;  /* 0x0000001617177212 */ /* 0x000fc800078e3cff */
[----:B------:R-:W-:-:S04]  /*8400*/  LOP3.LUT R22, R23, R22, RZ, 0x3c, !PT ;  /* 0x0000001617167212 */ /* 0x000fc800078e3cff */
[----:B------:R-:W-:Y:S01]  /*8410*/  LOP3.LUT R23, R23, R22, RZ, 0x3c, !PT ;  /* 0x0000001617177212 */ /* 0x000fe200078e3cff */
[----:B-1----:R-:W-:Y:S04]  /*8420*/  STG.E.64 desc[UR8][R2.64], R12 ;  /* 0x0000000c02007986 */ /* 0x002fe8000c101b08 */
[----:B------:R-:W-:Y:S04]  /*8430*/  STG.E.64 desc[UR8][R2.64+0x8], R14 ;  /* 0x0000080e02007986 */ /* 0x000fe8000c101b08 */
[----:B------:R-:W-:Y:S01]  /*8440*/  STG.E.64 desc[UR8][R2.64+0x10], R22 ;  /* 0x0000101602007986 */ /* 0x000fe2000c101b08 */
[----:B------:R-:W-:Y:S05]  /*8450*/  EXIT ;  /* 0x000000000000794d */ /* 0x000fea0003800000 */
.L_x_1386:
        /* <DEDUP_REMOVED lines=10> */
.L_x_4843:


//--------------------- .text._ZN6thrust24THRUST_300001_SM_1000_NS8cuda_cub4core6detail13_kernel_agentINS1_8__reduce11ReduceAgentIPN4cuda3std3__45tupleIJNSA_IJiiiiEEElEEESD_SC_iNS1_9__extrema9arg_max_fISB_l6lbXYZ2EEEEJSD_SD_iSH_EEEvDpT0_ --------------------------
	.section	.text._ZN6thrust24THRUST_300001_SM_1000_NS8cuda_cub4core6detail13_kernel_agentINS1_8__reduce11ReduceAgentIPN4cuda3std3__45tupleIJNSA_IJiiiiEEElEEESD_SC_iNS1_9__extrema9arg_max_fISB_l6lbXYZ2EEEEJSD_SD_iSH_EEEvDpT0_,"ax",@progbits
	.align	128
        .global         _ZN6thrust24THRUST_300001_SM_1000_NS8cuda_cub4core6detail13_kernel_agentINS1_8__reduce11ReduceAgentIPN4cuda3std3__45tupleIJNSA_IJiiiiEEElEEESD_SC_iNS1_9__extrema9arg_max_fISB_l6lbXYZ2EEEEJSD_SD_iSH_EEEvDpT0_
        .type           _ZN6thrust24THRUST_300001_SM_1000_NS8cuda_cub4core6detail13_kernel_agentINS1_8__reduce11ReduceAgentIPN4cuda3std3__45tupleIJNSA_IJiiiiEEElEEESD_SC_iNS1_9__extrema9arg_max_fISB_l6lbXYZ2EEEEJSD_SD_iSH_EEEvDpT0_,@function
        .size           _ZN6thrust24THRUST_300001_SM_1000_NS8cuda_cub4core6detail13_kernel_agentINS1_8__reduce11ReduceAgentIPN4cuda3std3__45tupleIJNSA_IJiiiiEEElEEESD_SC_iNS1_9__extrema9arg_max_fISB_l6lbXYZ2EEEEJSD_SD_iSH_EEEvDpT0_,(.L_x_4844 - _ZN6thrust24THRUST_300001_SM_1000_NS8cuda_cub4core6detail13_kernel_agentINS1_8__reduce11ReduceAgentIPN4cuda3std3__45tupleIJNSA_IJiiiiEEElEEESD_SC_iNS1_9__extrema9arg_max_fISB_l6lbXYZ2EEEEJSD_SD_iSH_EEEvDpT0_)
        .other          _ZN6thrust24THRUST_300001_SM_1000_NS8cuda_cub4core6detail13_kernel_agentINS1_8__reduce11ReduceAgentIPN4cuda3std3__45tupleIJNSA_IJiiiiEEElEEESD_SC_iNS1_9__extrema9arg_max_fISB_l6lbXYZ2EEEEJSD_SD_iSH_EEEvDpT0_,@"STO_CUDA_ENTRY STV_DEFAULT"
_ZN6thrust24THRUST_300001_SM_1000_NS8cuda_cub4core6detail13_kernel_agentINS1_8__reduce11ReduceAgentIPN4cuda3std3__45tupleIJNSA_IJiiiiEEElEEESD_SC_iNS1_9__extrema9arg_max_fISB_l6lbXYZ2EEEEJSD_SD_iSH_EEEvDpT0_:
.text._ZN6thrust24THRUST_300001_SM_1000_NS8cuda_cub4core6detail13_kernel_agentINS1_8__reduce11ReduceAgentIPN4cuda3std3__45tupleIJNSA_IJiiiiEEElEEESD_SC_iNS1_9__extrema9arg_max_fISB_l6lbXYZ2EEEEJSD_SD_iSH_EEEvDpT0_:
        /* <DEDUP_REMOVED lines=34> */
[----:B0-----:R-:W-:-:S04]  /*0220*/  IMAD.WIDE.U32 R2, R15, 0x18, R2 ;  /* 0x000000180f027825 */ /* 0x001fc800078e0002 */
[----:B------:R-:W-:Y:S02]  /*0230*/  IMAD.MOV.U32 R11, RZ, RZ, R2 ;  /* 0x000000ffff0b7224 */ /* 0x000fe400078e0002 */
[----:B------:R-:W-:-:S07]  /*0240*/  IMAD.MOV.U32 R7, RZ, RZ, R3 ;  /* 0x000000ffff077224 */ /* 0x000fce00078e0003 */
.L_x_1395:
[----:B------:R-:W-:-:S05]  /*0250*/  IMAD.MOV.U32 R6, RZ, RZ, R11 ;  /* 0x000000ffff067224 */ /* 0x000fca00078e000b */
[----:B------:R-:W2:Y:S04]  /*0260*/  LDG.E.64.CONSTANT R4, desc[UR6][R6.64] ;  /* 0x0000000606047981 */ /* 0x000ea8000c1e9b00 */
[----:B------:R-:W3:Y:S04]  /*0270*/  LDG.E.64.CONSTANT R2, desc[UR6][R6.64+0x8] ;  /* 0x0000080606027981 */ /* 0x000ee8000c1e9b00 */
[----:B------:R-:W4:Y:S01]  /*0280*/  LDG.E.64.CONSTANT R8, desc[UR6][R6.64+0x10] ;  /* 0x0000100606087981 */ /* 0x000f22000c1e9b00 */
        /* <DEDUP_REMOVED lines=11> */
[----:B--2---:R-:W-:Y:S02]  /*0340*/  IMAD.MOV.U32 R23, RZ, RZ, R5 ;  /* 0x000000ffff177224 */ /* 0x004fe400078e0005 */
[----:B------:R-:W-:Y:S01]  /*0350*/  IMAD.MOV.U32 R22, RZ, RZ, R4 ;  /* 0x000000ffff167224 */ /* 0x000fe200078e0004 */
[--C-:B---3--:R-:W-:Y:S01]  /*0360*/  VIMNMX3 R33, R5, R2, R3.reuse, PT ;  /* 0x000000020521720f */ /* 0x108fe20003800103 */
[----:B------:R-:W-:-:S02]  /*0370*/  IMAD.MOV.U32 R21, RZ, RZ, R3 ;  /* 0x000000ffff157224 */ /* 0x000fc400078e0003 */
        /* <DEDUP_REMOVED lines=23> */
.L_x_1394:
[----:B------:R-:W-:Y:S05]  /*04f0*/  BSYNC.RECONVERGENT B3 ;  /* 0x0000000000037941 */ /* 0x000fea0003800200 */
.L_x_1393:
[----:B------:R-:W-:Y:S02]  /*0500*/  IMAD.X R7, RZ, RZ, R7, P3 ;  /* 0x000000ffff077224 */ /* 0x000fe400018e0607 */
[----:B------:R-:W-:Y:S01]  /*0510*/  VIADD R15, R15, 0x100 ;  /* 0x000001000f0f7836 */ /* 0x000fe20000000000 */
[----:B------:R-:W-:Y:S06]  /*0520*/  @P2 BRA `(.L_x_1395) ;  /* 0xfffffffc00482947 */ /* 0x000fec000383ffff */
.L_x_1392:
[----:B------:R-:W-:Y:S05]  /*0530*/  BSYNC.RECONVERGENT B2 ;  /* 0x0000000000027941 */ /* 0x000fea0003800200 */
.L_x_1391:
[----:B------:R-:W0:Y:S01]  /*0540*/  LDC.64 R10, c[0x0][0x380] ;  /* 0x0000e000ff0a7b82 */ /* 0x000e220000000a00 */
[----:B------:R-:W-:-:S13]  /*0550*/  ISETP.GE.U32.AND P0, PT, R0, 0x300, PT ;  /* 0x000003000000780c */ /* 0x000fda0003f06070 */
[----:B------:R-:W-:Y:S05]  /*0560*/  @!P0 BRA `(.L_x_1390) ;  /* 0x0000000800208947 */ /* 0x000fea0003800000 */
.L_x_1404:
[----:B0-----:R-:W-:-:S05]  /*0570*/  IMAD.WIDE R8, R15, 0x18, R10 ;  /* 0x000000180f087825 */ /* 0x001fca00078e020a */
[----:B------:R-:W2:Y:S04]  /*0580*/  LDG.E.64.CONSTANT R18, desc[UR6][R8.64] ;  /* 0x0000000608127981 */ /* 0x000ea8000c1e9b00 */
[----:B------:R-:W3:Y:S04]  /*0590*/  LDG.E.64.CONSTANT R16, desc[UR6][R8.64+0x8] ;  /* 0x0000080608107981 */ /* 0x000ee8000c1e9b00 */
[----:B------:R-:W4:Y:S04]  /*05a0*/  LDG.E.64.CONSTANT R12, desc[UR6][R8.64+0x10] ;  /* 0x00001006080c7981 */ /* 0x000f28000c1e9b00 */
[----:B-----5:R0:W5:Y:S04]  /*05b0*/  LDG.E.64.CONSTANT R6, desc[UR6][R8.64+0x1800] ;  /* 0x0018000608067981 */ /* 0x020168000c1e9b00 */
[----:B------:R0:W5:Y:S04]  /*05c0*/  LDG.E.64.CONSTANT R4, desc[UR6][R8.64+0x1808] ;  /* 0x0018080608047981 */ /* 0x000168000c1e9b00 */
[----:B------:R0:W5:Y:S01]  /*05d0*/  LDG.E.64.CONSTANT R2, desc[UR6][R8.64+0x1810] ;  /* 0x0018100608027981 */ /* 0x000162000c1e9b00 */
        /* <DEDUP_REMOVED lines=29> */
.L_x_1397:
[----:B------:R-:W-:Y:S05]  /*07b0*/  BSYNC.RECONVERGENT B2 ;  /* 0x0000000000027941 */ /* 0x000fea0003800200 */
.L_x_1396:
[----:B------:R0:W5:Y:S04]  /*07c0*/  LDG.E.64.CONSTANT R16, desc[UR6][R8.64+0x3000] ;  /* 0x0030000608107981 */ /* 0x000168000c1e9b00 */
[----:B------:R0:W5:Y:S02]  /*07d0*/  LDG.E.64.CONSTANT R12, desc[UR6][R8.64+0x3008] ;  /* 0x00300806080c7981 */ /* 0x000164000c1e9b00 */
[----:B-----5:R-:W-:Y:S01]  /*07e0*/  VIMNMX3 R37, R7, R4, R5, PT ;  /* 0x000000040725720f */ /* 0x020fe20003800105 */
[----:B------:R-:W-:Y:S01]  /*07f0*/  BSSY.RECONVERGENT B2, `(.L_x_1398) ;  /* 0x000001c000027945 */ /* 0x000fe20003800200 */
[----:B------:R-:W-:Y:S01]  /*0800*/  VIMNMX3 R22, R35, R31, R0, PT ;  /* 0x0000001f2316720f */ /* 0x000fe20003800100 */
[----:B------:R-:W-:Y:S02]  /*0810*/  IMAD.MOV.U32 R25, RZ, RZ, R7 ;  /* 0x000000ffff197224 */ /* 0x000fe400078e0007 */
[----:B------:R-:W-:Y:S01]  /*0820*/  IMAD.MOV.U32 R23, RZ, RZ, R6 ;  /* 0x000000ffff177224 */ /* 0x000fe200078e0006 */
[----:B------:R-:W-:Y:S01]  /*0830*/  ISETP.GE.AND P0, PT, R22, R37, PT ;  /* 0x000000251600720c */ /* 0x000fe20003f06270 */
[----:B------:R-:W-:-:S02]  /*0840*/  IMAD.MOV.U32 R20, RZ, RZ, R5 ;  /* 0x000000ffff147224 */ /* 0x000fc400078e0005 */
[----:B------:R-:W-:Y:S02]  /*0850*/  IMAD.MOV.U32 R21, RZ, RZ, R4 ;  /* 0x000000ffff157224 */ /* 0x000fe400078e0004 */
[----:B------:R-:W-:Y:S02]  /*0860*/  IMAD.MOV.U32 R19, RZ, RZ, R2 ;  /* 0x000000ffff137224 */ /* 0x000fe400078e0002 */
[----:B------:R-:W-:-:S06]  /*0870*/  IMAD.MOV.U32 R18, RZ, RZ, R3 ;  /* 0x000000ffff127224 */ /* 0x000fcc00078e0003 */
        /* <DEDUP_REMOVED lines=19> */
.L_x_1399:
[----:B------:R-:W-:Y:S05]  /*09b0*/  BSYNC.RECONVERGENT B2 ;  /* 0x0000000000027941 */ /* 0x000fea0003800200 */
.L_x_1398:
[----:B------:R-:W2:Y:S04]  /*09c0*/  LDG.E.64.CONSTANT R26, desc[UR6][R8.64+0x3010] ;  /* 0x00301006081a7981 */ /* 0x000ea8000c1e9b00 */
[----:B------:R-:W3:Y:S04]  /*09d0*/  LDG.E.64.CONSTANT R2, desc[UR6][R8.64+0x4800] ;  /* 0x0048000608027981 */ /* 0x000ee8000c1e9b00 */
[----:B------:R-:W3:Y:S04]  /*09e0*/  LDG.E.64.CONSTANT R4, desc[UR6][R8.64+0x4808] ;  /* 0x0048080608047981 */ /* 0x000ee8000c1e9b00 */
[----:B------:R0:W5:Y:S01]  /*09f0*/  LDG.E.64.CONSTANT R6, desc[UR6][R8.64+0x4810] ;  /* 0x0048100608067981 */ /* 0x000162000c1e9b00 */
[----:B------:R-:W-:Y:S01]  /*0a00*/  VIMNMX3 R37, R17, R12, R13, PT ;  /* 0x0000000c1125720f */ /* 0x000fe2000380010d */
[----:B------:R-:W-:Y:S01]  /*0a10*/  BSSY.RECONVERGENT B2, `(.L_x_1400) ;  /* 0x000001d000027945 */ /* 0x000fe20003800200 */
[----:B------:R-:W-:Y:S01]  /*0a20*/  VIMNMX3 R22, R25, R21, R20, PT ;  /* 0x000000151916720f */ /* 0x000fe20003800114 */
[----:B------:R-:W-:-:S02]  /*0a30*/  IMAD.MOV.U32 R29, RZ, RZ, R17 ;  /* 0x000000ffff1d7224 */ /* 0x000fc400078e0011 */
[----:B------:R-:W-:Y:S01]  /*0a40*/  IMAD.MOV.U32 R31, RZ, RZ, R16 ;  /* 0x000000ffff1f7224 */ /* 0x000fe200078e0010 */
[----:B------:R-:W-:Y:S01]  /*0a50*/  ISETP.GE.AND P0, PT, R22, R37, PT ;  /* 0x000000251600720c */ /* 0x000fe20003f06270 */
[----:B------:R-:W-:Y:S02]  /*0a60*/  IMAD.MOV.U32 R0, RZ, RZ, R13 ;  /* 0x000000ffff007224 */ /* 0x000fe400078e000d */
[----:B------:R-:W-:Y:S02]  /*0a70*/  IMAD.MOV.U32 R33, RZ, RZ, R12 ;  /* 0x000000ffff217224 */ /* 0x000fe400078e000c */
[----:B--2---:R-:W-:Y:S02]  /*0a80*/  IMAD.MOV.U32 R34, RZ, RZ, R26 ;  /* 0x000000ffff227224 */ /* 0x004fe400078e001a */
[----:B------:R-:W-:Y:S01]  /*0a90*/  IMAD.MOV.U32 R35, RZ, RZ, R27 ;  /* 0x000000ffff237224 */ /* 0x000fe200078e001b */
[----:B---3--:R-:W-:-:S05]  /*0aa0*/  VIMNMX3 R28, R3, R4, R5, PT ;  /* 0x00000004031c720f */ /* 0x008fca0003800105 */
        /* <DEDUP_REMOVED lines=19> */
.L_x_1401:
[----:B------:R-:W-:Y:S05]  /*0be0*/  BSYNC.RECONVERGENT B2 ;  /* 0x0000000000027941 */ /* 0x000fea0003800200 */
.L_x_1400:
[----:B------:R-:W-:Y:S01]  /*0bf0*/  VIMNMX3 R9, R29, R33, R0, PT ;  /* 0x000000211d09720f */ /* 0x000fe20003800100 */
[----:B------:R-:W-:Y:S01]  /*0c00*/  BSSY.RECONVERGENT B2, `(.L_x_1402) ;  /* 0x000001b000027945 */ /* 0x000fe20003800200 */
[----:B-----5:R-:W-:Y:S02]  /*0c10*/  IMAD.MOV.U32 R24, RZ, RZ, R6 ;  /* 0x000000ffff187224 */ /* 0x020fe400078e0006 */
[----:B------:R-:W-:Y:S01]  /*0c20*/  ISETP.GE.AND P0, PT, R9, R28, PT ;  /* 0x0000001c0900720c */ /* 0x000fe20003f06270 */
[----:B------:R-:W-:Y:S02]  /*0c30*/  IMAD.MOV.U32 R25, RZ, RZ, R7 ;  /* 0x000000ffff197224 */ /* 0x000fe400078e0007 */
[----:B------:R-:W-:Y:S02]  /*0c40*/  IMAD.MOV.U32 R23, RZ, RZ, R3 ;  /* 0x000000ffff177224 */ /* 0x000fe400078e0003 */
[----:B------:R-:W-:Y:S02]  /*0c50*/  IMAD.MOV.U32 R22, RZ, RZ, R2 ;  /* 0x000000ffff167224 */ /* 0x000fe400078e0002 */
[----:B------:R-:W-:-:S02]  /*0c60*/  IMAD.MOV.U32 R21, RZ, RZ, R5 ;  /* 0x000000ffff157224 */ /* 0x000fc400078e0005 */
[----:B------:R-:W-:-:S04]  /*0c70*/  IMAD.MOV.U32 R20, RZ, RZ, R4 ;  /* 0x000000ffff147224 */ /* 0x000fc800078e0004 */
        /* <DEDUP_REMOVED lines=19> */
.L_x_1403:
[----:B------:R-:W-:Y:S05]  /*0db0*/  BSYNC.RECONVERGENT B2 ;  /* 0x0000000000027941 */ /* 0x000fea0003800200 */
.L_x_1402:
[----:B------:R-:W-:-:S05]  /*0dc0*/  VIADD R15, R15, 0x400 ;  /* 0x000004000f0f7836 */ /* 0x000fca0000000000 */
[----:B------:R-:W-:-:S13]  /*0dd0*/  ISETP.GE.AND P0, PT, R15, UR5, PT ;  /* 0x000000050f007c0c */ /* 0x000fda000bf06270 */
[----:B------:R-:W-:Y:S05]  /*0de0*/  @!P0 BRA `(.L_x_1404) ;  /* 0xfffffff400e08947 */ /* 0x000fea000383ffff */
.L_x_1390:
[----:B------:R-:W-:Y:S05]  /*0df0*/  BSYNC.RECONVERGENT B1 ;  /* 0x0000000000017941 */ /* 0x000fea0003800200 */
.L_x_1389:
        /* <DEDUP_REMOVED lines=47> */
.L_x_1407:
[----:B------:R-:W-:Y:S05]  /*10f0*/  BSYNC.RECONVERGENT B1 ;  /* 0x0000000000017941 */ /* 0x000fea0003800200 */
.L_x_1406:
[----:B------:R-:W-:Y:S01]  /*1100*/  ISETP.GT.AND P0, PT, R16, 0x1d, PT ;  /* 0x0000001d1000780c */ /* 0x000fe20003f04270 */
[----:B0-----:R0:W1:Y:S01]  /*1110*/  SHFL.DOWN PT, R13, R4, 0x2, 0x1f ;  /* 0x08401f00040d7f89 */ /* 0x00106200000e0000 */
        /* <DEDUP_REMOVED lines=41> */
.L_x_1409:
[----:B------:R-:W-:Y:S05]  /*13b0*/  BSYNC.RECONVERGENT B1 ;  /* 0x0000000000017941 */ /* 0x000fea0003800200 */
.L_x_1408:
[----:B------:R-:W-:Y:S01]  /*13c0*/  ISETP.GT.AND P0, PT, R16, 0x1b, PT ;  /* 0x0000001b1000780c */ /* 0x000fe20003f04270 */
[----:B-1----:R1:W1:Y:S01]  /*13d0*/  SHFL.DOWN PT, R13, R8, 0x4, 0x1f ;  /* 0x08801f00080d7f89 */ /* 0x00226200000e0000 */
[----:B------:R-:W-:Y:S01]  /*13e0*/  BSSY.RECONVERGENT B1, `(.L_x_1410) ;  /* 0x0000029000017945 */ /* 0x000fe20003800200 */
[----:B0-----:R-:W-:Y:S02]  /*13f0*/  IMAD.MOV.U32 R11, RZ, RZ, R9 ;  /* 0x000000ffff0b7224 */ /* 0x001fe400078e0009 */
[----:B---3--:R0:W3:Y:S01]  /*1400*/  SHFL.DOWN PT, R18, R7, 0x4, 0x1f ;  /* 0x08801f0007127f89 */ /* 0x0080e200000e0000 */
[----:B------:R-:W-:Y:S02]  /*1410*/  IMAD.MOV.U32 R12, RZ, RZ, R10 ;  /* 0x000000ffff0c7224 */ /* 0x000fe400078e000a */
[----:B------:R-:W-:Y:S01]  /*1420*/  IMAD.MOV.U32 R0, RZ, RZ, R5 ;  /* 0x000000ffff007224 */ /* 0x000fe200078e0005 */
[----:B--2---:R0:W2:Y:S01]  /*1430*/  SHFL.DOWN PT, R15, R6, 0x4, 0x1f ;  /* 0x08801f00060f7f89 */ /* 0x0040a200000e0000 */
[----:B------:R-:W-:-:S02]  /*1440*/  IMAD.MOV.U32 R3, RZ, RZ, R6 ;  /* 0x000000ffff037224 */ /* 0x000fc400078e0006 */
[----:B------:R-:W-:Y:S01]  /*1450*/  IMAD.MOV.U32 R2, RZ, RZ, R7 ;  /* 0x000000ffff027224 */ /* 0x000fe200078e0007 */
[----:B------:R0:W0:Y:S01]  /*1460*/  SHFL.DOWN PT, R20, R5, 0x4, 0x1f ;  /* 0x08801f0005147f89 */ /* 0x00002200000e0000 */
[----:B------:R-:W-:-:S03]  /*1470*/  IMAD.MOV.U32 R4, RZ, RZ, R8 ;  /* 0x000000ffff047224 */ /* 0x000fc600078e0008 */
[----:B------:R0:W0:Y:S04]  /*1480*/  SHFL.DOWN PT, R22, R9, 0x4, 0x1f ;  /* 0x08801f0009167f89 */ /* 0x00002800000e0000 */
[----:B----4-:R4:W0:Y:S01]  /*1490*/  SHFL.DOWN PT, R17, R10, 0x4, 0x1f ;  /* 0x08801f000a117f89 */ /* 0x01082200000e0000 */
[----:B------:R-:W-:Y:S05]  /*14a0*/  @P0 BRA `(.L_x_1411) ;  /* 0x0000000000700947 */ /* 0x000fea0003800000 */
[----:B------:R-:W-:Y:S01]  /*14b0*/  VIMNMX3 R19, R7, R6, R5, PT ;  /* 0x000000060713720f */ /* 0x000fe20003800105 */
[----:B0-----:R-:W-:Y:S01]  /*14c0*/  IMAD.MOV.U32 R11, RZ, RZ, R22 ;  /* 0x000000ffff0b7224 */ /* 0x001fe200078e0016 */
[--C-:B--23--:R-:W-:Y:S01]  /*14d0*/  VIMNMX3 R24, R18, R15, R20.reuse, PT ;  /* 0x0000000f1218720f */ /* 0x10cfe20003800114 */
        /* <DEDUP_REMOVED lines=25> */
.L_x_1411:
[----:B------:R-:W-:Y:S05]  /*1670*/  BSYNC.RECONVERGENT B1 ;  /* 0x0000000000017941 */ /* 0x000fea0003800200 */
.L_x_1410:
[----:B------:R-:W-:Y:S01]  /*1680*/  ISETP.GT.AND P0, PT, R16, 0x17, PT ;  /* 0x000000171000780c */ /* 0x000fe20003f04270 */
[----:B-1----:R1:W1:Y:S01]  /*1690*/  SHFL.DOWN PT, R13, R4, 0x8, 0x1f ;  /* 0x09001f00040d7f89 */ /* 0x00226200000e0000 */
[----:B------:R-:W-:Y:S01]  /*16a0*/  BSSY.RECONVERGENT B1, `(.L_x_1412) ;  /* 0x0000029000017945 */ /* 0x000fe20003800200 */
[----:B0-----:R-:W-:Y:S02]  /*16b0*/  IMAD.MOV.U32 R9, RZ, RZ, R11 ;  /* 0x000000ffff097224 */ /* 0x001fe400078e000b */
[----:B--2---:R0:W2:Y:S01]  /*16c0*/  SHFL.DOWN PT, R15, R2, 0x8, 0x1f ;  /* 0x09001f00020f7f89 */ /* 0x0040a200000e0000 */
[----:B----4-:R-:W-:Y:S02]  /*16d0*/  IMAD.MOV.U32 R10, RZ, RZ, R12 ;  /* 0x000000ffff0a7224 */ /* 0x010fe400078e000c */
[----:B------:R-:W-:Y:S01]  /*16e0*/  IMAD.MOV.U32 R5, RZ, RZ, R0 ;  /* 0x000000ffff057224 */ /* 0x000fe200078e0000 */
[----:B---3--:R0:W3:Y:S01]  /*16f0*/  SHFL.DOWN PT, R18, R3, 0x8, 0x1f ;  /* 0x09001f0003127f89 */ /* 0x0080e200000e0000 */
        /* <DEDUP_REMOVED lines=35> */
.L_x_1413:
[----:B------:R-:W-:Y:S05]  /*1930*/  BSYNC.RECONVERGENT B1 ;  /* 0x0000000000017941 */ /* 0x000fea0003800200 */
.L_x_1412:
[----:B------:R-:W-:Y:S01]  /*1940*/  ISETP.GT.AND P0, PT, R16, 0xf, PT ;  /* 0x0000000f1000780c */ /* 0x000fe20003f04270 */
[----:B0-----:R0:W0:Y:S01]  /*1950*/  SHFL.DOWN PT, R11, R8, 0x10, 0x1f ;  /* 0x0a001f00080b7f89 */ /* 0x00102200000e0000 */
[----:B------:R-:W-:Y:S01]  /*1960*/  BSSY.RECONVERGENT B1, `(.L_x_1414) ;  /* 0x0000029000017945 */ /* 0x000fe20003800200 */
[----:B--2---:R-:W-:Y:S02]  /*1970*/  IMAD.MOV.U32 R15, RZ, RZ, R9 ;  /* 0x000000ffff0f7224 */ /* 0x004fe400078e0009 */
[----:B-1----:R1:W2:Y:S01]  /*1980*/  SHFL.DOWN PT, R4, R7, 0x10, 0x1f ;  /* 0x0a001f0007047f89 */ /* 0x0022a200000e0000 */
[----:B------:R-:W-:Y:S02]  /*1990*/  IMAD.MOV.U32 R0, RZ, RZ, R10 ;  /* 0x000000ffff007224 */ /* 0x000fe400078e000a */
[----:B------:R-:W-:Y:S01]  /*19a0*/  IMAD.MOV.U32 R13, RZ, RZ, R5 ;  /* 0x000000ffff0d7224 */ /* 0x000fe200078e0005 */
[----:B----4-:R1:W4:Y:S01]  /*19b0*/  SHFL.DOWN PT, R17, R6, 0x10, 0x1f ;  /* 0x0a001f0006117f89 */ /* 0x01032200000e0000 */
[----:B------:R-:W-:-:S02]  /*19c0*/  IMAD.MOV.U32 R12, RZ, RZ, R6 ;  /* 0x000000ffff0c7224 */ /* 0x000fc400078e0006 */
[----:B------:R-:W-:Y:S01]  /*19d0*/  IMAD.MOV.U32 R3, RZ, RZ, R7 ;  /* 0x000000ffff037224 */ /* 0x000fe200078e0007 */
[----:B---3--:R1:W3:Y:S01]  /*19e0*/  SHFL.DOWN PT, R18, R5, 0x10, 0x1f ;  /* 0x0a001f0005127f89 */ /* 0x0082e200000e0000 */
[----:B------:R-:W-:-:S03]  /*19f0*/  IMAD.MOV.U32 R2, RZ, RZ, R8 ;  /* 0x000000ffff027224 */ /* 0x000fc600078e0008 */
[----:B------:R1:W0:Y:S04]  /*1a00*/  SHFL.DOWN PT, R20, R9, 0x10, 0x1f ;  /* 0x0a001f0009147f89 */ /* 0x00022800000e0000 */
[----:B------:R1:W0:Y:S01]  /*1a10*/  SHFL.DOWN PT, R19, R10, 0x10, 0x1f ;  /* 0x0a001f000a137f89 */ /* 0x00022200000e0000 */
[----:B------:R-:W-:Y:S05]  /*1a20*/  @P0 BRA `(.L_x_1415) ;  /* 0x0000000000700947 */ /* 0x000fea0003800000 */
[----:B------:R-:W-:Y:S01]  /*1a30*/  VIMNMX3 R21, R7, R6, R5, PT ;  /* 0x000000060715720f */ /* 0x000fe20003800105 */
[----:B0-----:R-:W-:Y:S01]  /*1a40*/  IMAD.MOV.U32 R15, RZ, RZ, R20 ;  /* 0x000000ffff0f7224 */ /* 0x001fe200078e0014 */
[--C-:B--234-:R-:W-:Y:S01]  /*1a50*/  VIMNMX3 R22, R4, R17, R18.reuse, PT ;  /* 0x000000110416720f */ /* 0x11cfe20003800112 */
        /* <DEDUP_REMOVED lines=25> */
.L_x_1415:
[----:B------:R-:W-:Y:S05]  /*1bf0*/  BSYNC.RECONVERGENT B1 ;  /* 0x0000000000017941 */ /* 0x000fea0003800200 */
.L_x_1414:
        /* <DEDUP_REMOVED lines=13> */
.L_x_1417:
[----:B------:R-:W-:Y:S05]  /*1cd0*/  BSYNC.RECONVERGENT B1 ;  /* 0x0000000000017941 */ /* 0x000fea0003800200 */
.L_x_1416:
        /* <DEDUP_REMOVED lines=8> */
[----:B0-----:R-:W0:Y:S04]  /*1d60*/  LDS.128 R8, [R14+0x20] ;  /* 0x000020000e087984 */ /* 0x001e280000000c00 */
[----:B------:R-:W3:Y:S04]  /*1d70*/  LDS.64 R26, [R14+0x30] ;  /* 0x000030000e1a7984 */ /* 0x000ee80000000a00 */
[----:B------:R1:W1:Y:S04]  /*1d80*/  LDS.64 R24, [R14+0x38] ;  /* 0x000038000e187984 */ /* 0x0002680000000a00 */
[----:B------:R0:W1:Y:S04]  /*1d90*/  LDS.64 R22, [R14+0x40] ;  /* 0x000040000e167984 */ /* 0x0000680000000a00 */
[----:B------:R0:W1:Y:S04]  /*1da0*/  LDS.64 R20, [R14+0x48] ;  /* 0x000048000e147984 */ /* 0x0000680000000a00 */
[----:B----4-:R4:W1:Y:S04]  /*1db0*/  LDS.64 R16, [R14+0x60] ;  /* 0x000060000e107984 */ /* 0x0108680000000a00 */
[----:B--2---:R4:W2:Y:S01]  /*1dc0*/  LDS.128 R4, [R14+0x50] ;  /* 0x000050000e047984 */ /* 0x0048a20000000c00 */
[--C-:B0-----:R-:W-:Y:S01]  /*1dd0*/  VIMNMX3 R28, R9, R10, R11.reuse, PT ;  /* 0x0000000a091c720f */ /* 0x101fe2000380010b */
[----:B------:R-:W-:-:S02]  /*1de0*/  IMAD.MOV.U32 R30, RZ, RZ, R11 ;  /* 0x000000ffff1e7224 */ /* 0x000fc400078e000b */
[----:B------:R-:W-:Y:S01]  /*1df0*/  IMAD.MOV.U32 R31, RZ, RZ, R10 ;  /* 0x000000ffff1f7224 */ /* 0x000fe200078e000a */
[----:B------:R-:W-:Y:S01]  /*1e00*/  ISETP.GE.AND P0, PT, R29, R28, PT ;  /* 0x0000001c1d00720c */ /* 0x000fe20003f06270 */
[----:B------:R-:W-:Y:S02]  /*1e10*/  IMAD.MOV.U32 R32, RZ, RZ, R9 ;  /* 0x000000ffff207224 */ /* 0x000fe400078e0009 */
[----:B------:R-:W-:Y:S02]  /*1e20*/  IMAD.MOV.U32 R33, RZ, RZ, R8 ;  /* 0x000000ffff217224 */ /* 0x000fe400078e0008 */
[----:B---3--:R-:W-:Y:S02]  /*1e30*/  IMAD.MOV.U32 R18, RZ, RZ, R26 ;  /* 0x000000ffff127224 */ /* 0x008fe400078e001a */
[----:B------:R-:W-:-:S06]  /*1e40*/  IMAD.MOV.U32 R19, RZ, RZ, R27 ;  /* 0x000000ffff137224 */ /* 0x000fcc00078e001b */
[----:B----4-:R-:W-:Y:S05]  /*1e50*/  @!P0 BRA `(.L_x_1420) ;  /* 0x0000000000488947 */ /* 0x010fea0003800000 */
        /* <DEDUP_REMOVED lines=18> */
.L_x_1420:
[----:B------:R-:W-:Y:S05]  /*1f80*/  BSYNC.RECONVERGENT B1 ;  /* 0x0000000000017941 */ /* 0x000fea0003800200 */
.L_x_1419:
[----:B-1----:R-:W-:Y:S01]  /*1f90*/  VIMNMX3 R2, R25, R22, R23, PT ;  /* 0x000000161902720f */ /* 0x002fe20003800117 */
        /* <DEDUP_REMOVED lines=28> */
.L_x_1422:
[----:B------:R-:W-:Y:S05]  /*2160*/  BSYNC.RECONVERGENT B1 ;  /* 0x0000000000017941 */ /* 0x000fea0003800200 */
.L_x_1421:
[----:B------:R0:W1:Y:S01]  /*2170*/  LDS.64 R20, [R14+0x68] ;  /* 0x000068000e147984 */ /* 0x0000620000000a00 */
        /* <DEDUP_REMOVED lines=33> */
.L_x_1424:
[----:B------:R-:W-:Y:S05]  /*2390*/  BSYNC.RECONVERGENT B1 ;  /* 0x0000000000017941 */ /* 0x000fea0003800200 */
.L_x_1423:
        /* <DEDUP_REMOVED lines=29> */
.L_x_1426:
[----:B------:R-:W-:Y:S05]  /*2570*/  BSYNC.RECONVERGENT B1 ;  /* 0x0000000000017941 */ /* 0x000fea0003800200 */
.L_x_1425:
        /* <DEDUP_REMOVED lines=34> */
.L_x_1428:
[----:B------:R-:W-:Y:S05]  /*27a0*/  BSYNC.RECONVERGENT B1 ;  /* 0x0000000000017941 */ /* 0x000fea0003800200 */
.L_x_1427:
[----:B0-2---:R-:W-:Y:S01]  /*27b0*/  VIMNMX3 R0, R21, R18, R19, PT ;  /* 0x000000121500720f */ /* 0x005fe20003800113 */
[----:B------:R-:W-:Y:S01]  /*27c0*/  BSSY.RECONVERGENT B1, `(.L_x_1429) ;  /* 0x000001d000017945 */ /* 0x000fe20003800200 */
[----:B------:R-:W-:Y:S01]  /*27d0*/  VIMNMX3 R3, R28, R31, R30, PT ;  /* 0x0000001f1c03720f */ /* 0x000fe2000380011e */
[----:B------:R-:W-:Y:S01]  /*27e0*/  IMAD.MOV.U32 R10, RZ, RZ, R21 ;  /* 0x000000ffff0a7224 */ /* 0x000fe200078e0015 */
[----:B-1--4-:R-:W-:Y:S01]  /*27f0*/  VIMNMX3 R14, R5, R6, R7, PT ;  /* 0x00000006050e720f */ /* 0x012fe20003800107 */
        /* <DEDUP_REMOVED lines=25> */
.L_x_1430:
[----:B------:R-:W-:Y:S05]  /*2990*/  BSYNC.RECONVERGENT B1 ;  /* 0x0000000000017941 */ /* 0x000fea0003800200 */
.L_x_1429:
        /* <DEDUP_REMOVED lines=28> */
.L_x_1405:
        /* <DEDUP_REMOVED lines=11> */
[----:B------:R-:W-:Y:S02]  /*2c10*/  IMAD.MOV.U32 R16, RZ, RZ, R23 ;  /* 0x000000ffff107224 */ /* 0x000fe400078e0017 */
[----:B------:R-:W-:Y:S01]  /*2c20*/  IMAD.MOV.U32 R12, RZ, RZ, R22 ;  /* 0x000000ffff0c7224 */ /* 0x000fe200078e0016 */
[----:B------:R-:W-:-:S05]  /*2c30*/  SEL R5, R0, 0x1f, P0 ;  /* 0x0000001f00057807 */ /* 0x000fca0000000000 */
[----:B------:R2:W3:Y:S04]  /*2c40*/  SHFL.DOWN PT, R3, R22, 0x1, R5 ;  /* 0x0820000016037989 */ /* 0x0004e800000e0005 */
[----:B------:R2:W4:Y:S04]  /*2c50*/  SHFL.DOWN PT, R0, R23, 0x1, R5 ;  /* 0x0820000017007989 */ /* 0x00052800000e0005 */
[----:B------:R2:W2:Y:S01]  /*2c60*/  SHFL.DOWN PT, R9, R20, 0x1, R5 ;  /* 0x0820000014097989 */ /* 0x0004a200000e0005 */
[----:B-1----:R-:W-:-:S03]  /*2c70*/  ISETP.GE.AND P0, PT, R4, R5, PT ;  /* 0x000000050400720c */ /* 0x002fc60003f06270 */
[----:B------:R1:W1:Y:S04]  /*2c80*/  SHFL.DOWN PT, R2, R21, 0x1, R5 ;  /* 0x0820000015027989 */ /* 0x00026800000e0005 */
[----:B0-----:R0:W0:Y:S04]  /*2c90*/  SHFL.DOWN PT, R11, R24, 0x1, R5 ;  /* 0x08200000180b7989 */ /* 0x00102800000e0005 */
        /* <DEDUP_REMOVED lines=30> */
.L_x_1432:
[----:B------:R-:W-:Y:S05]  /*2e80*/  BSYNC.RECONVERGENT B1 ;  /* 0x0000000000017941 */ /* 0x000fea0003800200 */
.L_x_1431:
[----:B----4-:R-:W-:Y:S01]  /*2e90*/  VIADD R0, R4, 0x2 ;  /* 0x0000000204007836 */ /* 0x010fe20000000000 */
[----:B--2---:R2:W4:Y:S01]  /*2ea0*/  SHFL.DOWN PT, R9, R12, 0x2, R5 ;  /* 0x084000000c097989 */ /* 0x00452200000e0005 */
[----:B------:R-:W-:Y:S01]  /*2eb0*/  BSSY.RECONVERGENT B1, `(.L_x_1433) ;  /* 0x000002a000017945 */ /* 0x000fe20003800200 */
[----:B------:R-:W-:Y:S02]  /*2ec0*/  IMAD.MOV.U32 R10, RZ, RZ, R28 ;  /* 0x000000ffff0a7224 */ /* 0x000fe400078e001c */
[----:B------:R-:W-:Y:S01]  /*2ed0*/  ISETP.GT.AND P0, PT, R0, R5, PT ;  /* 0x000000050000720c */ /* 0x000fe20003f04270 */
[----:B0-----:R2:W0:Y:S01]  /*2ee0*/  SHFL.DOWN PT, R11, R16, 0x2, R5 ;  /* 0x08400000100b7989 */ /* 0x00142200000e0005 */
[----:B------:R-:W-:Y:S02]  /*2ef0*/  IMAD.MOV.U32 R8, RZ, RZ, R26 ;  /* 0x000000ffff087224 */ /* 0x000fe400078e001a */
[----:B------:R-:W-:Y:S01]  /*2f00*/  IMAD.MOV.U32 R6, RZ, RZ, R18 ;  /* 0x000000ffff067224 */ /* 0x000fe200078e0012 */
[----:B------:R2:W0:Y:S01]  /*2f10*/  SHFL.DOWN PT, R20, R7, 0x2, R5 ;  /* 0x0840000007147989 */ /* 0x00042200000e0005 */
[----:B---3--:R-:W-:-:S02]  /*2f20*/  IMAD.MOV.U32 R3, RZ, RZ, R7 ;  /* 0x000000ffff037224 */ /* 0x008fc400078e0007 */
[----:B-1----:R-:W-:Y:S01]  /*2f30*/  IMAD.MOV.U32 R2, RZ, RZ, R16 ;  /* 0x000000ffff027224 */ /* 0x002fe200078e0010 */
[----:B------:R2:W1:Y:S01]  /*2f40*/  SHFL.DOWN PT, R13, R18, 0x2, R5 ;  /* 0x08400000120d7989 */ /* 0x00046200000e0005 */
[----:B------:R-:W-:-:S03]  /*2f50*/  IMAD.MOV.U32 R0, RZ, RZ, R12 ;  /* 0x000000ffff007224 */ /* 0x000fc600078e000c */
[----:B------:R2:W3:Y:S04]  /*2f60*/  SHFL.DOWN PT, R15, R28, 0x2, R5 ;  /* 0x084000001c0f7989 */ /* 0x0004e800000e0005 */
[----:B------:R2:W0:Y:S01]  /*2f70*/  SHFL.DOWN PT, R17, R26, 0x2, R5 ;  /* 0x084000001a117989 */ /* 0x00042200000e0005 */
[----:B------:R-:W-:Y:S05]  /*2f80*/  @P0 BRA `(.L_x_1434) ;  /* 0x0000000000700947 */ /* 0x000fea0003800000 */
[----:B------:R-:W-:Y:S01]  /*2f90*/  VIMNMX3 R19, R16, R7, R18, PT ;  /* 0x000000071013720f */ /* 0x000fe20003800112 */
[----:B---3--:R-:W-:Y:S01]  /*2fa0*/  IMAD.MOV.U32 R10, RZ, RZ, R15 ;  /* 0x000000ffff0a7224 */ /* 0x008fe200078e000f */
[----:B01----:R-:W-:Y:S01]  /*2fb0*/  VIMNMX3 R22, R11, R20, R13, PT ;  /* 0x000000140b16720f */ /* 0x003fe2000380010d */
        /* <DEDUP_REMOVED lines=25> */
.L_x_1434:
[----:B------:R-:W-:Y:S05]  /*3150*/  BSYNC.RECONVERGENT B1 ;  /* 0x0000000000017941 */ /* 0x000fea0003800200 */
.L_x_1433:
[----:B--2---:R-:W-:Y:S01]  /*3160*/  VIADD R12, R4, 0x4 ;  /* 0x00000004040c7836 */ /* 0x004fe20000000000 */
[----:B----4-:R2:W4:Y:S01]  /*3170*/  SHFL.DOWN PT, R9, R0, 0x4, R5 ;  /* 0x0880000000097989 */ /* 0x01052200000e0005 */
[----:B------:R-:W-:Y:S01]  /*3180*/  BSSY.RECONVERGENT B1, `(.L_x_1435) ;  /* 0x000002a000017945 */ /* 0x000fe20003800200 */
[----:B------:R-:W-:Y:S02]  /*3190*/  IMAD.MOV.U32 R22, RZ, RZ, R10 ;  /* 0x000000ffff167224 */ /* 0x000fe400078e000a */
[----:B------:R-:W-:Y:S01]  /*31a0*/  ISETP.GT.AND P0, PT, R12, R5, PT ;  /* 0x000000050c00720c */ /* 0x000fe20003f04270 */
[----:B0-----:R2:W0:Y:S01]  /*31b0*/  SHFL.DOWN PT, R11, R2, 0x4, R5 ;  /* 0x08800000020b7989 */ /* 0x00142200000e0005 */
[----:B------:R-:W-:Y:S02]  /*31c0*/  IMAD.MOV.U32 R20, RZ, RZ, R8 ;  /* 0x000000ffff147224 */ /* 0x000fe400078e0008 */
[----:B------:R-:W-:Y:S01]  /*31d0*/  IMAD.MOV.U32 R18, RZ, RZ, R6 ;  /* 0x000000ffff127224 */ /* 0x000fe200078e0006 */
[----:B------:R2:W0:Y:S01]  /*31e0*/  SHFL.DOWN PT, R24, R3, 0x4, R5 ;  /* 0x0880000003187989 */ /* 0x00042200000e0005 */
[----:B------:R-:W-:-:S02]  /*31f0*/  IMAD.MOV.U32 R7, RZ, RZ, R3 ;  /* 0x000000ffff077224 */ /* 0x000fc400078e0003 */
[----:B------:R-:W-:Y:S01]  /*3200*/  IMAD.MOV.U32 R16, RZ, RZ, R2 ;  /* 0x000000ffff107224 */ /* 0x000fe200078e0002 */
[----:B-1----:R2:W1:Y:S01]  /*3210*/  SHFL.DOWN PT, R13, R6, 0x4, R5 ;  /* 0x08800000060d7989 */ /* 0x00246200000e0005 */
[----:B------:R-:W-:-:S03]  /*3220*/  IMAD.MOV.U32 R12, RZ, RZ, R0 ;  /* 0x000000ffff0c7224 */ /* 0x000fc600078e0000 */
[----:B---3--:R2:W3:Y:S04]  /*3230*/  SHFL.DOWN PT, R15, R10, 0x4, R5 ;  /* 0x088000000a0f7989 */ /* 0x0084e800000e0005 */
        /* <DEDUP_REMOVED lines=30> */
.L_x_1436:
[----:B------:R-:W-:Y:S05]  /*3420*/  BSYNC.RECONVERGENT B1 ;  /* 0x0000000000017941 */ /* 0x000fea0003800200 */
.L_x_1435:
[----:B--2---:R-:W-:Y:S01]  /*3430*/  VIADD R0, R4, 0x8 ;  /* 0x0000000804007836 */ /* 0x004fe20000000000 */
[----:B------:R2:W2:Y:S01]  /*3440*/  SHFL.DOWN PT, R3, R12, 0x8, R5 ;  /* 0x090000000c037989 */ /* 0x0004a200000e0005 */
[----:B------:R-:W-:Y:S01]  /*3450*/  BSSY.RECONVERGENT B1, `(.L_x_1437) ;  /* 0x000002a000017945 */ /* 0x000fe20003800200 */
[----:B------:R-:W-:Y:S02]  /*3460*/  IMAD.MOV.U32 R26, RZ, RZ, R22 ;  /* 0x000000ffff1a7224 */ /* 0x000fe400078e0016 */
[----:B------:R-:W-:Y:S01]  /*3470*/  ISETP.GT.AND P0, PT, R0, R5, PT ;  /* 0x000000050000720c */ /* 0x000fe20003f04270 */
[----:B0-----:R0:W0:Y:S01]  /*3480*/  SHFL.DOWN PT, R11, R16, 0x8, R5 ;  /* 0x09000000100b7989 */ /* 0x00102200000e0005 */
[----:B------:R-:W-:Y:S02]  /*3490*/  IMAD.MOV.U32 R24, RZ, RZ, R20 ;  /* 0x000000ffff187224 */ /* 0x000fe400078e0014 */
[----:B------:R-:W-:Y:S01]  /*34a0*/  IMAD.MOV.U32 R10, RZ, RZ, R18 ;  /* 0x000000ffff0a7224 */ /* 0x000fe200078e0012 */
[----:B------:R0:W0:Y:S01]  /*34b0*/  SHFL.DOWN PT, R2, R7, 0x8, R5 ;  /* 0x0900000007027989 */ /* 0x00002200000e0005 */
[----:B----4-:R-:W-:-:S02]  /*34c0*/  IMAD.MOV.U32 R9, RZ, RZ, R7 ;  /* 0x000000ffff097224 */ /* 0x010fc400078e0007 */
[----:B------:R-:W-:Y:S01]  /*34d0*/  IMAD.MOV.U32 R8, RZ, RZ, R16 ;  /* 0x000000ffff087224 */ /* 0x000fe200078e0010 */
[----:B-1----:R1:W4:Y:S01]  /*34e0*/  SHFL.DOWN PT, R13, R18, 0x8, R5 ;  /* 0x09000000120d7989 */ /* 0x00232200000e0005 */
[----:B------:R-:W-:-:S03]  /*34f0*/  IMAD.MOV.U32 R6, RZ, RZ, R12 ;  /* 0x000000ffff067224 */ /* 0x000fc600078e000c */
[----:B---3--:R1:W3:Y:S04]  /*3500*/  SHFL.DOWN PT, R15, R22, 0x8, R5 ;  /* 0x09000000160f7989 */ /* 0x0082e800000e0005 */
[----:B------:R1:W0:Y:S01]  /*3510*/  SHFL.DOWN PT, R17, R20, 0x8, R5 ;  /* 0x0900000014117989 */ /* 0x00022200000e0005 */
[----:B------:R-:W-:Y:S05]  /*3520*/  @P0 BRA `(.L_x_1438) ;  /* 0x0000000000700947 */ /* 0x000fea0003800000 */
[----:B------:R-:W-:Y:S01]  /*3530*/  VIMNMX3 R0, R16, R7, R18, PT ;  /* 0x000000071000720f */ /* 0x000fe20003800112 */
[----:B---3--:R-:W-:Y:S01]  /*3540*/  IMAD.MOV.U32 R26, RZ, RZ, R15 ;  /* 0x000000ffff1a7224 */ /* 0x008fe200078e000f */
[----:B0---4-:R-:W-:Y:S01]  /*3550*/  VIMNMX3 R19, R11, R2, R13, PT ;  /* 0x000000020b13720f */ /* 0x011fe2000380010d */
        /* <DEDUP_REMOVED lines=25> */
.L_x_1438:
[----:B------:R-:W-:Y:S05]  /*36f0*/  BSYNC.RECONVERGENT B1 ;  /* 0x0000000000017941 */ /* 0x000fea0003800200 */
.L_x_1437:
[----:B------:R-:W-:Y:S01]  /*3700*/  VIADD R0, R4, 0x10 ;  /* 0x0000001004007836 */ /* 0x000fe20000000000 */
[----:B0-----:R0:W0:Y:S01]  /*3710*/  SHFL.DOWN PT, R7, R6, 0x10, R5 ;  /* 0x0a00000006077989 */ /* 0x00102200000e0005 */
[----:B------:R-:W-:Y:S01]  /*3720*/  BSSY.RECONVERGENT B1, `(.L_x_1439) ;  /* 0x000002a000017945 */ /* 0x000fe20003800200 */
[----:B---3--:R-:W-:Y:S02]  /*3730*/  IMAD.MOV.U32 R15, RZ, RZ, R26 ;  /* 0x000000ffff0f7224 */ /* 0x008fe400078e001a */
[----:B------:R-:W-:Y:S01]  /*3740*/  ISETP.GT.AND P0, PT, R0, R5, PT ;  /* 0x000000050000720c */ /* 0x000fe20003f04270 */
[----:B------:R3:W0:Y:S01]  /*3750*/  SHFL.DOWN PT, R11, R8, 0x10, R5 ;  /* 0x0a000000080b7989 */ /* 0x00062200000e0005 */
[----:B------:R-:W-:Y:S02]  /*3760*/  IMAD.MOV.U32 R0, RZ, RZ, R24 ;  /* 0x000000ffff007224 */ /* 0x000fe400078e0018 */
[----:B----4-:R-:W-:Y:S01]  /*3770*/  IMAD.MOV.U32 R13, RZ, RZ, R10 ;  /* 0x000000ffff0d7224 */ /* 0x010fe200078e000a */
[----:B------:R3:W4:Y:S01]  /*3780*/  SHFL.DOWN PT, R16, R9, 0x10, R5 ;  /* 0x0a00000009107989 */ /* 0x00072200000e0005 */
[----:B--2---:R-:W-:-:S02]  /*3790*/  IMAD.MOV.U32 R12, RZ, RZ, R9 ;  /* 0x000000ffff0c7224 */ /* 0x004fc400078e0009 */
[----:B------:R-:W-:Y:S01]  /*37a0*/  IMAD.MOV.U32 R3, RZ, RZ, R8 ;  /* 0x000000ffff037224 */ /* 0x000fe200078e0008 */
[----:B------:R3:W2:Y:S01]  /*37b0*/  SHFL.DOWN PT, R17, R10, 0x10, R5 ;  /* 0x0a0000000a117989 */ /* 0x0006a200000e0005 */
[----:B------:R-:W-:-:S03]  /*37c0*/  IMAD.MOV.U32 R2, RZ, RZ, R6 ;  /* 0x000000ffff027224 */ /* 0x000fc600078e0006 */
[----:B------:R3:W0:Y:S04]  /*37d0*/  SHFL.DOWN PT, R19, R26, 0x10, R5 ;  /* 0x0a0000001a137989 */ /* 0x00062800000e0005 */
[----:B------:R3:W0:Y:S01]  /*37e0*/  SHFL.DOWN PT, R21, R24, 0x10, R5 ;  /* 0x0a00000018157989 */ /* 0x00062200000e0005 */
[----:B------:R-:W-:Y:S05]  /*37f0*/  @P0 BRA `(.L_x_1440) ;  /* 0x0000000000700947 */ /* 0x000fea0003800000 */
[----:B01-3--:R-:W-:Y:S01]  /*3800*/  VIMNMX3 R5, R8, R9, R10, PT ;  /* 0x000000090805720f */ /* 0x00bfe2000380010a */
[----:B------:R-:W-:Y:S01]  /*3810*/  IMAD.MOV.U32 R15, RZ, RZ, R19 ;  /* 0x000000ffff0f7224 */ /* 0x000fe200078e0013 */
[----:B--2-4-:R-:W-:Y:S01]  /*3820*/  VIMNMX3 R18, R11, R16, R17, PT ;  /* 0x000000100b12720f */ /* 0x014fe20003800111 */
        /* <DEDUP_REMOVED lines=25> */
.L_x_1440:
[----:B------:R-:W-:Y:S05]  /*39c0*/  BSYNC.RECONVERGENT B1 ;  /* 0x0000000000017941 */ /* 0x000fea0003800200 */
.L_x_1439:
[----:B------:R-:W-:Y:S01]  /*39d0*/  ISETP.NE.AND P0, PT, R4, RZ, PT ;  /* 0x000000ff0400720c */ /* 0x000fe20003f05270 */
[----:B------:R-:W-:-:S12]  /*39e0*/  BSSY.RECONVERGENT B1, `(.L_x_1441) ;  /* 0x000000c000017945 */ /* 0x000fd80003800200 */
[----:B------:R-:W-:Y:S05]  /*39f0*/  @P0 BRA `(.L_x_1442) ;  /* 0x0000000000280947 */ /* 0x000fea0003800000 */
[----:B0-----:R-:W0:Y:S01]  /*3a00*/  S2R R6, SR_CgaCtaId ;  /* 0x0000000000067919 */ /* 0x001e220000008800 */
[----:B-1-3--:R-:W-:Y:S02]  /*3a10*/  MOV R5, 0x400 ;  /* 0x0000040000057802 */ /* 0x00afe40000000f00 */
[----:B------:R-:W-:Y:S02]  /*3a20*/  SHF.R.U32.HI R4, RZ, 0x5, R14 ;  /* 0x00000005ff047819 */ /* 0x000fe4000001160e */
[----:B0-----:R-:W-:-:S05]  /*3a30*/  LEA R5, R6, R5, 0x18 ;  /* 0x0000000506057211 */ /* 0x001fca00078ec0ff */
[----:B------:R-:W-:Y:S02]  /*3a40*/  IMAD R7, R4, 0x18, R5 ;  /* 0x0000001804077824 */ /* 0x000fe400078e0205 */
[----:B------:R-:W-:Y:S02]  /*3a50*/  IMAD.MOV.U32 R4, RZ, RZ, R15 ;  /* 0x000000ffff047224 */ /* 0x000fe400078e000f */
[----:B------:R-:W-:Y:S01]  /*3a60*/  IMAD.MOV.U32 R5, RZ, RZ, R0 ;  /* 0x000000ffff057224 */ /* 0x000fe200078e0000 */
[----:B------:R0:W-:Y:S04]  /*3a70*/  STS.64 [R7+0x8], R2 ;  /* 0x0000080207007388 */ /* 0x0001e80000000a00 */
[----:B------:R0:W-:Y:S04]  /*3a80*/  STS.64 [R7+0x18], R4 ;  /* 0x0000180407007388 */ /* 0x0001e80000000a00 */
[----:B------:R0:W-:Y:S02]  /*3a90*/  STS.64 [R7+0x10], R12 ;  /* 0x0000100c07007388 */ /* 0x0001e40000000a00 */
.L_x_1442:
[----:B------:R-:W-:Y:S05]  /*3aa0*/  BSYNC.RECONVERGENT B1 ;  /* 0x0000000000017941 */ /* 0x000fea0003800200 */
.L_x_1441:
[----:B------:R-:W-:Y:S01]  /*3ab0*/  BAR.SYNC.DEFER_BLOCKING 0x0 ;  /* 0x0000000000007b1d */ /* 0x000fe20000010000 */
[----:B------:R-:W-:-:S13]  /*3ac0*/  ISETP.NE.AND P1, PT, R14, RZ, PT ;  /* 0x000000ff0e00720c */ /* 0x000fda0003f25270 */
[----:B------:R-:W-:Y:S05]  /*3ad0*/  @P1 BRA `(.L_x_1418) ;  /* 0x0000004400441947 */ /* 0x000fea0003800000 */
[----:B------:R-:W-:Y:S01]  /*3ae0*/  UISETP.GE.AND UP0, UPT, UR8, 0x21, UPT ;  /* 0x000000210800788c */ /* 0x000fe2000bf06270 */
[----:B---3--:R-:W-:Y:S02]  /*3af0*/  IMAD.MOV.U32 R9, RZ, RZ, R2 ;  /* 0x000000ffff097224 */ /* 0x008fe400078e0002 */
[----:B------:R-:W-:Y:S02]  /*3b00*/  IMAD.MOV.U32 R8, RZ, RZ, R3 ;  /* 0x000000ffff087224 */ /* 0x000fe400078e0003 */
[----:B0-----:R-:W-:Y:S02]  /*3b10*/  IMAD.MOV.U32 R11, RZ, RZ, R12 ;  /* 0x000000ffff0b7224 */ /* 0x001fe400078e000c */
[----:B------:R-:W-:Y:S02]  /*3b20*/  IMAD.MOV.U32 R10, RZ, RZ, R13 ;  /* 0x000000ffff0a7224 */ /* 0x000fe400078e000d */
[----:B------:R-:W-:Y:S02]  /*3b30*/  IMAD.MOV.U32 R19, RZ, RZ, R15 ;  /* 0x000000ffff137224 */ /* 0x000fe400078e000f */
[----:B----4-:R-:W-:Y:S01]  /*3b40*/  IMAD.MOV.U32 R16, RZ, RZ, R0 ;  /* 0x000000ffff107224 */ /* 0x010fe200078e0000 */
[----:B------:R-:W-:Y:S06]  /*3b50*/  BRA.U !UP0, `(.L_x_1443) ;  /* 0x00000001088c7547 */ /* 0x000fec000b800000 */
[----:B------:R-:W0:Y:S01]  /*3b60*/  S2UR UR5, SR_CgaCtaId ;  /* 0x00000000000579c3 */ /* 0x000e220000008800 */
[----:B------:R-:W-:Y:S01]  /*3b70*/  UMOV UR4, 0x400 ;  /* 0x0000040000047882 */ /* 0x000fe20000000000 */
[----:B--2---:R-:W-:Y:S01]  /*3b80*/  VIMNMX3 R17, R3, R12, R13, PT ;  /* 0x0000000c0311720f */ /* 0x004fe2000380010d */
[----:B------:R-:W-:Y:S01]  /*3b90*/  BSSY.RECONVERGENT B1, `(.L_x_1443) ;  /* 0x000001f000017945 */ /* 0x000fe20003800200 */
[----:B0-----:R-:W-:-:S09]  /*3ba0*/  ULEA UR4, UR5, UR4, 0x18 ;  /* 0x0000000405047291 */ /* 0x001fd2000f8ec0ff */
[----:B-1----:R-:W0:Y:S04]  /*3bb0*/  LDS.128 R4, [UR4+0x20] ;  /* 0x00002004ff047984 */ /* 0x002e280008000c00 */
        /* <DEDUP_REMOVED lines=28> */
.L_x_1444:
[----:B------:R-:W-:Y:S05]  /*3d80*/  BSYNC.RECONVERGENT B1 ;  /* 0x0000000000017941 */ /* 0x000fea0003800200 */
.L_x_1443:
[----:B------:R-:W-:Y:S01]  /*3d90*/  UISETP.GE.AND UP0, UPT, UR8, 0x41, UPT ;  /* 0x000000410800788c */ /* 0x000fe2000bf06270 */
[----:B------:R-:W-:Y:S02]  /*3da0*/  IMAD.MOV.U32 R3, RZ, RZ, R9 ;  /* 0x000000ffff037224 */ /* 0x000fe400078e0009 */
[----:B------:R-:W-:Y:S02]  /*3db0*/  IMAD.MOV.U32 R0, RZ, RZ, R8 ;  /* 0x000000ffff007224 */ /* 0x000fe400078e0008 */
[----:B------:R-:W-:Y:S02]  /*3dc0*/  IMAD.MOV.U32 R13, RZ, RZ, R11 ;  /* 0x000000ffff0d7224 */ /* 0x000fe400078e000b */
[----:B------:R-:W-:Y:S02]  /*3dd0*/  IMAD.MOV.U32 R2, RZ, RZ, R10 ;  /* 0x000000ffff027224 */ /* 0x000fe400078e000a */
[----:B--2---:R-:W-:Y:S02]  /*3de0*/  IMAD.MOV.U32 R17, RZ, RZ, R19 ;  /* 0x000000ffff117224 */ /* 0x004fe400078e0013 */
[----:B------:R-:W-:Y:S01]  /*3df0*/  IMAD.MOV.U32 R14, RZ, RZ, R16 ;  /* 0x000000ffff0e7224 */ /* 0x000fe200078e0010 */
[----:B------:R-:W-:Y:S06]  /*3e00*/  BRA.U !UP0, `(.L_x_1445) ;  /* 0x0000000108907547 */ /* 0x000fec000b800000 */
[----:B------:R-:W0:Y:S01]  /*3e10*/  S2UR UR5, SR_CgaCtaId ;  /* 0x00000000000579c3 */ /* 0x000e220000008800 */
[----:B------:R-:W-:Y:S01]  /*3e20*/  UMOV UR4, 0x400 ;  /* 0x0000040000047882 */ /* 0x000fe20000000000 */
[----:B------:R-:W-:Y:S01]  /*3e30*/  VIMNMX3 R15, R8, R11, R10, PT ;  /* 0x0000000b080f720f */ /* 0x000fe2000380010a */
[----:B------:R-:W-:Y:S01]  /*3e40*/  BSSY.RECONVERGENT B1, `(.L_x_1445) ;  /* 0x0000020000017945 */ /* 0x000fe20003800200 */
[----:B0-----:R-:W-:-:S09]  /*3e50*/  ULEA UR4, UR5, UR4, 0x18 ;  /* 0x0000000405047291 */ /* 0x001fd2000f8ec0ff */
[----:B-1----:R-:W0:Y:S04]  /*3e60*/  LDS.64 R4, [UR4+0x38] ;  /* 0x00003804ff047984 */ /* 0x002e280008000a00 */
        /* <DEDUP_REMOVED lines=29> */
.L_x_1446:
[----:B------:R-:W-:Y:S05]  /*4040*/  BSYNC.RECONVERGENT B1 ;  /* 0x0000000000017941 */ /* 0x000fea0003800200 */
.L_x_1445:
        /* <DEDUP_REMOVED lines=42> */
.L_x_1448:
[----:B------:R-:W-:Y:S05]  /*42f0*/  BSYNC.RECONVERGENT B1 ;  /* 0x0000000000017941 */ /* 0x000fea0003800200 */
.L_x_1447:
        /* <DEDUP_REMOVED lines=43> */
.L_x_1450:
[----:B------:R-:W-:Y:S05]  /*45b0*/  BSYNC.RECONVERGENT B1 ;  /* 0x0000000000017941 */ /* 0x000fea0003800200 */
.L_x_1449:
[----:B------:R-:W-:Y:S01]  /*45c0*/  UISETP.GE.AND UP0, UPT, UR8, 0xa1, UPT ;  /* 0x000000a10800788c */ /* 0x000fe2000bf06270 */
[----:B------:R-:W-:Y:S02]  /*45d0*/  IMAD.MOV.U32 R9, RZ, RZ, R3 ;  /* 0x000000ffff097224 */ /* 0x000fe400078e0003 */
[----:B------:R-:W-:Y:S02]  /*45e0*/  IMAD.MOV.U32 R8, RZ, RZ, R0 ;  /* 0x000000ffff087224 */ /* 0x000fe400078e0000 */
[----:B------:R-:W-:Y:S02]  /*45f0*/  IMAD.MOV.U32 R11, RZ, RZ, R13 ;  /* 0x000000ffff0b7224 */ /* 0x000fe400078e000d */
[----:B------:R-:W-:Y:S02]  /*4600*/  IMAD.MOV.U32 R10, RZ, RZ, R2 ;  /* 0x000000ffff0a7224 */ /* 0x000fe400078e0002 */
[----:B------:R-:W-:Y:S02]  /*4610*/  IMAD.MOV.U32 R15, RZ, RZ, R17 ;  /* 0x000000ffff0f7224 */ /* 0x000fe400078e0011 */
[----:B-1----:R-:W-:Y:S01]  /*4620*/  IMAD.MOV.U32 R20, RZ, RZ, R14 ;  /* 0x000000ffff147224 */ /* 0x002fe200078e000e */
[----:B------:R-:W-:Y:S06]  /*4630*/  BRA.U !UP0, `(.L_x_1451) ;  /* 0x00000001088c7547 */ /* 0x000fec000b800000 */
[----:B------:R-:W0:Y:S01]  /*4640*/  S2UR UR5, SR_CgaCtaId ;  /* 0x00000000000579c3 */ /* 0x000e220000008800 */
[----:B------:R-:W-:Y:S01]  /*4650*/  UMOV UR4, 0x400 ;  /* 0x0000040000047882 */ /* 0x000fe20000000000 */
[----:B------:R-:W-:Y:S01]  /*4660*/  VIMNMX3 R19, R0, R13, R2, PT ;  /* 0x0000000d0013720f */ /* 0x000fe20003800102 */
[----:B------:R-:W-:Y:S01]  /*4670*/  BSSY.RECONVERGENT B1, `(.L_x_1451) ;  /* 0x000001f000017945 */ /* 0x000fe20003800200 */
[----:B0-----:R-:W-:-:S09]  /*4680*/  ULEA UR4, UR5, UR4, 0x18 ;  /* 0x0000000405047291 */ /* 0x001fd2000f8ec0ff */
[----:B------:R-:W0:Y:S04]  /*4690*/  LDS.128 R4, [UR4+0x80] ;  /* 0x00008004ff047984 */ /* 0x000e280008000c00 */
        /* <DEDUP_REMOVED lines=28> */
.L_x_1452:
[----:B------:R-:W-:Y:S05]  /*4860*/  BSYNC.RECONVERGENT B1 ;  /* 0x0000000000017941 */ /* 0x000fea0003800200 */
.L_x_1451:
        /* <DEDUP_REMOVED lines=43> */
.L_x_1454:
[----:B------:R-:W-:Y:S05]  /*4b20*/  BSYNC.RECONVERGENT B1 ;  /* 0x0000000000017941 */ /* 0x000fea0003800200 */
.L_x_1453:
        /* <DEDUP_REMOVED lines=42> */
.L_x_1388:
[----:B------:R-:W1:Y:S01]  /*4dd0*/  S2R R10, SR_TID.X ;  /* 0x00000000000a7919 */ /* 0x000e620000002100 */
[----:B------:R-:W2:Y:S02]  /*4de0*/  LDCU.64 UR8, c[0x0][0x380] ;  /* 0x00007000ff0877ac */ /* 0x000ea40008000a00 */
[----:B--2---:R-:W-:Y:S02]  /*4df0*/  IMAD.U32 R2, RZ, RZ, UR8 ;  /* 0x00000008ff027e24 */ /* 0x004fe4000f8e00ff */
[----:B------:R-:W-:Y:S02]  /*4e00*/  IMAD.U32 R3, RZ, RZ, UR9 ;  /* 0x00000009ff037e24 */ /* 0x000fe4000f8e00ff */
        /* <DEDUP_REMOVED lines=36> */
.L_x_1456:
[----:B------:R-:W-:Y:S05]  /*5050*/  BSYNC.RECONVERGENT B1 ;  /* 0x0000000000017941 */ /* 0x000fea0003800200 */
.L_x_1455:
[----:B------:R-:W-:Y:S01]  /*5060*/  UISETP.GE.U32.AND UP0, UPT, UR4, 0x600, UPT ;  /* 0x000006000400788c */ /* 0x000fe2000bf06070 */
[----:B------:R-:W-:-:S08]  /*5070*/  IMAD.MOV.U32 R0, RZ, RZ, 0x300 ;  /* 0x00000300ff007424 */ /* 0x000fd000078e00ff */
[----:B------:R-:W-:Y:S05]  /*5080*/  BRA.U !UP0, `(.L_x_1457) ;  /* 0x00000005082c7547 */ /* 0x000fea000b800000 */
[----:B------:R-:W-:Y:S01]  /*5090*/  IMAD.MOV.U32 R11, RZ, RZ, R22 ;  /* 0x000000ffff0b7224 */ /* 0x000fe200078e0016 */
[----:B------:R-:W0:Y:S01]  /*50a0*/  LDCU.64 UR8, c[0x0][0x380] ;  /* 0x00007000ff0877ac */ /* 0x000e220008000a00 */
[----:B------:R-:W-:Y:S02]  /*50b0*/  IMAD.MOV.U32 R0, RZ, RZ, R23 ;  /* 0x000000ffff007224 */ /* 0x000fe400078e0017 */
[----:B------:R-:W-:Y:S01]  /*50c0*/  IMAD.MOV.U32 R29, RZ, RZ, R20 ;  /* 0x000000ffff1d7224 */ /* 0x000fe200078e0014 */
[----:B------:R-:W1:Y:S01]  /*50d0*/  LDCU UR4, c[0x0][0x390] ;  /* 0x00007200ff0477ac */ /* 0x000e620008000800 */
[----:B------:R-:W-:Y:S02]  /*50e0*/  IMAD.MOV.U32 R24, RZ, RZ, R21 ;  /* 0x000000ffff187224 */ /* 0x000fe400078e0015 */
[----:B-----5:R-:W-:Y:S02]  /*50f0*/  IMAD.MOV.U32 R31, RZ, RZ, R18 ;  /* 0x000000ffff1f7224 */ /* 0x020fe400078e0012 */
[----:B------:R-:W-:-:S02]  /*5100*/  IMAD.MOV.U32 R28, RZ, RZ, R19 ;  /* 0x000000ffff1c7224 */ /* 0x000fc400078e0013 */
[----:B------:R-:W-:-:S07]  /*5110*/  IMAD.MOV.U32 R25, RZ, RZ, 0x300 ;  /* 0x00000300ff197424 */ /* 0x000fce00078e00ff */
.L_x_1462:
[----:B------:R-:W-:Y:S02]  /*5120*/  IMAD.IADD R27, R10, 0x1, R25 ;  /* 0x000000010a1b7824 */ /* 0x000fe400078e0219 */
[----:B0-----:R-:W-:Y:S02]  /*5130*/  IMAD.U32 R2, RZ, RZ, UR8 ;  /* 0x00000008ff027e24 */ /* 0x001fe4000f8e00ff */
[----:B------:R-:W-:Y:S02]  /*5140*/  IMAD.U32 R3, RZ, RZ, UR9 ;  /* 0x00000009ff037e24 */ /* 0x000fe4000f8e00ff */
[----:B------:R-:W-:-:S05]  /*5150*/  IMAD.WIDE.U32 R26, R27, 0x18, R2 ;  /* 0x000000181b1a7825 */ /* 0x000fca00078e0002 */
[----:B------:R-:W2:Y:S04]  /*5160*/  LDG.E.64.CONSTANT R4, desc[UR6][R26.64] ;  /* 0x000000061a047981 */ /* 0x000ea8000c1e9b00 */
[----:B------:R-:W2:Y:S04]  /*5170*/  LDG.E.64.CONSTANT R6, desc[UR6][R26.64+0x8] ;  /* 0x000008061a067981 */ /* 0x000ea8000c1e9b00 */
[----:B------:R-:W3:Y:S04]  /*5180*/  LDG.E.64.CONSTANT R8, desc[UR6][R26.64+0x10] ;  /* 0x000010061a087981 */ /* 0x000ee8000c1e9b00 */
[----:B------:R-:W4:Y:S04]  /*5190*/  LDG.E.64.CONSTANT R12, desc[UR6][R26.64+0x1800] ;  /* 0x001800061a0c7981 */ /* 0x000f28000c1e9b00 */
[----:B------:R-:W4:Y:S04]  /*51a0*/  LDG.E.64.CONSTANT R14, desc[UR6][R26.64+0x1808] ;  /* 0x001808061a0e7981 */ /* 0x000f28000c1e9b00 */
[----:B------:R-:W4:Y:S04]  /*51b0*/  LDG.E.64.CONSTANT R22, desc[UR6][R26.64+0x3000] ;  /* 0x003000061a167981 */ /* 0x000f28000c1e9b00 */
[----:B------:R-:W4:Y:S01]  /*51c0*/  LDG.E.64.CONSTANT R20, desc[UR6][R26.64+0x3008] ;  /* 0x003008061a147981 */ /* 0x000f22000c1e9b00 */
[----:B------:R-:W-:Y:S01]  /*51d0*/  VIMNMX3 R30, R0, R29, R24, PT ;  /* 0x0000001d001e720f */ /* 0x000fe20003800118 */
[----:B------:R-:W-:Y:S02]  /*51e0*/  BSSY.RECONVERGENT B1, `(.L_x_1458) ;  /* 0x000001c000017945 */ /* 0x000fe40003800200 */
[----:B------:R-:W5:Y:S04]  /*51f0*/  LDG.E.64.CONSTANT R18, desc[UR6][R26.64+0x3010] ;  /* 0x003010061a127981 */ /* 0x000f68000c1e9b00 */
[----:B------:R4:W5:Y:S01]  /*5200*/  LDG.E.64.CONSTANT R16, desc[UR6][R26.64+0x1810] ;  /* 0x001810061a107981 */ /* 0x000962000c1e9b00 */
[----:B--2---:R-:W-:-:S04]  /*5210*/  VIMNMX3 R33, R5, R6, R7, PT ;  /* 0x000000060521720f */ /* 0x004fc80003800107 */
[----:B------:R-:W-:-:S13]  /*5220*/  ISETP.GE.AND P1, PT, R30, R33, PT ;  /* 0x000000211e00720c */ /* 0x000fda0003f26270 */
[----:B---3--:R-:W-:Y:S02]  /*5230*/  @P1 ISETP.GE.U32.AND P0, PT, R31, R8, PT ;  /* 0x000000081f00120c */ /* 0x008fe40003f06070 */
[----:B----4-:R-:W-:Y:S02]  /*5240*/  VIMNMX3 R27, R23, R20, R21, PT ;  /* 0x00000014171b720f */ /* 0x010fe40003800115 */
        /* <DEDUP_REMOVED lines=21> */
.L_x_1459:
[----:B-1----:R-:W-:Y:S05]  /*53a0*/  BSYNC.RECONVERGENT B1 ;  /* 0x0000000000017941 */ /* 0x002fea0003800200 */
.L_x_1458:
[----:B------:R-:W-:Y:S01]  /*53b0*/  VIMNMX3 R0, R13, R14, R15, PT ;  /* 0x0000000e0d00720f */ /* 0x000fe2000380010f */
[----:B------:R-:W-:Y:S03]  /*53c0*/  BSSY.RECONVERGENT B1, `(.L_x_1460) ;  /* 0x000000c000017945 */ /* 0x000fe60003800200 */
[----:B------:R-:W-:-:S13]  /*53d0*/  ISETP.GE.AND P0, PT, R0, R27, PT ;  /* 0x0000001b0000720c */ /* 0x000fda0003f06270 */
        /* <DEDUP_REMOVED lines=10> */
.L_x_1461:
[----:B------:R-:W-:Y:S05]  /*5480*/  BSYNC.RECONVERGENT B1 ;  /* 0x0000000000017941 */ /* 0x000fea0003800200 */
.L_x_1460:
[C---:B------:R-:W-:Y:S02]  /*5490*/  VIADD R0, R25.reuse, 0x600 ;  /* 0x0000060019007836 */ /* 0x040fe40000000000 */
[----:B------:R-:W-:Y:S02]  /*54a0*/  VIADD R25, R25, 0x300 ;  /* 0x0000030019197836 */ /* 0x000fe40000000000 */
[----:B------:R-:W-:Y:S01]  /*54b0*/  IMAD.MOV.U32 R11, RZ, RZ, R22 ;  /* 0x000000ffff0b7224 */ /* 0x000fe200078e0016 */
[----:B------:R-:W-:Y:S01]  /*54c0*/  ISETP.GT.AND P0, PT, R0, UR4, PT ;  /* 0x0000000400007c0c */ /* 0x000fe2000bf04270 */
[----:B------:R-:W-:Y:S02]  /*54d0*/  IMAD.MOV.U32 R0, RZ, RZ, R23 ;  /* 0x000000ffff007224 */ /* 0x000fe400078e0017 */
[----:B------:R-:W-:Y:S02]  /*54e0*/  IMAD.MOV.U32 R29, RZ, RZ, R20 ;  /* 0x000000ffff1d7224 */ /* 0x000fe400078e0014 */
[----:B------:R-:W-:-:S02]  /*54f0*/  IMAD.MOV.U32 R24, RZ, RZ, R21 ;  /* 0x000000ffff187224 */ /* 0x000fc400078e0015 */
[----:B-----5:R-:W-:Y:S02]  /*5500*/  IMAD.MOV.U32 R31, RZ, RZ, R18 ;  /* 0x000000ffff1f7224 */ /* 0x020fe400078e0012 */
[----:B------:R-:W-:-:S04]  /*5510*/  IMAD.MOV.U32 R28, RZ, RZ, R19 ;  /* 0x000000ffff1c7224 */ /* 0x000fc800078e0013 */
[----:B------:R-:W-:Y:S05]  /*5520*/  @!P0 BRA `(.L_x_1462) ;  /* 0xfffffff800fc8947 */ /* 0x000fea000383ffff */
[----:B------:R-:W-:-:S07]  /*5530*/  IMAD.MOV.U32 R0, RZ, RZ, R25 ;  /* 0x000000ffff007224 */ /* 0x000fce00078e0019 */
.L_x_1457:
[----:B------:R-:W-:-:S13]  /*5540*/  ISETP.GE.AND P0, PT, R0, UR4, PT ;  /* 0x0000000400007c0c */ /* 0x000fda000bf06270 */
        /* <DEDUP_REMOVED lines=12> */
[----:B------:R-:W0:Y:S01]  /*5610*/  LDC.64 R2, c[0x0][0x380] ;  /* 0x0000e000ff027b82 */ /* 0x000e220000000a00 */
[----:B------:R-:W-:Y:S01]  /*5620*/  LEA.HI R4, R16, 0x1, RZ, 0x18 ;  /* 0x0000000110047811 */ /* 0x000fe200078fc0ff */
[----:B------:R-:W-:Y:S02]  /*5630*/  IMAD.IADD R15, R10, 0x1, R0 ;  /* 0x000000010a0f7824 */ /* 0x000fe400078e0200 */
[----:B------:R-:W-:Y:S01]  /*5640*/  IMAD.MOV.U32 R11, RZ, RZ, R10 ;  /* 0x000000ffff0b7224 */ /* 0x000fe200078e000a */
[----:B------:R-:W-:-:S05]  /*5650*/  LOP3.LUT R4, R4, 0x3, RZ, 0xc0, !PT ;  /* 0x0000000304047812 */ /* 0x000fca00078ec0ff */
[----:B------:R-:W-:-:S07]  /*5660*/  IMAD.MOV R14, RZ, RZ, -R4 ;  /* 0x000000ffff0e7224 */ /* 0x000fce00078e0a04 */
.L_x_1469:
[----:B0-----:R-:W-:-:S05]  /*5670*/  IMAD.WIDE.U32 R12, R15, 0x18, R2 ;  /* 0x000000180f0c7825 */ /* 0x001fca00078e0002 */
[----:B------:R-:W2:Y:S04]  /*5680*/  LDG.E.64.CONSTANT R6, desc[UR6][R12.64] ;  /* 0x000000060c067981 */ /* 0x000ea8000c1e9b00 */
[----:B------:R-:W3:Y:S04]  /*5690*/  LDG.E.64.CONSTANT R4, desc[UR6][R12.64+0x8] ;  /* 0x000008060c047981 */ /* 0x000ee8000c1e9b00 */
[----:B------:R0:W4:Y:S01]  /*56a0*/  LDG.E.64.CONSTANT R8, desc[UR6][R12.64+0x10] ;  /* 0x000010060c087981 */ /* 0x000122000c1e9b00 */
[----:B------:R-:W-:Y:S01]  /*56b0*/  VIMNMX3 R26, R23, R20, R21, PT ;  /* 0x00000014171a720f */ /* 0x000fe20003800115 */
[----:B------:R-:W-:Y:S01]  /*56c0*/  VIADD R14, R14, 0x1 ;  /* 0x000000010e0e7836 */ /* 0x000fe20000000000 */
[----:B------:R-:W-:Y:S01]  /*56d0*/  BSSY.RECONVERGENT B3, `(.L_x_1467) ;  /* 0x0000023000037945 */ /* 0x000fe20003800200 */
[----:B-----5:R-:W-:-:S02]  /*56e0*/  IMAD.MOV.U32 R29, RZ, RZ, R18 ;  /* 0x000000ffff1d7224 */ /* 0x020fc400078e0012 */
[----:B------:R-:W-:Y:S01]  /*56f0*/  IMAD.MOV.U32 R31, RZ, RZ, R19 ;  /* 0x000000ffff1f7224 */ /* 0x000fe200078e0013 */
[----:B------:R-:W-:Y:S01]  /*5700*/  ISETP.NE.AND P2, PT, R14, RZ, PT ;  /* 0x000000ff0e00720c */ /* 0x000fe20003f45270 */
[----:B------:R-:W-:Y:S02]  /*5710*/  IMAD.MOV.U32 R17, RZ, RZ, R22 ;  /* 0x000000ffff117224 */ /* 0x000fe400078e0016 */
[----:B------:R-:W-:Y:S02]  /*5720*/  IMAD.MOV.U32 R25, RZ, RZ, R23 ;  /* 0x000000ffff197224 */ /* 0x000fe400078e0017 */
[----:B------:R-:W-:Y:S02]  /*5730*/  IMAD.MOV.U32 R27, RZ, RZ, R20 ;  /* 0x000000ffff1b7224 */ /* 0x000fe400078e0014 */
[----:B0-----:R-:W-:Y:S02]  /*5740*/  IMAD.MOV.U32 R13, RZ, RZ, R21 ;  /* 0x000000ffff0d7224 */ /* 0x001fe400078e0015 */
        /* <DEDUP_REMOVED lines=27> */
.L_x_1468:
[----:B------:R-:W-:Y:S05]  /*5900*/  BSYNC.RECONVERGENT B3 ;  /* 0x0000000000037941 */ /* 0x000fea0003800200 */
.L_x_1467:
[----:B------:R-:W-:Y:S02]  /*5910*/  VIADD R11, R11, 0x100 ;  /* 0x000001000b0b7836 */ /* 0x000fe40000000000 */
[----:B------:R-:W-:Y:S01]  /*5920*/  VIADD R15, R15, 0x100 ;  /* 0x000001000f0f7836 */ /* 0x000fe20000000000 */
[----:B------:R-:W-:Y:S06]  /*5930*/  @P2 BRA `(.L_x_1469) ;  /* 0xfffffffc004c2947 */ /* 0x000fec000383ffff */
.L_x_1466:
[----:B------:R-:W-:Y:S05]  /*5940*/  BSYNC.RECONVERGENT B2 ;  /* 0x0000000000027941 */ /* 0x000fea0003800200 */
.L_x_1465:
[----:B------:R-:W-:-:S13]  /*5950*/  ISETP.GE.U32.AND P0, PT, R16, 0x300, PT ;  /* 0x000003001000780c */ /* 0x000fda0003f06070 */
[----:B------:R-:W-:Y:S05]  /*5960*/  @!P0 BRA `(.L_x_1464) ;  /* 0x0000000800548947 */ /* 0x000fea0003800000 */
[C---:B------:R-:W-:Y:S01]  /*5970*/  IADD3 R5, P0, PT, R11.reuse, R0, RZ ;  /* 0x000000000b057210 */ /* 0x040fe20007f1e0ff */
[----:B------:R-:W-:-:S04]  /*5980*/  IMAD.IADD R0, R11, 0x1, R0 ;  /* 0x000000010b007824 */ /* 0x000fc800078e0200 */
[----:B------:R-:W-:-:S04]  /*5990*/  IMAD.WIDE.U32 R2, R5, 0x18, R2 ;  /* 0x0000001805027825 */ /* 0x000fc800078e0002 */
[----:B------:R-:W-:Y:S01]  /*59a0*/  IMAD.X R4, RZ, RZ, RZ, P0 ;  /* 0x000000ffff047224 */ /* 0x000fe200000e06ff */
[----:B------:R-:W-:-:S03]  /*59b0*/  IADD3 R2, P0, PT, R2, 0x4810, RZ ;  /* 0x0000481002027810 */ /* 0x000fc60007f1e0ff */
[----:B------:R-:W-:-:S04]  /*59c0*/  IMAD R5, R4, 0x18, RZ ;  /* 0x0000001804057824 */ /* 0x000fc800078e02ff */
[----:B------:R-:W-:-:S07]  /*59d0*/  IMAD.X R3, R3, 0x1, R5, P0 ;  /* 0x0000000103037824 */ /* 0x000fce00000e0605 */
.L_x_1478:
[----:B------:R-:W0:Y:S02]  /*59e0*/  LDC.64 R8, c[0x0][0x380] ;  /* 0x0000e000ff087b82 */ /* 0x000e240000000a00 */
[----:B0-----:R-:W-:-:S05]  /*59f0*/  IMAD.WIDE.U32 R8, R0, 0x18, R8 ;  /* 0x0000001800087825 */ /* 0x001fca00078e0008 */
[----:B------:R-:W2:Y:S04]  /*5a00*/  LDG.E.64.CONSTANT R16, desc[UR6][R8.64] ;  /* 0x0000000608107981 */ /* 0x000ea8000c1e9b00 */
[----:B------:R-:W3:Y:S04]  /*5a10*/  LDG.E.64.CONSTANT R14, desc[UR6][R8.64+0x8] ;  /* 0x00000806080e7981 */ /* 0x000ee8000c1e9b00 */
[----:B------:R0:W4:Y:S02]  /*5a20*/  LDG.E.64.CONSTANT R12, desc[UR6][R8.64+0x10] ;  /* 0x00001006080c7981 */ /* 0x000124000c1e9b00 */
[----:B0-----:R-:W-:-:S02]  /*5a30*/  IMAD.MOV.U32 R8, RZ, RZ, R2 ;  /* 0x000000ffff087224 */ /* 0x001fc400078e0002 */
[----:B------:R-:W-:-:S05]  /*5a40*/  IMAD.MOV.U32 R9, RZ, RZ, R3 ;  /* 0x000000ffff097224 */ /* 0x000fca00078e0003 */
        /* <DEDUP_REMOVED lines=32> */
.L_x_1471:
[----:B------:R-:W-:Y:S05]  /*5c50*/  BSYNC.RECONVERGENT B2 ;  /* 0x0000000000027941 */ /* 0x000fea0003800200 */
.L_x_1470:
[----:B------:R0:W5:Y:S04]  /*5c60*/  LDG.E.64.CONSTANT R16, desc[UR6][R8.64+-0x1810] ;  /* 0xffe7f00608107981 */ /* 0x000168000c1e9b00 */
[----:B------:R0:W5:Y:S04]  /*5c70*/  LDG.E.64.CONSTANT R14, desc[UR6][R8.64+-0x1808] ;  /* 0xffe7f806080e7981 */ /* 0x000168000c1e9b00 */
[----:B------:R0:W5:Y:S02]  /*5c80*/  LDG.E.64.CONSTANT R12, desc[UR6][R8.64+-0x1800] ;  /* 0xffe80006080c7981 */ /* 0x000164000c1e9b00 */
[----:B-----5:R-:W-:Y:S01]  /*5c90*/  VIMNMX3 R22, R7, R4, R5, PT ;  /* 0x000000040716720f */ /* 0x020fe20003800105 */
[----:B------:R-:W-:Y:S01]  /*5ca0*/  BSSY.RECONVERGENT B2, `(.L_x_1472) ;  /* 0x000001c000027945 */ /* 0x000fe20003800200 */
[----:B------:R-:W-:Y:S01]  /*5cb0*/  VIMNMX3 R20, R33, R29, R26, PT ;  /* 0x0000001d2114720f */ /* 0x000fe2000380011a */
[----:B------:R-:W-:-:S02]  /*5cc0*/  IMAD.MOV.U32 R37, RZ, RZ, R7 ;  /* 0x000000ffff257224 */ /* 0x000fc400078e0007 */
[----:B------:R-:W-:Y:S01]  /*5cd0*/  IMAD.MOV.U32 R35, RZ, RZ, R6 ;  /* 0x000000ffff237224 */ /* 0x000fe200078e0006 */
[----:B------:R-:W-:Y:S01]  /*5ce0*/  ISETP.GE.AND P0, PT, R20, R22, PT ;  /* 0x000000161400720c */ /* 0x000fe20003f06270 */
[----:B------:R-:W-:Y:S02]  /*5cf0*/  IMAD.MOV.U32 R18, RZ, RZ, R5 ;  /* 0x000000ffff127224 */ /* 0x000fe400078e0005 */
        /* <DEDUP_REMOVED lines=22> */
.L_x_1473:
[----:B------:R-:W-:Y:S05]  /*5e60*/  BSYNC.RECONVERGENT B2 ;  /* 0x0000000000027941 */ /* 0x000fea0003800200 */
.L_x_1472:
[----:B------:R0:W5:Y:S04]  /*5e70*/  LDG.E.64.CONSTANT R2, desc[UR6][R8.64+-0x10] ;  /* 0xfffff00608027981 */ /* 0x000168000c1e9b00 */
[----:B------:R0:W5:Y:S04]  /*5e80*/  LDG.E.64.CONSTANT R4, desc[UR6][R8.64+-0x8] ;  /* 0xfffff80608047981 */ /* 0x000168000c1e9b00 */
        /* <DEDUP_REMOVED lines=30> */
.L_x_1475:
[----:B------:R-:W-:Y:S05]  /*6070*/  BSYNC.RECONVERGENT B2 ;  /* 0x0000000000027941 */ /* 0x000fea0003800200 */
.L_x_1474:
[----:B-----5:R-:W-:Y:S01]  /*6080*/  VIMNMX3 R13, R3, R4, R5, PT ;  /* 0x00000004030d720f */ /* 0x020fe20003800105 */
        /* <DEDUP_REMOVED lines=28> */
.L_x_1477:
[----:B------:R-:W-:Y:S05]  /*6250*/  BSYNC.RECONVERGENT B2 ;  /* 0x0000000000027941 */ /* 0x000fea0003800200 */
.L_x_1476:
[----:B------:R-:W-:Y:S01]  /*6260*/  VIADD R11, R11, 0x400 ;  /* 0x000004000b0b7836 */ /* 0x000fe20000000000 */
[----:B------:R-:W-:Y:S01]  /*6270*/  IADD3 R2, P1, PT, R8, 0x6000, RZ ;  /* 0x0000600008027810 */ /* 0x000fe20007f3e0ff */
[----:B------:R-:W-:-:S03]  /*6280*/  VIADD R0, R0, 0x400 ;  /* 0x0000040000007836 */ /* 0x000fc60000000000 */
[----:B------:R-:W-:Y:S01]  /*6290*/  ISETP.GE.AND P0, PT, R11, R24, PT ;  /* 0x000000180b00720c */ /* 0x000fe20003f06270 */
[----:B------:R-:W-:-:S12]  /*62a0*/  IMAD.X R3, RZ, RZ, R9, P1 ;  /* 0x000000ffff037224 */ /* 0x000fd800008e0609 */
[----:B------:R-:W-:Y:S05]  /*62b0*/  @!P0 BRA `(.L_x_1478) ;  /* 0xfffffff400c88947 */ /* 0x000fea000383ffff */
.L_x_1464:
[----:B------:R-:W-:Y:S05]  /*62c0*/  BSYNC.RECONVERGENT B1 ;  /* 0x0000000000017941 */ /* 0x000fea0003800200 */
.L_x_1463:
        /* <DEDUP_REMOVED lines=8> */
[----:B-----5:R-:W-:Y:S01]  /*6350*/  IMAD.MOV.U32 R12, RZ, RZ, R18 ;  /* 0x000000ffff0c7224 */ /* 0x020fe200078e0012 */
        /* <DEDUP_REMOVED lines=35> */
.L_x_1480:
[----:B------:R-:W-:Y:S05]  /*6590*/  BSYNC.RECONVERGENT B1 ;  /* 0x0000000000017941 */ /* 0x000fea0003800200 */
.L_x_1479:
[----:B------:R-:W-:Y:S01]  /*65a0*/  ISETP.GT.AND P0, PT, R14, 0x1d, PT ;  /* 0x0000001d0e00780c */ /* 0x000fe20003f04270 */
[----:B------:R0:W2:Y:S01]  /*65b0*/  SHFL.DOWN PT, R15, R0, 0x2, 0x1f ;  /* 0x08401f00000f7f89 */ /* 0x0000a200000e0000 */
[----:B------:R-:W-:Y:S01]  /*65c0*/  BSSY.RECONVERGENT B1, `(.L_x_1481) ;  /* 0x0000029000017945 */ /* 0x000fe20003800200 */
[----:B------:R-:W-:Y:S02]  /*65d0*/  IMAD.MOV.U32 R5, RZ, RZ, R0 ;  /* 0x000000ffff057224 */ /* 0x000fe400078e0000 */
[----:B------:R0:W3:Y:S01]  /*65e0*/  SHFL.DOWN PT, R17, R2, 0x2, 0x1f ;  /* 0x08401f0002117f89 */ /* 0x0000e200000e0000 */
[----:B------:R-:W-:Y:S02]  /*65f0*/  IMAD.MOV.U32 R6, RZ, RZ, R2 ;  /* 0x000000ffff067224 */ /* 0x000fe400078e0002 */
[----:B------:R-:W-:Y:S01]  /*6600*/  IMAD.MOV.U32 R7, RZ, RZ, R3 ;  /* 0x000000ffff077224 */ /* 0x000fe200078e0003 */
[----:B-1----:R0:W1:Y:S01]  /*6610*/  SHFL.DOWN PT, R16, R3, 0x2, 0x1f ;  /* 0x08401f0003107f89 */ /* 0x00206200000e0000 */
        /* <DEDUP_REMOVED lines=35> */
.L_x_1482:
[----:B------:R-:W-:Y:S05]  /*6850*/  BSYNC.RECONVERGENT B1 ;  /* 0x0000000000017941 */ /* 0x000fea0003800200 */
.L_x_1481:
[----:B------:R-:W-:Y:S01]  /*6860*/  ISETP.GT.AND P0, PT, R14, 0x1b, PT ;  /* 0x0000001b0e00780c */ /* 0x000fe20003f04270 */
[----:B-1----:R1:W1:Y:S01]  /*6870*/  SHFL.DOWN PT, R16, R5, 0x4, 0x1f ;  /* 0x08801f0005107f89 */ /* 0x00226200000e0000 */
[----:B------:R-:W-:Y:S01]  /*6880*/  BSSY.RECONVERGENT B1, `(.L_x_1483) ;  /* 0x0000029000017945 */ /* 0x000fe20003800200 */
[----:B0-----:R-:W-:Y:S02]  /*6890*/  IMAD.MOV.U32 R0, RZ, RZ, R5 ;  /* 0x000000ffff007224 */ /* 0x001fe400078e0005 */
[----:B--2---:R0:W2:Y:S01]  /*68a0*/  SHFL.DOWN PT, R15, R6, 0x4, 0x1f ;  /* 0x08801f00060f7f89 */ /* 0x0040a200000e0000 */
[----:B------:R-:W-:Y:S02]  /*68b0*/  IMAD.MOV.U32 R2, RZ, RZ, R6 ;  /* 0x000000ffff027224 */ /* 0x000fe400078e0006 */
[----:B------:R-:W-:Y:S01]  /*68c0*/  IMAD.MOV.U32 R3, RZ, RZ, R7 ;  /* 0x000000ffff037224 */ /* 0x000fe200078e0007 */
[----:B------:R0:W0:Y:S01]  /*68d0*/  SHFL.DOWN PT, R18, R7, 0x4, 0x1f ;  /* 0x08801f0007127f89 */ /* 0x00002200000e0000 */
[----:B------:R-:W-:-:S02]  /*68e0*/  IMAD.MOV.U32 R4, RZ, RZ, R8 ;  /* 0x000000ffff047224 */ /* 0x000fc400078e0008 */
[----:B------:R-:W-:Y:S01]  /*68f0*/  IMAD.MOV.U32 R12, RZ, RZ, R9 ;  /* 0x000000ffff0c7224 */ /* 0x000fe200078e0009 */
[----:B---3--:R3:W0:Y:S01]  /*6900*/  SHFL.DOWN PT, R17, R8, 0x4, 0x1f ;  /* 0x08801f0008117f89 */ /* 0x00862200000e0000 */
[----:B------:R-:W-:-:S03]  /*6910*/  IMAD.MOV.U32 R13, RZ, RZ, R11 ;  /* 0x000000ffff0d7224 */ /* 0x000fc600078e000b */
[----:B------:R3:W0:Y:S04]  /*6920*/  SHFL.DOWN PT, R20, R9, 0x4, 0x1f ;  /* 0x08801f0009147f89 */ /* 0x00062800000e0000 */
[----:B------:R3:W0:Y:S01]  /*6930*/  SHFL.DOWN PT, R22, R11, 0x4, 0x1f ;  /* 0x08801f000b167f89 */ /* 0x00062200000e0000 */
[----:B------:R-:W-:Y:S05]  /*6940*/  @P0 BRA `(.L_x_1484) ;  /* 0x0000000000700947 */ /* 0x000fea0003800000 */
[----:B----4-:R-:W-:Y:S01]  /*6950*/  VIMNMX3 R19, R6, R7, R8, PT ;  /* 0x000000070613720f */ /* 0x010fe20003800108 */
[----:B-1----:R-:W-:Y:S01]  /*6960*/  IMAD.MOV.U32 R0, RZ, RZ, R16 ;  /* 0x000000ffff007224 */ /* 0x002fe200078e0010 */
[----:B0-2---:R-:W-:Y:S01]  /*6970*/  VIMNMX3 R24, R15, R18, R17, PT ;  /* 0x000000120f18720f */ /* 0x005fe20003800111 */
        /* <DEDUP_REMOVED lines=25> */
.L_x_1484:
[----:B------:R-:W-:Y:S05]  /*6b10*/  BSYNC.RECONVERGENT B1 ;  /* 0x0000000000017941 */ /* 0x000fea0003800200 */
.L_x_1483:
[----:B------:R-:W-:Y:S01]  /*6b20*/  ISETP.GT.AND P0, PT, R14, 0x17, PT ;  /* 0x000000170e00780c */ /* 0x000fe20003f04270 */
[----:B--2---:R2:W2:Y:S01]  /*6b30*/  SHFL.DOWN PT, R15, R0, 0x8, 0x1f ;  /* 0x09001f00000f7f89 */ /* 0x0044a200000e0000 */
[----:B------:R-:W-:Y:S01]  /*6b40*/  BSSY.RECONVERGENT B1, `(.L_x_1485) ;  /* 0x0000029000017945 */ /* 0x000fe20003800200 */
[----:B-1----:R-:W-:Y:S02]  /*6b50*/  IMAD.MOV.U32 R5, RZ, RZ, R0 ;  /* 0x000000ffff057224 */ /* 0x002fe400078e0000 */
[----:B0-----:R0:W1:Y:S01]  /*6b60*/  SHFL.DOWN PT, R17, R2, 0x8, 0x1f ;  /* 0x09001f0002117f89 */ /* 0x00106200000e0000 */
[----:B------:R-:W-:Y:S02]  /*6b70*/  IMAD.MOV.U32 R6, RZ, RZ, R2 ;  /* 0x000000ffff067224 */ /* 0x000fe400078e0002 */
[----:B------:R-:W-:Y:S01]  /*6b80*/  IMAD.MOV.U32 R7, RZ, RZ, R3 ;  /* 0x000000ffff077224 */ /* 0x000fe200078e0003 */
[----:B------:R0:W0:Y:S01]  /*6b90*/  SHFL.DOWN PT, R16, R3, 0x8, 0x1f ;  /* 0x09001f0003107f89 */ /* 0x00002200000e0000 */
[----:B---3--:R-:W-:-:S02]  /*6ba0*/  IMAD.MOV.U32 R8, RZ, RZ, R4 ;  /* 0x000000ffff087224 */ /* 0x008fc400078e0004 */
        /* <DEDUP_REMOVED lines=8> */
[----:B01--4-:R-:W-:Y:S01]  /*6c30*/  VIMNMX3 R23, R17, R16, R19, PT ;  /* 0x000000101117720f */ /* 0x013fe20003800113 */
        /* <DEDUP_REMOVED lines=25> */
.L_x_1486:
[----:B------:R-:W-:Y:S05]  /*6dd0*/  BSYNC.RECONVERGENT B1 ;  /* 0x0000000000017941 */ /* 0x000fea0003800200 */
.L_x_1485:
[----:B------:R-:W-:Y:S01]  /*6de0*/  ISETP.GT.AND P0, PT, R14, 0xf, PT ;  /* 0x0000000f0e00780c */ /* 0x000fe20003f04270 */
[----:B---3--:R3:W3:Y:S01]  /*6df0*/  SHFL.DOWN PT, R4, R5, 0x10, 0x1f ;  /* 0x0a001f0005047f89 */ /* 0x0086e200000e0000 */
[----:B------:R-:W-:Y:S01]  /*6e00*/  BSSY.RECONVERGENT B1, `(.L_x_1487) ;  /* 0x0000029000017945 */ /* 0x000fe20003800200 */
[----:B--2---:R-:W-:Y:S02]  /*6e10*/  IMAD.MOV.U32 R15, RZ, RZ, R9 ;  /* 0x000000ffff0f7224 */ /* 0x004fe400078e0009 */
[----:B-1----:R1:W2:Y:S01]  /*6e20*/  SHFL.DOWN PT, R17, R6, 0x10, 0x1f ;  /* 0x0a001f0006117f89 */ /* 0x0022a200000e0000 */
[----:B------:R-:W-:Y:S02]  /*6e30*/  IMAD.MOV.U32 R0, RZ, RZ, R11 ;  /* 0x000000ffff007224 */ /* 0x000fe400078e000b */
[----:B0-----:R-:W-:Y:S01]  /*6e40*/  IMAD.MOV.U32 R2, RZ, RZ, R5 ;  /* 0x000000ffff027224 */ /* 0x001fe200078e0005 */
[----:B------:R1:W0:Y:S01]  /*6e50*/  SHFL.DOWN PT, R16, R7, 0x10, 0x1f ;  /* 0x0a001f0007107f89 */ /* 0x00022200000e0000 */
        /* <DEDUP_REMOVED lines=9> */
[----:B--2-4-:R-:W-:Y:S01]  /*6ef0*/  VIMNMX3 R22, R17, R16, R19, PT ;  /* 0x000000101116720f */ /* 0x014fe20003800113 */
[----:B------:R-:W-:Y:S02]  /*6f00*/  IMAD.MOV.U32 R0, RZ, RZ, R20 ;  /* 0x000000ffff007224 */ /* 0x000fe400078e0014 */
[----:B---3--:R-:W-:Y:S01]  /*6f10*/  IMAD.MOV.U32 R2, RZ, RZ, R4 ;  /* 0x000000ffff027224 */ /* 0x008fe200078e0004 */
        /* <DEDUP_REMOVED lines=23> */
.L_x_1488:
[----:B------:R-:W-:Y:S05]  /*7090*/  BSYNC.RECONVERGENT B1 ;  /* 0x0000000000017941 */ /* 0x000fea0003800200 */
.L_x_1487:
[----:B------:R-:W-:Y:S01]  /*70a0*/  ISETP.NE.AND P0, PT, R14, RZ, PT ;  /* 0x000000ff0e00720c */ /* 0x000fe20003f05270 */
[----:B------:R-:W-:-:S12]  /*70b0*/  BSSY.RECONVERGENT B1, `(.L_x_1489) ;  /* 0x000000c000017945 */ /* 0x000fd80003800200 */
[----:B------:R-:W-:Y:S05]  /*70c0*/  @P0 BRA `(.L_x_1490) ;  /* 0x0000000000280947 */ /* 0x000fea0003800000 */
[----:B-1----:R-:W1:Y:S01]  /*70d0*/  S2R R6, SR_CgaCtaId ;  /* 0x0000000000067919 */ /* 0x002e620000008800 */
[----:B---3--:R-:W-:Y:S02]  /*70e0*/  MOV R5, 0x400 ;  /* 0x0000040000057802 */ /* 0x008fe40000000f00 */
        /* <DEDUP_REMOVED lines=8> */
.L_x_1490:
[----:B------:R-:W-:Y:S05]  /*7170*/  BSYNC.RECONVERGENT B1 ;  /* 0x0000000000017941 */ /* 0x000fea0003800200 */
.L_x_1489:
[----:B------:R-:W-:Y:S01]  /*7180*/  BAR.SYNC.DEFER_BLOCKING 0x0 ;  /* 0x0000000000007b1d */ /* 0x000fe20000010000 */
[----:B------:R-:W-:-:S13]  /*7190*/  ISETP.NE.AND P1, PT, R10, RZ, PT ;  /* 0x000000ff0a00720c */ /* 0x000fda0003f25270 */
[----:B------:R-:W-:Y:S05]  /*71a0*/  @P1 BRA `(.L_x_1418) ;  /* 0x0000000c00901947 */ /* 0x000fea0003800000 */
[----:B-1-3--:R-:W1:Y:S01]  /*71b0*/  S2R R5, SR_CgaCtaId ;  /* 0x0000000000057919 */ /* 0x00ae620000008800 */
[----:B------:R-:W-:Y:S01]  /*71c0*/  MOV R14, 0x400 ;  /* 0x00000400000e7802 */ /* 0x000fe20000000f00 */
[----:B------:R-:W-:Y:S01]  /*71d0*/  BSSY.RECONVERGENT B1, `(.L_x_1491) ;  /* 0x0000025000017945 */ /* 0x000fe20003800200 */
[----:B------:R-:W-:Y:S02]  /*71e0*/  VIMNMX3 R27, R3, R12, R13, PT ;  /* 0x0000000c031b720f */ /* 0x000fe4000380010d */
[----:B-1----:R-:W-:-:S05]  /*71f0*/  LEA R14, R5, R14, 0x18 ;  /* 0x0000000e050e7211 */ /* 0x002fca00078ec0ff */
[----:B------:R-:W1:Y:S04]  /*7200*/  LDS.128 R8, [R14+0x20] ;  /* 0x000020000e087984 */ /* 0x000e680000000c00 */
[----:B------:R-:W3:Y:S04]  /*7210*/  LDS.64 R24, [R14+0x30] ;  /* 0x000030000e187984 */ /* 0x000ee80000000a00 */
[----:B------:R1:W3:Y:S04]  /*7220*/  LDS.64 R22, [R14+0x38] ;  /* 0x000038000e167984 */ /* 0x0002e80000000a00 */
[----:B0-----:R0:W0:Y:S04]  /*7230*/  LDS.64 R20, [R14+0x40] ;  /* 0x000040000e147984 */ /* 0x0010280000000a00 */
[----:B----4-:R4:W0:Y:S04]  /*7240*/  LDS.64 R18, [R14+0x48] ;  /* 0x000048000e127984 */ /* 0x0108280000000a00 */
[----:B--2---:R4:W2:Y:S04]  /*7250*/  LDS.64 R16, [R14+0x60] ;  /* 0x000060000e107984 */ /* 0x0048a80000000a00 */
[----:B------:R4:W0:Y:S01]  /*7260*/  LDS.128 R4, [R14+0x50] ;  /* 0x000050000e047984 */ /* 0x0008220000000c00 */
[----:B-1----:R-:W-:Y:S01]  /*7270*/  VIMNMX3 R26, R9, R10, R11, PT ;  /* 0x0000000a091a720f */ /* 0x002fe2000380010b */
        /* <DEDUP_REMOVED lines=26> */
.L_x_1492:
[----:B------:R-:W-:Y:S05]  /*7420*/  BSYNC.RECONVERGENT B1 ;  /* 0x0000000000017941 */ /* 0x000fea0003800200 */
.L_x_1491:
        /* <DEDUP_REMOVED lines=29> */
.L_x_1494:
[----:B------:R-:W-:Y:S05]  /*7600*/  BSYNC.RECONVERGENT B1 ;  /* 0x0000000000017941 */ /* 0x000fea0003800200 */
.L_x_1493:
[----:B------:R0:W1:Y:S01]  /*7610*/  LDS.64 R20, [R14+0x68] ;  /* 0x000068000e147984 */ /* 0x0000620000000a00 */
[----:B------:R-:W-:Y:S01]  /*7620*/  VIMNMX3 R22, R5, R6, R7, PT ;  /* 0x000000060516720f */ /* 0x000fe20003800107 */
[----:B------:R-:W-:Y:S01]  /*7630*/  BSSY.RECONVERGENT B1, `(.L_x_1495) ;  /* 0x0000020000017945 */ /* 0x000fe20003800200 */
[----:B------:R-:W-:Y:S01]  /*7640*/  VIMNMX3 R23, R26, R25, R24, PT ;  /* 0x000000191a17720f */ /* 0x000fe20003800118 */
[----:B------:R0:W3:Y:S01]  /*7650*/  LDS.64 R18, [R14+0x70] ;  /* 0x000070000e127984 */ /* 0x0000e20000000a00 */
[----:B------:R-:W-:Y:S02]  /*7660*/  IMAD.MOV.U32 R29, RZ, RZ, R4 ;  /* 0x000000ffff1d7224 */ /* 0x000fe400078e0004 */
[----:B------:R-:W-:Y:S01]  /*7670*/  ISETP.GE.AND P0, PT, R23, R22, PT ;  /* 0x000000161700720c */ /* 0x000fe20003f06270 */
[----:B------:R0:W4:Y:S01]  /*7680*/  LDS.64 R12, [R14+0x78] ;  /* 0x000078000e0c7984 */ /* 0x0001220000000a00 */
[----:B------:R-:W-:Y:S02]  /*7690*/  IMAD.MOV.U32 R28, RZ, RZ, R5 ;  /* 0x000000ffff1c7224 */ /* 0x000fe400078e0005 */
[----:B------:R-:W-:Y:S01]  /*76a0*/  IMAD.MOV.U32 R31, RZ, RZ, R6 ;  /* 0x000000ffff1f7224 */ /* 0x000fe200078e0006 */
[----:B------:R0:W0:Y:S01]  /*76b0*/  LDS.64 R2, [R14+0x90] ;  /* 0x000090000e027984 */ /* 0x0000220000000a00 */
[----:B------:R-:W-:-:S02]  /*76c0*/  IMAD.MOV.U32 R30, RZ, RZ, R7 ;  /* 0x000000ffff1e7224 */ /* 0x000fc400078e0007 */
[----:B--2---:R-:W-:Y:S01]  /*76d0*/  IMAD.MOV.U32 R33, RZ, RZ, R16 ;  /* 0x000000ffff217224 */ /* 0x004fe200078e0010 */
        /* <DEDUP_REMOVED lines=21> */
.L_x_1496:
[----:B------:R-:W-:Y:S05]  /*7830*/  BSYNC.RECONVERGENT B1 ;  /* 0x0000000000017941 */ /* 0x000fea0003800200 */
.L_x_1495:
[----:B-1-3--:R-:W-:Y:S01]  /*7840*/  VIMNMX3 R4, R21, R18, R19, PT ;  /* 0x000000121504720f */ /* 0x00afe20003800113 */
[----:B------:R-:W-:Y:S01]  /*7850*/  BSSY.RECONVERGENT B1, `(.L_x_1497) ;  /* 0x000001c000017945 */ /* 0x000fe20003800200 */
[----:B------:R-:W-:Y:S01]  /*7860*/  VIMNMX3 R5, R28, R31, R30, PT ;  /* 0x0000001f1c05720f */ /* 0x000fe2000380011e */
[----:B------:R-:W-:Y:S02]  /*7870*/  IMAD.MOV.U32 R25, RZ, RZ, R20 ;  /* 0x000000ffff197224 */ /* 0x000fe400078e0014 */
[----:B------:R-:W-:Y:S01]  /*7880*/  IMAD.MOV.U32 R24, RZ, RZ, R21 ;  /* 0x000000ffff187224 */ /* 0x000fe200078e0015 */
[----:B------:R-:W-:Y:S01]  /*7890*/  ISETP.GE.AND P0, PT, R5, R4, PT ;  /* 0x000000040500720c */ /* 0x000fe20003f06270 */
[----:B------:R-:W-:Y:S02]  /*78a0*/  IMAD.MOV.U32 R23, RZ, RZ, R18 ;  /* 0x000000ffff177224 */ /* 0x000fe400078e0012 */
[----:B------:R-:W-:Y:S02]  /*78b0*/  IMAD.MOV.U32 R22, RZ, RZ, R19 ;  /* 0x000000ffff167224 */ /* 0x000fe400078e0013 */
[----:B----4-:R-:W-:-:S02]  /*78c0*/  IMAD.MOV.U32 R15, RZ, RZ, R12 ;  /* 0x000000ffff0f7224 */ /* 0x010fc400078e000c */
        /* <DEDUP_REMOVED lines=20> */
.L_x_1498:
[----:B------:R-:W-:Y:S05]  /*7a10*/  BSYNC.RECONVERGENT B1 ;  /* 0x0000000000017941 */ /* 0x000fea0003800200 */
.L_x_1497:
[----:B------:R1:W3:Y:S01]  /*7a20*/  LDS.64 R20, [R14+0x98] ;  /* 0x000098000e147984 */ /* 0x0002e20000000a00 */
[----:B0-----:R-:W-:Y:S01]  /*7a30*/  VIMNMX3 R32, R9, R10, R11, PT ;  /* 0x0000000a0920720f */ /* 0x001fe2000380010b */
[----:B------:R-:W-:Y:S01]  /*7a40*/  BSSY.RECONVERGENT B1, `(.L_x_1499) ;  /* 0x0000020000017945 */ /* 0x000fe20003800200 */
[----:B------:R-:W-:Y:S01]  /*7a50*/  VIMNMX3 R33, R24, R23, R22, PT ;  /* 0x000000171821720f */ /* 0x000fe20003800116 */
[----:B------:R1:W0:Y:S01]  /*7a60*/  LDS.64 R18, [R14+0xa0] ;  /* 0x0000a0000e127984 */ /* 0x0002220000000a00 */
[----:B------:R-:W-:Y:S02]  /*7a70*/  IMAD.MOV.U32 R31, RZ, RZ, R8 ;  /* 0x000000ffff1f7224 */ /* 0x000fe400078e0008 */
[----:B------:R-:W-:Y:S01]  /*7a80*/  ISETP.GE.AND P0, PT, R33, R32, PT ;  /* 0x000000202100720c */ /* 0x000fe20003f06270 */
[----:B------:R1:W4:Y:S01]  /*7a90*/  LDS.64 R12, [R14+0xa8] ;  /* 0x0000a8000e0c7984 */ /* 0x0003220000000a00 */
        /* <DEDUP_REMOVED lines=26> */
.L_x_1500:
[----:B------:R-:W-:Y:S05]  /*7c40*/  BSYNC.RECONVERGENT B1 ;  /* 0x0000000000017941 */ /* 0x000fea0003800200 */
.L_x_1499:
[----:B0--3--:R-:W-:Y:S01]  /*7c50*/  VIMNMX3 R0, R21, R18, R19, PT ;  /* 0x000000121500720f */ /* 0x009fe20003800113 */
[----:B------:R-:W-:Y:S01]  /*7c60*/  BSSY.RECONVERGENT B1, `(.L_x_1501) ;  /* 0x000001d000017945 */ /* 0x000fe20003800200 */
[----:B------:R-:W-:Y:S01]  /*7c70*/  VIMNMX3 R3, R30, R29, R28, PT ;  /* 0x0000001d1e03720f */ /* 0x000fe2000380011c */
[----:B------:R-:W-:Y:S01]  /*7c80*/  IMAD.MOV.U32 R9, RZ, RZ, R20 ;  /* 0x000000ffff097224 */ /* 0x000fe200078e0014 */
[----:B-12---:R-:W-:Y:S01]  /*7c90*/  VIMNMX3 R14, R5, R6, R7, PT ;  /* 0x00000006050e720f */ /* 0x006fe20003800107 */
        /* <DEDUP_REMOVED lines=25> */
.L_x_1502:
[----:B------:R-:W-:Y:S05]  /*7e30*/  BSYNC.RECONVERGENT B1 ;  /* 0x0000000000017941 */ /* 0x000fea0003800200 */
.L_x_1501:
        /* <DEDUP_REMOVED lines=27> */
.L_x_1418:
[----:B------:R-:W-:Y:S05]  /*7ff0*/  BSYNC.RECONVERGENT B0 ;  /* 0x0000000000007941 */ /* 0x000fea0003800200 */
.L_x_1387:
[----:B------:R-:W-:Y:S05]  /*8000*/  @P1 EXIT ;  /* 0x000000000000194d */ /* 0x000fea0003800000 */
[----:B0123--:R-:W0:Y:S01]  /*8010*/  LDC.64 R4, c[0x0][0x388] ;  /* 0x0000e200ff047b82 */ /* 0x00fe220000000a00 */
[----:B------:R-:W-:Y:S02]  /*8020*/  IMAD.MOV.U32 R6, RZ, RZ, R15 ;  /* 0x000000ffff067224 */ /* 0x000fe400078e000f */
[----:B------:R-:W-:Y:S01]  /*8030*/  IMAD.MOV.U32 R7, RZ, RZ, R0 ;  /* 0x000000ffff077224 */ /* 0x000fe200078e0000 */
[----:B0-----:R-:W-:Y:S04]  /*8040*/  STG.E.64 desc[UR6][R4.64], R2 ;  /* 0x0000000204007986 */ /* 0x001fe8000c101b06 */
[----:B------:R-:W-:Y:S04]  /*8050*/  STG.E.64 desc[UR6][R4.64+0x8], R12 ;  /* 0x0000080c04007986 */ /* 0x000fe8000c101b06 */
[----:B------:R-:W-:Y:S01]  /*8060*/  STG.E.64 desc[UR6][R4.64+0x10], R6 ;  /* 0x0000100604007986 */ /* 0x000fe2000c101b06 */
[----:B------:R-:W-:Y:S05]  /*8070*/  EXIT ;  /* 0x000000000000794d */ /* 0x000fea0003800000 */
.L_x_1503:
        /* <DEDUP_REMOVED lines=16> */
.L_x_4844:


//--------------------- .text._ZN6thrust24THRUST_300001_SM_1000_NS8cuda_cub4core6detail13_kernel_agentINS1_8__reduce11ReduceAgentINS0_12zip_iteratorIN4cuda3std3__45tupleIJNS0_6detail15normal_iteratorINS0_10device_ptrINSB_IJiiiiEEEEEEENS0_17counting_iteratorIlNS0_11use_defaultESJ_SJ_EEEEEEEPNSB_IJSF_lEEESN_iNS1_9__extrema9arg_max_fISF_l6lbXYZ2EEEEJSM_SO_iN3cub18CUB_300001_SM_100013GridEvenShareIiEENSV_9GridQueueIjEESS_EEEvDpT0_ --------------------------
	.section	.text._ZN6thrust24THRUST_300001_SM_1000_NS8cuda_cub4core6detail13_kernel_agentINS1_8__reduce11ReduceAgentINS0_12zip_iteratorIN4cuda3std3__45tupleIJNS0_6detail15normal_iteratorINS0_10device_ptrINSB_IJiiiiEEEEEEENS0_17counting_iteratorIlNS0_11use_defaultESJ_SJ_EEEEEEEPNSB_IJSF_lEEESN_iNS1_9__extrema9arg_max_fISF_l6lbXYZ2EEEEJSM_SO_iN3cub18CUB_300001_SM_100013GridEvenShareIiEENSV_9GridQueueIjEESS_EEEvDpT0_,"ax",@progbits
	.align	128
        .global         _ZN6thrust24THRUST_300001_SM_1000_NS8cuda_cub4core6detail13_kernel_agentINS1_8__reduce11ReduceAgentINS0_12zip_iteratorIN4cuda3std3__45tupleIJNS0_6detail15normal_iteratorINS0_10device_ptrINSB_IJiiiiEEEEEEENS0_17counting_iteratorIlNS0_11use_defaultESJ_SJ_EEEEEEEPNSB_IJSF_lEEESN_iNS1_9__extrema9arg_max_fISF_l6lbXYZ2EEEEJSM_SO_iN3cub18CUB_300001_SM_100013GridEvenShareIiEENSV_9GridQueueIjEESS_EEEvDpT0_
        .type           _ZN6thrust24THRUST_300001_SM_1000_NS8cuda_cub4core6detail13_kernel_agentINS1_8__reduce11ReduceAgentINS0_12zip_iteratorIN4cuda3std3__45tupleIJNS0_6detail15normal_iteratorINS0_10device_ptrINSB_IJiiiiEEEEEEENS0_17counting_iteratorIlNS0_11use_defaultESJ_SJ_EEEEEEEPNSB_IJSF_lEEESN_iNS1_9__extrema9arg_max_fISF_l6lbXYZ2EEEEJSM_SO_iN3cub18CUB_300001_SM_100013GridEvenShareIiEENSV_9GridQueueIjEESS_EEEvDpT0_,@function
        .size           _ZN6thrust24THRUST_300001_SM_1000_NS8cuda_cub4core6detail13_kernel_agentINS1_8__reduce11ReduceAgentINS0_12zip_iteratorIN4cuda3std3__45tupleIJNS0_6detail15normal_iteratorINS0_10device_ptrINSB_IJiiiiEEEEEEENS0_17counting_iteratorIlNS0_11use_defaultESJ_SJ_EEEEEEEPNSB_IJSF_lEEESN_iNS1_9__extrema9arg_max_fISF_l6lbXYZ2EEEEJSM_SO_iN3cub18CUB_300001_SM_100013GridEvenShareIiEENSV_9GridQueueIjEESS_EEEvDpT0_,(.L_x_4845 - _ZN6thrust24THRUST_300001_SM_1000_NS8cuda_cub4core6detail13_kernel_agentINS1_8__reduce11ReduceAgentINS0_12zip_iteratorIN4cuda3std3__45tupleIJNS0_6detail15normal_iteratorINS0_10device_ptrINSB_IJiiiiEEEEEEENS0_17counting_iteratorIlNS0_11use_defaultESJ_SJ_EEEEEEEPNSB_IJSF_lEEESN_iNS1_9__extrema9arg_max_fISF_l6lbXYZ2EEEEJSM_SO_iN3cub18CUB_300001_SM_100013GridEvenShareIiEENSV_9GridQueueIjEESS_EEEvDpT0_)
        .other          _ZN6thrust24THRUST_300001_SM_1000_NS8cuda_cub4core6detail13_kernel_agentINS1_8__reduce11ReduceAgentINS0_12zip_iteratorIN4cuda3std3__45tupleIJNS0_6detail15normal_iteratorINS0_10device_ptrINSB_IJiiiiEEEEEEENS0_17counting_iteratorIlNS0_11use_defaultESJ_SJ_EEEEEEEPNSB_IJSF_lEEESN_iNS1_9__extrema9arg_max_fISF_l6lbXYZ2EEEEJSM_SO_iN3cub18CUB_300001_SM_100013GridEvenShareIiEENSV_9GridQueueIjEESS_EEEvDpT0_,@"STO_CUDA_ENTRY STV_DEFAULT"
_ZN6thrust24THRUST_300001_SM_1000_NS8cuda_cub4core6detail13_kernel_agentINS1_8__reduce11ReduceAgentINS0_12zip_iteratorIN4cuda3std3__45tupleIJNS0_6detail15normal_iteratorINS0_10device_ptrINSB_IJiiiiEEEEEEENS0_17counting_iteratorIlNS0_11use_defaultESJ_SJ_EEEEEEEPNSB_IJSF_lEEESN_iNS1_9__extrema9arg_max_fISF_l6lbXYZ2EEEEJSM_SO_iN3cub18CUB_300001_SM_100013GridEvenShareIiEENSV_9GridQueueIjEESS_EEEvDpT0_:
.text._ZN6thrust24THRUST_300001_SM_1000_NS8cuda_cub4core6detail13_kernel_agentINS1_8__reduce11ReduceAgentINS0_12zip_iteratorIN4cuda3std3__45tupleIJNS0_6detail15normal_iteratorINS0_10device_ptrINSB_IJiiiiEEEEEEENS0_17counting_iteratorIlNS0_11use_defaultESJ_SJ_EEEEEEEPNSB_IJSF_lEEESN_iNS1_9__extrema9arg_max_fISF_l6lbXYZ2EEEEJSM_SO_iN3cub18CUB_300001_SM_100013GridEvenShareIiEENSV_9GridQueueIjEESS_EEEvDpT0_:
[----:B------:R-:W-:Y:S01]  /*0000*/  LDC R1, c[0x0][0x37c] ;  /* 0x0000df00ff017b82 */ /* 0x000fe20000000800 */
[----:B------:R-:W0:Y:S01]  /*0010*/  S2R R14, SR_CTAID.X ;  /* 0x00000000000e7919 */ /* 0x000e220000002500 */
[----:B------:R-:W1:Y:S01]  /*0020*/  LDCU UR4, c[0x0][0x398] ;  /* 0x00007300ff0477ac */ /* 0x000e620008000800 */
[----:B------:R-:W-:Y:S01]  /*0030*/  BSSY.RECONVERGENT B0, `(.L_x_1504) ;  /* 0x0000863000007945 */ /* 0x000fe20003800200 */
[----:B------:R-:W2:Y:S01]  /*0040*/  LDCU UR6, c[0x0][0x370] ;  /* 0x00006e00ff0677ac */ /* 0x000ea20008000800 */
[----:B------:R-:W3:Y:S01]  /*0050*/  LDCU.64 UR10, c[0x0][0x358] ;  /* 0x00006b00ff0a77ac */ /* 0x000ee20008000a00 */
[----:B-1----:R-:W-:Y:S01]  /*0060*/  IMAD.U32 R6, RZ, RZ, UR4 ;  /* 0x00000004ff067e24 */ /* 0x002fe2000f8e00ff */
[----:B--2---:R-:W-:Y:S01]  /*0070*/  UIMAD UR6, UR6, 0x300, URZ ;  /* 0x00000300060678a4 */ /* 0x004fe2000f8e02ff */
[----:B0-----:R-:W-:-:S04]  /*0080*/  IMAD R2, R14, 0x300, RZ ;  /* 0x000003000e027824 */ /* 0x001fc800078e02ff */
[----:B------:R-:W-:-:S05]  /*0090*/  VIADD R3, R2, 0x300 ;  /* 0x0000030002037836 */ /* 0x000fca0000000000 */
[----:B------:R-:W-:-:S13]  /*00a0*/  ISETP.GT.AND P0, PT, R3, R6, PT ;  /* 0x000000060300720c */ /* 0x000fda0003f04270 */
[----:B---3--:R-:W-:Y:S05]  /*00b0*/  @!P0 BRA `(.L_x_1505) ;  /* 0x0000004c00c88947 */ /* 0x008fea0003800000 */
[----:B------:R-:W0:Y:S01]  /*00c0*/  S2R R5, SR_TID.X ;  /* 0x0000000000057919 */ /* 0x000e220000002100 */
[----:B------:R-:W-:Y:S01]  /*00d0*/  IMAD.IADD R4, R6, 0x1, -R2 ;  /* 0x0000000106047824 */ /* 0x000fe200078e0a02 */
[----:B------:R-:W-:Y:S02]  /*00e0*/  CS2R R12, SRZ ;  /* 0x00000000000c7805 */ /* 0x000fe4000001ff00 */
[----:B------:R-:W-:Y:S01]  /*00f0*/  CS2R R10, SRZ ;  /* 0x00000000000a7805 */ /* 0x000fe2000001ff00 */
[----:B------:R-:W-:Y:S01]  /*0100*/  IMAD.MOV.U32 R8, RZ, RZ, RZ ;  /* 0x000000ffff087224 */ /* 0x000fe200078e00ff */
[----:B------:R-:W1:Y:S01]  /*0110*/  LDCU.64 UR4, c[0x0][0x388] ;  /* 0x00007100ff0477ac */ /* 0x000e620008000a00 */
[----:B0-----:R-:W-:-:S13]  /*0120*/  ISETP.GE.AND P0, PT, R5, R4, PT ;  /* 0x000000040500720c */ /* 0x001fda0003f06270 */
[----:B------:R-:W0:Y:S01]  /*0130*/  @!P0 LDC.64 R16, c[0x0][0x380] ;  /* 0x0000e000ff108b82 */ /* 0x000e220000000a00 */
[----:B------:R-:W-:-:S07]  /*0140*/  @!P0 IMAD.IADD R3, R2, 0x1, R5 ;  /* 0x0000000102038824 */ /* 0x000fce00078e0205 */
[----:B------:R-:W2:Y:S01]  /*0150*/  @!P0 LDC.64 R18, c[0x0][0x388] ;  /* 0x0000e200ff128b82 */ /* 0x000ea20000000a00 */
[----:B0-----:R-:W-:-:S05]  /*0160*/  @!P0 IMAD.WIDE R16, R3, 0x10, R16 ;  /* 0x0000001003108825 */ /* 0x001fca00078e0210 */
        /* <DEDUP_REMOVED lines=8> */
[----:B------:R-:W-:Y:S01]  /*01f0*/  IMAD.MOV.U32 R0, RZ, RZ, RZ ;  /* 0x000000ffff007224 */ /* 0x000fe200078e00ff */
[----:B------:R-:W-:-:S02]  /*0200*/  @!P0 LEA.HI.X.SX32 R0, R3, R19, 0x1, P2 ;  /* 0x0000001303008211 */ /* 0x000fc400010f0eff */
[----:B------:R-:W-:-:S13]  /*0210*/  ISETP.GE.AND P1, PT, R9, R4, PT ;  /* 0x000000040900720c */ /* 0x000fda0003f26270 */
[----:B01----:R-:W-:Y:S05]  /*0220*/  @P1 BRA `(.L_x_1507) ;  /* 0x0000000c00781947 */ /* 0x003fea0003800000 */
[----:B------:R-:W-:Y:S01]  /*0230*/  LOP3.LUT R3, RZ, R9, RZ, 0x33, !PT ;  /* 0x00000009ff037212 */ /* 0x000fe200078e33ff */
[----:B------:R-:W-:Y:S03]  /*0240*/  BSSY.RECONVERGENT B2, `(.L_x_1508) ;  /* 0x000003c000027945 */ /* 0x000fe60003800200 */
[----:B------:R-:W-:-:S04]  /*0250*/  IADD3 R18, PT, PT, -R2, R6, R3 ;  /* 0x0000000602127210 */ /* 0x000fc80007ffe103 */
[----:B------:R-:W-:-:S04]  /*0260*/  LOP3.LUT R3, R18, 0x300, RZ, 0xc0, !PT ;  /* 0x0000030012037812 */ /* 0x000fc800078ec0ff */
[----:B------:R-:W-:-:S13]  /*0270*/  ISETP.NE.AND P0, PT, R3, 0x300, PT ;  /* 0x000003000300780c */ /* 0x000fda0003f05270 */
[----:B------:R-:W-:Y:S05]  /*0280*/  @!P0 BRA `(.L_x_1509) ;  /* 0x0000000000dc8947 */ /* 0x000fea0003800000 */
[----:B------:R-:W0:Y:S01]  /*0290*/  LDC.64 R6, c[0x0][0x380] ;  /* 0x0000e000ff067b82 */ /* 0x000e220000000a00 */
[----:B------:R-:W-:Y:S01]  /*02a0*/  LEA.HI R3, R18, 0x1, RZ, 0x18 ;  /* 0x0000000112037811 */ /* 0x000fe200078fc0ff */
[----:B------:R-:W-:-:S03]  /*02b0*/  IMAD.IADD R15, R2, 0x1, R9 ;  /* 0x00000001020f7824 */ /* 0x000fc600078e0209 */
[----:B------:R-:W-:-:S05]  /*02c0*/  LOP3.LUT R3, R3, 0x3, RZ, 0xc0, !PT ;  /* 0x0000000303037812 */ /* 0x000fca00078ec0ff */
[----:B------:R-:W-:Y:S01]  /*02d0*/  IMAD.MOV R3, RZ, RZ, -R3 ;  /* 0x000000ffff037224 */ /* 0x000fe200078e0a03 */
[----:B0-----:R-:W-:-:S05]  /*02e0*/  IADD3 R6, P0, PT, R6, 0x8, RZ ;  /* 0x0000000806067810 */ /* 0x001fca0007f1e0ff */
[----:B------:R-:W-:-:S08]  /*02f0*/  IMAD.X R7, RZ, RZ, R7, P0 ;  /* 0x000000ffff077224 */ /* 0x000fd000000e0607 */
.L_x_1512:
[----:B------:R-:W-:-:S05]  /*0300*/  IMAD.WIDE R16, R15, 0x10, R6 ;  /* 0x000000100f107825 */ /* 0x000fca00078e0206 */
[----:B------:R-:W2:Y:S04]  /*0310*/  LDG.E R27, desc[UR10][R16.64+-0x4] ;  /* 0xfffffc0a101b7981 */ /* 0x000ea8000c1e1900 */
[----:B------:R-:W3:Y:S04]  /*0320*/  LDG.E R28, desc[UR10][R16.64] ;  /* 0x0000000a101c7981 */ /* 0x000ee8000c1e1900 */
[----:B------:R-:W4:Y:S04]  /*0330*/  LDG.E R30, desc[UR10][R16.64+0x4] ;  /* 0x0000040a101e7981 */ /* 0x000f28000c1e1900 */
[----:B------:R0:W4:Y:S01]  /*0340*/  LDG.E R26, desc[UR10][R16.64+-0x8] ;  /* 0xfffff80a101a7981 */ /* 0x000122000c1e1900 */
[----:B------:R-:W-:Y:S01]  /*0350*/  IADD3 R25, P0, PT, R15, UR4, RZ ;  /* 0x000000040f197c10 */ /* 0x000fe2000ff1e0ff */
[----:B------:R-:W-:Y:S01]  /*0360*/  VIADD R3, R3, 0x1 ;  /* 0x0000000103037836 */ /* 0x000fe20000000000 */
[----:B-----5:R-:W-:Y:S01]  /*0370*/  VIMNMX3 R29, R12, R11, R10, PT ;  /* 0x0000000b0c1d720f */ /* 0x020fe2000380010a */
[----:B------:R-:W-:Y:S01]  /*0380*/  BSSY.RECONVERGENT B3, `(.L_x_1510) ;  /* 0x0000024000037945 */ /* 0x000fe20003800200 */
[----:B------:R-:W-:Y:S01]  /*0390*/  LEA.HI.X.SX32 R24, R15, UR5, 0x1, P0 ;  /* 0x000000050f187c11 */ /* 0x000fe200080f0eff */
[----:B------:R-:W-:Y:S01]  /*03a0*/  IMAD.MOV.U32 R20, RZ, RZ, R8 ;  /* 0x000000ffff147224 */ /* 0x000fe200078e0008 */
[----:B------:R-:W-:Y:S01]  /*03b0*/  ISETP.NE.AND P2, PT, R3, RZ, PT ;  /* 0x000000ff0300720c */ /* 0x000fe20003f45270 */
[----:B------:R-:W-:-:S02]  /*03c0*/  IMAD.MOV.U32 R21, RZ, RZ, R0 ;  /* 0x000000ffff157224 */ /* 0x000fc400078e0000 */
[----:B------:R-:W-:Y:S02]  /*03d0*/  IMAD.MOV.U32 R23, RZ, RZ, R13 ;  /* 0x000000ffff177224 */ /* 0x000fe400078e000d */
[----:B------:R-:W-:Y:S02]  /*03e0*/  IMAD.MOV.U32 R19, RZ, RZ, R10 ;  /* 0x000000ffff137224 */ /* 0x000fe400078e000a */
[----:B------:R-:W-:Y:S02]  /*03f0*/  IMAD.MOV.U32 R22, RZ, RZ, R11 ;  /* 0x000000ffff167224 */ /* 0x000fe400078e000b */
[----:B0-----:R-:W-:Y:S02]  /*0400*/  IMAD.MOV.U32 R16, RZ, RZ, R12 ;  /* 0x000000ffff107224 */ /* 0x001fe400078e000c */
[----:B------:R-:W-:Y:S02]  /*0410*/  IMAD.MOV.U32 R8, RZ, RZ, R25 ;  /* 0x000000ffff087224 */ /* 0x000fe400078e0019 */
[----:B------:R-:W-:-:S02]  /*0420*/  IMAD.MOV.U32 R0, RZ, RZ, R24 ;  /* 0x000000ffff007224 */ /* 0x000fc400078e0018 */
        /* <DEDUP_REMOVED lines=25> */
.L_x_1511:
[----:B------:R-:W-:Y:S05]  /*05c0*/  BSYNC.RECONVERGENT B3 ;  /* 0x0000000000037941 */ /* 0x000fea0003800200 */
.L_x_1510:
[----:B------:R-:W-:Y:S02]  /*05d0*/  VIADD R9, R9, 0x100 ;  /* 0x0000010009097836 */ /* 0x000fe40000000000 */
[----:B------:R-:W-:Y:S01]  /*05e0*/  VIADD R15, R15, 0x100 ;  /* 0x000001000f0f7836 */ /* 0x000fe20000000000 */
[----:B------:R-:W-:Y:S06]  /*05f0*/  @P2 BRA `(.L_x_1512) ;  /* 0xfffffffc00402947 */ /* 0x000fec000383ffff */
.L_x_1509:
[----:B------:R-:W-:Y:S05]  /*0600*/  BSYNC.RECONVERGENT B2 ;  /* 0x0000000000027941 */ /* 0x000fea0003800200 */
.L_x_1508:
[----:B------:R-:W-:-:S13]  /*0610*/  ISETP.GE.U32.AND P0, PT, R18, 0x300, PT ;  /* 0x000003001200780c */ /* 0x000fda0003f06070 */
[----:B------:R-:W-:Y:S05]  /*0620*/  @!P0 BRA `(.L_x_1507) ;  /* 0x0000000800788947 */ /* 0x000fea0003800000 */
[----:B------:R-:W-:-:S04]  /*0630*/  IMAD.IADD R15, R2, 0x1, R9 ;  /* 0x00000001020f7824 */ /* 0x000fc800078e0209 */
[C---:B------:R-:W-:Y:S02]  /*0640*/  VIADD R16, R15.reuse, 0x100 ;  /* 0x000001000f107836 */ /* 0x040fe40000000000 */
[C---:B------:R-:W-:Y:S02]  /*0650*/  VIADD R17, R15.reuse, 0x200 ;  /* 0x000002000f117836 */ /* 0x040fe40000000000 */
[----:B------:R-:W-:-:S07]  /*0660*/  VIADD R18, R15, 0x300 ;  /* 0x000003000f127836 */ /* 0x000fce0000000000 */
.L_x_1521:
[----:B------:R-:W0:Y:S08]  /*0670*/  LDC.64 R6, c[0x0][0x380] ;  /* 0x0000e000ff067b82 */ /* 0x000e300000000a00 */
[----:B------:R-:W1:Y:S01]  /*0680*/  LDC.64 R2, c[0x0][0x388] ;  /* 0x0000e200ff027b82 */ /* 0x000e620000000a00 */
[----:B0-----:R-:W-:-:S05]  /*0690*/  IMAD.WIDE R6, R15, 0x10, R6 ;  /* 0x000000100f067825 */ /* 0x001fca00078e0206 */
[----:B------:R-:W2:Y:S04]  /*06a0*/  LDG.E R29, desc[UR10][R6.64+0x4] ;  /* 0x0000040a061d7981 */ /* 0x000ea8000c1e1900 */
[----:B------:R-:W3:Y:S04]  /*06b0*/  LDG.E R28, desc[UR10][R6.64+0x8] ;  /* 0x0000080a061c7981 */ /* 0x000ee8000c1e1900 */
[----:B------:R-:W4:Y:S04]  /*06c0*/  LDG.E R31, desc[UR10][R6.64+0xc] ;  /* 0x00000c0a061f7981 */ /* 0x000f28000c1e1900 */
[----:B------:R-:W4:Y:S01]  /*06d0*/  LDG.E R26, desc[UR10][R6.64] ;  /* 0x0000000a061a7981 */ /* 0x000f22000c1e1900 */
[----:B-----5:R-:W-:Y:S01]  /*06e0*/  VIMNMX3 R30, R12, R11, R10, PT ;  /* 0x0000000b0c1e720f */ /* 0x020fe2000380010a */
[----:B------:R-:W-:Y:S01]  /*06f0*/  BSSY.RECONVERGENT B2, `(.L_x_1513) ;  /* 0x000001e000027945 */ /* 0x000fe20003800200 */
[----:B-1----:R-:W-:-:S04]  /*0700*/  IADD3 R25, P1, PT, R15, R2, RZ ;  /* 0x000000020f197210 */ /* 0x002fc80007f3e0ff */
        /* <DEDUP_REMOVED lines=28> */
.L_x_1514:
[----:B------:R-:W-:Y:S05]  /*08d0*/  BSYNC.RECONVERGENT B2 ;  /* 0x0000000000027941 */ /* 0x000fea0003800200 */
.L_x_1513:
        /* <DEDUP_REMOVED lines=35> */
.L_x_1516:
[----:B------:R-:W-:Y:S05]  /*0b10*/  BSYNC.RECONVERGENT B2 ;  /* 0x0000000000027941 */ /* 0x000fea0003800200 */
.L_x_1515:
        /* <DEDUP_REMOVED lines=35> */
.L_x_1518:
[----:B------:R-:W-:Y:S05]  /*0d50*/  BSYNC.RECONVERGENT B2 ;  /* 0x0000000000027941 */ /* 0x000fea0003800200 */
.L_x_1517:
        /* <DEDUP_REMOVED lines=35> */
.L_x_1520:
[----:B------:R-:W-:Y:S05]  /*0f90*/  BSYNC.RECONVERGENT B2 ;  /* 0x0000000000027941 */ /* 0x000fea0003800200 */
.L_x_1519:
[----:B------:R-:W-:Y:S02]  /*0fa0*/  VIADD R9, R9, 0x400 ;  /* 0x0000040009097836 */ /* 0x000fe40000000000 */
[----:B------:R-:W-:Y:S02]  /*0fb0*/  VIADD R16, R16, 0x400 ;  /* 0x0000040010107836 */ /* 0x000fe40000000000 */
[----:B------:R-:W-:Y:S01]  /*0fc0*/  VIADD R17, R17, 0x400 ;  /* 0x0000040011117836 */ /* 0x000fe20000000000 */
[----:B------:R-:W-:Y:S01]  /*0fd0*/  ISETP.GE.AND P0, PT, R9, R4, PT ;  /* 0x000000040900720c */ /* 0x000fe20003f06270 */
[----:B------:R-:W-:Y:S02]  /*0fe0*/  VIADD R18, R18, 0x400 ;  /* 0x0000040012127836 */ /* 0x000fe40000000000 */
[----:B------:R-:W-:-:S10]  /*0ff0*/  VIADD R15, R15, 0x400 ;  /* 0x000004000f0f7836 */ /* 0x000fd40000000000 */
[----:B------:R-:W-:Y:S05]  /*1000*/  @!P0 BRA `(.L_x_1521) ;  /* 0xfffffff400988947 */ /* 0x000fea000383ffff */
.L_x_1507:
[----:B------:R-:W-:Y:S05]  /*1010*/  BSYNC.RECONVERGENT B1 ;  /* 0x0000000000017941 */ /* 0x000fea0003800200 */
.L_x_1506:
        /* <DEDUP_REMOVED lines=46> */
.L_x_1524:
[----:B------:R-:W-:Y:S05]  /*1300*/  BSYNC.RECONVERGENT B1 ;  /* 0x0000000000017941 */ /* 0x000fea0003800200 */
.L_x_1523:
        /* <DEDUP_REMOVED lines=43> */
.L_x_1526:
[----:B------:R-:W-:Y:S05]  /*15c0*/  BSYNC.RECONVERGENT B1 ;  /* 0x0000000000017941 */ /* 0x000fea0003800200 */
.L_x_1525:
[----:B------:R-:W-:Y:S01]  /*15d0*/  ISETP.GT.AND P0, PT, R17, 0x1b, PT ;  /* 0x0000001b1100780c */ /* 0x000fe20003f04270 */
[----:B0-----:R0:W0:Y:S01]  /*15e0*/  SHFL.DOWN PT, R16, R9, 0x4, 0x1f ;  /* 0x08801f0009107f89 */ /* 0x00102200000e0000 */
[----:B------:R-:W-:Y:S01]  /*15f0*/  BSSY.RECONVERGENT B1, `(.L_x_1527) ;  /* 0x0000029000017945 */ /* 0x000fe20003800200 */
[----:B---3--:R-:W-:Y:S02]  /*1600*/  IMAD.MOV.U32 R12, RZ, RZ, R10 ;  /* 0x000000ffff0c7224 */ /* 0x008fe400078e000a */
[----:B------:R3:W0:Y:S01]  /*1610*/  SHFL.DOWN PT, R15, R8, 0x4, 0x1f ;  /* 0x08801f00080f7f89 */ /* 0x00062200000e0000 */
[----:B-1----:R-:W-:Y:S02]  /*1620*/  IMAD.MOV.U32 R13, RZ, RZ, R11 ;  /* 0x000000ffff0d7224 */ /* 0x002fe400078e000b */
[----:B------:R-:W-:Y:S01]  /*1630*/  IMAD.MOV.U32 R2, RZ, RZ, R0 ;  /* 0x000000ffff027224 */ /* 0x000fe200078e0000 */
[----:B------:R3:W1:Y:S01]  /*1640*/  SHFL.DOWN PT, R18, R7, 0x4, 0x1f ;  /* 0x08801f0007127f89 */ /* 0x00066200000e0000 */
[----:B------:R-:W-:-:S02]  /*1650*/  IMAD.MOV.U32 R3, RZ, RZ, R7 ;  /* 0x000000ffff037224 */ /* 0x000fc400078e0007 */
[----:B------:R-:W-:Y:S01]  /*1660*/  IMAD.MOV.U32 R4, RZ, RZ, R8 ;  /* 0x000000ffff047224 */ /* 0x000fe200078e0008 */
[----:B--2---:R3:W2:Y:S01]  /*1670*/  SHFL.DOWN PT, R19, R0, 0x4, 0x1f ;  /* 0x08801f0000137f89 */ /* 0x0046a200000e0000 */
[----:B------:R-:W-:-:S03]  /*1680*/  IMAD.MOV.U32 R6, RZ, RZ, R9 ;  /* 0x000000ffff067224 */ /* 0x000fc600078e0009 */
[----:B----4-:R3:W4:Y:S04]  /*1690*/  SHFL.DOWN PT, R21, R10, 0x4, 0x1f ;  /* 0x08801f000a157f89 */ /* 0x01072800000e0000 */
[----:B------:R3:W0:Y:S01]  /*16a0*/  SHFL.DOWN PT, R20, R11, 0x4, 0x1f ;  /* 0x08801f000b147f89 */ /* 0x00062200000e0000 */
[----:B------:R-:W-:Y:S05]  /*16b0*/  @P0 BRA `(.L_x_1528) ;  /* 0x0000000000700947 */ /* 0x000fea0003800000 */
[----:B------:R-:W-:Y:S01]  /*16c0*/  VIMNMX3 R22, R8, R7, R0, PT ;  /* 0x000000070816720f */ /* 0x000fe20003800100 */
[----:B----4-:R-:W-:Y:S01]  /*16d0*/  IMAD.MOV.U32 R12, RZ, RZ, R21 ;  /* 0x000000ffff0c7224 */ /* 0x010fe200078e0015 */
[--C-:B012---:R-:W-:Y:S01]  /*16e0*/  VIMNMX3 R23, R15, R18, R19.reuse, PT ;  /* 0x000000120f17720f */ /* 0x107fe20003800113 */
        /* <DEDUP_REMOVED lines=25> */
.L_x_1528:
[----:B------:R-:W-:Y:S05]  /*1880*/  BSYNC.RECONVERGENT B1 ;  /* 0x0000000000017941 */ /* 0x000fea0003800200 */
.L_x_1527:
[----:B------:R-:W-:Y:S01]  /*1890*/  ISETP.GT.AND P0, PT, R17, 0x17, PT ;  /* 0x000000171100780c */ /* 0x000fe20003f04270 */
[----:B0-----:R0:W0:Y:S01]  /*18a0*/  SHFL.DOWN PT, R15, R6, 0x8, 0x1f ;  /* 0x09001f00060f7f89 */ /* 0x00102200000e0000 */
[----:B------:R-:W-:Y:S01]  /*18b0*/  BSSY.RECONVERGENT B1, `(.L_x_1529) ;  /* 0x0000029000017945 */ /* 0x000fe20003800200 */
[----:B---3--:R-:W-:Y:S02]  /*18c0*/  IMAD.MOV.U32 R11, RZ, RZ, R12 ;  /* 0x000000ffff0b7224 */ /* 0x008fe400078e000c */
[----:B--2---:R2:W3:Y:S01]  /*18d0*/  SHFL.DOWN PT, R19, R4, 0x8, 0x1f ;  /* 0x09001f0004137f89 */ /* 0x0044e200000e0000 */
[----:B------:R-:W-:Y:S02]  /*18e0*/  IMAD.MOV.U32 R16, RZ, RZ, R13 ;  /* 0x000000ffff107224 */ /* 0x000fe400078e000d */
[----:B------:R-:W-:Y:S01]  /*18f0*/  IMAD.MOV.U32 R7, RZ, RZ, R2 ;  /* 0x000000ffff077224 */ /* 0x000fe200078e0002 */
[----:B------:R2:W0:Y:S01]  /*1900*/  SHFL.DOWN PT, R0, R3, 0x8, 0x1f ;  /* 0x09001f0003007f89 */ /* 0x00042200000e0000 */
[----:B------:R-:W-:-:S02]  /*1910*/  IMAD.MOV.U32 R8, RZ, RZ, R3 ;  /* 0x000000ffff087224 */ /* 0x000fc400078e0003 */
[----:B------:R-:W-:Y:S01]  /*1920*/  IMAD.MOV.U32 R9, RZ, RZ, R4 ;  /* 0x000000ffff097224 */ /* 0x000fe200078e0004 */
[----:B----4-:R2:W4:Y:S01]  /*1930*/  SHFL.DOWN PT, R21, R2, 0x8, 0x1f ;  /* 0x09001f0002157f89 */ /* 0x01052200000e0000 */
[----:B------:R-:W-:-:S03]  /*1940*/  IMAD.MOV.U32 R10, RZ, RZ, R6 ;  /* 0x000000ffff0a7224 */ /* 0x000fc600078e0006 */
[----:B------:R2:W0:Y:S04]  /*1950*/  SHFL.DOWN PT, R23, R12, 0x8, 0x1f ;  /* 0x09001f000c177f89 */ /* 0x00042800000e0000 */
[----:B-1----:R2:W1:Y:S01]  /*1960*/  SHFL.DOWN PT, R18, R13, 0x8, 0x1f ;  /* 0x09001f000d127f89 */ /* 0x00246200000e0000 */
[----:B------:R-:W-:Y:S05]  /*1970*/  @P0 BRA `(.L_x_1530) ;  /* 0x0000000000700947 */ /* 0x000fea0003800000 */
[----:B------:R-:W-:Y:S01]  /*1980*/  VIMNMX3 R20, R4, R3, R2, PT ;  /* 0x000000030414720f */ /* 0x000fe20003800102 */
[----:B0-----:R-:W-:Y:S01]  /*1990*/  IMAD.MOV.U32 R11, RZ, RZ, R23 ;  /* 0x000000ffff0b7224 */ /* 0x001fe200078e0017 */
[--C-:B---34-:R-:W-:Y:S01]  /*19a0*/  VIMNMX3 R25, R19, R0, R21.reuse, PT ;  /* 0x000000001319720f */ /* 0x118fe20003800115 */
[----:B-1----:R-:W-:Y:S02]  /*19b0*/  IMAD.MOV.U32 R16, RZ, RZ, R18 ;  /* 0x000000ffff107224 */ /* 0x002fe400078e0012 */
        /* <DEDUP_REMOVED lines=24> */
.L_x_1530:
[----:B------:R-:W-:Y:S05]  /*1b40*/  BSYNC.RECONVERGENT B1 ;  /* 0x0000000000017941 */ /* 0x000fea0003800200 */
.L_x_1529:
[----:B------:R-:W-:Y:S01]  /*1b50*/  ISETP.GT.AND P0, PT, R17, 0xf, PT ;  /* 0x0000000f1100780c */ /* 0x000fe20003f04270 */
[----:B---3--:R3:W3:Y:S01]  /*1b60*/  SHFL.DOWN PT, R19, R10, 0x10, 0x1f ;  /* 0x0a001f000a137f89 */ /* 0x0086e200000e0000 */
[----:B------:R-:W-:Y:S01]  /*1b70*/  BSSY.RECONVERGENT B1, `(.L_x_1531) ;  /* 0x0000029000017945 */ /* 0x000fe20003800200 */
[----:B0-----:R-:W-:Y:S02]  /*1b80*/  IMAD.MOV.U32 R15, RZ, RZ, R11 ;  /* 0x000000ffff0f7224 */ /* 0x001fe400078e000b */
[----:B--2---:R0:W2:Y:S01]  /*1b90*/  SHFL.DOWN PT, R4, R9, 0x10, 0x1f ;  /* 0x0a001f0009047f89 */ /* 0x0040a200000e0000 */
[----:B------:R-:W-:Y:S02]  /*1ba0*/  IMAD.MOV.U32 R0, RZ, RZ, R16 ;  /* 0x000000ffff007224 */ /* 0x000fe400078e0010 */
[----:B------:R-:W-:Y:S01]  /*1bb0*/  IMAD.MOV.U32 R13, RZ, RZ, R7 ;  /* 0x000000ffff0d7224 */ /* 0x000fe200078e0007 */
[----:B----4-:R0:W4:Y:S01]  /*1bc0*/  SHFL.DOWN PT, R21, R8, 0x10, 0x1f ;  /* 0x0a001f0008157f89 */ /* 0x01012200000e0000 */
[----:B------:R-:W-:-:S02]  /*1bd0*/  IMAD.MOV.U32 R12, RZ, RZ, R8 ;  /* 0x000000ffff0c7224 */ /* 0x000fc400078e0008 */
[----:B------:R-:W-:Y:S01]  /*1be0*/  IMAD.MOV.U32 R3, RZ, RZ, R9 ;  /* 0x000000ffff037224 */ /* 0x000fe200078e0009 */
[----:B------:R0:W0:Y:S01]  /*1bf0*/  SHFL.DOWN PT, R6, R7, 0x10, 0x1f ;  /* 0x0a001f0007067f89 */ /* 0x00002200000e0000 */
[----:B------:R-:W-:-:S03]  /*1c00*/  IMAD.MOV.U32 R2, RZ, RZ, R10 ;  /* 0x000000ffff027224 */ /* 0x000fc600078e000a */
[----:B-1----:R1:W0:Y:S04]  /*1c10*/  SHFL.DOWN PT, R18, R11, 0x10, 0x1f ;  /* 0x0a001f000b127f89 */ /* 0x00222800000e0000 */
[----:B------:R1:W0:Y:S01]  /*1c20*/  SHFL.DOWN PT, R23, R16, 0x10, 0x1f ;  /* 0x0a001f0010177f89 */ /* 0x00022200000e0000 */
[----:B------:R-:W-:Y:S05]  /*1c30*/  @P0 BRA `(.L_x_1532) ;  /* 0x0000000000700947 */ /* 0x000fea0003800000 */
[----:B------:R-:W-:Y:S01]  /*1c40*/  VIMNMX3 R20, R9, R8, R7, PT ;  /* 0x000000080914720f */ /* 0x000fe20003800107 */
[----:B0-----:R-:W-:Y:S01]  /*1c50*/  IMAD.MOV.U32 R15, RZ, RZ, R18 ;  /* 0x000000ffff0f7224 */ /* 0x001fe200078e0012 */
[--C-:B--2-4-:R-:W-:Y:S01]  /*1c60*/  VIMNMX3 R25, R4, R21, R6.reuse, PT ;  /* 0x000000150419720f */ /* 0x114fe20003800106 */
        /* <DEDUP_REMOVED lines=25> */
.L_x_1532:
[----:B------:R-:W-:Y:S05]  /*1e00*/  BSYNC.RECONVERGENT B1 ;  /* 0x0000000000017941 */ /* 0x000fea0003800200 */
.L_x_1531:
[----:B------:R-:W-:Y:S01]  /*1e10*/  ISETP.NE.AND P0, PT, R17, RZ, PT ;  /* 0x000000ff1100720c */ /* 0x000fe20003f05270 */
[----:B------:R-:W-:-:S12]  /*1e20*/  BSSY.RECONVERGENT B1, `(.L_x_1533) ;  /* 0x000000c000017945 */ /* 0x000fd80003800200 */
[----:B------:R-:W-:Y:S05]  /*1e30*/  @P0 BRA `(.L_x_1534) ;  /* 0x0000000000280947 */ /* 0x000fea0003800000 */
[----:B0-----:R-:W0:Y:S01]  /*1e40*/  S2R R7, SR_CgaCtaId ;  /* 0x0000000000077919 */ /* 0x001e220000008800 */
[----:B------:R-:W-:Y:S02]  /*1e50*/  MOV R6, 0x400 ;  /* 0x0000040000067802 */ /* 0x000fe40000000f00 */
[----:B--2---:R-:W-:Y:S02]  /*1e60*/  SHF.R.U32.HI R4, RZ, 0x5, R5 ;  /* 0x00000005ff047819 */ /* 0x004fe40000011605 */
[----:B0-----:R-:W-:Y:S01]  /*1e70*/  LEA R7, R7, R6, 0x18 ;  /* 0x0000000607077211 */ /* 0x001fe200078ec0ff */
[----:B------:R-:W-:-:S04]  /*1e80*/  IMAD.MOV.U32 R6, RZ, RZ, R15 ;  /* 0x000000ffff067224 */ /* 0x000fc800078e000f */
[----:B------:R-:W-:Y:S02]  /*1e90*/  IMAD R9, R4, 0x18, R7 ;  /* 0x0000001804097824 */ /* 0x000fe400078e0207 */
[----:B------:R-:W-:-:S03]  /*1ea0*/  IMAD.MOV.U32 R7, RZ, RZ, R0 ;  /* 0x000000ffff077224 */ /* 0x000fc600078e0000 */
[----:B------:R0:W-:Y:S04]  /*1eb0*/  STS.64 [R9+0x8], R2 ;  /* 0x0000080209007388 */ /* 0x0001e80000000a00 */
[----:B------:R0:W-:Y:S04]  /*1ec0*/  STS.64 [R9+0x18], R6 ;  /* 0x0000180609007388 */ /* 0x0001e80000000a00 */
[----:B------:R0:W-:Y:S02]  /*1ed0*/  STS.64 [R9+0x10], R12 ;  /* 0x0000100c09007388 */ /* 0x0001e40000000a00 */
.L_x_1534:
[----:B------:R-:W-:Y:S05]  /*1ee0*/  BSYNC.RECONVERGENT B1 ;  /* 0x0000000000017941 */ /* 0x000fea0003800200 */
.L_x_1533:
[----:B------:R-:W-:Y:S01]  /*1ef0*/  BAR.SYNC.DEFER_BLOCKING 0x0 ;  /* 0x0000000000007b1d */ /* 0x000fe20000010000 */
[----:B------:R-:W-:-:S13]  /*1f00*/  ISETP.NE.AND P1, PT, R5, RZ, PT ;  /* 0x000000ff0500720c */ /* 0x000fda0003f25270 */
[----:B------:R-:W-:Y:S05]  /*1f10*/  @P1 BRA `(.L_x_1535) ;  /* 0x0000006400d01947 */ /* 0x000fea0003800000 */
[----:B------:R-:W5:Y:S01]  /*1f20*/  S2R R5, SR_CgaCtaId ;  /* 0x0000000000057919 */ /* 0x000f620000008800 */
[----:B------:R-:W-:Y:S01]  /*1f30*/  MOV R28, 0x400 ;  /* 0x00000400001c7802 */ /* 0x000fe20000000f00 */
[----:B------:R-:W-:Y:S01]  /*1f40*/  BSSY.RECONVERGENT B1, `(.L_x_1536) ;  /* 0x0000025000017945 */ /* 0x000fe20003800200 */
[----:B------:R-:W-:Y:S02]  /*1f50*/  VIMNMX3 R34, R3, R12, R13, PT ;  /* 0x0000000c0322720f */ /* 0x000fe4000380010d */
[----:B-----5:R-:W-:-:S05]  /*1f60*/  LEA R28, R5, R28, 0x18 ;  /* 0x0000001c051c7211 */ /* 0x020fca00078ec0ff */
[----:B0-2---:R-:W0:Y:S04]  /*1f70*/  LDS.128 R4, [R28+0x20] ;  /* 0x000020001c047984 */ /* 0x005e280000000c00 */
[----:B------:R-:W2:Y:S04]  /*1f80*/  LDS.64 R24, [R28+0x30] ;  /* 0x000030001c187984 */ /* 0x000ea80000000a00 */
[----:B------:R0:W2:Y:S04]  /*1f90*/  LDS.64 R22, [R28+0x38] ;  /* 0x000038001c167984 */ /* 0x0000a80000000a00 */
[----:B----4-:R4:W4:Y:S04]  /*1fa0*/  LDS.64 R20, [R28+0x40] ;  /* 0x000040001c147984 */ /* 0x0109280000000a00 */
[----:B---3--:R3:W3:Y:S04]  /*1fb0*/  LDS.64 R18, [R28+0x48] ;  /* 0x000048001c127984 */ /* 0x0086e80000000a00 */
[----:B-1----:R1:W1:Y:S04]  /*1fc0*/  LDS.64 R16, [R28+0x60] ;  /* 0x000060001c107984 */ /* 0x0022680000000a00 */
[----:B------:R0:W1:Y:S02]  /*1fd0*/  LDS.128 R8, [R28+0x50] ;  /* 0x000050001c087984 */ /* 0x0000640000000c00 */
        /* <DEDUP_REMOVED lines=27> */
.L_x_1537:
[----:B------:R-:W-:Y:S05]  /*2190*/  BSYNC.RECONVERGENT B1 ;  /* 0x0000000000017941 */ /* 0x000fea0003800200 */
.L_x_1536:
        /* <DEDUP_REMOVED lines=29> */
.L_x_1539:
[----:B------:R-:W-:Y:S05]  /*2370*/  BSYNC.RECONVERGENT B1 ;  /* 0x0000000000017941 */ /* 0x000fea0003800200 */
.L_x_1538:
[----:B------:R0:W2:Y:S01]  /*2380*/  LDS.64 R24, [R28+0x68] ;  /* 0x000068001c187984 */ /* 0x0000a20000000a00 */
[--C-:B-1----:R-:W-:Y:S01]  /*2390*/  VIMNMX3 R33, R9, R10, R11.reuse, PT ;  /* 0x0000000a0921720f */ /* 0x102fe2000380010b */
[----:B------:R-:W-:Y:S01]  /*23a0*/  BSSY.RECONVERGENT B1, `(.L_x_1540) ;  /* 0x0000020000017945 */ /* 0x000fe20003800200 */
[----:B------:R-:W-:Y:S01]  /*23b0*/  VIMNMX3 R34, R12, R13, R2, PT ;  /* 0x0000000d0c22720f */ /* 0x000fe20003800102 */
[----:B------:R0:W1:Y:S01]  /*23c0*/  LDS.64 R22, [R28+0x70] ;  /* 0x000070001c167984 */ /* 0x0000620000000a00 */
        /* <DEDUP_REMOVED lines=29> */
.L_x_1541:
[----:B------:R-:W-:Y:S05]  /*25a0*/  BSYNC.RECONVERGENT B1 ;  /* 0x0000000000017941 */ /* 0x000fea0003800200 */
.L_x_1540:
        /* <DEDUP_REMOVED lines=29> */
.L_x_1543:
[----:B------:R-:W-:Y:S05]  /*2780*/  BSYNC.RECONVERGENT B1 ;  /* 0x0000000000017941 */ /* 0x000fea0003800200 */
.L_x_1542:
        /* <DEDUP_REMOVED lines=34> */
.L_x_1545:
[----:B------:R-:W-:Y:S05]  /*29b0*/  BSYNC.RECONVERGENT B1 ;  /* 0x0000000000017941 */ /* 0x000fea0003800200 */
.L_x_1544:
        /* <DEDUP_REMOVED lines=30> */
.L_x_1547:
[----:B------:R-:W-:Y:S05]  /*2ba0*/  BSYNC.RECONVERGENT B1 ;  /* 0x0000000000017941 */ /* 0x000fea0003800200 */
.L_x_1546:
        /* <DEDUP_REMOVED lines=28> */
.L_x_1522:
        /* <DEDUP_REMOVED lines=50> */
.L_x_1549:
[----:B------:R-:W-:Y:S05]  /*3090*/  BSYNC.RECONVERGENT B1 ;  /* 0x0000000000017941 */ /* 0x000fea0003800200 */
.L_x_1548:
[----:B-1----:R-:W-:Y:S01]  /*30a0*/  VIADD R0, R6, 0x2 ;  /* 0x0000000206007836 */ /* 0x002fe20000000000 */
[----:B------:R1:W2:Y:S01]  /*30b0*/  SHFL.DOWN PT, R11, R2, 0x2, R7 ;  /* 0x08400000020b7989 */ /* 0x0002a200000e0007 */
[----:B------:R-:W-:Y:S01]  /*30c0*/  BSSY.RECONVERGENT B1, `(.L_x_1550) ;  /* 0x000002a000017945 */ /* 0x000fe20003800200 */
[----:B------:R-:W-:Y:S02]  /*30d0*/  IMAD.MOV.U32 R24, RZ, RZ, R22 ;  /* 0x000000ffff187224 */ /* 0x000fe400078e0016 */
[----:B------:R-:W-:Y:S01]  /*30e0*/  ISETP.GT.AND P0, PT, R0, R7, PT ;  /* 0x000000070000720c */ /* 0x000fe20003f04270 */
[----:B------:R1:W1:Y:S01]  /*30f0*/  SHFL.DOWN PT, R13, R16, 0x2, R7 ;  /* 0x08400000100d7989 */ /* 0x00026200000e0007 */
[----:B------:R-:W-:Y:S02]  /*3100*/  IMAD.MOV.U32 R12, RZ, RZ, R20 ;  /* 0x000000ffff0c7224 */ /* 0x000fe400078e0014 */
[----:B------:R-:W-:Y:S01]  /*3110*/  IMAD.MOV.U32 R10, RZ, RZ, R18 ;  /* 0x000000ffff0a7224 */ /* 0x000fe200078e0012 */
[----:B----4-:R4:W1:Y:S01]  /*3120*/  SHFL.DOWN PT, R26, R3, 0x2, R7 ;  /* 0x08400000031a7989 */ /* 0x01086200000e0007 */
[----:B---3--:R-:W-:-:S02]  /*3130*/  IMAD.MOV.U32 R9, RZ, RZ, R3 ;  /* 0x000000ffff097224 */ /* 0x008fc400078e0003 */
[----:B------:R-:W-:Y:S01]  /*3140*/  IMAD.MOV.U32 R8, RZ, RZ, R16 ;  /* 0x000000ffff087224 */ /* 0x000fe200078e0010 */
[----:B0-----:R4:W0:Y:S01]  /*3150*/  SHFL.DOWN PT, R15, R18, 0x2, R7 ;  /* 0x08400000120f7989 */ /* 0x00182200000e0007 */
        /* <DEDUP_REMOVED lines=32> */
.L_x_1551:
[----:B------:R-:W-:Y:S05]  /*3360*/  BSYNC.RECONVERGENT B1 ;  /* 0x0000000000017941 */ /* 0x000fea0003800200 */
.L_x_1550:
[----:B-1----:R-:W-:Y:S01]  /*3370*/  VIADD R2, R6, 0x4 ;  /* 0x0000000406027836 */ /* 0x002fe20000000000 */
[----:B--2---:R1:W2:Y:S01]  /*3380*/  SHFL.DOWN PT, R11, R0, 0x4, R7 ;  /* 0x08800000000b7989 */ /* 0x0042a200000e0007 */
[----:B------:R-:W-:Y:S01]  /*3390*/  BSSY.RECONVERGENT B1, `(.L_x_1552) ;  /* 0x000002a000017945 */ /* 0x000fe20003800200 */
[----:B----4-:R-:W-:Y:S02]  /*33a0*/  IMAD.MOV.U32 R22, RZ, RZ, R24 ;  /* 0x000000ffff167224 */ /* 0x010fe400078e0018 */
[----:B------:R-:W-:Y:S01]  /*33b0*/  ISETP.GT.AND P0, PT, R2, R7, PT ;  /* 0x000000070200720c */ /* 0x000fe20003f04270 */
[----:B------:R1:W4:Y:S01]  /*33c0*/  SHFL.DOWN PT, R13, R8, 0x4, R7 ;  /* 0x08800000080d7989 */ /* 0x00032200000e0007 */
[----:B------:R-:W-:Y:S02]  /*33d0*/  IMAD.MOV.U32 R20, RZ, RZ, R12 ;  /* 0x000000ffff147224 */ /* 0x000fe400078e000c */
[----:B------:R-:W-:Y:S01]  /*33e0*/  IMAD.MOV.U32 R18, RZ, RZ, R10 ;  /* 0x000000ffff127224 */ /* 0x000fe200078e000a */
[----:B------:R1:W1:Y:S01]  /*33f0*/  SHFL.DOWN PT, R26, R9, 0x4, R7 ;  /* 0x08800000091a7989 */ /* 0x00026200000e0007 */
[----:B------:R-:W-:-:S02]  /*3400*/  IMAD.MOV.U32 R3, RZ, RZ, R9 ;  /* 0x000000ffff037224 */ /* 0x000fc400078e0009 */
[----:B------:R-:W-:Y:S01]  /*3410*/  IMAD.MOV.U32 R16, RZ, RZ, R8 ;  /* 0x000000ffff107224 */ /* 0x000fe200078e0008 */
[----:B0-----:R0:W0:Y:S01]  /*3420*/  SHFL.DOWN PT, R15, R10, 0x4, R7 ;  /* 0x088000000a0f7989 */ /* 0x00102200000e0007 */
[----:B------:R-:W-:-:S03]  /*3430*/  IMAD.MOV.U32 R2, RZ, RZ, R0 ;  /* 0x000000ffff027224 */ /* 0x000fc600078e0000 */
[----:B---3--:R3:W0:Y:S04]  /*3440*/  SHFL.DOWN PT, R17, R24, 0x4, R7 ;  /* 0x0880000018117989 */ /* 0x00862800000e0007 */
[----:B------:R3:W0:Y:S01]  /*3450*/  SHFL.DOWN PT, R19, R12, 0x4, R7 ;  /* 0x088000000c137989 */ /* 0x00062200000e0007 */
[----:B------:R-:W-:Y:S05]  /*3460*/  @P0 BRA `(.L_x_1553) ;  /* 0x0000000000700947 */ /* 0x000fea0003800000 */
[----:B------:R-:W-:Y:S01]  /*3470*/  VIMNMX3 R21, R8, R9, R10, PT ;  /* 0x000000090815720f */ /* 0x000fe2000380010a */
[----:B0-----:R-:W-:Y:S01]  /*3480*/  IMAD.MOV.U32 R22, RZ, RZ, R17 ;  /* 0x000000ffff167224 */ /* 0x001fe200078e0011 */
[----:B-1--4-:R-:W-:Y:S01]  /*3490*/  VIMNMX3 R28, R13, R26, R15, PT ;  /* 0x0000001a0d1c720f */ /* 0x012fe2000380010f */
        /* <DEDUP_REMOVED lines=25> */
.L_x_1553:
[----:B------:R-:W-:Y:S05]  /*3630*/  BSYNC.RECONVERGENT B1 ;  /* 0x0000000000017941 */ /* 0x000fea0003800200 */
.L_x_1552:
[----:B-1----:R-:W-:Y:S01]  /*3640*/  VIADD R0, R6, 0x8 ;  /* 0x0000000806007836 */ /* 0x002fe20000000000 */
[----:B--2---:R1:W2:Y:S01]  /*3650*/  SHFL.DOWN PT, R11, R2, 0x8, R7 ;  /* 0x09000000020b7989 */ /* 0x0042a200000e0007 */
[----:B------:R-:W-:Y:S01]  /*3660*/  BSSY.RECONVERGENT B1, `(.L_x_1554) ;  /* 0x000002a000017945 */ /* 0x000fe20003800200 */
[----:B------:R-:W-:Y:S02]  /*3670*/  IMAD.MOV.U32 R28, RZ, RZ, R22 ;  /* 0x000000ffff1c7224 */ /* 0x000fe400078e0016 */
[----:B------:R-:W-:Y:S01]  /*3680*/  ISETP.GT.AND P0, PT, R0, R7, PT ;  /* 0x000000070000720c */ /* 0x000fe20003f04270 */
[----:B----4-:R1:W4:Y:S01]  /*3690*/  SHFL.DOWN PT, R13, R16, 0x8, R7 ;  /* 0x09000000100d7989 */ /* 0x01032200000e0007 */
[----:B------:R-:W-:Y:S02]  /*36a0*/  IMAD.MOV.U32 R26, RZ, RZ, R20 ;  /* 0x000000ffff1a7224 */ /* 0x000fe400078e0014 */
[----:B---3--:R-:W-:Y:S01]  /*36b0*/  IMAD.MOV.U32 R24, RZ, RZ, R18 ;  /* 0x000000ffff187224 */ /* 0x008fe200078e0012 */
[----:B------:R1:W3:Y:S01]  /*36c0*/  SHFL.DOWN PT, R12, R3, 0x8, R7 ;  /* 0x09000000030c7989 */ /* 0x0002e200000e0007 */
[----:B------:R-:W-:-:S02]  /*36d0*/  IMAD.MOV.U32 R9, RZ, RZ, R3 ;  /* 0x000000ffff097224 */ /* 0x000fc400078e0003 */
[----:B0-----:R-:W-:Y:S01]  /*36e0*/  IMAD.MOV.U32 R10, RZ, RZ, R16 ;  /* 0x000000ffff0a7224 */ /* 0x001fe200078e0010 */
[----:B------:R1:W0:Y:S01]  /*36f0*/  SHFL.DOWN PT, R15, R18, 0x8, R7 ;  /* 0x09000000120f7989 */ /* 0x00022200000e0007 */
        /* <DEDUP_REMOVED lines=32> */
.L_x_1555:
[----:B------:R-:W-:Y:S05]  /*3900*/  BSYNC.RECONVERGENT B1 ;  /* 0x0000000000017941 */ /* 0x000fea0003800200 */
.L_x_1554:
[----:B------:R-:W-:Y:S01]  /*3910*/  VIADD R0, R6, 0x10 ;  /* 0x0000001006007836 */ /* 0x000fe20000000000 */
[----:B--2---:R2:W2:Y:S01]  /*3920*/  SHFL.DOWN PT, R11, R8, 0x10, R7 ;  /* 0x0a000000080b7989 */ /* 0x0044a200000e0007 */
[----:B------:R-:W-:Y:S01]  /*3930*/  BSSY.RECONVERGENT B1, `(.L_x_1556) ;  /* 0x000002a000017945 */ /* 0x000fe20003800200 */
[----:B0-----:R-:W-:Y:S02]  /*3940*/  IMAD.MOV.U32 R15, RZ, RZ, R28 ;  /* 0x000000ffff0f7224 */ /* 0x001fe400078e001c */
[----:B------:R-:W-:Y:S01]  /*3950*/  ISETP.GT.AND P0, PT, R0, R7, PT ;  /* 0x000000070000720c */ /* 0x000fe20003f04270 */
[----:B------:R0:W0:Y:S01]  /*3960*/  SHFL.DOWN PT, R17, R10, 0x10, R7 ;  /* 0x0a0000000a117989 */ /* 0x00002200000e0007 */
[----:B------:R-:W-:Y:S02]  /*3970*/  IMAD.MOV.U32 R0, RZ, RZ, R26 ;  /* 0x000000ffff007224 */ /* 0x000fe400078e001a */
[----:B----4-:R-:W-:Y:S01]  /*3980*/  IMAD.MOV.U32 R13, RZ, RZ, R24 ;  /* 0x000000ffff0d7224 */ /* 0x010fe200078e0018 */
[----:B-1----:R1:W4:Y:S01]  /*3990*/  SHFL.DOWN PT, R16, R9, 0x10, R7 ;  /* 0x0a00000009107989 */ /* 0x00232200000e0007 */
[----:B---3--:R-:W-:-:S02]  /*39a0*/  IMAD.MOV.U32 R12, RZ, RZ, R9 ;  /* 0x000000ffff0c7224 */ /* 0x008fc400078e0009 */
[----:B------:R-:W-:Y:S01]  /*39b0*/  IMAD.MOV.U32 R3, RZ, RZ, R10 ;  /* 0x000000ffff037224 */ /* 0x000fe200078e000a */
[----:B------:R1:W3:Y:S01]  /*39c0*/  SHFL.DOWN PT, R19, R24, 0x10, R7 ;  /* 0x0a00000018137989 */ /* 0x0002e200000e0007 */
[----:B------:R-:W-:-:S03]  /*39d0*/  IMAD.MOV.U32 R2, RZ, RZ, R8 ;  /* 0x000000ffff027224 */ /* 0x000fc600078e0008 */
[----:B------:R1:W0:Y:S04]  /*39e0*/  SHFL.DOWN PT, R21, R28, 0x10, R7 ;  /* 0x0a0000001c157989 */ /* 0x00022800000e0007 */
[----:B------:R1:W0:Y:S01]  /*39f0*/  SHFL.DOWN PT, R23, R26, 0x10, R7 ;  /* 0x0a0000001a177989 */ /* 0x00022200000e0007 */
[----:B------:R-:W-:Y:S05]  /*3a00*/  @P0 BRA `(.L_x_1557) ;  /* 0x0000000000700947 */ /* 0x000fea0003800000 */
[----:B012---:R-:W-:Y:S01]  /*3a10*/  VIMNMX3 R7, R10, R9, R24, PT ;  /* 0x000000090a07720f */ /* 0x007fe20003800118 */
[----:B------:R-:W-:Y:S01]  /*3a20*/  IMAD.MOV.U32 R15, RZ, RZ, R21 ;  /* 0x000000ffff0f7224 */ /* 0x000fe200078e0015 */
        /* <DEDUP_REMOVED lines=26> */
.L_x_1557:
[----:B------:R-:W-:Y:S05]  /*3bd0*/  BSYNC.RECONVERGENT B1 ;  /* 0x0000000000017941 */ /* 0x000fea0003800200 */
.L_x_1556:
[----:B------:R-:W-:Y:S01]  /*3be0*/  ISETP.NE.AND P0, PT, R6, RZ, PT ;  /* 0x000000ff0600720c */ /* 0x000fe20003f05270 */
[----:B------:R-:W-:-:S12]  /*3bf0*/  BSSY.RECONVERGENT B1, `(.L_x_1558) ;  /* 0x000000c000017945 */ /* 0x000fd80003800200 */
[----:B------:R-:W-:Y:S05]  /*3c00*/  @P0 BRA `(.L_x_1559) ;  /* 0x0000000000280947 */ /* 0x000fea0003800000 */
[----:B--2---:R-:W2:Y:S01]  /*3c10*/  S2R R8, SR_CgaCtaId ;  /* 0x0000000000087919 */ /* 0x004ea20000008800 */
[----:B01----:R-:W-:Y:S02]  /*3c20*/  MOV R7, 0x400 ;  /* 0x0000040000077802 */ /* 0x003fe40000000f00 */
[----:B------:R-:W-:Y:S02]  /*3c30*/  SHF.R.U32.HI R6, RZ, 0x5, R5 ;  /* 0x00000005ff067819 */ /* 0x000fe40000011605 */
[----:B--2---:R-:W-:-:S05]  /*3c40*/  LEA R7, R8, R7, 0x18 ;  /* 0x0000000708077211 */ /* 0x004fca00078ec0ff */
[----:B------:R-:W-:Y:S02]  /*3c50*/  IMAD R9, R6, 0x18, R7 ;  /* 0x0000001806097824 */ /* 0x000fe400078e0207 */
[----:B------:R-:W-:Y:S02]  /*3c60*/  IMAD.MOV.U32 R6, RZ, RZ, R15 ;  /* 0x000000ffff067224 */ /* 0x000fe400078e000f */
[----:B------:R-:W-:Y:S01]  /*3c70*/  IMAD.MOV.U32 R7, RZ, RZ, R0 ;  /* 0x000000ffff077224 */ /* 0x000fe200078e0000 */
[----:B------:R0:W-:Y:S04]  /*3c80*/  STS.64 [R9+0x8], R2 ;  /* 0x0000080209007388 */ /* 0x0001e80000000a00 */
[----:B------:R0:W-:Y:S04]  /*3c90*/  STS.64 [R9+0x18], R6 ;  /* 0x0000180609007388 */ /* 0x0001e80000000a00 */
[----:B------:R0:W-:Y:S02]  /*3ca0*/  STS.64 [R9+0x10], R12 ;  /* 0x0000100c09007388 */ /* 0x0001e40000000a00 */
.L_x_1559:
[----:B------:R-:W-:Y:S05]  /*3cb0*/  BSYNC.RECONVERGENT B1 ;  /* 0x0000000000017941 */ /* 0x000fea0003800200 */
.L_x_1558:
[----:B------:R-:W-:Y:S01]  /*3cc0*/  BAR.SYNC.DEFER_BLOCKING 0x0 ;  /* 0x0000000000007b1d */ /* 0x000fe20000010000 */
[----:B------:R-:W-:-:S13]  /*3cd0*/  ISETP.NE.AND P1, PT, R5, RZ, PT ;  /* 0x000000ff0500720c */ /* 0x000fda0003f25270 */
[----:B------:R-:W-:Y:S05]  /*3ce0*/  @P1 BRA `(.L_x_1535) ;  /* 0x00000048005c1947 */ /* 0x000fea0003800000 */
[----:B------:R-:W-:Y:S01]  /*3cf0*/  ISETP.GE.AND P0, PT, R4, 0x21, PT ;  /* 0x000000210400780c */ /* 0x000fe20003f06270 */
[----:B------:R-:W-:Y:S02]  /*3d00*/  IMAD.MOV.U32 R5, RZ, RZ, R2 ;  /* 0x000000ffff057224 */ /* 0x000fe400078e0002 */
        /* <DEDUP_REMOVED lines=8> */
[----:B-12---:R-:W-:Y:S01]  /*3d90*/  VIMNMX3 R7, R3, R12, R13, PT ;  /* 0x0000000c0307720f */ /* 0x006fe2000380010d */
        /* <DEDUP_REMOVED lines=31> */
.L_x_1561:
[----:B------:R-:W-:Y:S05]  /*3f90*/  BSYNC.RECONVERGENT B1 ;  /* 0x0000000000017941 */ /* 0x000fea0003800200 */
.L_x_1560:
        /* <DEDUP_REMOVED lines=43> */
.L_x_1563:
[----:B------:R-:W-:Y:S05]  /*4250*/  BSYNC.RECONVERGENT B1 ;  /* 0x0000000000017941 */ /* 0x000fea0003800200 */
.L_x_1562:
        /* <DEDUP_REMOVED lines=42> */
.L_x_1565:
[----:B------:R-:W-:Y:S05]  /*4500*/  BSYNC.RECONVERGENT B1 ;  /* 0x0000000000017941 */ /* 0x000fea0003800200 */
.L_x_1564:
        /* <DEDUP_REMOVED lines=43> */
.L_x_1567:
[----:B------:R-:W-:Y:S05]  /*47c0*/  BSYNC.RECONVERGENT B1 ;  /* 0x0000000000017941 */ /* 0x000fea0003800200 */
.L_x_1566:
[----:B------:R-:W-:Y:S01]  /*47d0*/  ISETP.GE.AND P0, PT, R4, 0xa1, PT ;  /* 0x000000a10400780c */ /* 0x000fe20003f06270 */
[----:B------:R-:W-:Y:S02]  /*47e0*/  IMAD.MOV.U32 R5, RZ, RZ, R13 ;  /* 0x000000ffff057224 */ /* 0x000fe400078e000d */
[----:B------:R-:W-:Y:S02]  /*47f0*/  IMAD.MOV.U32 R16, RZ, RZ, R0 ;  /* 0x000000ffff107224 */ /* 0x000fe400078e0000 */
[----:B------:R-:W-:Y:S02]  /*4800*/  IMAD.MOV.U32 R17, RZ, RZ, R15 ;  /* 0x000000ffff117224 */ /* 0x000fe400078e000f */
[----:B------:R-:W-:Y:S02]  /*4810*/  IMAD.MOV.U32 R18, RZ, RZ, R12 ;  /* 0x000000ffff127224 */ /* 0x000fe400078e000c */
[----:B------:R-:W-:Y:S02]  /*4820*/  IMAD.MOV.U32 R23, RZ, RZ, R19 ;  /* 0x000000ffff177224 */ /* 0x000fe400078e0013 */
[----:B-1----:R-:W-:-:S02]  /*4830*/  IMAD.MOV.U32 R24, RZ, RZ, R20 ;  /* 0x000000ffff187224 */ /* 0x002fc400078e0014 */
[----:B------:R-:W-:Y:S05]  /*4840*/  @!P0 BRA `(.L_x_1568) ;  /* 0x00000000008c8947 */ /* 0x000fea0003800000 */
[----:B------:R-:W0:Y:S01]  /*4850*/  S2UR UR5, SR_CgaCtaId ;  /* 0x00000000000579c3 */ /* 0x000e220000008800 */
[----:B------:R-:W-:Y:S01]  /*4860*/  UMOV UR4, 0x400 ;  /* 0x0000040000047882 */ /* 0x000fe20000000000 */
[----:B--2---:R-:W-:Y:S01]  /*4870*/  VIMNMX3 R7, R0, R15, R12, PT ;  /* 0x0000000f0007720f */ /* 0x004fe2000380010c */
        /* <DEDUP_REMOVED lines=31> */
.L_x_1569:
[----:B------:R-:W-:Y:S05]  /*4a70*/  BSYNC.RECONVERGENT B1 ;  /* 0x0000000000017941 */ /* 0x000fea0003800200 */
.L_x_1568:
        /* <DEDUP_REMOVED lines=43> */
.L_x_1571:
[----:B------:R-:W-:Y:S05]  /*4d30*/  BSYNC.RECONVERGENT B1 ;  /* 0x0000000000017941 */ /* 0x000fea0003800200 */
.L_x_1570:
        /* <DEDUP_REMOVED lines=42> */
.L_x_1505:
[----:B------:R-:W0:Y:S01]  /*4fe0*/  S2R R4, SR_TID.X ;  /* 0x0000000000047919 */ /* 0x000e220000002100 */
[----:B------:R-:W1:Y:S01]  /*4ff0*/  LDCU.64 UR4, c[0x0][0x380] ;  /* 0x00007000ff0477ac */ /* 0x000e620008000a00 */
[----:B------:R-:W-:Y:S01]  /*5000*/  SHF.R.S32.HI R19, RZ, 0x1f, R2 ;  /* 0x0000001fff137819 */ /* 0x000fe20000011402 */
[----:B-1----:R-:W-:Y:S02]  /*5010*/  IMAD.U32 R15, RZ, RZ, UR4 ;  /* 0x00000004ff0f7e24 */ /* 0x002fe4000f8e00ff */
[----:B------:R-:W-:Y:S01]  /*5020*/  IMAD.U32 R12, RZ, RZ, UR5 ;  /* 0x00000005ff0c7e24 */ /* 0x000fe2000f8e00ff */
[----:B------:R-:W1:Y:S01]  /*5030*/  LDCU.64 UR4, c[0x0][0x388] ;  /* 0x00007100ff0477ac */ /* 0x000e620008000a00 */
[----:B0-----:R-:W-:-:S05]  /*5040*/  IADD3 R0, P0, PT, R2, R4, RZ ;  /* 0x0000000402007210 */ /* 0x001fca0007f1e0ff */
        /* <DEDUP_REMOVED lines=21> */
[----:B------:R0:W5:Y:S01]  /*51a0*/  @P1 LDG.E R20, desc[UR10][R8.64] ;  /* 0x0000000a08141981 */ /* 0x000162000c1e1900 */
[----:B----4-:R-:W-:-:S04]  /*51b0*/  VIMNMX3 R3, R10, R7, R13, PT ;  /* 0x000000070a03720f */ /* 0x010fc8000380010d */
[----:B------:R-:W-:Y:S01]  /*51c0*/  ISETP.GE.AND P0, PT, R0, R3, PT ;  /* 0x000000030000720c */ /* 0x000fe20003f06270 */
[----:B------:R-:W-:Y:S02]  /*51d0*/  @!P1 VIADD R0, R4, 0x100 ;  /* 0x0000010004009836 */ /* 0x000fe40000000000 */
[----:B0-----:R-:W-:Y:S02]  /*51e0*/  IMAD.MOV.U32 R8, RZ, RZ, R4 ;  /* 0x000000ffff087224 */ /* 0x001fe400078e0004 */
[----:B------:R-:W-:Y:S02]  /*51f0*/  IMAD.MOV.U32 R9, RZ, RZ, RZ ;  /* 0x000000ffff097224 */ /* 0x000fe400078e00ff */
[----:B------:R-:W-:Y:S02]  /*5200*/  @!P1 IMAD.MOV.U32 R8, RZ, RZ, R0 ;  /* 0x000000ffff089224 */ /* 0x000fe400078e0000 */
[----:B------:R-:W-:Y:S01]  /*5210*/  @!P1 IMAD.MOV.U32 R9, RZ, RZ, RZ ;  /* 0x000000ffff099224 */ /* 0x000fe200078e00ff */
[----:B------:R-:W-:-:S03]  /*5220*/  ISETP.LE.AND P1, PT, R6, UR6, PT ;  /* 0x0000000606007c0c */ /* 0x000fc6000bf23270 */
[----:B------:R-:W-:-:S05]  /*5230*/  @!P0 VIADD R8, R4, 0x200 ;  /* 0x0000020004088836 */ /* 0x000fca0000000000 */
[----:B-1----:R-:W-:Y:S02]  /*5240*/  IADD3 R0, P2, P3, R8, UR4, R2 ;  /* 0x0000000408007c10 */ /* 0x002fe4000fb5e002 */
[----:B------:R-:W-:-:S04]  /*5250*/  SEL R2, R9, RZ, P0 ;  /* 0x000000ff09027207 */ /* 0x000fc80000000000 */
[----:B------:R-:W-:Y:S02]  /*5260*/  IADD3.X R5, PT, PT, R2, UR5, R19, P2, P3 ;  /* 0x0000000502057c10 */ /* 0x000fe400097e6413 */
[----:B------:R-:W-:Y:S02]  /*5270*/  SEL R10, R10, R17, !P0 ;  /* 0x000000110a0a7207 */ /* 0x000fe40004000000 */
[----:B------:R-:W-:Y:S02]  /*5280*/  SEL R9, R7, R16, !P0 ;  /* 0x0000001007097207 */ /* 0x000fe40004000000 */
[----:B------:R-:W-:Y:S02]  /*5290*/  SEL R8, R13, R18, !P0 ;  /* 0x000000120d087207 */ /* 0x000fe40004000000 */
        /* <DEDUP_REMOVED lines=13> */
[----:B------:R-:W-:-:S05]  /*5370*/  IMAD.MOV.U32 R13, RZ, RZ, 0x300 ;  /* 0x00000300ff0d7424 */ /* 0x000fca00078e00ff */
[----:B------:R-:W2:Y:S01]  /*5380*/  ATOMG.E.ADD.STRONG.GPU PT, R7, desc[UR10][R2.64], R13 ;  /* 0x8000000d020779a8 */ /* 0x000ea200081ef10a */
[----:B------:R-:W0:Y:S01]  /*5390*/  S2UR UR5, SR_CgaCtaId ;  /* 0x00000000000579c3 */ /* 0x000e220000008800 */
[----:B------:R-:W-:Y:S02]  /*53a0*/  UMOV UR4, 0x400 ;  /* 0x0000040000047882 */ /* 0x000fe40000000000 */
[----:B0-----:R-:W-:Y:S01]  /*53b0*/  ULEA UR4, UR5, UR4, 0x18 ;  /* 0x0000000405047291 */ /* 0x001fe2000f8ec0ff */
[----:B--2---:R-:W-:-:S08]  /*53c0*/  VIADD R7, R7, UR6 ;  /* 0x0000000607077c36 */ /* 0x004fd00008000000 */
[----:B------:R0:W-:Y:S03]  /*53d0*/  STS [UR4+0xe0], R7 ;  /* 0x0000e007ff007988 */ /* 0x0001e60008000804 */
.L_x_1574:
[----:B------:R-:W-:Y:S05]  /*53e0*/  BSYNC.RECONVERGENT B1 ;  /* 0x0000000000017941 */ /* 0x000fea0003800200 */
.L_x_1573:
[----:B------:R-:W1:Y:S08]  /*53f0*/  S2UR UR5, SR_CgaCtaId ;  /* 0x00000000000579c3 */ /* 0x000e700000008800 */
[----:B------:R-:W-:Y:S06]  /*5400*/  BAR.SYNC.DEFER_BLOCKING 0x0 ;  /* 0x0000000000007b1d */ /* 0x000fec0000010000 */
[----:B------:R-:W-:-:S02]  /*5410*/  UMOV UR4, 0x400 ;  /* 0x0000040000047882 */ /* 0x000fc40000000000 */
[----:B-1----:R-:W-:-:S06]  /*5420*/  ULEA UR4, UR5, UR4, 0x18 ;  /* 0x0000000405047291 */ /* 0x002fcc000f8ec0ff */
[----:B------:R-:W-:-:S05]  /*5430*/  IMAD.U32 R13, RZ, RZ, UR4 ;  /* 0x00000004ff0d7e24 */ /* 0x000fca000f8e00ff */
[----:B------:R-:W0:Y:S02]  /*5440*/  LDS R17, [R13+0xe0] ;  /* 0x0000e0000d117984 */ /* 0x000e240000000800 */
[----:B0-----:R-:W-:-:S05]  /*5450*/  VIADD R7, R17, 0x300 ;  /* 0x0000030011077836 */ /* 0x001fca0000000000 */
[----:B------:R-:W-:-:S13]  /*5460*/  ISETP.GT.AND P0, PT, R7, R6, PT ;  /* 0x000000060700720c */ /* 0x000fda0003f04270 */
[----:B------:R-:W-:Y:S05]  /*5470*/  @P0 BRA `(.L_x_1575) ;  /* 0x0000000400940947 */ /* 0x000fea0003800000 */
[----:B------:R-:W-:Y:S01]  /*5480*/  BSSY.RECONVERGENT B1, `(.L_x_1575) ;  /* 0x0000064000017945 */ /* 0x000fe20003800200 */
[----:B------:R-:W-:Y:S01]  /*5490*/  IMAD.MOV.U32 R25, RZ, RZ, R11 ;  /* 0x000000ffff197224 */ /* 0x000fe200078e000b */
[----:B------:R-:W0:Y:S01]  /*54a0*/  LDCU UR6, c[0x0][0x398] ;  /* 0x00007300ff0677ac */ /* 0x000e220008000800 */
[----:B------:R-:W-:Y:S02]  /*54b0*/  IMAD.MOV.U32 R29, RZ, RZ, R10 ;  /* 0x000000ffff1d7224 */ /* 0x000fe400078e000a */
[----:B------:R-:W-:Y:S01]  /*54c0*/  IMAD.MOV.U32 R30, RZ, RZ, R9 ;  /* 0x000000ffff1e7224 */ /* 0x000fe200078e0009 */
[----:B------:R-:W1:Y:S01]  /*54d0*/  LDCU.128 UR12, c[0x0][0x380] ;  /* 0x00007000ff0c77ac */ /* 0x000e620008000c00 */
[----:B------:R-:W-:-:S07]  /*54e0*/  IMAD.MOV.U32 R31, RZ, RZ, R8 ;  /* 0x000000ffff1f7224 */ /* 0x000fce00078e0008 */
.L_x_1582:
[----:B------:R-:W-:Y:S01]  /*54f0*/  SHF.R.S32.HI R28, RZ, 0x1f, R17 ;  /* 0x0000001fff1c7819 */ /* 0x000fe20000011411 */
[----:B-1----:R-:W-:Y:S01]  /*5500*/  IMAD.U32 R15, RZ, RZ, UR12 ;  /* 0x0000000cff0f7e24 */ /* 0x002fe2000f8e00ff */
[----:B------:R-:W-:Y:S01]  /*5510*/  IADD3 R27, P0, PT, R4, R17, RZ ;  /* 0x00000011041b7210 */ /* 0x000fe20007f1e0ff */
[----:B------:R-:W-:-:S04]  /*5520*/  IMAD.U32 R12, RZ, RZ, UR13 ;  /* 0x0000000dff0c7e24 */ /* 0x000fc8000f8e00ff */
        /* <DEDUP_REMOVED lines=13> */
[----:B------:R-:W-:-:S02]  /*5600*/  VIMNMX3 R32, R29, R30, R31, PT ;  /* 0x0000001e1d20720f */ /* 0x000fc4000380011f */
[----:B------:R-:W-:Y:S01]  /*5610*/  IADD3 R27, P0, PT, R27, UR14, RZ ;  /* 0x0000000e1b1b7c10 */ /* 0x000fe2000ff1e0ff */
[----:B------:R-:W5:Y:S03]  /*5620*/  LDG.E R24, desc[UR10][R6.64+0x1000] ;  /* 0x0010000a06187981 */ /* 0x000f66000c1e1900 */
[----:B------:R-:W-:Y:S01]  /*5630*/  IADD3.X R26, PT, PT, R26, UR15, RZ, P0, !PT ;  /* 0x0000000f1a1a7c10 */ /* 0x000fe200087fe4ff */
[----:B------:R1:W5:Y:S01]  /*5640*/  LDG.E R11, desc[UR10][R6.64+0x2000] ;  /* 0x0020000a060b7981 */ /* 0x000362000c1e1900 */
[----:B------:R-:W-:Y:S01]  /*5650*/  IADD3 R17, P2, P3, R4, UR14, R17 ;  /* 0x0000000e04117c10 */ /* 0x000fe2000fb5e011 */
[----:B------:R-:W-:Y:S03]  /*5660*/  BSSY.RECONVERGENT B2, `(.L_x_1576) ;  /* 0x000001d000027945 */ /* 0x000fe60003800200 */
[----:B------:R-:W-:-:S02]  /*5670*/  IADD3.X R28, PT, PT, RZ, UR15, R28, P2, P3 ;  /* 0x0000000fff1c7c10 */ /* 0x000fc400097e641c */
[----:B-1----:R-:W-:-:S05]  /*5680*/  IADD3 R7, P3, PT, R17, 0x100, RZ ;  /* 0x0000010011077810 */ /* 0x002fca0007f7e0ff */
[----:B------:R-:W-:Y:S01]  /*5690*/  IMAD.X R6, RZ, RZ, R28, P3 ;  /* 0x000000ffff067224 */ /* 0x000fe200018e061c */
[----:B--2---:R-:W-:-:S04]  /*56a0*/  VIMNMX3 R33, R16, R19, R18, PT ;  /* 0x000000131021720f */ /* 0x004fc80003800112 */
[----:B------:R-:W-:-:S13]  /*56b0*/  ISETP.GE.AND P1, PT, R32, R33, PT ;  /* 0x000000212000720c */ /* 0x000fda0003f26270 */
[----:B------:R-:W-:-:S04]  /*56c0*/  @P1 ISETP.GE.U32.AND P0, PT, R0, R27, PT ;  /* 0x0000001b0000120c */ /* 0x000fc80003f06070 */
[----:B------:R-:W-:-:S04]  /*56d0*/  @P1 ISETP.GE.AND.EX P0, PT, R5, R26, PT, P0 ;  /* 0x0000001a0500120c */ /* 0x000fc80003f06300 */
[----:B------:R-:W-:-:S04]  /*56e0*/  @P1 ISETP.LT.OR P0, PT, R33, R32, !P0 ;  /* 0x000000202100120c */ /* 0x000fc80004701670 */
[----:B------:R-:W-:Y:S02]  /*56f0*/  @P1 SEL R16, R29, R16, P0 ;  /* 0x000000101d101207 */ /* 0x000fe40000000000 */
[----:B------:R-:W-:Y:S02]  /*5700*/  @P1 SEL R19, R30, R19, P0 ;  /* 0x000000131e131207 */ /* 0x000fe40000000000 */
[----:B------:R-:W-:Y:S02]  /*5710*/  @P1 SEL R18, R31, R18, P0 ;  /* 0x000000121f121207 */ /* 0x000fe40000000000 */
[----:B---3--:R-:W-:Y:S02]  /*5720*/  VIMNMX3 R30, R21, R20, R23, PT ;  /* 0x00000014151e720f */ /* 0x008fe40003800117 */
[----:B------:R-:W-:Y:S02]  /*5730*/  VIMNMX3 R29, R16, R19, R18, PT ;  /* 0x00000013101d720f */ /* 0x000fe40003800112 */
[----:B----4-:R-:W-:-:S02]  /*5740*/  @P1 SEL R22, R25, R22, P0 ;  /* 0x0000001619161207 */ /* 0x010fc40000000000 */
[----:B------:R-:W-:Y:S02]  /*5750*/  ISETP.GE.AND P2, PT, R29, R30, PT ;  /* 0x0000001e1d00720c */ /* 0x000fe40003f46270 */
[----:B------:R-:W-:Y:S02]  /*5760*/  @P1 SEL R27, R0, R27, P0 ;  /* 0x0000001b001b1207 */ /* 0x000fe40000000000 */
[----:B------:R-:W-:Y:S02]  /*5770*/  @P1 SEL R26, R5, R26, P0 ;  /* 0x0000001a051a1207 */ /* 0x000fe40000000000 */
[----:B------:R-:W-:-:S07]  /*5780*/  VIMNMX3 R25, R10, R9, R8, PT ;  /* 0x000000090a19720f */ /* 0x000fce0003800108 */
        /* <DEDUP_REMOVED lines=10> */
.L_x_1577:
[----:B0-----:R-:W-:Y:S05]  /*5830*/  BSYNC.RECONVERGENT B2 ;  /* 0x0000000000027941 */ /* 0x001fea0003800200 */
.L_x_1576:
[----:B------:R-:W-:Y:S01]  /*5840*/  VIMNMX3 R16, R21, R20, R23, PT ;  /* 0x000000141510720f */ /* 0x000fe20003800117 */
[----:B------:R-:W-:Y:S01]  /*5850*/  BSSY.RECONVERGENT B2, `(.L_x_1578) ;  /* 0x000000e000027945 */ /* 0x000fe20003800200 */
[----:B------:R-:W-:Y:S02]  /*5860*/  IADD3 R0, P1, PT, R17, 0x200, RZ ;  /* 0x0000020011007810 */ /* 0x000fe40007f3e0ff */
[----:B------:R-:W-:-:S03]  /*5870*/  ISETP.GE.AND P0, PT, R16, R25, PT ;  /* 0x000000191000720c */ /* 0x000fc60003f06270 */
[----:B------:R-:W-:-:S10]  /*5880*/  IMAD.X R5, RZ, RZ, R28, P1 ;  /* 0x000000ffff057224 */ /* 0x000fd400008e061c */
        /* <DEDUP_REMOVED lines=10> */
.L_x_1579:
[----:B------:R-:W-:Y:S05]  /*5930*/  BSYNC.RECONVERGENT B2 ;  /* 0x0000000000027941 */ /* 0x000fea0003800200 */
.L_x_1578:
[----:B------:R-:W-:Y:S01]  /*5940*/  BAR.SYNC.DEFER_BLOCKING 0x0 ;  /* 0x0000000000007b1d */ /* 0x000fe20000010000 */
[----:B------:R-:W-:-:S05]  /*5950*/  ISETP.NE.AND P0, PT, R4, RZ, PT ;  /* 0x000000ff0400720c */ /* 0x000fca0003f05270 */
[----:B------:R-:W-:Y:S08]  /*5960*/  BSSY.RECONVERGENT B2, `(.L_x_1580) ;  /* 0x000000b000027945 */ /* 0x000ff00003800200 */
[----:B------:R-:W-:Y:S05]  /*5970*/  @P0 BRA `(.L_x_1581) ;  /* 0x0000000000240947 */ /* 0x000fea0003800000 */
[----:B------:R-:W-:-:S05]  /*5980*/  IMAD.MOV.U32 R17, RZ, RZ, 0x300 ;  /* 0x00000300ff117424 */ /* 0x000fca00078e00ff */
[----:B------:R-:W2:Y:S01]  /*5990*/  ATOMG.E.ADD.STRONG.GPU PT, R6, desc[UR10][R2.64], R17 ;  /* 0x80000011020679a8 */ /* 0x000ea200081ef10a */
[----:B------:R-:W0:Y:S01]  /*59a0*/  S2UR UR5, SR_CgaCtaId ;  /* 0x00000000000579c3 */ /* 0x000e220000008800 */
[----:B------:R-:W-:-:S07]  /*59b0*/  UMOV UR4, 0x400 ;  /* 0x0000040000047882 */ /* 0x000fce0000000000 */
[----:B------:R-:W2:Y:S01]  /*59c0*/  LDC R7, c[0x0][0x370] ;  /* 0x0000dc00ff077b82 */ /* 0x000ea20000000800 */
[----:B0-----:R-:W-:-:S06]  /*59d0*/  ULEA UR4, UR5, UR4, 0x18 ;  /* 0x0000000405047291 */ /* 0x001fcc000f8ec0ff */
[----:B------:R-:W-:Y:S02]  /*59e0*/  IMAD.U32 R13, RZ, RZ, UR4 ;  /* 0x00000004ff0d7e24 */ /* 0x000fe4000f8e00ff */
[----:B--2---:R-:W-:-:S05]  /*59f0*/  IMAD R6, R7, 0x300, R6 ;  /* 0x0000030007067824 */ /* 0x004fca00078e0206 */
[----:B------:R0:W-:Y:S02]  /*5a00*/  STS [R13+0xe0], R6 ;  /* 0x0000e0060d007388 */ /* 0x0001e40000000800 */
.L_x_1581:
[----:B------:R-:W-:Y:S05]  /*5a10*/  BSYNC.RECONVERGENT B2 ;  /* 0x0000000000027941 */ /* 0x000fea0003800200 */
.L_x_1580:
[----:B------:R-:W-:Y:S01]  /*5a20*/  BAR.SYNC.DEFER_BLOCKING 0x0 ;  /* 0x0000000000007b1d */ /* 0x000fe20000010000 */
[----:B0-----:R-:W-:Y:S02]  /*5a30*/  IMAD.U32 R6, RZ, RZ, UR6 ;  /* 0x00000006ff067e24 */ /* 0x001fe4000f8e00ff */
[----:B-----5:R-:W-:Y:S02]  /*5a40*/  IMAD.MOV.U32 R25, RZ, RZ, R11 ;  /* 0x000000ffff197224 */ /* 0x020fe400078e000b */
[----:B------:R-:W-:Y:S02]  /*5a50*/  IMAD.MOV.U32 R29, RZ, RZ, R10 ;  /* 0x000000ffff1d7224 */ /* 0x000fe400078e000a */
[----:B------:R-:W-:Y:S02]  /*5a60*/  IMAD.MOV.U32 R30, RZ, RZ, R9 ;  /* 0x000000ffff1e7224 */ /* 0x000fe400078e0009 */
[----:B------:R-:W-:Y:S01]  /*5a70*/  IMAD.MOV.U32 R31, RZ, RZ, R8 ;  /* 0x000000ffff1f7224 */ /* 0x000fe200078e0008 */
[----:B------:R-:W0:Y:S02]  /*5a80*/  LDS R17, [R13+0xe0] ;  /* 0x0000e0000d117984 */ /* 0x000e240000000800 */
[----:B0-----:R-:W-:-:S05]  /*5a90*/  VIADD R7, R17, 0x300 ;  /* 0x0000030011077836 */ /* 0x001fca0000000000 */
[----:B------:R-:W-:-:S13]  /*5aa0*/  ISETP.GT.AND P0, PT, R7, R6, PT ;  /* 0x000000060700720c */ /* 0x000fda0003f04270 */
[----:B------:R-:W-:Y:S05]  /*5ab0*/  @!P0 BRA `(.L_x_1582) ;  /* 0xfffffff8008c8947 */ /* 0x000fea000383ffff */
[----:B------:R-:W-:Y:S05]  /*5ac0*/  BSYNC.RECONVERGENT B1 ;  /* 0x0000000000017941 */ /* 0x000fea0003800200 */
.L_x_1575:
[----:B------:R-:W-:Y:S01]  /*5ad0*/  ISETP.GE.AND P0, PT, R17, R6, PT ;  /* 0x000000061100720c */ /* 0x000fe20003f06270 */
[----:B------:R-:W0:Y:S01]  /*5ae0*/  LDCU.64 UR4, c[0x0][0x388] ;  /* 0x00007100ff0477ac */ /* 0x000e220008000a00 */
[----:B------:R-:W-:Y:S11]  /*5af0*/  BSSY.RECONVERGENT B1, `(.L_x_1572) ;  /* 0x00000e4000017945 */ /* 0x000ff60003800200 */
        /* <DEDUP_REMOVED lines=11> */
[----:B------:R-:W-:Y:S01]  /*5bb0*/  LEA.HI R3, R18, 0x1, RZ, 0x18 ;  /* 0x0000000112037811 */ /* 0x000fe200078fc0ff */
[----:B------:R-:W-:Y:S01]  /*5bc0*/  IMAD.MOV.U32 R16, RZ, RZ, R4 ;  /* 0x000000ffff107224 */ /* 0x000fe200078e0004 */
[----:B------:R-:W-:Y:S01]  /*5bd0*/  IADD3 R2, P0, PT, R15, 0x8, RZ ;  /* 0x000000080f027810 */ /* 0x000fe20007f1e0ff */
[----:B------:R-:W-:Y:S01]  /*5be0*/  IMAD.IADD R15, R4, 0x1, R17 ;  /* 0x00000001040f7824 */ /* 0x000fe200078e0211 */
[----:B------:R-:W-:-:S03]  /*5bf0*/  LOP3.LUT R6, R3, 0x3, RZ, 0xc0, !PT ;  /* 0x0000000303067812 */ /* 0x000fc600078ec0ff */
[----:B------:R-:W-:Y:S02]  /*5c00*/  IMAD.X R3, RZ, RZ, R12, P0 ;  /* 0x000000ffff037224 */ /* 0x000fe400000e060c */
[----:B------:R-:W-:-:S07]  /*5c10*/  IMAD.MOV R12, RZ, RZ, -R6 ;  /* 0x000000ffff0c7224 */ /* 0x000fce00078e0a06 */
.L_x_1588:
[----:B------:R-:W-:-:S05]  /*5c20*/  IMAD.WIDE R6, R15, 0x10, R2 ;  /* 0x000000100f067825 */ /* 0x000fca00078e0202 */
[----:B------:R-:W2:Y:S04]  /*5c30*/  LDG.E R25, desc[UR10][R6.64+-0x4] ;  /* 0xfffffc0a06197981 */ /* 0x000ea8000c1e1900 */
[----:B------:R-:W3:Y:S04]  /*5c40*/  LDG.E R26, desc[UR10][R6.64] ;  /* 0x0000000a061a7981 */ /* 0x000ee8000c1e1900 */
[----:B------:R-:W4:Y:S04]  /*5c50*/  LDG.E R27, desc[UR10][R6.64+0x4] ;  /* 0x0000040a061b7981 */ /* 0x000f28000c1e1900 */
[----:B------:R1:W5:Y:S01]  /*5c60*/  LDG.E R24, desc[UR10][R6.64+-0x8] ;  /* 0xfffff80a06187981 */ /* 0x000362000c1e1900 */
[C---:B0-----:R-:W-:Y:S01]  /*5c70*/  IADD3 R22, P0, PT, R15.reuse, UR4, RZ ;  /* 0x000000040f167c10 */ /* 0x041fe2000ff1e0ff */
[----:B------:R-:W-:Y:S01]  /*5c80*/  VIADD R12, R12, 0x1 ;  /* 0x000000010c0c7836 */ /* 0x000fe20000000000 */
[----:B------:R-:W-:Y:S01]  /*5c90*/  VIMNMX3 R28, R10, R9, R8, PT ;  /* 0x000000090a1c720f */ /* 0x000fe20003800108 */
        /* <DEDUP_REMOVED lines=8> */
[----:B-1----:R-:W-:Y:S02]  /*5d20*/  IMAD.MOV.U32 R6, RZ, RZ, R8 ;  /* 0x000000ffff067224 */ /* 0x002fe400078e0008 */
[----:B------:R-:W-:Y:S02]  /*5d30*/  IMAD.MOV.U32 R0, RZ, RZ, R22 ;  /* 0x000000ffff007224 */ /* 0x000fe400078e0016 */
[----:B------:R-:W-:-:S02]  /*5d40*/  IMAD.MOV.U32 R5, RZ, RZ, R23 ;  /* 0x000000ffff057224 */ /* 0x000fc400078e0017 */
        /* <DEDUP_REMOVED lines=25> */
.L_x_1587:
[----:B------:R-:W-:Y:S05]  /*5ee0*/  BSYNC.RECONVERGENT B3 ;  /* 0x0000000000037941 */ /* 0x000fea0003800200 */
.L_x_1586:
[----:B------:R-:W-:Y:S02]  /*5ef0*/  VIADD R16, R16, 0x100 ;  /* 0x0000010010107836 */ /* 0x000fe40000000000 */
[----:B------:R-:W-:Y:S01]  /*5f00*/  VIADD R15, R15, 0x100 ;  /* 0x000001000f0f7836 */ /* 0x000fe20000000000 */
[----:B------:R-:W-:Y:S06]  /*5f10*/  @P2 BRA `(.L_x_1588) ;  /* 0xfffffffc00402947 */ /* 0x000fec000383ffff */
.L_x_1585:
[----:B0-----:R-:W-:Y:S05]  /*5f20*/  BSYNC.RECONVERGENT B2 ;  /* 0x0000000000027941 */ /* 0x001fea0003800200 */
.L_x_1584:
[----:B------:R-:W-:-:S13]  /*5f30*/  ISETP.GE.U32.AND P0, PT, R18, 0x300, PT ;  /* 0x000003001200780c */ /* 0x000fda0003f06070 */
[----:B------:R-:W-:Y:S05]  /*5f40*/  @!P0 BRA `(.L_x_1583) ;  /* 0x0000000800788947 */ /* 0x000fea0003800000 */
[----:B------:R-:W-:-:S04]  /*5f50*/  IMAD.IADD R12, R16, 0x1, R17 ;  /* 0x00000001100c7824 */ /* 0x000fc800078e0211 */
[C---:B------:R-:W-:Y:S02]  /*5f60*/  VIADD R15, R12.reuse, 0x100 ;  /* 0x000001000c0f7836 */ /* 0x040fe40000000000 */
[C---:B------:R-:W-:Y:S02]  /*5f70*/  VIADD R17, R12.reuse, 0x200 ;  /* 0x000002000c117836 */ /* 0x040fe40000000000 */
[----:B------:R-:W-:-:S07]  /*5f80*/  VIADD R18, R12, 0x300 ;  /* 0x000003000c127836 */ /* 0x000fce0000000000 */
.L_x_1597:
[----:B------:R-:W0:Y:S08]  /*5f90*/  LDC.64 R6, c[0x0][0x380] ;  /* 0x0000e000ff067b82 */ /* 0x000e300000000a00 */
[----:B------:R-:W1:Y:S01]  /*5fa0*/  LDC.64 R2, c[0x0][0x388] ;  /* 0x0000e200ff027b82 */ /* 0x000e620000000a00 */
[----:B0-----:R-:W-:-:S05]  /*5fb0*/  IMAD.WIDE R6, R12, 0x10, R6 ;  /* 0x000000100c067825 */ /* 0x001fca00078e0206 */
[----:B------:R-:W2:Y:S04]  /*5fc0*/  LDG.E R27, desc[UR10][R6.64+0x4] ;  /* 0x0000040a061b7981 */ /* 0x000ea8000c1e1900 */
[----:B------:R-:W3:Y:S04]  /*5fd0*/  LDG.E R30, desc[UR10][R6.64+0x8] ;  /* 0x0000080a061e7981 */ /* 0x000ee8000c1e1900 */
[----:B------:R-:W4:Y:S04]  /*5fe0*/  LDG.E R29, desc[UR10][R6.64+0xc] ;  /* 0x00000c0a061d7981 */ /* 0x000f28000c1e1900 */
[----:B------:R-:W5:Y:S01]  /*5ff0*/  LDG.E R28, desc[UR10][R6.64] ;  /* 0x0000000a061c7981 */ /* 0x000f62000c1e1900 */
[----:B------:R-:W-:Y:S01]  /*6000*/  VIMNMX3 R31, R10, R9, R8, PT ;  /* 0x000000090a1f720f */ /* 0x000fe20003800108 */
        /* <DEDUP_REMOVED lines=30> */
.L_x_1590:
[----:B------:R-:W-:Y:S05]  /*61f0*/  BSYNC.RECONVERGENT B2 ;  /* 0x0000000000027941 */ /* 0x000fea0003800200 */
.L_x_1589:
        /* <DEDUP_REMOVED lines=35> */
.L_x_1592:
[----:B------:R-:W-:Y:S05]  /*6430*/  BSYNC.RECONVERGENT B2 ;  /* 0x0000000000027941 */ /* 0x000fea0003800200 */
.L_x_1591:
        /* <DEDUP_REMOVED lines=35> */
.L_x_1594:
[----:B------:R-:W-:Y:S05]  /*6670*/  BSYNC.RECONVERGENT B2 ;  /* 0x0000000000027941 */ /* 0x000fea0003800200 */
.L_x_1593:
        /* <DEDUP_REMOVED lines=35> */
.L_x_1596:
[----:B------:R-:W-:Y:S05]  /*68b0*/  BSYNC.RECONVERGENT B2 ;  /* 0x0000000000027941 */ /* 0x000fea0003800200 */
.L_x_1595:
[----:B------:R-:W-:Y:S02]  /*68c0*/  VIADD R16, R16, 0x400 ;  /* 0x0000040010107836 */ /* 0x000fe40000000000 */
[----:B------:R-:W-:Y:S02]  /*68d0*/  VIADD R15, R15, 0x400 ;  /* 0x000004000f0f7836 */ /* 0x000fe40000000000 */
[----:B------:R-:W-:Y:S01]  /*68e0*/  VIADD R17, R17, 0x400 ;  /* 0x0000040011117836 */ /* 0x000fe20000000000 */
[----:B------:R-:W-:Y:S01]  /*68f0*/  ISETP.GE.AND P0, PT, R16, R13, PT ;  /* 0x0000000d1000720c */ /* 0x000fe20003f06270 */
[----:B------:R-:W-:Y:S02]  /*6900*/  VIADD R18, R18, 0x400 ;  /* 0x0000040012127836 */ /* 0x000fe40000000000 */
[----:B------:R-:W-:-:S10]  /*6910*/  VIADD R12, R12, 0x400 ;  /* 0x000004000c0c7836 */ /* 0x000fd40000000000 */
[----:B------:R-:W-:Y:S05]  /*6920*/  @!P0 BRA `(.L_x_1597) ;  /* 0xfffffff400988947 */ /* 0x000fea000383ffff */
.L_x_1583:
[----:B0-----:R-:W-:Y:S05]  /*6930*/  BSYNC.RECONVERGENT B1 ;  /* 0x0000000000017941 */ /* 0x001fea0003800200 */
.L_x_1572:
        /* <DEDUP_REMOVED lines=44> */
.L_x_1599:
[----:B------:R-:W-:Y:S05]  /*6c00*/  BSYNC.RECONVERGENT B1 ;  /* 0x0000000000017941 */ /* 0x000fea0003800200 */
.L_x_1598:
        /* <DEDUP_REMOVED lines=43> */
.L_x_1601:
[----:B------:R-:W-:Y:S05]  /*6ec0*/  BSYNC.RECONVERGENT B1 ;  /* 0x0000000000017941 */ /* 0x000fea0003800200 */
.L_x_1600:
        /* <DEDUP_REMOVED lines=43> */
.L_x_1603:
[----:B------:R-:W-:Y:S05]  /*7180*/  BSYNC.RECONVERGENT B1 ;  /* 0x0000000000017941 */ /* 0x000fea0003800200 */
.L_x_1602:
[----:B------:R-:W-:Y:S01]  /*7190*/  ISETP.GT.AND P0, PT, R17, 0x17, PT ;  /* 0x000000171100780c */ /* 0x000fe20003f04270 */
[----:B--2---:R2:W2:Y:S01]  /*71a0*/  SHFL.DOWN PT, R15, R2, 0x8, 0x1f ;  /* 0x09001f00020f7f89 */ /* 0x0044a200000e0000 */
[----:B------:R-:W-:Y:S01]  /*71b0*/  BSSY.RECONVERGENT B1, `(.L_x_1604) ;  /* 0x0000029000017945 */ /* 0x000fe20003800200 */
[----:B0-----:R-:W-:Y:S02]  /*71c0*/  IMAD.MOV.U32 R5, RZ, RZ, R2 ;  /* 0x000000ffff057224 */ /* 0x001fe400078e0002 */
[----:B------:R0:W0:Y:S01]  /*71d0*/  SHFL.DOWN PT, R0, R3, 0x8, 0x1f ;  /* 0x09001f0003007f89 */ /* 0x00002200000e0000 */
[----:B------:R-:W-:Y:S02]  /*71e0*/  IMAD.MOV.U32 R8, RZ, RZ, R3 ;  /* 0x000000ffff087224 */ /* 0x000fe400078e0003 */
[----:B------:R-:W-:Y:S01]  /*71f0*/  IMAD.MOV.U32 R9, RZ, RZ, R6 ;  /* 0x000000ffff097224 */ /* 0x000fe200078e0006 */
[----:B-1----:R1:W0:Y:S01]  /*7200*/  SHFL.DOWN PT, R19, R6, 0x8, 0x1f ;  /* 0x09001f0006137f89 */ /* 0x00222200000e0000 */
[----:B------:R-:W-:-:S02]  /*7210*/  IMAD.MOV.U32 R10, RZ, RZ, R7 ;  /* 0x000000ffff0a7224 */ /* 0x000fc400078e0007 */
[----:B------:R-:W-:Y:S01]  /*7220*/  IMAD.MOV.U32 R11, RZ, RZ, R12 ;  /* 0x000000ffff0b7224 */ /* 0x000fe200078e000c */
[----:B----4-:R1:W4:Y:S01]  /*7230*/  SHFL.DOWN PT, R18, R7, 0x8, 0x1f ;  /* 0x09001f0007127f89 */ /* 0x01032200000e0000 */
[----:B---3--:R-:W-:-:S03]  /*7240*/  IMAD.MOV.U32 R16, RZ, RZ, R13 ;  /* 0x000000ffff107224 */ /* 0x008fc600078e000d */
[----:B------:R1:W3:Y:S04]  /*7250*/  SHFL.DOWN PT, R21, R12, 0x8, 0x1f ;  /* 0x09001f000c157f89 */ /* 0x0002e800000e0000 */
[----:B------:R1:W0:Y:S01]  /*7260*/  SHFL.DOWN PT, R20, R13, 0x8, 0x1f ;  /* 0x09001f000d147f89 */ /* 0x00022200000e0000 */
[----:B------:R-:W-:Y:S05]  /*7270*/  @P0 BRA `(.L_x_1605) ;  /* 0x0000000000700947 */ /* 0x000fea0003800000 */
[----:B------:R-:W-:Y:S01]  /*7280*/  VIMNMX3 R22, R3, R6, R7, PT ;  /* 0x000000060316720f */ /* 0x000fe20003800107 */
[----:B--2---:R-:W-:Y:S01]  /*7290*/  IMAD.MOV.U32 R5, RZ, RZ, R15 ;  /* 0x000000ffff057224 */ /* 0x004fe200078e000f */
[----:B0---4-:R-:W-:Y:S01]  /*72a0*/  VIMNMX3 R23, R0, R19, R18, PT ;  /* 0x000000130017720f */ /* 0x011fe20003800112 */
[----:B------:R-:W-:Y:S02]  /*72b0*/  IMAD.MOV.U32 R8, RZ, RZ, R0 ;  /* 0x000000ffff087224 */ /* 0x000fe400078e0000 */
[----:B------:R-:W-:Y:S01]  /*72c0*/  IMAD.MOV.U32 R9, RZ, RZ, R19 ;  /* 0x000000ffff097224 */ /* 0x000fe200078e0013 */
[----:B------:R-:W-:Y:S01]  /*72d0*/  ISETP.GE.AND P0, PT, R22, R23, PT ;  /* 0x000000171600720c */ /* 0x000fe20003f06270 */
[----:B------:R-:W-:Y:S02]  /*72e0*/  IMAD.MOV.U32 R10, RZ, RZ, R18 ;  /* 0x000000ffff0a7224 */ /* 0x000fe400078e0012 */
[----:B---3--:R-:W-:Y:S02]  /*72f0*/  IMAD.MOV.U32 R11, RZ, RZ, R21 ;  /* 0x000000ffff0b7224 */ /* 0x008fe400078e0015 */
        /* <DEDUP_REMOVED lines=20> */
.L_x_1605:
[----:B------:R-:W-:Y:S05]  /*7440*/  BSYNC.RECONVERGENT B1 ;  /* 0x0000000000017941 */ /* 0x000fea0003800200 */
.L_x_1604:
[----:B------:R-:W-:Y:S01]  /*7450*/  ISETP.GT.AND P0, PT, R17, 0xf, PT ;  /* 0x0000000f1100780c */ /* 0x000fe20003f04270 */
[----:B-1----:R1:W1:Y:S01]  /*7460*/  SHFL.DOWN PT, R6, R5, 0x10, 0x1f ;  /* 0x0a001f0005067f89 */ /* 0x00226200000e0000 */
[----:B------:R-:W-:Y:S01]  /*7470*/  BSSY.RECONVERGENT B1, `(.L_x_1606) ;  /* 0x0000029000017945 */ /* 0x000fe20003800200 */
[----:B--2---:R-:W-:Y:S02]  /*7480*/  IMAD.MOV.U32 R15, RZ, RZ, R11 ;  /* 0x000000ffff0f7224 */ /* 0x004fe400078e000b */
[----:B------:R2:W1:Y:S01]  /*7490*/  SHFL.DOWN PT, R7, R8, 0x10, 0x1f ;  /* 0x0a001f0008077f89 */ /* 0x00046200000e0000 */
[----:B0-----:R-:W-:Y:S02]  /*74a0*/  IMAD.MOV.U32 R0, RZ, RZ, R16 ;  /* 0x000000ffff007224 */ /* 0x001fe400078e0010 */
[----:B------:R-:W-:Y:S01]  /*74b0*/  IMAD.MOV.U32 R2, RZ, RZ, R5 ;  /* 0x000000ffff027224 */ /* 0x000fe200078e0005 */
[----:B----4-:R2:W0:Y:S01]  /*74c0*/  SHFL.DOWN PT, R18, R9, 0x10, 0x1f ;  /* 0x0a001f0009127f89 */ /* 0x01042200000e0000 */
[----:B------:R-:W-:-:S02]  /*74d0*/  IMAD.MOV.U32 R3, RZ, RZ, R8 ;  /* 0x000000ffff037224 */ /* 0x000fc400078e0008 */
[----:B------:R-:W-:Y:S01]  /*74e0*/  IMAD.MOV.U32 R12, RZ, RZ, R9 ;  /* 0x000000ffff0c7224 */ /* 0x000fe200078e0009 */
[----:B------:R2:W4:Y:S01]  /*74f0*/  SHFL.DOWN PT, R19, R10, 0x10, 0x1f ;  /* 0x0a001f000a137f89 */ /* 0x00052200000e0000 */
[----:B------:R-:W-:-:S03]  /*7500*/  IMAD.MOV.U32 R13, RZ, RZ, R10 ;  /* 0x000000ffff0d7224 */ /* 0x000fc600078e000a */
[----:B------:R2:W0:Y:S04]  /*7510*/  SHFL.DOWN PT, R20, R11, 0x10, 0x1f ;  /* 0x0a001f000b147f89 */ /* 0x00042800000e0000 */
[----:B---3--:R2:W3:Y:S01]  /*7520*/  SHFL.DOWN PT, R21, R16, 0x10, 0x1f ;  /* 0x0a001f0010157f89 */ /* 0x0084e200000e0000 */
[----:B------:R-:W-:Y:S05]  /*7530*/  @P0 BRA `(.L_x_1607) ;  /* 0x0000000000700947 */ /* 0x000fea0003800000 */
[----:B------:R-:W-:Y:S01]  /*7540*/  VIMNMX3 R22, R8, R9, R10, PT ;  /* 0x000000090816720f */ /* 0x000fe2000380010a */
[----:B0-----:R-:W-:Y:S01]  /*7550*/  IMAD.MOV.U32 R15, RZ, RZ, R20 ;  /* 0x000000ffff0f7224 */ /* 0x001fe200078e0014 */
[----:B-1--4-:R-:W-:Y:S01]  /*7560*/  VIMNMX3 R23, R7, R18, R19, PT ;  /* 0x000000120717720f */ /* 0x012fe20003800113 */
        /* <DEDUP_REMOVED lines=25> */
.L_x_1607:
[----:B------:R-:W-:Y:S05]  /*7700*/  BSYNC.RECONVERGENT B1 ;  /* 0x0000000000017941 */ /* 0x000fea0003800200 */
.L_x_1606:
[----:B------:R-:W-:Y:S01]  /*7710*/  ISETP.NE.AND P0, PT, R17, RZ, PT ;  /* 0x000000ff1100720c */ /* 0x000fe20003f05270 */
[----:B------:R-:W-:-:S12]  /*7720*/  BSSY.RECONVERGENT B1, `(.L_x_1608) ;  /* 0x000000c000017945 */ /* 0x000fd80003800200 */
[----:B------:R-:W-:Y:S05]  /*7730*/  @P0 BRA `(.L_x_1609) ;  /* 0x0000000000280947 */ /* 0x000fea0003800000 */
[----:B-1----:R-:W1:Y:S01]  /*7740*/  S2R R7, SR_CgaCtaId ;  /* 0x0000000000077919 */ /* 0x002e620000008800 */
[----:B------:R-:W-:Y:S02]  /*7750*/  MOV R6, 0x400 ;  /* 0x0000040000067802 */ /* 0x000fe40000000f00 */
[----:B------:R-:W-:Y:S02]  /*7760*/  SHF.R.U32.HI R5, RZ, 0x5, R4 ;  /* 0x00000005ff057819 */ /* 0x000fe40000011604 */
[----:B-1----:R-:W-:Y:S01]  /*7770*/  LEA R6, R7, R6, 0x18 ;  /* 0x0000000607067211 */ /* 0x002fe200078ec0ff */
[----:B------:R-:W-:-:S04]  /*7780*/  IMAD.MOV.U32 R7, RZ, RZ, R0 ;  /* 0x000000ffff077224 */ /* 0x000fc800078e0000 */
[----:B------:R-:W-:Y:S02]  /*7790*/  IMAD R5, R5, 0x18, R6 ;  /* 0x0000001805057824 */ /* 0x000fe400078e0206 */
[----:B------:R-:W-:-:S03]  /*77a0*/  IMAD.MOV.U32 R6, RZ, RZ, R15 ;  /* 0x000000ffff067224 */ /* 0x000fc600078e000f */
[----:B------:R1:W-:Y:S04]  /*77b0*/  STS.64 [R5+0x8], R2 ;  /* 0x0000080205007388 */ /* 0x0003e80000000a00 */
[----:B------:R1:W-:Y:S04]  /*77c0*/  STS.64 [R5+0x18], R6 ;  /* 0x0000180605007388 */ /* 0x0003e80000000a00 */
[----:B------:R1:W-:Y:S02]  /*77d0*/  STS.64 [R5+0x10], R12 ;  /* 0x0000100c05007388 */ /* 0x0003e40000000a00 */
.L_x_1609:
[----:B------:R-:W-:Y:S05]  /*77e0*/  BSYNC.RECONVERGENT B1 ;  /* 0x0000000000017941 */ /* 0x000fea0003800200 */
.L_x_1608:
        /* <DEDUP_REMOVED lines=8> */
[----:B------:R-:W1:Y:S04]  /*7870*/  LDS.128 R4, [R26+0x20] ;  /* 0x000020001a047984 */ /* 0x000e680000000c00 */
[----:B------:R-:W5:Y:S04]  /*7880*/  LDS.64 R24, [R26+0x30] ;  /* 0x000030001a187984 */ /* 0x000f680000000a00 */
[----:B------:R1:W5:Y:S04]  /*7890*/  LDS.64 R22, [R26+0x38] ;  /* 0x000038001a167984 */ /* 0x0003680000000a00 */
[----:B0--3--:R0:W3:Y:S04]  /*78a0*/  LDS.64 R20, [R26+0x40] ;  /* 0x000040001a147984 */ /* 0x0090e80000000a00 */
[----:B----4-:R0:W4:Y:S04]  /*78b0*/  LDS.64 R18, [R26+0x48] ;  /* 0x000048001a127984 */ /* 0x0101280000000a00 */
        /* <DEDUP_REMOVED lines=8> */
[----:B-----5:R-:W-:Y:S02]  /*7940*/  IMAD.MOV.U32 R27, RZ, RZ, R24 ;  /* 0x000000ffff1b7224 */ /* 0x020fe400078e0018 */
        /* <DEDUP_REMOVED lines=20> */
.L_x_1611:
[----:B------:R-:W-:Y:S05]  /*7a90*/  BSYNC.RECONVERGENT B1 ;  /* 0x0000000000017941 */ /* 0x000fea0003800200 */
.L_x_1610:
        /* <DEDUP_REMOVED lines=29> */
.L_x_1613:
[----:B------:R-:W-:Y:S05]  /*7c70*/  BSYNC.RECONVERGENT B1 ;  /* 0x0000000000017941 */ /* 0x000fea0003800200 */
.L_x_1612:
        /* <DEDUP_REMOVED lines=13> */
[----:B------:R1:W2:Y:S01]  /*7d50*/  LDS.128 R4, [R26+0x80] ;  /* 0x000080001a047984 */ /* 0x0002a20000000c00 */
        /* <DEDUP_REMOVED lines=20> */
.L_x_1615:
[----:B------:R-:W-:Y:S05]  /*7ea0*/  BSYNC.RECONVERGENT B1 ;  /* 0x0000000000017941 */ /* 0x000fea0003800200 */
.L_x_1614:
[----:B0--3--:R-:W-:Y:S01]  /*7eb0*/  VIMNMX3 R8, R25, R22, R23, PT ;  /* 0x000000161908720f */ /* 0x009fe20003800117 */
        /* <DEDUP_REMOVED lines=28> */
.L_x_1617:
[----:B------:R-:W-:Y:S05]  /*8080*/  BSYNC.RECONVERGENT B1 ;  /* 0x0000000000017941 */ /* 0x000fea0003800200 */
.L_x_1616:
[----:B------:R0:W3:Y:S01]  /*8090*/  LDS.64 R24, [R26+0x98] ;  /* 0x000098001a187984 */ /* 0x0000e20000000a00 */
[----:B--2---:R-:W-:Y:S01]  /*80a0*/  VIMNMX3 R33, R5, R6, R7, PT ;  /* 0x000000060521720f */ /* 0x004fe20003800107 */
[----:B------:R-:W-:Y:S01]  /*80b0*/  BSSY.RECONVERGENT B1, `(.L_x_1618) ;  /* 0x0000020000017945 */ /* 0x000fe20003800200 */
[----:B------:R-:W-:Y:S01]  /*80c0*/  VIMNMX3 R34, R12, R13, R2, PT ;  /* 0x0000000d0c22720f */ /* 0x000fe20003800102 */
[----:B------:R0:W2:Y:S01]  /*80d0*/  LDS.64 R22, [R26+0xa0] ;  /* 0x0000a0001a167984 */ /* 0x0000a20000000a00 */
        /* <DEDUP_REMOVED lines=29> */
.L_x_1619:
[----:B------:R-:W-:Y:S05]  /*82b0*/  BSYNC.RECONVERGENT B1 ;  /* 0x0000000000017941 */ /* 0x000fea0003800200 */
.L_x_1618:
[----:B--23--:R-:W-:Y:S01]  /*82c0*/  VIMNMX3 R0, R25, R22, R23, PT ;  /* 0x000000161900720f */ /* 0x00cfe20003800117 */
[----:B------:R-:W-:Y:S01]  /*82d0*/  BSSY.RECONVERGENT B1, `(.L_x_1620) ;  /* 0x000001d000017945 */ /* 0x000fe20003800200 */
[----:B------:R-:W-:Y:S01]  /*82e0*/  VIMNMX3 R3, R32, R29, R30, PT ;  /* 0x0000001d2003720f */ /* 0x000fe2000380011e */
[----:B------:R-:W-:Y:S01]  /*82f0*/  IMAD.MOV.U32 R5, RZ, RZ, R24 ;  /* 0x000000ffff057224 */ /* 0x000fe200078e0018 */
[----:B0-----:R-:W-:Y:S01]  /*8300*/  VIMNMX3 R18, R9, R10, R11, PT ;  /* 0x0000000a0912720f */ /* 0x001fe2000380010b */
[----:B------:R-:W-:Y:S01]  /*8310*/  IMAD.MOV.U32 R4, RZ, RZ, R25 ;  /* 0x000000ffff047224 */ /* 0x000fe200078e0019 */
[----:B------:R-:W-:Y:S01]  /*8320*/  ISETP.GE.AND P0, PT, R3, R0, PT ;  /* 0x000000000300720c */ /* 0x000fe20003f06270 */
[----:B------:R-:W-:Y:S02]  /*8330*/  IMAD.MOV.U32 R7, RZ, RZ, R22 ;  /* 0x000000ffff077224 */ /* 0x000fe400078e0016 */
[----:B------:R-:W-:Y:S02]  /*8340*/  IMAD.MOV.U32 R6, RZ, RZ, R23 ;  /* 0x000000ffff067224 */ /* 0x000fe400078e0017 */
[----:B----4-:R-:W-:-:S02]  /*8350*/  IMAD.MOV.U32 R19, RZ, RZ, R20 ;  /* 0x000000ffff137224 */ /* 0x010fc400078e0014 */
        /* <DEDUP_REMOVED lines=20> */
.L_x_1621:
[----:B------:R-:W-:Y:S05]  /*84a0*/  BSYNC.RECONVERGENT B1 ;  /* 0x0000000000017941 */ /* 0x000fea0003800200 */
.L_x_1620:
        /* <DEDUP_REMOVED lines=27> */
.L_x_1535:
[----:B------:R-:W-:Y:S05]  /*8660*/  BSYNC.RECONVERGENT B0 ;  /* 0x0000000000007941 */ /* 0x000fea0003800200 */
.L_x_1504:
[----:B------:R-:W-:Y:S05]  /*8670*/  @P1 EXIT ;  /* 0x000000000000194d */ /* 0x000fea0003800000 */
[----:B-12---:R-:W1:Y:S01]  /*8680*/  LDC.64 R4, c[0x0][0x390] ;  /* 0x0000e400ff047b82 */ /* 0x006e620000000a00 */
[----:B0-----:R-:W-:Y:S02]  /*8690*/  IMAD.MOV.U32 R6, RZ, RZ, R15 ;  /* 0x000000ffff067224 */ /* 0x001fe400078e000f */
[----:B------:R-:W-:Y:S02]  /*86a0*/  IMAD.MOV.U32 R7, RZ, RZ, R0 ;  /* 0x000000ffff077224 */ /* 0x000fe400078e0000 */
[----:B-1----:R-:W-:-:S05]  /*86b0*/  IMAD.WIDE.U32 R4, R14, 0x18, R4 ;  /* 0x000000180e047825 */ /* 0x002fca00078e0004 */
[----:B------:R-:W-:Y:S04]  /*86c0*/  STG.E.64 desc[UR10][R4.64], R2 ;  /* 0x0000000204007986 */ /* 0x000fe8000c101b0a */
[----:B------:R-:W-:Y:S04]  /*86d0*/  STG.E.64 desc[UR10][R4.64+0x8], R12 ;  /* 0x0000080c04007986 */ /* 0x000fe8000c101b0a */
[----:B------:R-:W-:Y:S01]  /*86e0*/  STG.E.64 desc[UR10][R4.64+0x10], R6 ;  /* 0x0000100604007986 */ /* 0x000fe2000c101b0a */
[----:B------:R-:W-:Y:S05]  /*86f0*/  EXIT ;  /* 0x000000000000794d */ /* 0x000fea0003800000 */
.L_x_1622:
        /* <DEDUP_REMOVED lines=16> */
.L_x_4845:


//--------------------- .text._ZN6thrust24THRUST_300001_SM_1000_NS8cuda_cub4core6detail13_kernel_agentINS1_8__reduce11ReduceAgentINS0_12zip_iteratorIN4cuda3std3__45tupleIJNS0_6detail15normal_iteratorINS0_10device_ptrINSB_IJiiiiEEEEEEENS0_17counting_iteratorIlNS0_11use_defaultESJ_SJ_EEEEEEEPNSB_IJSF_lEEESN_iNS1_9__extrema9arg_max_fISF_l6lbXYZ2EEEEJSM_SO_iSS_EEEvDpT0_ --------------------------
	.section	.text._ZN6thrust24THRUST_300001_SM_1000_NS8cuda_cub4core6detail13_kernel_agentINS1_8__reduce11ReduceAgentINS0_12zip_iteratorIN4cuda3std3__45tupleIJNS0_6detail15normal_iteratorINS0_10device_ptrINSB_IJiiiiEEEEEEENS0_17counting_iteratorIlNS0_11use_defaultESJ_SJ_EEEEEEEPNSB_IJSF_lEEESN_iNS1_9__extrema9arg_max_fISF_l6lbXYZ2EEEEJSM_SO_iSS_EEEvDpT0_,"ax",@progbits
	.align	128
        .global         _ZN6thrust24THRUST_300001_SM_1000_NS8cuda_cub4core6detail13_kernel_agentINS1_8__reduce11ReduceAgentINS0_12zip_iteratorIN4cuda3std3__45tupleIJNS0_6detail15normal_iteratorINS0_10device_ptrINSB_IJiiiiEEEEEEENS0_17counting_iteratorIlNS0_11use_defaultESJ_SJ_EEEEEEEPNSB_IJSF_lEEESN_iNS1_9__extrema9arg_max_fISF_l6lbXYZ2EEEEJSM_SO_iSS_EEEvDpT0_
        .type           _ZN6thrust24THRUST_300001_SM_1000_NS8cuda_cub4core6detail13_kernel_agentINS1_8__reduce11ReduceAgentINS0_12zip_iteratorIN4cuda3std3__45tupleIJNS0_6detail15normal_iteratorINS0_10device_ptrINSB_IJiiiiEEEEEEENS0_17counting_iteratorIlNS0_11use_defaultESJ_SJ_EEEEEEEPNSB_IJSF_lEEESN_iNS1_9__extrema9arg_max_fISF_l6lbXYZ2EEEEJSM_SO_iSS_EEEvDpT0_,@function
        .size           _ZN6thrust24THRUST_300001_SM_1000_NS8cuda_cub4core6detail13_kernel_agentINS1_8__reduce11ReduceAgentINS0_12zip_iteratorIN4cuda3std3__45tupleIJNS0_6detail15normal_iteratorINS0_10device_ptrINSB_IJiiiiEEEEEEENS0_17counting_iteratorIlNS0_11use_defaultESJ_SJ_EEEEEEEPNSB_IJSF_lEEESN_iNS1_9__extrema9arg_max_fISF_l6lbXYZ2EEEEJSM_SO_iSS_EEEvDpT0_,(.L_x_4846 - _ZN6thrust24THRUST_300001_SM_1000_NS8cuda_cub4core6detail13_kernel_agentINS1_8__reduce11ReduceAgentINS0_12zip_iteratorIN4cuda3std3__45tupleIJNS0_6detail15normal_iteratorINS0_10device_ptrINSB_IJiiiiEEEEEEENS0_17counting_iteratorIlNS0_11use_defaultESJ_SJ_EEEEEEEPNSB_IJSF_lEEESN_iNS1_9__extrema9arg_max_fISF_l6lbXYZ2EEEEJSM_SO_iSS_EEEvDpT0_)
        .other          _ZN6thrust24THRUST_300001_SM_1000_NS8cuda_cub4core6detail13_kernel_agentINS1_8__reduce11ReduceAgentINS0_12zip_iteratorIN4cuda3std3__45tupleIJNS0_6detail15normal_iteratorINS0_10device_ptrINSB_IJiiiiEEEEEEENS0_17counting_iteratorIlNS0_11use_defaultESJ_SJ_EEEEEEEPNSB_IJSF_lEEESN_iNS1_9__extrema9arg_max_fISF_l6lbXYZ2EEEEJSM_SO_iSS_EEEvDpT0_,@"STO_CUDA_ENTRY STV_DEFAULT"
_ZN6thrust24THRUST_300001_SM_1000_NS8cuda_cub4core6detail13_kernel_agentINS1_8__reduce11ReduceAgentINS0_12zip_iteratorIN4cuda3std3__45tupleIJNS0_6detail15normal_iteratorINS0_10device_ptrINSB_IJiiiiEEEEEEENS0_17counting_iteratorIlNS0_11use_defaultESJ_SJ_EEEEEEEPNSB_IJSF_lEEESN_iNS1_9__extrema9arg_max_fISF_l6lbXYZ2EEEEJSM_SO_iSS_EEEvDpT0_:
.text._ZN6thrust24THRUST_300001_SM_1000_NS8cuda_cub4core6detail13_kernel_agentINS1_8__reduce11ReduceAgentINS0_12zip_iteratorIN4cuda3std3__45tupleIJNS0_6detail15normal_iteratorINS0_10device_ptrINSB_IJiiiiEEEEEEENS0_17counting_iteratorIlNS0_11use_defaultESJ_SJ_EEEEEEEPNSB_IJSF_lEEESN_iNS1_9__extrema9arg_max_fISF_l6lbXYZ2EEEEJSM_SO_iSS_EEEvDpT0_:
        /* <DEDUP_REMOVED lines=9> */
[----:B------:R-:W-:Y:S01]  /*0090*/  IMAD.MOV.U32 R16, RZ, RZ, RZ ;  /* 0x000000ffff107224 */ /* 0x000fe200078e00ff */
        /* <DEDUP_REMOVED lines=12> */
[C---:B---3--:R-:W-:Y:S01]  /*0160*/  @!P0 IADD3 R12, P2, PT, R7.reuse, R4, RZ ;  /* 0x00000004070c8210 */ /* 0x048fe20007f5e0ff */
[----:B------:R-:W-:Y:S01]  /*0170*/  @!P0 VIADD R0, R7, 0x100 ;  /* 0x0000010007008836 */ /* 0x000fe20000000000 */
[----:B------:R-:W-:Y:S01]  /*0180*/  BSSY.RECONVERGENT B1, `(.L_x_1625) ;  /* 0x00000e4000017945 */ /* 0x000fe20003800200 */
[----:B------:R-:W-:-:S02]  /*0190*/  IMAD.MOV.U32 R11, RZ, RZ, RZ ;  /* 0x000000ffff0b7224 */ /* 0x000fc400078e00ff */
[----:B------:R-:W-:Y:S01]  /*01a0*/  @!P0 IMAD.X R11, RZ, RZ, R5, P2 ;  /* 0x000000ffff0b8224 */ /* 0x000fe200010e0605 */
        /* <DEDUP_REMOVED lines=18> */
.L_x_1631:
        /* <DEDUP_REMOVED lines=43> */
.L_x_1630:
[----:B------:R-:W-:Y:S05]  /*0580*/  BSYNC.RECONVERGENT B3 ;  /* 0x0000000000037941 */ /* 0x000fea0003800200 */
.L_x_1629:
[----:B------:R-:W-:Y:S01]  /*0590*/  IADD3 R6, P0, PT, R6, 0x100, RZ ;  /* 0x0000010006067810 */ /* 0x000fe20007f1e0ff */
[----:B------:R-:W-:Y:S02]  /*05a0*/  IMAD.X R3, RZ, RZ, R3, P3 ;  /* 0x000000ffff037224 */ /* 0x000fe400018e0603 */
[----:B------:R-:W-:Y:S02]  /*05b0*/  VIADD R0, R0, 0x100 ;  /* 0x0000010000007836 */ /* 0x000fe40000000000 */
[----:B------:R-:W-:Y:S01]  /*05c0*/  IMAD.X R8, RZ, RZ, R8, P0 ;  /* 0x000000ffff087224 */ /* 0x000fe200000e0608 */
[----:B------:R-:W-:Y:S07]  /*05d0*/  @P2 BRA `(.L_x_1631) ;  /* 0xfffffffc003c2947 */ /* 0x000fee000383ffff */
.L_x_1628:
[----:B------:R-:W-:Y:S05]  /*05e0*/  BSYNC.RECONVERGENT B2 ;  /* 0x0000000000027941 */ /* 0x000fea0003800200 */
.L_x_1627:
[----:B------:R-:W-:-:S13]  /*05f0*/  ISETP.GE.U32.AND P0, PT, R9, 0x300, PT ;  /* 0x000003000900780c */ /* 0x000fda0003f06070 */
[----:B------:R-:W-:Y:S05]  /*0600*/  @!P0 BRA `(.L_x_1626) ;  /* 0x00000008006c8947 */ /* 0x000fea0003800000 */
[----:B------:R-:W-:-:S07]  /*0610*/  VIADD R8, R0, 0x200 ;  /* 0x0000020000087836 */ /* 0x000fce0000000000 */
.L_x_1640:
[----:B------:R-:W0:Y:S01]  /*0620*/  LDC.64 R4, c[0x0][0x380] ;  /* 0x0000e000ff047b82 */ /* 0x000e220000000a00 */
[----:B------:R-:W-:-:S07]  /*0630*/  VIADD R9, R8, 0xfffffe00 ;  /* 0xfffffe0008097836 */ /* 0x000fce0000000000 */
[----:B------:R-:W1:Y:S01]  /*0640*/  LDC.64 R2, c[0x0][0x388] ;  /* 0x0000e200ff027b82 */ /* 0x000e620000000a00 */
[----:B0-----:R-:W-:-:S05]  /*0650*/  IMAD.WIDE R4, R9, 0x10, R4 ;  /* 0x0000001009047825 */ /* 0x001fca00078e0204 */
        /* <DEDUP_REMOVED lines=38> */
.L_x_1633:
[----:B------:R-:W-:Y:S05]  /*08c0*/  BSYNC.RECONVERGENT B2 ;  /* 0x0000000000027941 */ /* 0x000fea0003800200 */
.L_x_1632:
[----:B------:R-:W2:Y:S01]  /*08d0*/  LDG.E R30, desc[UR8][R4.64+0x1000] ;  /* 0x00100008041e7981 */ /* 0x000ea2000c1e1900 */
[----:B------:R-:W-:Y:S01]  /*08e0*/  VIADD R15, R8, 0xffffff00 ;  /* 0xffffff00080f7836 */ /* 0x000fe20000000000 */
[----:B-----5:R-:W-:Y:S02]  /*08f0*/  VIMNMX3 R32, R19, R18, R17, PT ;  /* 0x000000121320720f */ /* 0x020fe40003800111 */
[----:B------:R-:W-:Y:S01]  /*0900*/  VIMNMX3 R31, R22, R23, R24, PT ;  /* 0x00000017161f720f */ /* 0x000fe20003800118 */
[----:B------:R-:W5:Y:S01]  /*0910*/  LDG.E R14, desc[UR8][R4.64+0x2004] ;  /* 0x00200408040e7981 */ /* 0x000f62000c1e1900 */
[----:B------:R-:W-:-:S03]  /*0920*/  IADD3 R29, P0, PT, R15, R2, RZ ;  /* 0x000000020f1d7210 */ /* 0x000fc60007f1e0ff */
[----:B------:R-:W5:Y:S01]  /*0930*/  LDG.E R13, desc[UR8][R4.64+0x2008] ;  /* 0x00200808040d7981 */ /* 0x000f62000c1e1900 */
[----:B------:R-:W-:Y:S02]  /*0940*/  LEA.HI.X.SX32 R28, R15, R3, 0x1, P0 ;  /* 0x000000030f1c7211 */ /* 0x000fe400000f0eff */
[----:B------:R-:W-:Y:S01]  /*0950*/  ISETP.GE.AND P0, PT, R31, R32, PT ;  /* 0x000000201f00720c */ /* 0x000fe20003f06270 */
[----:B------:R-:W-:Y:S01]  /*0960*/  BSSY.RECONVERGENT B2, `(.L_x_1634) ;  /* 0x0000020000027945 */ /* 0x000fe20003800200 */
[----:B------:R-:W5:Y:S01]  /*0970*/  LDG.E R12, desc[UR8][R4.64+0x200c] ;  /* 0x00200c08040c7981 */ /* 0x000f62000c1e1900 */
[----:B------:R-:W-:Y:S02]  /*0980*/  IMAD.MOV.U32 R15, RZ, RZ, R29 ;  /* 0x000000ffff0f7224 */ /* 0x000fe400078e001d */
[----:B------:R-:W-:Y:S01]  /*0990*/  IMAD.MOV.U32 R16, RZ, RZ, R28 ;  /* 0x000000ffff107224 */ /* 0x000fe200078e001c */
[----:B------:R-:W5:Y:S01]  /*09a0*/  LDG.E R11, desc[UR8][R4.64+0x2000] ;  /* 0x00200008040b7981 */ /* 0x000f62000c1e1900 */
[----:B------:R-:W-:-:S02]  /*09b0*/  IMAD.MOV.U32 R27, RZ, RZ, R19 ;  /* 0x000000ffff1b7224 */ /* 0x000fc400078e0013 */
[----:B------:R-:W-:Y:S01]  /*09c0*/  IMAD.MOV.U32 R26, RZ, RZ, R18 ;  /* 0x000000ffff1a7224 */ /* 0x000fe200078e0012 */
[----:B------:R-:W5:Y:S04]  /*09d0*/  LDG.E R6, desc[UR8][R4.64+0x3000] ;  /* 0x0030000804067981 */ /* 0x000f68000c1e1900 */
[----:B------:R-:W5:Y:S04]  /*09e0*/  LDG.E R9, desc[UR8][R4.64+0x3004] ;  /* 0x0030040804097981 */ /* 0x000f68000c1e1900 */
[----:B------:R-:W5:Y:S04]  /*09f0*/  LDG.E R0, desc[UR8][R4.64+0x3008] ;  /* 0x0030080804007981 */ /* 0x000f68000c1e1900 */
[----:B------:R0:W5:Y:S02]  /*0a00*/  LDG.E R10, desc[UR8][R4.64+0x300c] ;  /* 0x00300c08040a7981 */ /* 0x000164000c1e1900 */
[----:B0-----:R-:W-:-:S02]  /*0a10*/  IMAD.MOV.U32 R5, RZ, RZ, R17 ;  /* 0x000000ffff057224 */ /* 0x001fc400078e0011 */
        /* <DEDUP_REMOVED lines=20> */
.L_x_1635:
[----:B------:R-:W-:Y:S05]  /*0b60*/  BSYNC.RECONVERGENT B2 ;  /* 0x0000000000027941 */ /* 0x000fea0003800200 */
.L_x_1634:
[----:B------:R-:W-:Y:S01]  /*0b70*/  IADD3 R24, P0, PT, R8, R2, RZ ;  /* 0x0000000208187210 */ /* 0x000fe20007f1e0ff */
[----:B------:R-:W-:Y:S01]  /*0b80*/  BSSY.RECONVERGENT B2, `(.L_x_1636) ;  /* 0x000001f000027945 */ /* 0x000fe20003800200 */
[----:B-----5:R-:W-:Y:S01]  /*0b90*/  VIMNMX3 R29, R14, R13, R12, PT ;  /* 0x0000000d0e1d720f */ /* 0x020fe2000380010c */
[C---:B------:R-:W-:Y:S01]  /*0ba0*/  VIADD R23, R8.reuse, 0x100 ;  /* 0x0000010008177836 */ /* 0x040fe20000000000 */
[----:B------:R-:W-:Y:S01]  /*0bb0*/  VIMNMX3 R28, R27, R26, R5, PT ;  /* 0x0000001a1b1c720f */ /* 0x000fe20003800105 */
[----:B------:R-:W-:Y:S01]  /*0bc0*/  IMAD.MOV.U32 R22, RZ, RZ, R24 ;  /* 0x000000ffff167224 */ /* 0x000fe200078e0018 */
[----:B------:R-:W-:Y:S01]  /*0bd0*/  LEA.HI.X.SX32 R25, R8, R3, 0x1, P0 ;  /* 0x0000000308197211 */ /* 0x000fe200000f0eff */
[----:B------:R-:W-:Y:S01]  /*0be0*/  IMAD.MOV.U32 R20, RZ, RZ, R14 ;  /* 0x000000ffff147224 */ /* 0x000fe200078e000e */
[----:B------:R-:W-:Y:S01]  /*0bf0*/  ISETP.GE.AND P0, PT, R28, R29, PT ;  /* 0x0000001d1c00720c */ /* 0x000fe20003f06270 */
[----:B------:R-:W-:Y:S02]  /*0c00*/  IMAD.MOV.U32 R18, RZ, RZ, R13 ;  /* 0x000000ffff127224 */ /* 0x000fe400078e000d */
[----:B------:R-:W-:-:S02]  /*0c10*/  IMAD.MOV.U32 R21, RZ, RZ, R25 ;  /* 0x000000ffff157224 */ /* 0x000fc400078e0019 */
        /* <DEDUP_REMOVED lines=21> */
.L_x_1637:
[----:B------:R-:W-:Y:S05]  /*0d70*/  BSYNC.RECONVERGENT B2 ;  /* 0x0000000000027941 */ /* 0x000fea0003800200 */
.L_x_1636:
[----:B------:R-:W-:Y:S01]  /*0d80*/  IADD3 R5, P0, PT, R23, R2, RZ ;  /* 0x0000000217057210 */ /* 0x000fe20007f1e0ff */
[----:B------:R-:W-:Y:S01]  /*0d90*/  BSSY.RECONVERGENT B2, `(.L_x_1638) ;  /* 0x000001e000027945 */ /* 0x000fe20003800200 */
[----:B------:R-:W-:Y:S01]  /*0da0*/  VIMNMX3 R25, R9, R0, R10, PT ;  /* 0x000000000919720f */ /* 0x000fe2000380010a */
[----:B------:R-:W-:Y:S01]  /*0db0*/  IMAD.MOV.U32 R16, RZ, RZ, R6 ;  /* 0x000000ffff107224 */ /* 0x000fe200078e0006 */
[----:B------:R-:W-:Y:S01]  /*0dc0*/  VIMNMX3 R4, R20, R18, R19, PT ;  /* 0x000000121404720f */ /* 0x000fe20003800113 */
[----:B------:R-:W-:Y:S01]  /*0dd0*/  IMAD.MOV.U32 R12, RZ, RZ, R5 ;  /* 0x000000ffff0c7224 */ /* 0x000fe200078e0005 */
[----:B------:R-:W-:Y:S01]  /*0de0*/  LEA.HI.X.SX32 R2, R23, R3, 0x1, P0 ;  /* 0x0000000317027211 */ /* 0x000fe200000f0eff */
[----:B------:R-:W-:Y:S01]  /*0df0*/  IMAD.MOV.U32 R15, RZ, RZ, R9 ;  /* 0x000000ffff0f7224 */ /* 0x000fe200078e0009 */
[----:B------:R-:W-:Y:S01]  /*0e00*/  ISETP.GE.AND P0, PT, R4, R25, PT ;  /* 0x000000190400720c */ /* 0x000fe20003f06270 */
[----:B------:R-:W-:Y:S02]  /*0e10*/  IMAD.MOV.U32 R14, RZ, RZ, R0 ;  /* 0x000000ffff0e7224 */ /* 0x000fe400078e0000 */
[----:B------:R-:W-:-:S02]  /*0e20*/  IMAD.MOV.U32 R11, RZ, RZ, R2 ;  /* 0x000000ffff0b7224 */ /* 0x000fc400078e0002 */
        /* <DEDUP_REMOVED lines=20> */
.L_x_1639:
[----:B------:R-:W-:Y:S05]  /*0f70*/  BSYNC.RECONVERGENT B2 ;  /* 0x0000000000027941 */ /* 0x000fea0003800200 */
.L_x_1638:
[C---:B------:R-:W-:Y:S02]  /*0f80*/  VIADD R0, R8.reuse, 0x200 ;  /* 0x0000020008007836 */ /* 0x040fe40000000000 */
[----:B------:R-:W-:-:S03]  /*0f90*/  VIADD R8, R8, 0x400 ;  /* 0x0000040008087836 */ /* 0x000fc60000000000 */
[----:B------:R-:W-:-:S13]  /*0fa0*/  ISETP.GE.AND P0, PT, R0, UR5, PT ;  /* 0x0000000500007c0c */ /* 0x000fda000bf06270 */
[----:B------:R-:W-:Y:S05]  /*0fb0*/  @!P0 BRA `(.L_x_1640) ;  /* 0xfffffff400988947 */ /* 0x000fea000383ffff */
.L_x_1626:
[----:B------:R-:W-:Y:S05]  /*0fc0*/  BSYNC.RECONVERGENT B1 ;  /* 0x0000000000017941 */ /* 0x000fea0003800200 */
.L_x_1625:
        /* <DEDUP_REMOVED lines=47> */
.L_x_1643:
[----:B------:R-:W-:Y:S05]  /*12c0*/  BSYNC.RECONVERGENT B1 ;  /* 0x0000000000017941 */ /* 0x000fea0003800200 */
.L_x_1642:
        /* <DEDUP_REMOVED lines=43> */
.L_x_1645:
[----:B------:R-:W-:Y:S05]  /*1580*/  BSYNC.RECONVERGENT B1 ;  /* 0x0000000000017941 */ /* 0x000fea0003800200 */
.L_x_1644:
[----:B------:R-:W-:Y:S01]  /*1590*/  ISETP.GT.AND P0, PT, R18, 0x1b, PT ;  /* 0x0000001b1200780c */ /* 0x000fe20003f04270 */
[----:B0-----:R0:W0:Y:S01]  /*15a0*/  SHFL.DOWN PT, R14, R9, 0x4, 0x1f ;  /* 0x08801f00090e7f89 */ /* 0x00102200000e0000 */
[----:B------:R-:W-:Y:S01]  /*15b0*/  BSSY.RECONVERGENT B1, `(.L_x_1646) ;  /* 0x0000029000017945 */ /* 0x000fe20003800200 */
[----:B---3--:R-:W-:Y:S02]  /*15c0*/  IMAD.MOV.U32 R12, RZ, RZ, R10 ;  /* 0x000000ffff0c7224 */ /* 0x008fe400078e000a */
[----:B--2---:R2:W3:Y:S01]  /*15d0*/  SHFL.DOWN PT, R15, R8, 0x4, 0x1f ;  /* 0x08801f00080f7f89 */ /* 0x0044e200000e0000 */
[----:B-1----:R-:W-:Y:S02]  /*15e0*/  IMAD.MOV.U32 R13, RZ, RZ, R11 ;  /* 0x000000ffff0d7224 */ /* 0x002fe400078e000b */
[----:B------:R-:W-:Y:S01]  /*15f0*/  IMAD.MOV.U32 R0, RZ, RZ, R5 ;  /* 0x000000ffff007224 */ /* 0x000fe200078e0005 */
[----:B------:R2:W1:Y:S01]  /*1600*/  SHFL.DOWN PT, R16, R6, 0x4, 0x1f ;  /* 0x08801f0006107f89 */ /* 0x00046200000e0000 */
[----:B------:R-:W-:-:S02]  /*1610*/  IMAD.MOV.U32 R3, RZ, RZ, R6 ;  /* 0x000000ffff037224 */ /* 0x000fc400078e0006 */
[----:B------:R-:W-:Y:S01]  /*1620*/  IMAD.MOV.U32 R2, RZ, RZ, R8 ;  /* 0x000000ffff027224 */ /* 0x000fe200078e0008 */
[----:B------:R2:W0:Y:S01]  /*1630*/  SHFL.DOWN PT, R20, R5, 0x4, 0x1f ;  /* 0x08801f0005147f89 */ /* 0x00042200000e0000 */
[----:B------:R-:W-:-:S03]  /*1640*/  IMAD.MOV.U32 R4, RZ, RZ, R9 ;  /* 0x000000ffff047224 */ /* 0x000fc600078e0009 */
[----:B------:R2:W0:Y:S04]  /*1650*/  SHFL.DOWN PT, R17, R10, 0x4, 0x1f ;  /* 0x08801f000a117f89 */ /* 0x00042800000e0000 */
        /* <DEDUP_REMOVED lines=30> */
.L_x_1647:
[----:B------:R-:W-:Y:S05]  /*1840*/  BSYNC.RECONVERGENT B1 ;  /* 0x0000000000017941 */ /* 0x000fea0003800200 */
.L_x_1646:
[----:B------:R-:W-:Y:S01]  /*1850*/  ISETP.GT.AND P0, PT, R18, 0x17, PT ;  /* 0x000000171200780c */ /* 0x000fe20003f04270 */
[----:B---3--:R3:W3:Y:S01]  /*1860*/  SHFL.DOWN PT, R15, R4, 0x8, 0x1f ;  /* 0x09001f00040f7f89 */ /* 0x0086e200000e0000 */
[----:B------:R-:W-:Y:S01]  /*1870*/  BSSY.RECONVERGENT B1, `(.L_x_1648) ;  /* 0x0000029000017945 */ /* 0x000fe20003800200 */
[----:B--2---:R-:W-:Y:S02]  /*1880*/  IMAD.MOV.U32 R10, RZ, RZ, R12 ;  /* 0x000000ffff0a7224 */ /* 0x004fe400078e000c */
[----:B0-----:R0:W2:Y:S01]  /*1890*/  SHFL.DOWN PT, R17, R2, 0x8, 0x1f ;  /* 0x09001f0002117f89 */ /* 0x0010a200000e0000 */
[----:B------:R-:W-:Y:S02]  /*18a0*/  IMAD.MOV.U32 R11, RZ, RZ, R13 ;  /* 0x000000ffff0b7224 */ /* 0x000fe400078e000d */
[----:B------:R-:W-:Y:S01]  /*18b0*/  IMAD.MOV.U32 R5, RZ, RZ, R0 ;  /* 0x000000ffff057224 */ /* 0x000fe200078e0000 */
[----:B------:R0:W0:Y:S01]  /*18c0*/  SHFL.DOWN PT, R14, R3, 0x8, 0x1f ;  /* 0x09001f00030e7f89 */ /* 0x00002200000e0000 */
[----:B------:R-:W-:-:S02]  /*18d0*/  IMAD.MOV.U32 R6, RZ, RZ, R3 ;  /* 0x000000ffff067224 */ /* 0x000fc400078e0003 */
[----:B------:R-:W-:Y:S01]  /*18e0*/  IMAD.MOV.U32 R8, RZ, RZ, R2 ;  /* 0x000000ffff087224 */ /* 0x000fe200078e0002 */
[----:B------:R0:W0:Y:S01]  /*18f0*/  SHFL.DOWN PT, R19, R0, 0x8, 0x1f ;  /* 0x09001f0000137f89 */ /* 0x00002200000e0000 */
[----:B------:R-:W-:-:S03]  /*1900*/  IMAD.MOV.U32 R9, RZ, RZ, R4 ;  /* 0x000000ffff097224 */ /* 0x000fc600078e0004 */
[----:B----4-:R4:W0:Y:S04]  /*1910*/  SHFL.DOWN PT, R21, R12, 0x8, 0x1f ;  /* 0x09001f000c157f89 */ /* 0x01082800000e0000 */
[----:B-1----:R4:W1:Y:S01]  /*1920*/  SHFL.DOWN PT, R16, R13, 0x8, 0x1f ;  /* 0x09001f000d107f89 */ /* 0x00286200000e0000 */
[----:B------:R-:W-:Y:S05]  /*1930*/  @P0 BRA `(.L_x_1649) ;  /* 0x0000000000700947 */ /* 0x000fea0003800000 */
[----:B------:R-:W-:Y:S01]  /*1940*/  VIMNMX3 R20, R2, R3, R0, PT ;  /* 0x000000030214720f */ /* 0x000fe20003800100 */
[----:B0-----:R-:W-:Y:S01]  /*1950*/  IMAD.MOV.U32 R10, RZ, RZ, R21 ;  /* 0x000000ffff0a7224 */ /* 0x001fe200078e0015 */
[--C-:B--2---:R-:W-:Y:S01]  /*1960*/  VIMNMX3 R23, R17, R14, R19.reuse, PT ;  /* 0x0000000e1117720f */ /* 0x104fe20003800113 */
[----:B-1----:R-:W-:Y:S02]  /*1970*/  IMAD.MOV.U32 R11, RZ, RZ, R16 ;  /* 0x000000ffff0b7224 */ /* 0x002fe400078e0010 */
[----:B------:R-:W-:Y:S01]  /*1980*/  IMAD.MOV.U32 R5, RZ, RZ, R19 ;  /* 0x000000ffff057224 */ /* 0x000fe200078e0013 */
[----:B------:R-:W-:Y:S01]  /*1990*/  ISETP.GE.AND P0, PT, R20, R23, PT ;  /* 0x000000171400720c */ /* 0x000fe20003f06270 */
[----:B------:R-:W-:Y:S02]  /*19a0*/  IMAD.MOV.U32 R6, RZ, RZ, R14 ;  /* 0x000000ffff067224 */ /* 0x000fe400078e000e */
[----:B------:R-:W-:Y:S02]  /*19b0*/  IMAD.MOV.U32 R8, RZ, RZ, R17 ;  /* 0x000000ffff087224 */ /* 0x000fe400078e0011 */
[----:B---3--:R-:W-:-:S08]  /*19c0*/  IMAD.MOV.U32 R9, RZ, RZ, R15 ;  /* 0x000000ffff097224 */ /* 0x008fd000078e000f */
[----:B------:R-:W-:Y:S05]  /*19d0*/  @!P0 BRA `(.L_x_1649) ;  /* 0x0000000000488947 */ /* 0x000fea0003800000 */
[----:B------:R-:W-:Y:S01]  /*19e0*/  ISETP.GE.AND P0, PT, R23, R20, PT ;  /* 0x000000141700720c */ /* 0x000fe20003f06270 */
[----:B------:R-:W-:Y:S01]  /*19f0*/  IMAD.MOV.U32 R10, RZ, RZ, R12 ;  /* 0x000000ffff0a7224 */ /* 0x000fe200078e000c */
[----:B------:R-:W-:Y:S01]  /*1a00*/  MOV R9, R4 ;  /* 0x0000000400097202 */ /* 0x000fe20000000f00 */
[----:B------:R-:W-:Y:S02]  /*1a10*/  IMAD.MOV.U32 R11, RZ, RZ, R13 ;  /* 0x000000ffff0b7224 */ /* 0x000fe400078e000d */
[----:B------:R-:W-:Y:S02]  /*1a20*/  IMAD.MOV.U32 R5, RZ, RZ, R0 ;  /* 0x000000ffff057224 */ /* 0x000fe400078e0000 */
[----:B------:R-:W-:Y:S02]  /*1a30*/  IMAD.MOV.U32 R6, RZ, RZ, R3 ;  /* 0x000000ffff067224 */ /* 0x000fe400078e0003 */
[----:B------:R-:W-:-:S04]  /*1a40*/  IMAD.MOV.U32 R8, RZ, RZ, R2 ;  /* 0x000000ffff087224 */ /* 0x000fc800078e0002 */
        /* <DEDUP_REMOVED lines=11> */
.L_x_1649:
[----:B------:R-:W-:Y:S05]  /*1b00*/  BSYNC.RECONVERGENT B1 ;  /* 0x0000000000017941 */ /* 0x000fea0003800200 */
.L_x_1648:
[----:B------:R-:W-:Y:S01]  /*1b10*/  ISETP.GT.AND P0, PT, R18, 0xf, PT ;  /* 0x0000000f1200780c */ /* 0x000fe20003f04270 */
[----:B---3--:R3:W3:Y:S01]  /*1b20*/  SHFL.DOWN PT, R4, R9, 0x10, 0x1f ;  /* 0x0a001f0009047f89 */ /* 0x0086e200000e0000 */
[----:B------:R-:W-:Y:S01]  /*1b30*/  BSSY.RECONVERGENT B1, `(.L_x_1650) ;  /* 0x0000029000017945 */ /* 0x000fe20003800200 */
[----:B------:R-:W-:Y:S02]  /*1b40*/  IMAD.MOV.U32 R15, RZ, RZ, R10 ;  /* 0x000000ffff0f7224 */ /* 0x000fe400078e000a */
[----:B--2---:R2:W2:Y:S01]  /*1b50*/  SHFL.DOWN PT, R17, R8, 0x10, 0x1f ;  /* 0x0a001f0008117f89 */ /* 0x0044a200000e0000 */
[----:B0-----:R-:W-:Y:S02]  /*1b60*/  IMAD.MOV.U32 R0, RZ, RZ, R11 ;  /* 0x000000ffff007224 */ /* 0x001fe400078e000b */
[----:B----4-:R-:W-:Y:S01]  /*1b70*/  IMAD.MOV.U32 R13, RZ, RZ, R5 ;  /* 0x000000ffff0d7224 */ /* 0x010fe200078e0005 */
[----:B------:R0:W4:Y:S01]  /*1b80*/  SHFL.DOWN PT, R14, R6, 0x10, 0x1f ;  /* 0x0a001f00060e7f89 */ /* 0x00012200000e0000 */
        /* <DEDUP_REMOVED lines=35> */
.L_x_1651:
[----:B------:R-:W-:Y:S05]  /*1dc0*/  BSYNC.RECONVERGENT B1 ;  /* 0x0000000000017941 */ /* 0x000fea0003800200 */
.L_x_1650:
[----:B------:R-:W-:Y:S01]  /*1dd0*/  ISETP.NE.AND P0, PT, R18, RZ, PT ;  /* 0x000000ff1200720c */ /* 0x000fe20003f05270 */
[----:B------:R-:W-:-:S12]  /*1de0*/  BSSY.RECONVERGENT B1, `(.L_x_1652) ;  /* 0x000000c000017945 */ /* 0x000fd80003800200 */
[----:B------:R-:W-:Y:S05]  /*1df0*/  @P0 BRA `(.L_x_1653) ;  /* 0x0000000000280947 */ /* 0x000fea0003800000 */
[----:B0-----:R-:W0:Y:S01]  /*1e00*/  S2R R6, SR_CgaCtaId ;  /* 0x0000000000067919 */ /* 0x001e220000008800 */
[----:B------:R-:W-:Y:S02]  /*1e10*/  MOV R5, 0x400 ;  /* 0x0000040000057802 */ /* 0x000fe40000000f00 */
[----:B---3--:R-:W-:Y:S02]  /*1e20*/  SHF.R.U32.HI R4, RZ, 0x5, R7 ;  /* 0x00000005ff047819 */ /* 0x008fe40000011607 */
[----:B0-----:R-:W-:-:S05]  /*1e30*/  LEA R5, R6, R5, 0x18 ;  /* 0x0000000506057211 */ /* 0x001fca00078ec0ff */
[----:B------:R-:W-:Y:S02]  /*1e40*/  IMAD R9, R4, 0x18, R5 ;  /* 0x0000001804097824 */ /* 0x000fe400078e0205 */
[----:B------:R-:W-:Y:S02]  /*1e50*/  IMAD.MOV.U32 R4, RZ, RZ, R15 ;  /* 0x000000ffff047224 */ /* 0x000fe400078e000f */
[----:B------:R-:W-:Y:S01]  /*1e60*/  IMAD.MOV.U32 R5, RZ, RZ, R0 ;  /* 0x000000ffff057224 */ /* 0x000fe200078e0000 */
[----:B------:R0:W-:Y:S04]  /*1e70*/  STS.64 [R9+0x8], R2 ;  /* 0x0000080209007388 */ /* 0x0001e80000000a00 */
[----:B------:R0:W-:Y:S04]  /*1e80*/  STS.64 [R9+0x18], R4 ;  /* 0x0000180409007388 */ /* 0x0001e80000000a00 */
[----:B------:R0:W-:Y:S02]  /*1e90*/  STS.64 [R9+0x10], R12 ;  /* 0x0000100c09007388 */ /* 0x0001e40000000a00 */
.L_x_1653:
[----:B------:R-:W-:Y:S05]  /*1ea0*/  BSYNC.RECONVERGENT B1 ;  /* 0x0000000000017941 */ /* 0x000fea0003800200 */
.L_x_1652:
[----:B------:R-:W-:Y:S01]  /*1eb0*/  BAR.SYNC.DEFER_BLOCKING 0x0 ;  /* 0x0000000000007b1d */ /* 0x000fe20000010000 */
[----:B------:R-:W-:-:S13]  /*1ec0*/  ISETP.NE.AND P1, PT, R7, RZ, PT ;  /* 0x000000ff0700720c */ /* 0x000fda0003f25270 */
[----:B------:R-:W-:Y:S05]  /*1ed0*/  @P1 BRA `(.L_x_1654) ;  /* 0x0000006400441947 */ /* 0x000fea0003800000 */
[----:B0-----:R-:W0:Y:S01]  /*1ee0*/  S2R R5, SR_CgaCtaId ;  /* 0x0000000000057919 */ /* 0x001e220000008800 */
[----:B----4-:R-:W-:Y:S01]  /*1ef0*/  MOV R14, 0x400 ;  /* 0x00000400000e7802 */ /* 0x010fe20000000f00 */
[----:B------:R-:W-:Y:S01]  /*1f00*/  BSSY.RECONVERGENT B1, `(.L_x_1655) ;  /* 0x0000025000017945 */ /* 0x000fe20003800200 */
[----:B------:R-:W-:Y:S02]  /*1f10*/  VIMNMX3 R29, R3, R12, R13, PT ;  /* 0x0000000c031d720f */ /* 0x000fe4000380010d */
[----:B0-----:R-:W-:-:S05]  /*1f20*/  LEA R14, R5, R14, 0x18 ;  /* 0x0000000e050e7211 */ /* 0x001fca00078ec0ff */
[----:B--23--:R-:W0:Y:S04]  /*1f30*/  LDS.128 R8, [R14+0x20] ;  /* 0x000020000e087984 */ /* 0x00ce280000000c00 */
[----:B------:R-:W2:Y:S04]  /*1f40*/  LDS.64 R26, [R14+0x30] ;  /* 0x000030000e1a7984 */ /* 0x000ea80000000a00 */
[----:B------:R3:W4:Y:S04]  /*1f50*/  LDS.64 R24, [R14+0x38] ;  /* 0x000038000e187984 */ /* 0x0007280000000a00 */
[----:B------:R3:W3:Y:S04]  /*1f60*/  LDS.64 R22, [R14+0x40] ;  /* 0x000040000e167984 */ /* 0x0006e80000000a00 */
[----:B------:R0:W3:Y:S04]  /*1f70*/  LDS.64 R20, [R14+0x48] ;  /* 0x000048000e147984 */ /* 0x0000e80000000a00 */
        /* <DEDUP_REMOVED lines=29> */
.L_x_1656:
[----:B------:R-:W-:Y:S05]  /*2150*/  BSYNC.RECONVERGENT B1 ;  /* 0x0000000000017941 */ /* 0x000fea0003800200 */
.L_x_1655:
        /* <DEDUP_REMOVED lines=29> */
.L_x_1658:
[----:B------:R-:W-:Y:S05]  /*2330*/  BSYNC.RECONVERGENT B1 ;  /* 0x0000000000017941 */ /* 0x000fea0003800200 */
.L_x_1657:
        /* <DEDUP_REMOVED lines=34> */
.L_x_1660:
[----:B------:R-:W-:Y:S05]  /*2560*/  BSYNC.RECONVERGENT B1 ;  /* 0x0000000000017941 */ /* 0x000fea0003800200 */
.L_x_1659:
        /* <DEDUP_REMOVED lines=29> */
.L_x_1662:
[----:B------:R-:W-:Y:S05]  /*2740*/  BSYNC.RECONVERGENT B1 ;  /* 0x0000000000017941 */ /* 0x000fea0003800200 */
.L_x_1661:
        /* <DEDUP_REMOVED lines=34> */
.L_x_1664:
[----:B------:R-:W-:Y:S05]  /*2970*/  BSYNC.RECONVERGENT B1 ;  /* 0x0000000000017941 */ /* 0x000fea0003800200 */
.L_x_1663:
        /* <DEDUP_REMOVED lines=30> */
.L_x_1666:
[----:B------:R-:W-:Y:S05]  /*2b60*/  BSYNC.RECONVERGENT B1 ;  /* 0x0000000000017941 */ /* 0x000fea0003800200 */
.L_x_1665:
        /* <DEDUP_REMOVED lines=28> */
.L_x_1641:
        /* <DEDUP_REMOVED lines=50> */
.L_x_1668:
[----:B------:R-:W-:Y:S05]  /*3050*/  BSYNC.RECONVERGENT B1 ;  /* 0x0000000000017941 */ /* 0x000fea0003800200 */
.L_x_1667:
[----:B---3--:R-:W-:Y:S01]  /*3060*/  VIADD R0, R4, 0x2 ;  /* 0x0000000204007836 */ /* 0x008fe20000000000 */
[----:B-1----:R1:W3:Y:S01]  /*3070*/  SHFL.DOWN PT, R11, R18, 0x2, R5 ;  /* 0x08400000120b7989 */ /* 0x0022e200000e0005 */
[----:B------:R-:W-:Y:S01]  /*3080*/  BSSY.RECONVERGENT B1, `(.L_x_1669) ;  /* 0x000002a000017945 */ /* 0x000fe20003800200 */
[----:B------:R-:W-:Y:S01]  /*3090*/  IMAD.MOV.U32 R10, RZ, RZ, R26 ;  /* 0x000000ffff0a7224 */ /* 0x000fe200078e001a */
[----:B------:R-:W-:Y:S01]  /*30a0*/  MOV R8, R24 ;  /* 0x0000001800087202 */ /* 0x000fe20000000f00 */
[----:B------:R1:W1:Y:S01]  /*30b0*/  SHFL.DOWN PT, R13, R20, 0x2, R5 ;  /* 0x08400000140d7989 */ /* 0x00026200000e0005 */
[----:B------:R-:W-:Y:S01]  /*30c0*/  ISETP.GT.AND P0, PT, R0, R5, PT ;  /* 0x000000050000720c */ /* 0x000fe20003f04270 */
[----:B0-----:R-:W-:Y:S02]  /*30d0*/  IMAD.MOV.U32 R6, RZ, RZ, R22 ;  /* 0x000000ffff067224 */ /* 0x001fe400078e0016 */
[----:B------:R0:W0:Y:S01]  /*30e0*/  SHFL.DOWN PT, R12, R9, 0x2, R5 ;  /* 0x08400000090c7989 */ /* 0x00002200000e0005 */
[----:B--2---:R-:W-:-:S02]  /*30f0*/  IMAD.MOV.U32 R3, RZ, RZ, R9 ;  /* 0x000000ffff037224 */ /* 0x004fc400078e0009 */
[----:B------:R-:W-:Y:S01]  /*3100*/  IMAD.MOV.U32 R2, RZ, RZ, R20 ;  /* 0x000000ffff027224 */ /* 0x000fe200078e0014 */
[----:B------:R2:W0:Y:S01]  /*3110*/  SHFL.DOWN PT, R15, R22, 0x2, R5 ;  /* 0x08400000160f7989 */ /* 0x00042200000e0005 */
[----:B------:R-:W-:-:S03]  /*3120*/  IMAD.MOV.U32 R0, RZ, RZ, R18 ;  /* 0x000000ffff007224 */ /* 0x000fc600078e0012 */
[----:B----4-:R2:W4:Y:S04]  /*3130*/  SHFL.DOWN PT, R17, R26, 0x2, R5 ;  /* 0x084000001a117989 */ /* 0x01052800000e0005 */
[----:B------:R2:W0:Y:S01]  /*3140*/  SHFL.DOWN PT, R19, R24, 0x2, R5 ;  /* 0x0840000018137989 */ /* 0x00042200000e0005 */
[----:B------:R-:W-:Y:S05]  /*3150*/  @P0 BRA `(.L_x_1670) ;  /* 0x0000000000700947 */ /* 0x000fea0003800000 */
[----:B------:R-:W-:Y:S01]  /*3160*/  VIMNMX3 R14, R20, R9, R22, PT ;  /* 0x00000009140e720f */ /* 0x000fe20003800116 */
[----:B----4-:R-:W-:Y:S01]  /*3170*/  IMAD.MOV.U32 R10, RZ, RZ, R17 ;  /* 0x000000ffff0a7224 */ /* 0x010fe200078e0011 */
[----:B01----:R-:W-:Y:S01]  /*3180*/  VIMNMX3 R21, R13, R12, R15, PT ;  /* 0x0000000c0d15720f */ /* 0x003fe2000380010f */
        /* <DEDUP_REMOVED lines=25> */
.L_x_1670:
[----:B------:R-:W-:Y:S05]  /*3320*/  BSYNC.RECONVERGENT B1 ;  /* 0x0000000000017941 */ /* 0x000fea0003800200 */
.L_x_1669:
[----:B0-----:R-:W-:Y:S01]  /*3330*/  VIADD R12, R4, 0x4 ;  /* 0x00000004040c7836 */ /* 0x001fe20000000000 */
[----:B---3--:R0:W3:Y:S01]  /*3340*/  SHFL.DOWN PT, R11, R0, 0x4, R5 ;  /* 0x08800000000b7989 */ /* 0x0080e200000e0005 */
[----:B------:R-:W-:Y:S01]  /*3350*/  BSSY.RECONVERGENT B1, `(.L_x_1671) ;  /* 0x000002a000017945 */ /* 0x000fe20003800200 */
[----:B-1----:R-:W-:Y:S02]  /*3360*/  IMAD.MOV.U32 R20, RZ, RZ, R10 ;  /* 0x000000ffff147224 */ /* 0x002fe400078e000a */
[----:B------:R-:W-:Y:S01]  /*3370*/  ISETP.GT.AND P0, PT, R12, R5, PT ;  /* 0x000000050c00720c */ /* 0x000fe20003f04270 */
[----:B------:R0:W1:Y:S01]  /*3380*/  SHFL.DOWN PT, R13, R2, 0x4, R5 ;  /* 0x08800000020d7989 */ /* 0x00006200000e0005 */
[----:B------:R-:W-:Y:S02]  /*3390*/  IMAD.MOV.U32 R18, RZ, RZ, R8 ;  /* 0x000000ffff127224 */ /* 0x000fe400078e0008 */
[----:B------:R-:W-:Y:S01]  /*33a0*/  IMAD.MOV.U32 R16, RZ, RZ, R6 ;  /* 0x000000ffff107224 */ /* 0x000fe200078e0006 */
[----:B--2---:R0:W2:Y:S01]  /*33b0*/  SHFL.DOWN PT, R22, R3, 0x4, R5 ;  /* 0x0880000003167989 */ /* 0x0040a200000e0005 */
[----:B------:R-:W-:-:S02]  /*33c0*/  IMAD.MOV.U32 R9, RZ, RZ, R3 ;  /* 0x000000ffff097224 */ /* 0x000fc400078e0003 */
[----:B------:R-:W-:Y:S01]  /*33d0*/  IMAD.MOV.U32 R14, RZ, RZ, R2 ;  /* 0x000000ffff0e7224 */ /* 0x000fe200078e0002 */
[----:B------:R0:W0:Y:S01]  /*33e0*/  SHFL.DOWN PT, R15, R6, 0x4, R5 ;  /* 0x08800000060f7989 */ /* 0x00002200000e0005 */
[----:B------:R-:W-:-:S03]  /*33f0*/  IMAD.MOV.U32 R12, RZ, RZ, R0 ;  /* 0x000000ffff0c7224 */ /* 0x000fc600078e0000 */
[----:B----4-:R4:W0:Y:S04]  /*3400*/  SHFL.DOWN PT, R17, R10, 0x4, R5 ;  /* 0x088000000a117989 */ /* 0x01082800000e0005 */
[----:B------:R4:W0:Y:S01]  /*3410*/  SHFL.DOWN PT, R19, R8, 0x4, R5 ;  /* 0x0880000008137989 */ /* 0x00082200000e0005 */
[----:B------:R-:W-:Y:S05]  /*3420*/  @P0 BRA `(.L_x_1672) ;  /* 0x0000000000700947 */ /* 0x000fea0003800000 */
[----:B------:R-:W-:Y:S01]  /*3430*/  VIMNMX3 R21, R2, R3, R6, PT ;  /* 0x000000030215720f */ /* 0x000fe20003800106 */
[----:B0-----:R-:W-:Y:S01]  /*3440*/  IMAD.MOV.U32 R20, RZ, RZ, R17 ;  /* 0x000000ffff147224 */ /* 0x001fe200078e0011 */
[----:B-12---:R-:W-:Y:S01]  /*3450*/  VIMNMX3 R24, R13, R22, R15, PT ;  /* 0x000000160d18720f */ /* 0x006fe2000380010f */
        /* <DEDUP_REMOVED lines=25> */
.L_x_1672:
[----:B------:R-:W-:Y:S05]  /*35f0*/  BSYNC.RECONVERGENT B1 ;  /* 0x0000000000017941 */ /* 0x000fea0003800200 */
.L_x_1671:
[----:B0-----:R-:W-:Y:S01]  /*3600*/  VIADD R0, R4, 0x8 ;  /* 0x0000000804007836 */ /* 0x001fe20000000000 */
[----:B------:R0:W0:Y:S01]  /*3610*/  SHFL.DOWN PT, R3, R12, 0x8, R5 ;  /* 0x090000000c037989 */ /* 0x00002200000e0005 */
[----:B------:R-:W-:Y:S01]  /*3620*/  BSSY.RECONVERGENT B1, `(.L_x_1673) ;  /* 0x000002a000017945 */ /* 0x000fe20003800200 */
[----:B------:R-:W-:Y:S02]  /*3630*/  IMAD.MOV.U32 R24, RZ, RZ, R20 ;  /* 0x000000ffff187224 */ /* 0x000fe400078e0014 */
[----:B------:R-:W-:Y:S01]  /*3640*/  ISETP.GT.AND P0, PT, R0, R5, PT ;  /* 0x000000050000720c */ /* 0x000fe20003f04270 */
[----:B-1----:R1:W0:Y:S01]  /*3650*/  SHFL.DOWN PT, R13, R14, 0x8, R5 ;  /* 0x090000000e0d7989 */ /* 0x00222200000e0005 */
[----:B--2---:R-:W-:Y:S02]  /*3660*/  IMAD.MOV.U32 R22, RZ, RZ, R18 ;  /* 0x000000ffff167224 */ /* 0x004fe400078e0012 */
[----:B---3--:R-:W-:Y:S01]  /*3670*/  IMAD.MOV.U32 R11, RZ, RZ, R16 ;  /* 0x000000ffff0b7224 */ /* 0x008fe200078e0010 */
[----:B------:R1:W2:Y:S01]  /*3680*/  SHFL.DOWN PT, R2, R9, 0x8, R5 ;  /* 0x0900000009027989 */ /* 0x0002a200000e0005 */
[----:B----4-:R-:W-:-:S02]  /*3690*/  IMAD.MOV.U32 R10, RZ, RZ, R9 ;  /* 0x000000ffff0a7224 */ /* 0x010fc400078e0009 */
[----:B------:R-:W-:Y:S01]  /*36a0*/  IMAD.MOV.U32 R8, RZ, RZ, R14 ;  /* 0x000000ffff087224 */ /* 0x000fe200078e000e */
[----:B------:R1:W3:Y:S01]  /*36b0*/  SHFL.DOWN PT, R15, R16, 0x8, R5 ;  /* 0x09000000100f7989 */ /* 0x0002e200000e0005 */
[----:B------:R-:W-:-:S03]  /*36c0*/  IMAD.MOV.U32 R6, RZ, RZ, R12 ;  /* 0x000000ffff067224 */ /* 0x000fc600078e000c */
[----:B------:R1:W4:Y:S04]  /*36d0*/  SHFL.DOWN PT, R17, R20, 0x8, R5 ;  /* 0x0900000014117989 */ /* 0x00032800000e0005 */
        /* <DEDUP_REMOVED lines=30> */
.L_x_1674:
[----:B------:R-:W-:Y:S05]  /*38c0*/  BSYNC.RECONVERGENT B1 ;  /* 0x0000000000017941 */ /* 0x000fea0003800200 */
.L_x_1673:
[----:B------:R-:W-:Y:S01]  /*38d0*/  VIADD R0, R4, 0x10 ;  /* 0x0000001004007836 */ /* 0x000fe20000000000 */
[----:B-1----:R1:W1:Y:S01]  /*38e0*/  SHFL.DOWN PT, R9, R6, 0x10, R5 ;  /* 0x0a00000006097989 */ /* 0x00226200000e0005 */
[----:B------:R-:W-:Y:S01]  /*38f0*/  BSSY.RECONVERGENT B1, `(.L_x_1675) ;  /* 0x000002a000017945 */ /* 0x000fe20003800200 */
[----:B---3--:R-:W-:Y:S02]  /*3900*/  IMAD.MOV.U32 R15, RZ, RZ, R24 ;  /* 0x000000ffff0f7224 */ /* 0x008fe400078e0018 */
[----:B------:R-:W-:Y:S01]  /*3910*/  ISETP.GT.AND P0, PT, R0, R5, PT ;  /* 0x000000050000720c */ /* 0x000fe20003f04270 */
[----:B----4-:R3:W4:Y:S01]  /*3920*/  SHFL.DOWN PT, R17, R8, 0x10, R5 ;  /* 0x0a00000008117989 */ /* 0x01072200000e0005 */
[----:B------:R-:W-:Y:S02]  /*3930*/  IMAD.MOV.U32 R0, RZ, RZ, R22 ;  /* 0x000000ffff007224 */ /* 0x000fe400078e0016 */
[----:B0-----:R-:W-:Y:S01]  /*3940*/  IMAD.MOV.U32 R13, RZ, RZ, R11 ;  /* 0x000000ffff0d7224 */ /* 0x001fe200078e000b */
[----:B------:R3:W0:Y:S01]  /*3950*/  SHFL.DOWN PT, R14, R10, 0x10, R5 ;  /* 0x0a0000000a0e7989 */ /* 0x00062200000e0005 */
[----:B------:R-:W-:-:S02]  /*3960*/  IMAD.MOV.U32 R12, RZ, RZ, R10 ;  /* 0x000000ffff0c7224 */ /* 0x000fc400078e000a */
[----:B------:R-:W-:Y:S01]  /*3970*/  IMAD.MOV.U32 R3, RZ, RZ, R8 ;  /* 0x000000ffff037224 */ /* 0x000fe200078e0008 */
[----:B------:R3:W0:Y:S01]  /*3980*/  SHFL.DOWN PT, R16, R11, 0x10, R5 ;  /* 0x0a0000000b107989 */ /* 0x00062200000e0005 */
[----:B--2---:R-:W-:-:S03]  /*3990*/  IMAD.MOV.U32 R2, RZ, RZ, R6 ;  /* 0x000000ffff027224 */ /* 0x004fc600078e0006 */
[----:B------:R3:W2:Y:S04]  /*39a0*/  SHFL.DOWN PT, R19, R24, 0x10, R5 ;  /* 0x0a00000018137989 */ /* 0x0006a800000e0005 */
[----:B------:R3:W0:Y:S01]  /*39b0*/  SHFL.DOWN PT, R21, R22, 0x10, R5 ;  /* 0x0a00000016157989 */ /* 0x00062200000e0005 */
[----:B------:R-:W-:Y:S05]  /*39c0*/  @P0 BRA `(.L_x_1676) ;  /* 0x0000000000700947 */ /* 0x000fea0003800000 */
[----:B-1-3--:R-:W-:Y:S01]  /*39d0*/  VIMNMX3 R5, R8, R10, R11, PT ;  /* 0x0000000a0805720f */ /* 0x00afe2000380010b */
[----:B--2---:R-:W-:Y:S01]  /*39e0*/  IMAD.MOV.U32 R15, RZ, RZ, R19 ;  /* 0x000000ffff0f7224 */ /* 0x004fe200078e0013 */
[--C-:B0---4-:R-:W-:Y:S01]  /*39f0*/  VIMNMX3 R18, R17, R14, R16.reuse, PT ;  /* 0x0000000e1112720f */ /* 0x111fe20003800110 */
        /* <DEDUP_REMOVED lines=25> */
.L_x_1676:
[----:B------:R-:W-:Y:S05]  /*3b90*/  BSYNC.RECONVERGENT B1 ;  /* 0x0000000000017941 */ /* 0x000fea0003800200 */
.L_x_1675:
        /* <DEDUP_REMOVED lines=13> */
.L_x_1678:
[----:B------:R-:W-:Y:S05]  /*3c70*/  BSYNC.RECONVERGENT B1 ;  /* 0x0000000000017941 */ /* 0x000fea0003800200 */
.L_x_1677:
[----:B------:R-:W-:Y:S01]  /*3c80*/  BAR.SYNC.DEFER_BLOCKING 0x0 ;  /* 0x0000000000007b1d */ /* 0x000fe20000010000 */
[----:B------:R-:W-:-:S13]  /*3c90*/  ISETP.NE.AND P1, PT, R7, RZ, PT ;  /* 0x000000ff0700720c */ /* 0x000fda0003f25270 */
[----:B------:R-:W-:Y:S05]  /*3ca0*/  @P1 BRA `(.L_x_1654) ;  /* 0x0000004400d01947 */ /* 0x000fea0003800000 */
[----:B------:R-:W-:Y:S01]  /*3cb0*/  UISETP.GE.AND UP0, UPT, UR6, 0x21, UPT ;  /* 0x000000210600788c */ /* 0x000fe2000bf06270 */
[----:B-1----:R-:W-:Y:S02]  /*3cc0*/  IMAD.MOV.U32 R9, RZ, RZ, R2 ;  /* 0x000000ffff097224 */ /* 0x002fe400078e0002 */
[----:B---3--:R-:W-:Y:S02]  /*3cd0*/  IMAD.MOV.U32 R8, RZ, RZ, R3 ;  /* 0x000000ffff087224 */ /* 0x008fe400078e0003 */
[----:B------:R-:W-:Y:S02]  /*3ce0*/  IMAD.MOV.U32 R11, RZ, RZ, R12 ;  /* 0x000000ffff0b7224 */ /* 0x000fe400078e000c */
[----:B------:R-:W-:Y:S02]  /*3cf0*/  IMAD.MOV.U32 R10, RZ, RZ, R13 ;  /* 0x000000ffff0a7224 */ /* 0x000fe400078e000d */
[----:B--2---:R-:W-:Y:S02]  /*3d00*/  IMAD.MOV.U32 R19, RZ, RZ, R15 ;  /* 0x000000ffff137224 */ /* 0x004fe400078e000f */
[----:B0-----:R-:W-:Y:S01]  /*3d10*/  IMAD.MOV.U32 R16, RZ, RZ, R0 ;  /* 0x000000ffff107224 */ /* 0x001fe200078e0000 */
[----:B------:R-:W-:Y:S06]  /*3d20*/  BRA.U !UP0, `(.L_x_1679) ;  /* 0x00000001088c7547 */ /* 0x000fec000b800000 */
[----:B------:R-:W0:Y:S01]  /*3d30*/  S2UR UR5, SR_CgaCtaId ;  /* 0x00000000000579c3 */ /* 0x000e220000008800 */
[----:B------:R-:W-:Y:S01]  /*3d40*/  UMOV UR4, 0x400 ;  /* 0x0000040000047882 */ /* 0x000fe20000000000 */
[----:B----4-:R-:W-:Y:S01]  /*3d50*/  VIMNMX3 R17, R3, R12, R13, PT ;  /* 0x0000000c0311720f */ /* 0x010fe2000380010d */
        /* <DEDUP_REMOVED lines=31> */
.L_x_1680:
[----:B------:R-:W-:Y:S05]  /*3f50*/  BSYNC.RECONVERGENT B1 ;  /* 0x0000000000017941 */ /* 0x000fea0003800200 */
.L_x_1679:
[----:B------:R-:W-:Y:S01]  /*3f60*/  UISETP.GE.AND UP0, UPT, UR6, 0x41, UPT ;  /* 0x000000410600788c */ /* 0x000fe2000bf06270 */
[----:B------:R-:W-:Y:S02]  /*3f70*/  IMAD.MOV.U32 R3, RZ, RZ, R9 ;  /* 0x000000ffff037224 */ /* 0x000fe400078e0009 */
[----:B------:R-:W-:Y:S02]  /*3f80*/  IMAD.MOV.U32 R0, RZ, RZ, R8 ;  /* 0x000000ffff007224 */ /* 0x000fe400078e0008 */
[----:B------:R-:W-:Y:S02]  /*3f90*/  IMAD.MOV.U32 R13, RZ, RZ, R11 ;  /* 0x000000ffff0d7224 */ /* 0x000fe400078e000b */
[----:B------:R-:W-:Y:S02]  /*3fa0*/  IMAD.MOV.U32 R2, RZ, RZ, R10 ;  /* 0x000000ffff027224 */ /* 0x000fe400078e000a */
[----:B----4-:R-:W-:Y:S02]  /*3fb0*/  IMAD.MOV.U32 R17, RZ, RZ, R19 ;  /* 0x000000ffff117224 */ /* 0x010fe400078e0013 */
        /* <DEDUP_REMOVED lines=37> */
.L_x_1682:
[----:B------:R-:W-:Y:S05]  /*4210*/  BSYNC.RECONVERGENT B1 ;  /* 0x0000000000017941 */ /* 0x000fea0003800200 */
.L_x_1681:
        /* <DEDUP_REMOVED lines=42> */
.L_x_1684:
[----:B------:R-:W-:Y:S05]  /*44c0*/  BSYNC.RECONVERGENT B1 ;  /* 0x0000000000017941 */ /* 0x000fea0003800200 */
.L_x_1683:
        /* <DEDUP_REMOVED lines=43> */
.L_x_1686:
[----:B------:R-:W-:Y:S05]  /*4780*/  BSYNC.RECONVERGENT B1 ;  /* 0x0000000000017941 */ /* 0x000fea0003800200 */
.L_x_1685:
        /* <DEDUP_REMOVED lines=42> */
.L_x_1688:
[----:B------:R-:W-:Y:S05]  /*4a30*/  BSYNC.RECONVERGENT B1 ;  /* 0x0000000000017941 */ /* 0x000fea0003800200 */
.L_x_1687:
        /* <DEDUP_REMOVED lines=43> */
.L_x_1690:
[----:B------:R-:W-:Y:S05]  /*4cf0*/  BSYNC.RECONVERGENT B1 ;  /* 0x0000000000017941 */ /* 0x000fea0003800200 */
.L_x_1689:
        /* <DEDUP_REMOVED lines=42> */
.L_x_1624:
        /* <DEDUP_REMOVED lines=11> */
[----:B------:R-:W5:Y:S04]  /*5050*/  LDG.E R12, desc[UR8][R2.64+0x2008] ;  /* 0x00200808020c7981 */ /* 0x000f68000c1e1900 */
[----:B------:R-:W5:Y:S01]  /*5060*/  LDG.E R10, desc[UR8][R2.64+0x200c] ;  /* 0x00200c08020a7981 */ /* 0x000f62000c1e1900 */
[----:B---3--:R-:W-:-:S02]  /*5070*/  VIMNMX3 R7, R0, R5, R6, PT ;  /* 0x000000050007720f */ /* 0x008fc40003800106 */
[----:B----4-:R-:W-:-:S04]  /*5080*/  VIMNMX3 R8, R14, R9, R15, PT ;  /* 0x000000090e08720f */ /* 0x010fc8000380010f */
[----:B------:R-:W-:Y:S02]  /*5090*/  ISETP.GE.AND P0, PT, R7, R8, PT ;  /* 0x000000080700720c */ /* 0x000fe40003f06270 */
[----:B------:R-:W3:Y:S11]  /*50a0*/  LDG.E R8, desc[UR8][R2.64+0x2000] ;  /* 0x0020000802087981 */ /* 0x000ef6000c1e1900 */
[----:B------:R-:W3:Y:S01]  /*50b0*/  @!P0 LDG.E R17, desc[UR8][R2.64+0x1000] ;  /* 0x0010000802118981 */ /* 0x000ee2000c1e1900 */
[----:B------:R-:W-:-:S02]  /*50c0*/  @P0 IMAD.MOV.U32 R9, RZ, RZ, R5 ;  /* 0x000000ffff090224 */ /* 0x000fc400078e0005 */
[----:B------:R-:W-:Y:S02]  /*50d0*/  @P0 IMAD.MOV.U32 R14, RZ, RZ, R0 ;  /* 0x000000ffff0e0224 */ /* 0x000fe400078e0000 */
[----:B------:R-:W-:Y:S01]  /*50e0*/  @P0 IMAD.MOV.U32 R15, RZ, RZ, R6 ;  /* 0x000000ffff0f0224 */ /* 0x000fe200078e0006 */
[----:B-----5:R-:W-:-:S04]  /*50f0*/  VIMNMX3 R5, R13, R12, R10, PT ;  /* 0x0000000c0d05720f */ /* 0x020fc8000380010a */
[----:B------:R-:W-:-:S04]  /*5100*/  VIMNMX3 R0, R14, R9, R15, PT ;  /* 0x000000090e00720f */ /* 0x000fc8000380010f */
[----:B------:R-:W-:Y:S01]  /*5110*/  ISETP.GE.AND P1, PT, R0, R5, PT ;  /* 0x000000050000720c */ /* 0x000fe20003f26270 */
[----:B------:R-:W3:Y:S01]  /*5120*/  @P0 LDG.E R17, desc[UR8][R2.64] ;  /* 0x0000000802110981 */ /* 0x000ee2000c1e1900 */
[----:B------:R-:W-:Y:S01]  /*5130*/  @!P0 VIADD R0, R4, 0x100 ;  /* 0x0000010004008836 */ /* 0x000fe20000000000 */
[----:B------:R-:W-:Y:S01]  /*5140*/  UISETP.GE.U32.AND UP0, UPT, UR4, 0x600, UPT ;  /* 0x000006000400788c */ /* 0x000fe2000bf06070 */
[----:B------:R-:W-:Y:S02]  /*5150*/  IMAD.MOV.U32 R6, RZ, RZ, R4 ;  /* 0x000000ffff067224 */ /* 0x000fe400078e0004 */
[----:B------:R-:W-:Y:S02]  /*5160*/  IMAD.MOV.U32 R7, RZ, RZ, RZ ;  /* 0x000000ffff077224 */ /* 0x000fe400078e00ff */
[----:B------:R-:W-:Y:S02]  /*5170*/  @!P0 IMAD.MOV.U32 R6, RZ, RZ, R0 ;  /* 0x000000ffff068224 */ /* 0x000fe400078e0000 */
[----:B------:R-:W-:-:S03]  /*5180*/  @!P0 IMAD.MOV.U32 R7, RZ, RZ, RZ ;  /* 0x000000ffff078224 */ /* 0x000fc600078e00ff */
[----:B------:R-:W-:Y:S02]  /*5190*/  @!P1 VIADD R6, R4, 0x200 ;  /* 0x0000020004069836 */ /* 0x000fe40000000000 */
[----:B------:R-:W-:-:S03]  /*51a0*/  SEL R0, R7, RZ, P1 ;  /* 0x000000ff07007207 */ /* 0x000fc60000800000 */
[----:B--2---:R-:W-:Y:S01]  /*51b0*/  IADD3 R11, P0, PT, R6, UR6, RZ ;  /* 0x00000006060b7c10 */ /* 0x004fe2000ff1e0ff */
[----:B------:R-:W-:Y:S01]  /*51c0*/  IMAD.MOV.U32 R7, RZ, RZ, 0x300 ;  /* 0x00000300ff077424 */ /* 0x000fe200078e00ff */
[----:B------:R-:W-:Y:S02]  /*51d0*/  SEL R12, R12, R9, !P1 ;  /* 0x000000090c0c7207 */ /* 0x000fe40004800000 */
[----:B------:R-:W-:Y:S02]  /*51e0*/  SEL R13, R13, R14, !P1 ;  /* 0x0000000e0d0d7207 */ /* 0x000fe40004800000 */
[----:B------:R-:W-:Y:S02]  /*51f0*/  SEL R10, R10, R15, !P1 ;  /* 0x0000000f0a0a7207 */ /* 0x000fe40004800000 */
[----:B------:R-:W-:Y:S02]  /*5200*/  IADD3.X R0, PT, PT, R0, UR7, RZ, P0, !PT ;  /* 0x0000000700007c10 */ /* 0x000fe400087fe4ff */
[----:B---3--:R-:W-:Y:S01]  /*5210*/  SEL R5, R8, R17, !P1 ;  /* 0x0000001108057207 */ /* 0x008fe20004800000 */
[----:B------:R-:W-:Y:S06]  /*5220*/  BRA.U !UP0, `(.L_x_1691) ;  /* 0x00000005083c7547 */ /* 0x000fec000b800000 */
[----:B------:R-:W-:Y:S01]  /*5230*/  IMAD.MOV.U32 R16, RZ, RZ, R5 ;  /* 0x000000ffff107224 */ /* 0x000fe200078e0005 */
[----:B------:R-:W0:Y:S01]  /*5240*/  LDCU UR4, c[0x0][0x398] ;  /* 0x00007300ff0477ac */ /* 0x000e220008000800 */
[----:B------:R-:W-:Y:S02]  /*5250*/  IMAD.MOV.U32 R17, RZ, RZ, R13 ;  /* 0x000000ffff117224 */ /* 0x000fe400078e000d */
[----:B------:R-:W-:Y:S01]  /*5260*/  IMAD.MOV.U32 R18, RZ, RZ, R12 ;  /* 0x000000ffff127224 */ /* 0x000fe200078e000c */
[----:B------:R-:W1:Y:S01]  /*5270*/  LDCU.64 UR6, c[0x0][0x388] ;  /* 0x00007100ff0677ac */ /* 0x000e620008000a00 */
[----:B------:R-:W-:Y:S02]  /*5280*/  IMAD.MOV.U32 R19, RZ, RZ, R10 ;  /* 0x000000ffff137224 */ /* 0x000fe400078e000a */
[----:B------:R-:W-:-:S07]  /*5290*/  IMAD.MOV.U32 R15, RZ, RZ, 0x300 ;  /* 0x00000300ff0f7424 */ /* 0x000fce00078e00ff */
.L_x_1696:
[----:B------:R-:W-:-:S05]  /*52a0*/  IMAD.WIDE.U32 R6, R15, 0x10, R2 ;  /* 0x000000100f067825 */ /* 0x000fca00078e0002 */
        /* <DEDUP_REMOVED lines=11> */
[----:B-1----:R-:W-:Y:S01]  /*5360*/  IADD3 R27, P0, P2, R4, UR6, R15 ;  /* 0x00000006041b7c10 */ /* 0x002fe2000fa1e00f */
[----:B------:R-:W5:Y:S03]  /*5370*/  LDG.E R5, desc[UR8][R6.64+0x2000] ;  /* 0x0020000806057981 */ /* 0x000f66000c1e1900 */
[----:B------:R-:W-:Y:S01]  /*5380*/  IADD3.X R28, PT, PT, RZ, UR7, RZ, P0, P2 ;  /* 0x00000007ff1c7c10 */ /* 0x000fe200087e44ff */
[----:B------:R-:W-:Y:S01]  /*5390*/  IMAD.MOV.U32 R25, RZ, RZ, R27 ;  /* 0x000000ffff197224 */ /* 0x000fe200078e001b */
[----:B------:R1:W5:Y:S01]  /*53a0*/  LDG.E R24, desc[UR8][R6.64+0x1000] ;  /* 0x0010000806187981 */ /* 0x000362000c1e1900 */
[----:B------:R-:W-:Y:S02]  /*53b0*/  BSSY.RECONVERGENT B1, `(.L_x_1692) ;  /* 0x000001d000017945 */ /* 0x000fe40003800200 */
[----:B------:R-:W-:Y:S01]  /*53c0*/  IMAD.MOV.U32 R26, RZ, RZ, R28 ;  /* 0x000000ffff1a7224 */ /* 0x000fe200078e001c */
        /* <DEDUP_REMOVED lines=12> */
[----:B------:R-:W-:-:S02]  /*5490*/  @P1 SEL R25, R11, R25, P0 ;  /* 0x000000190b191207 */ /* 0x000fc40000000000 */
[----:B------:R-:W-:Y:S02]  /*54a0*/  ISETP.GE.AND P2, PT, R17, R18, PT ;  /* 0x000000121100720c */ /* 0x000fe40003f46270 */
[----:B------:R-:W-:Y:S02]  /*54b0*/  @P1 SEL R26, R0, R26, P0 ;  /* 0x0000001a001a1207 */ /* 0x000fe40000000000 */
[----:B----4-:R-:W-:Y:S02]  /*54c0*/  @P1 SEL R21, R16, R21, P0 ;  /* 0x0000001510151207 */ /* 0x010fe40000000000 */
        /* <DEDUP_REMOVED lines=11> */
.L_x_1693:
[----:B0-----:R-:W-:Y:S05]  /*5580*/  BSYNC.RECONVERGENT B1 ;  /* 0x0000000000017941 */ /* 0x001fea0003800200 */
.L_x_1692:
        /* <DEDUP_REMOVED lines=15> */
.L_x_1695:
[----:B------:R-:W-:Y:S05]  /*5680*/  BSYNC.RECONVERGENT B1 ;  /* 0x0000000000017941 */ /* 0x000fea0003800200 */
.L_x_1694:
[C---:B------:R-:W-:Y:S02]  /*5690*/  VIADD R6, R15.reuse, 0x600 ;  /* 0x000006000f067836 */ /* 0x040fe40000000000 */
[----:B------:R-:W-:Y:S02]  /*56a0*/  VIADD R7, R15, 0x300 ;  /* 0x000003000f077836 */ /* 0x000fe40000000000 */
[----:B-----5:R-:W-:Y:S01]  /*56b0*/  IMAD.MOV.U32 R16, RZ, RZ, R5 ;  /* 0x000000ffff107224 */ /* 0x020fe200078e0005 */
[----:B------:R-:W-:Y:S01]  /*56c0*/  ISETP.GT.AND P0, PT, R6, UR4, PT ;  /* 0x0000000406007c0c */ /* 0x000fe2000bf04270 */
[----:B------:R-:W-:Y:S02]  /*56d0*/  IMAD.MOV.U32 R17, RZ, RZ, R13 ;  /* 0x000000ffff117224 */ /* 0x000fe400078e000d */
[----:B------:R-:W-:Y:S02]  /*56e0*/  IMAD.MOV.U32 R18, RZ, RZ, R12 ;  /* 0x000000ffff127224 */ /* 0x000fe400078e000c */
[----:B------:R-:W-:-:S02]  /*56f0*/  IMAD.MOV.U32 R19, RZ, RZ, R10 ;  /* 0x000000ffff137224 */ /* 0x000fc400078e000a */
[----:B------:R-:W-:-:S06]  /*5700*/  IMAD.MOV.U32 R15, RZ, RZ, R7 ;  /* 0x000000ffff0f7224 */ /* 0x000fcc00078e0007 */
[----:B------:R-:W-:Y:S05]  /*5710*/  @!P0 BRA `(.L_x_1696) ;  /* 0xfffffff800e08947 */ /* 0x000fea000383ffff */
.L_x_1691:
        /* <DEDUP_REMOVED lines=14> */
[----:B------:R-:W-:Y:S01]  /*5800*/  IMAD.IADD R9, R4, 0x1, R7 ;  /* 0x0000000104097824 */ /* 0x000fe200078e0207 */
[----:B------:R-:W-:-:S04]  /*5810*/  LEA.HI R6, R8, 0x1, RZ, 0x18 ;  /* 0x0000000108067811 */ /* 0x000fc800078fc0ff */
[----:B------:R-:W-:-:S05]  /*5820*/  IADD3 R16, P0, PT, R9, UR6, RZ ;  /* 0x0000000609107c10 */ /* 0x000fca000ff1e0ff */
[----:B------:R-:W-:Y:S02]  /*5830*/  IMAD.X R17, RZ, RZ, UR7, P0 ;  /* 0x00000007ff117e24 */ /* 0x000fe400080e06ff */
[----:B0-----:R-:W-:-:S03]  /*5840*/  IMAD.WIDE.U32 R2, R9, 0x10, R2 ;  /* 0x0000001009027825 */ /* 0x001fc600078e0002 */
[----:B------:R-:W-:Y:S02]  /*5850*/  IADD3 R14, P1, PT, R2, 0x8, RZ ;  /* 0x00000008020e7810 */ /* 0x000fe40007f3e0ff */
[----:B------:R-:W-:Y:S01]  /*5860*/  LOP3.LUT R2, R6, 0x3, RZ, 0xc0, !PT ;  /* 0x0000000306027812 */ /* 0x000fe200078ec0ff */
[----:B------:R-:W-:Y:S02]  /*5870*/  IMAD.MOV.U32 R6, RZ, RZ, R4 ;  /* 0x000000ffff067224 */ /* 0x000fe400078e0004 */
[----:B------:R-:W-:Y:S02]  /*5880*/  IMAD.X R3, RZ, RZ, R3, P1 ;  /* 0x000000ffff037224 */ /* 0x000fe400008e0603 */
[----:B------:R-:W-:-:S07]  /*5890*/  IMAD.MOV R9, RZ, RZ, -R2 ;  /* 0x000000ffff097224 */ /* 0x000fce00078e0a02 */
.L_x_1703:
        /* <DEDUP_REMOVED lines=43> */
.L_x_1702:
[----:B------:R-:W-:Y:S05]  /*5b50*/  BSYNC.RECONVERGENT B3 ;  /* 0x0000000000037941 */ /* 0x000fea0003800200 */
.L_x_1701:
[----:B------:R-:W-:Y:S01]  /*5b60*/  IADD3 R16, P0, PT, R16, 0x100, RZ ;  /* 0x0000010010107810 */ /* 0x000fe20007f1e0ff */
[----:B------:R-:W-:Y:S02]  /*5b70*/  IMAD.X R3, RZ, RZ, R3, P3 ;  /* 0x000000ffff037224 */ /* 0x000fe400018e0603 */
[----:B------:R-:W-:Y:S02]  /*5b80*/  VIADD R6, R6, 0x100 ;  /* 0x0000010006067836 */ /* 0x000fe40000000000 */
[----:B------:R-:W-:Y:S01]  /*5b90*/  IMAD.X R17, RZ, RZ, R17, P0 ;  /* 0x000000ffff117224 */ /* 0x000fe200000e0611 */
[----:B------:R-:W-:Y:S07]  /*5ba0*/  @P2 BRA `(.L_x_1703) ;  /* 0xfffffffc003c2947 */ /* 0x000fee000383ffff */
.L_x_1700:
[----:B------:R-:W-:Y:S05]  /*5bb0*/  BSYNC.RECONVERGENT B2 ;  /* 0x0000000000027941 */ /* 0x000fea0003800200 */
.L_x_1699:
[----:B------:R-:W-:-:S13]  /*5bc0*/  ISETP.GE.U32.AND P0, PT, R8, 0x300, PT ;  /* 0x000003000800780c */ /* 0x000fda0003f06070 */
[----:B------:R-:W-:Y:S05]  /*5bd0*/  @!P0 BRA `(.L_x_1698) ;  /* 0x0000000800b88947 */ /* 0x000fea0003800000 */
[----:B------:R-:W0:Y:S01]  /*5be0*/  LDC.64 R2, c[0x0][0x380] ;  /* 0x0000e000ff027b82 */ /* 0x000e220000000a00 */
[----:B------:R-:W1:Y:S01]  /*5bf0*/  LDCU.128 UR12, c[0x0][0x380] ;  /* 0x00007000ff0c77ac */ /* 0x000e620008000c00 */
[C---:B------:R-:W-:Y:S01]  /*5c00*/  IMAD.IADD R14, R6.reuse, 0x1, R7 ;  /* 0x00000001060e7824 */ /* 0x040fe200078e0207 */
[C---:B------:R-:W-:Y:S01]  /*5c10*/  IADD3 R7, P2, PT, R6.reuse, R7, RZ ;  /* 0x0000000706077210 */ /* 0x040fe20007f5e0ff */
[----:B------:R-:W-:-:S04]  /*5c20*/  VIADD R18, R6, 0x200 ;  /* 0x0000020006127836 */ /* 0x000fc80000000000 */
[----:B------:R-:W-:Y:S01]  /*5c30*/  IMAD.X R8, RZ, RZ, RZ, P2 ;  /* 0x000000ffff087224 */ /* 0x000fe200010e06ff */
[----:B-1----:R-:W-:Y:S02]  /*5c40*/  LEA R9, P0, R7, UR12, 0x4 ;  /* 0x0000000c07097c11 */ /* 0x002fe4000f8020ff */
[C---:B------:R-:W-:Y:S02]  /*5c50*/  IADD3 R16, P1, PT, R14.reuse, UR14, RZ ;  /* 0x0000000e0e107c10 */ /* 0x040fe4000ff3e0ff */
[----:B------:R-:W-:Y:S01]  /*5c60*/  IADD3 R9, P3, PT, R9, 0x2000, RZ ;  /* 0x0000200009097810 */ /* 0x000fe20007f7e0ff */
[----:B0-----:R-:W-:-:S04]  /*5c70*/  IMAD.WIDE.U32 R2, R14, 0x10, R2 ;  /* 0x000000100e027825 */ /* 0x001fc800078e0002 */
[----:B------:R-:W-:Y:S01]  /*5c80*/  IMAD.X R17, RZ, RZ, UR15, P1 ;  /* 0x0000000fff117e24 */ /* 0x000fe200088e06ff */
[----:B------:R-:W-:Y:S02]  /*5c90*/  IADD3 R19, P2, PT, R2, 0x8, RZ ;  /* 0x0000000802137810 */ /* 0x000fe40007f5e0ff */
[----:B------:R-:W-:-:S03]  /*5ca0*/  LEA.HI.X R2, R7, UR13, R8, 0x4, P0 ;  /* 0x0000000d07027c11 */ /* 0x000fc600080f2408 */
[----:B------:R-:W-:Y:S02]  /*5cb0*/  IMAD.X R7, RZ, RZ, R3, P2 ;  /* 0x000000ffff077224 */ /* 0x000fe400010e0603 */
[----:B------:R-:W-:-:S07]  /*5cc0*/  IMAD.X R3, RZ, RZ, R2, P3 ;  /* 0x000000ffff037224 */ /* 0x000fce00018e0602 */
.L_x_1712:
[----:B------:R-:W-:-:S05]  /*5cd0*/  IMAD.MOV.U32 R6, RZ, RZ, R19 ;  /* 0x000000ffff067224 */ /* 0x000fca00078e0013 */
[----:B------:R-:W2:Y:S04]  /*5ce0*/  LDG.E R32, desc[UR8][R6.64+-0x4] ;  /* 0xfffffc0806207981 */ /* 0x000ea8000c1e1900 */
[----:B------:R-:W3:Y:S04]  /*5cf0*/  LDG.E R29, desc[UR8][R6.64] ;  /* 0x00000008061d7981 */ /* 0x000ee8000c1e1900 */
[----:B------:R-:W4:Y:S01]  /*5d00*/  LDG.E R31, desc[UR8][R6.64+0x4] ;  /* 0x00000408061f7981 */ /* 0x000f22000c1e1900 */
[----:B------:R-:W-:Y:S01]  /*5d10*/  IMAD.MOV.U32 R2, RZ, RZ, R9 ;  /* 0x000000ffff027224 */ /* 0x000fe200078e0009 */
[----:B------:R-:W-:Y:S01]  /*5d20*/  VIMNMX3 R33, R13, R12, R10, PT ;  /* 0x0000000c0d21720f */ /* 0x000fe2000380010a */
[----:B------:R-:W0:Y:S01]  /*5d30*/  LDC.64 R8, c[0x0][0x388] ;  /* 0x0000e200ff087b82 */ /* 0x000e220000000a00 */
[----:B------:R-:W4:Y:S04]  /*5d40*/  LDG.E R30, desc[UR8][R6.64+-0x8] ;  /* 0xfffff808061e7981 */ /* 0x000f28000c1e1900 */
[----:B------:R1:W5:Y:S04]  /*5d50*/  LDG.E R19, desc[UR8][R2.64+-0xffc] ;  /* 0xfff0040802137981 */ /* 0x000368000c1e1900 */
[----:B------:R1:W5:Y:S04]  /*5d60*/  LDG.E R20, desc[UR8][R2.64+-0xff8] ;  /* 0xfff0080802147981 */ /* 0x000368000c1e1900 */
[----:B------:R1:W5:Y:S04]  /*5d70*/  LDG.E R21, desc[UR8][R2.64+-0xff4] ;  /* 0xfff00c0802157981 */ /* 0x000368000c1e1900 */
[----:B------:R1:W5:Y:S01]  /*5d80*/  LDG.E R22, desc[UR8][R2.64+-0x1000] ;  /* 0xfff0000802167981 */ /* 0x000362000c1e1900 */
[----:B------:R-:W-:Y:S01]  /*5d90*/  BSSY.RECONVERGENT B2, `(.L_x_1704) ;  /* 0x000001c000027945 */ /* 0x000fe20003800200 */
        /* <DEDUP_REMOVED lines=8> */
[----:B01----:R-:W-:Y:S05]  /*5e20*/  @!P0 BRA `(.L_x_1705) ;  /* 0x0000000000488947 */ /* 0x003fea0003800000 */
        /* <DEDUP_REMOVED lines=18> */
.L_x_1705:
[----:B------:R-:W-:Y:S05]  /*5f50*/  BSYNC.RECONVERGENT B2 ;  /* 0x0000000000027941 */ /* 0x000fea0003800200 */
.L_x_1704:
[--C-:B-----5:R-:W-:Y:S01]  /*5f60*/  VIMNMX3 R32, R19, R20, R21.reuse, PT ;  /* 0x000000141320720f */ /* 0x120fe20003800115 */
[----:B------:R-:W-:Y:S01]  /*5f70*/  VIADD R5, R14, 0x100 ;  /* 0x000001000e057836 */ /* 0x000fe20000000000 */
[----:B------:R-:W-:Y:S01]  /*5f80*/  VIMNMX3 R31, R26, R25, R28, PT ;  /* 0x000000191a1f720f */ /* 0x000fe2000380011c */
[----:B------:R-:W-:Y:S01]  /*5f90*/  BSSY.RECONVERGENT B2, `(.L_x_1706) ;  /* 0x000001d000027945 */ /* 0x000fe20003800200 */
[----:B------:R-:W-:Y:S02]  /*5fa0*/  IMAD.MOV.U32 R10, RZ, RZ, R20 ;  /* 0x000000ffff0a7224 */ /* 0x000fe400078e0014 */
[----:B------:R-:W-:Y:S01]  /*5fb0*/  ISETP.GE.AND P0, PT, R31, R32, PT ;  /* 0x000000201f00720c */ /* 0x000fe20003f06270 */
[----:B------:R-:W-:Y:S01]  /*5fc0*/  IMAD.MOV.U32 R11, RZ, RZ, R21 ;  /* 0x000000ffff0b7224 */ /* 0x000fe200078e0015 */
[----:B------:R-:W-:Y:S01]  /*5fd0*/  IADD3 R30, P1, PT, R5, R8, RZ ;  /* 0x00000008051e7210 */ /* 0x000fe20007f3e0ff */
[----:B------:R-:W-:Y:S02]  /*5fe0*/  IMAD.MOV.U32 R5, RZ, RZ, R19 ;  /* 0x000000ffff057224 */ /* 0x000fe400078e0013 */
[----:B------:R-:W-:-:S02]  /*5ff0*/  IMAD.MOV.U32 R12, RZ, RZ, R22 ;  /* 0x000000ffff0c7224 */ /* 0x000fc400078e0016 */
[----:B------:R-:W-:Y:S02]  /*6000*/  IMAD.X R29, RZ, RZ, R9, P1 ;  /* 0x000000ffff1d7224 */ /* 0x000fe400008e0609 */
[----:B------:R-:W-:Y:S02]  /*6010*/  IMAD.MOV.U32 R0, RZ, RZ, R30 ;  /* 0x000000ffff007224 */ /* 0x000fe400078e001e */
[----:B------:R-:W-:Y:S02]  /*6020*/  IMAD.MOV.U32 R13, RZ, RZ, R29 ;  /* 0x000000ffff0d7224 */ /* 0x000fe400078e001d */
        /* <DEDUP_REMOVED lines=19> */
.L_x_1707:
[----:B------:R-:W-:Y:S05]  /*6160*/  BSYNC.RECONVERGENT B2 ;  /* 0x0000000000027941 */ /* 0x000fea0003800200 */
.L_x_1706:
[----:B------:R-:W2:Y:S04]  /*6170*/  LDG.E R28, desc[UR8][R2.64+0x4] ;  /* 0x00000408021c7981 */ /* 0x000ea8000c1e1900 */
[----:B------:R-:W3:Y:S04]  /*6180*/  LDG.E R29, desc[UR8][R2.64+0x8] ;  /* 0x00000808021d7981 */ /* 0x000ee8000c1e1900 */
[----:B------:R-:W4:Y:S04]  /*6190*/  LDG.E R30, desc[UR8][R2.64+0xc] ;  /* 0x00000c08021e7981 */ /* 0x000f28000c1e1900 */
[----:B------:R-:W5:Y:S01]  /*61a0*/  LDG.E R27, desc[UR8][R2.64] ;  /* 0x00000008021b7981 */ /* 0x000f62000c1e1900 */
[----:B------:R-:W-:Y:S01]  /*61b0*/  VIMNMX3 R31, R5, R10, R11, PT ;  /* 0x0000000a051f720f */ /* 0x000fe2000380010b */
[----:B------:R-:W-:Y:S01]  /*61c0*/  VIADD R19, R14, 0x200 ;  /* 0x000002000e137836 */ /* 0x000fe20000000000 */
[----:B------:R-:W-:Y:S04]  /*61d0*/  BSSY.RECONVERGENT B2, `(.L_x_1708) ;  /* 0x000001e000027945 */ /* 0x000fe80003800200 */
[----:B------:R-:W-:-:S05]  /*61e0*/  IADD3 R25, P1, PT, R19, R8, RZ ;  /* 0x0000000813197210 */ /* 0x000fca0007f3e0ff */
[----:B------:R-:W-:Y:S02]  /*61f0*/  IMAD.X R26, RZ, RZ, R9, P1 ;  /* 0x000000ffff1a7224 */ /* 0x000fe400008e0609 */
        /* <DEDUP_REMOVED lines=27> */
.L_x_1709:
[----:B------:R-:W-:Y:S05]  /*63b0*/  BSYNC.RECONVERGENT B2 ;  /* 0x0000000000027941 */ /* 0x000fea0003800200 */
.L_x_1708:
[----:B------:R-:W2:Y:S04]  /*63c0*/  LDG.E R25, desc[UR8][R2.64+0x1004] ;  /* 0x0010040802197981 */ /* 0x000ea8000c1e1900 */
[----:B------:R-:W3:Y:S04]  /*63d0*/  LDG.E R28, desc[UR8][R2.64+0x1008] ;  /* 0x00100808021c7981 */ /* 0x000ee8000c1e1900 */
[----:B------:R-:W4:Y:S04]  /*63e0*/  LDG.E R27, desc[UR8][R2.64+0x100c] ;  /* 0x00100c08021b7981 */ /* 0x000f28000c1e1900 */
[----:B------:R-:W5:Y:S01]  /*63f0*/  LDG.E R26, desc[UR8][R2.64+0x1000] ;  /* 0x00100008021a7981 */ /* 0x000f62000c1e1900 */
[----:B------:R-:W-:Y:S01]  /*6400*/  VIADD R5, R14, 0x300 ;  /* 0x000003000e057836 */ /* 0x000fe20000000000 */
[----:B------:R-:W-:Y:S01]  /*6410*/  VIMNMX3 R29, R20, R21, R22, PT ;  /* 0x00000015141d720f */ /* 0x000fe20003800116 */
[----:B------:R-:W-:Y:S03]  /*6420*/  BSSY.RECONVERGENT B2, `(.L_x_1710) ;  /* 0x000001e000027945 */ /* 0x000fe60003800200 */
        /* <DEDUP_REMOVED lines=29> */
.L_x_1711:
[----:B------:R-:W-:Y:S05]  /*6600*/  BSYNC.RECONVERGENT B2 ;  /* 0x0000000000027941 */ /* 0x000fea0003800200 */
.L_x_1710:
[----:B------:R-:W-:Y:S01]  /*6610*/  VIADD R8, R18, 0x200 ;  /* 0x0000020012087836 */ /* 0x000fe20000000000 */
[----:B------:R-:W-:Y:S01]  /*6620*/  IADD3 R19, P1, PT, R6, 0x4000, RZ ;  /* 0x0000400006137810 */ /* 0x000fe20007f3e0ff */
[----:B------:R-:W-:Y:S01]  /*6630*/  VIADD R18, R18, 0x400 ;  /* 0x0000040012127836 */ /* 0x000fe20000000000 */
[----:B------:R-:W-:Y:S01]  /*6640*/  IADD3 R9, P2, PT, R2, 0x4000, RZ ;  /* 0x0000400002097810 */ /* 0x000fe20007f5e0ff */
[----:B------:R-:W-:Y:S01]  /*6650*/  VIADD R14, R14, 0x400 ;  /* 0x000004000e0e7836 */ /* 0x000fe20000000000 */
[----:B------:R-:W-:Y:S01]  /*6660*/  ISETP.GE.AND P0, PT, R8, R15, PT ;  /* 0x0000000f0800720c */ /* 0x000fe20003f06270 */
[----:B------:R-:W-:Y:S01]  /*6670*/  IMAD.X R7, RZ, RZ, R7, P1 ;  /* 0x000000ffff077224 */ /* 0x000fe200008e0607 */
[----:B------:R-:W-:Y:S01]  /*6680*/  IADD3 R16, P1, PT, R16, 0x400, RZ ;  /* 0x0000040010107810 */ /* 0x000fe20007f3e0ff */
[----:B------:R-:W-:-:S04]  /*6690*/  IMAD.X R3, RZ, RZ, R3, P2 ;  /* 0x000000ffff037224 */ /* 0x000fc800010e0603 */
[----:B------:R-:W-:-:S06]  /*66a0*/  IMAD.X R17, RZ, RZ, R17, P1 ;  /* 0x000000ffff117224 */ /* 0x000fcc00008e0611 */
[----:B------:R-:W-:Y:S05]  /*66b0*/  @!P0 BRA `(.L_x_1712) ;  /* 0xfffffff400848947 */ /* 0x000fea000383ffff */
.L_x_1698:
[----:B------:R-:W-:Y:S05]  /*66c0*/  BSYNC.RECONVERGENT B1 ;  /* 0x0000000000017941 */ /* 0x000fea0003800200 */
.L_x_1697:
        /* <DEDUP_REMOVED lines=44> */
.L_x_1714:
[----:B------:R-:W-:Y:S05]  /*6990*/  BSYNC.RECONVERGENT B1 ;  /* 0x0000000000017941 */ /* 0x000fea0003800200 */
.L_x_1713:
        /* <DEDUP_REMOVED lines=16> */
[----:B-1----:R-:W-:Y:S01]  /*6aa0*/  IMAD.MOV.U32 R0, RZ, RZ, R13 ;  /* 0x000000ffff007224 */ /* 0x002fe200078e000d */
[----:B--234-:R-:W-:Y:S01]  /*6ab0*/  VIMNMX3 R22, R12, R17, R18, PT ;  /* 0x000000110c16720f */ /* 0x01cfe20003800112 */
        /* <DEDUP_REMOVED lines=25> */
.L_x_1716:
[----:B------:R-:W-:Y:S05]  /*6c50*/  BSYNC.RECONVERGENT B1 ;  /* 0x0000000000017941 */ /* 0x000fea0003800200 */
.L_x_1715:
[----:B------:R-:W-:Y:S01]  /*6c60*/  ISETP.GT.AND P0, PT, R16, 0x1b, PT ;  /* 0x0000001b1000780c */ /* 0x000fe20003f04270 */
[----:B0-----:R0:W0:Y:S01]  /*6c70*/  SHFL.DOWN PT, R15, R0, 0x4, 0x1f ;  /* 0x08801f00000f7f89 */ /* 0x00102200000e0000 */
[----:B------:R-:W-:Y:S01]  /*6c80*/  BSSY.RECONVERGENT B1, `(.L_x_1717) ;  /* 0x0000029000017945 */ /* 0x000fe20003800200 */
[----:B------:R-:W-:Y:S02]  /*6c90*/  IMAD.MOV.U32 R2, RZ, RZ, R0 ;  /* 0x000000ffff027224 */ /* 0x000fe400078e0000 */
[----:B------:R0:W0:Y:S01]  /*6ca0*/  SHFL.DOWN PT, R14, R5, 0x4, 0x1f ;  /* 0x08801f00050e7f89 */ /* 0x00002200000e0000 */
[----:B------:R-:W-:Y:S02]  /*6cb0*/  IMAD.MOV.U32 R3, RZ, RZ, R5 ;  /* 0x000000ffff037224 */ /* 0x000fe400078e0005 */
[----:B------:R-:W-:Y:S01]  /*6cc0*/  IMAD.MOV.U32 R6, RZ, RZ, R8 ;  /* 0x000000ffff067224 */ /* 0x000fe200078e0008 */
[----:B---3--:R3:W0:Y:S01]  /*6cd0*/  SHFL.DOWN PT, R17, R8, 0x4, 0x1f ;  /* 0x08801f0008117f89 */ /* 0x00862200000e0000 */
[----:B------:R-:W-:-:S02]  /*6ce0*/  IMAD.MOV.U32 R7, RZ, RZ, R9 ;  /* 0x000000ffff077224 */ /* 0x000fc400078e0009 */
[----:B--2---:R-:W-:Y:S01]  /*6cf0*/  IMAD.MOV.U32 R12, RZ, RZ, R10 ;  /* 0x000000ffff0c7224 */ /* 0x004fe200078e000a */
[----:B----4-:R3:W2:Y:S01]  /*6d00*/  SHFL.DOWN PT, R18, R9, 0x4, 0x1f ;  /* 0x08801f0009127f89 */ /* 0x0106a200000e0000 */
[----:B-1----:R-:W-:-:S03]  /*6d10*/  IMAD.MOV.U32 R13, RZ, RZ, R11 ;  /* 0x000000ffff0d7224 */ /* 0x002fc600078e000b */
[----:B------:R3:W1:Y:S04]  /*6d20*/  SHFL.DOWN PT, R19, R10, 0x4, 0x1f ;  /* 0x08801f000a137f89 */ /* 0x00066800000e0000 */
[----:B------:R3:W4:Y:S01]  /*6d30*/  SHFL.DOWN PT, R20, R11, 0x4, 0x1f ;  /* 0x08801f000b147f89 */ /* 0x00072200000e0000 */
[----:B------:R-:W-:Y:S05]  /*6d40*/  @P0 BRA `(.L_x_1718) ;  /* 0x0000000000700947 */ /* 0x000fea0003800000 */
[----:B------:R-:W-:Y:S01]  /*6d50*/  VIMNMX3 R21, R5, R8, R9, PT ;  /* 0x000000080515720f */ /* 0x000fe20003800109 */
[----:B0-----:R-:W-:Y:S01]  /*6d60*/  IMAD.MOV.U32 R2, RZ, RZ, R15 ;  /* 0x000000ffff027224 */ /* 0x001fe200078e000f */
[----:B--2---:R-:W-:Y:S01]  /*6d70*/  VIMNMX3 R22, R14, R17, R18, PT ;  /* 0x000000110e16720f */ /* 0x004fe20003800112 */
[----:B------:R-:W-:Y:S02]  /*6d80*/  IMAD.MOV.U32 R3, RZ, RZ, R14 ;  /* 0x000000ffff037224 */ /* 0x000fe400078e000e */
[----:B------:R-:W-:Y:S01]  /*6d90*/  IMAD.MOV.U32 R6, RZ, RZ, R17 ;  /* 0x000000ffff067224 */ /* 0x000fe200078e0011 */
[----:B------:R-:W-:Y:S01]  /*6da0*/  ISETP.GE.AND P0, PT, R21, R22, PT ;  /* 0x000000161500720c */ /* 0x000fe20003f06270 */
[----:B------:R-:W-:Y:S02]  /*6db0*/  IMAD.MOV.U32 R7, RZ, RZ, R18 ;  /* 0x000000ffff077224 */ /* 0x000fe400078e0012 */
[----:B-1----:R-:W-:Y:S02]  /*6dc0*/  IMAD.MOV.U32 R12, RZ, RZ, R19 ;  /* 0x000000ffff0c7224 */ /* 0x002fe400078e0013 */
[----:B----4-:R-:W-:-:S08]  /*6dd0*/  IMAD.MOV.U32 R13, RZ, RZ, R20 ;  /* 0x000000ffff0d7224 */ /* 0x010fd000078e0014 */
        /* <DEDUP_REMOVED lines=19> */
.L_x_1718:
[----:B------:R-:W-:Y:S05]  /*6f10*/  BSYNC.RECONVERGENT B1 ;  /* 0x0000000000017941 */ /* 0x000fea0003800200 */
.L_x_1717:
[----:B------:R-:W-:Y:S01]  /*6f20*/  ISETP.GT.AND P0, PT, R16, 0x17, PT ;  /* 0x000000171000780c */ /* 0x000fe20003f04270 */
[----:B0-----:R0:W0:Y:S01]  /*6f30*/  SHFL.DOWN PT, R15, R2, 0x8, 0x1f ;  /* 0x09001f00020f7f89 */ /* 0x00102200000e0000 */
[----:B------:R-:W-:Y:S01]  /*6f40*/  BSSY.RECONVERGENT B1, `(.L_x_1719) ;  /* 0x0000029000017945 */ /* 0x000fe20003800200 */
[----:B------:R-:W-:Y:S02]  /*6f50*/  IMAD.MOV.U32 R5, RZ, RZ, R2 ;  /* 0x000000ffff057224 */ /* 0x000fe400078e0002 */
[----:B------:R0:W0:Y:S01]  /*6f60*/  SHFL.DOWN PT, R0, R3, 0x8, 0x1f ;  /* 0x09001f0003007f89 */ /* 0x00002200000e0000 */
[----:B---3--:R-:W-:Y:S02]  /*6f70*/  IMAD.MOV.U32 R8, RZ, RZ, R3 ;  /* 0x000000ffff087224 */ /* 0x008fe400078e0003 */
[----:B------:R-:W-:Y:S01]  /*6f80*/  IMAD.MOV.U32 R9, RZ, RZ, R6 ;  /* 0x000000ffff097224 */ /* 0x000fe200078e0006 */
[----:B------:R3:W0:Y:S01]  /*6f90*/  SHFL.DOWN PT, R17, R6, 0x8, 0x1f ;  /* 0x09001f0006117f89 */ /* 0x00062200000e0000 */
[----:B------:R-:W-:-:S02]  /*6fa0*/  IMAD.MOV.U32 R10, RZ, RZ, R7 ;  /* 0x000000ffff0a7224 */ /* 0x000fc400078e0007 */
[----:B------:R-:W-:Y:S01]  /*6fb0*/  IMAD.MOV.U32 R11, RZ, RZ, R12 ;  /* 0x000000ffff0b7224 */ /* 0x000fe200078e000c */
[----:B--2---:R3:W2:Y:S01]  /*6fc0*/  SHFL.DOWN PT, R18, R7, 0x8, 0x1f ;  /* 0x09001f0007127f89 */ /* 0x0046a200000e0000 */
[----:B------:R-:W-:-:S03]  /*6fd0*/  IMAD.MOV.U32 R14, RZ, RZ, R13 ;  /* 0x000000ffff0e7224 */ /* 0x000fc600078e000d */
[----:B-1----:R3:W1:Y:S04]  /*6fe0*/  SHFL.DOWN PT, R19, R12, 0x8, 0x1f ;  /* 0x09001f000c137f89 */ /* 0x00266800000e0000 */
[----:B----4-:R3:W4:Y:S01]  /*6ff0*/  SHFL.DOWN PT, R20, R13, 0x8, 0x1f ;  /* 0x09001f000d147f89 */ /* 0x01072200000e0000 */
        /* <DEDUP_REMOVED lines=29> */
.L_x_1720:
[----:B------:R-:W-:Y:S05]  /*71d0*/  BSYNC.RECONVERGENT B1 ;  /* 0x0000000000017941 */ /* 0x000fea0003800200 */
.L_x_1719:
[----:B------:R-:W-:Y:S01]  /*71e0*/  ISETP.GT.AND P0, PT, R16, 0xf, PT ;  /* 0x0000000f1000780c */ /* 0x000fe20003f04270 */
[----:B---3--:R3:W3:Y:S01]  /*71f0*/  SHFL.DOWN PT, R6, R5, 0x10, 0x1f ;  /* 0x0a001f0005067f89 */ /* 0x0086e200000e0000 */
[----:B------:R-:W-:Y:S01]  /*7200*/  BSSY.RECONVERGENT B1, `(.L_x_1721) ;  /* 0x0000029000017945 */ /* 0x000fe20003800200 */
[----:B0-----:R-:W-:Y:S02]  /*7210*/  IMAD.MOV.U32 R15, RZ, RZ, R11 ;  /* 0x000000ffff0f7224 */ /* 0x001fe400078e000b */
[----:B------:R0:W0:Y:S01]  /*7220*/  SHFL.DOWN PT, R7, R8, 0x10, 0x1f ;  /* 0x0a001f0008077f89 */ /* 0x00002200000e0000 */
[----:B------:R-:W-:Y:S02]  /*7230*/  IMAD.MOV.U32 R0, RZ, RZ, R14 ;  /* 0x000000ffff007224 */ /* 0x000fe400078e000e */
[----:B------:R-:W-:Y:S01]  /*7240*/  IMAD.MOV.U32 R2, RZ, RZ, R5 ;  /* 0x000000ffff027224 */ /* 0x000fe200078e0005 */
[----:B--2---:R2:W0:Y:S01]  /*7250*/  SHFL.DOWN PT, R18, R9, 0x10, 0x1f ;  /* 0x0a001f0009127f89 */ /* 0x00442200000e0000 */
[----:B------:R-:W-:-:S02]  /*7260*/  IMAD.MOV.U32 R3, RZ, RZ, R8 ;  /* 0x000000ffff037224 */ /* 0x000fc400078e0008 */
[----:B------:R-:W-:Y:S01]  /*7270*/  IMAD.MOV.U32 R12, RZ, RZ, R9 ;  /* 0x000000ffff0c7224 */ /* 0x000fe200078e0009 */
[----:B------:R2:W0:Y:S01]  /*7280*/  SHFL.DOWN PT, R17, R10, 0x10, 0x1f ;  /* 0x0a001f000a117f89 */ /* 0x00042200000e0000 */
[----:B------:R-:W-:-:S03]  /*7290*/  IMAD.MOV.U32 R13, RZ, RZ, R10 ;  /* 0x000000ffff0d7224 */ /* 0x000fc600078e000a */
[----:B----4-:R2:W4:Y:S04]  /*72a0*/  SHFL.DOWN PT, R20, R11, 0x10, 0x1f ;  /* 0x0a001f000b147f89 */ /* 0x01052800000e0000 */
[----:B-1----:R2:W1:Y:S01]  /*72b0*/  SHFL.DOWN PT, R19, R14, 0x10, 0x1f ;  /* 0x0a001f000e137f89 */ /* 0x00246200000e0000 */
[----:B------:R-:W-:Y:S05]  /*72c0*/  @P0 BRA `(.L_x_1722) ;  /* 0x0000000000700947 */ /* 0x000fea0003800000 */
[----:B------:R-:W-:Y:S01]  /*72d0*/  VIMNMX3 R21, R8, R9, R10, PT ;  /* 0x000000090815720f */ /* 0x000fe2000380010a */
[----:B----4-:R-:W-:Y:S01]  /*72e0*/  IMAD.MOV.U32 R15, RZ, RZ, R20 ;  /* 0x000000ffff0f7224 */ /* 0x010fe200078e0014 */
[----:B0-----:R-:W-:Y:S01]  /*72f0*/  VIMNMX3 R22, R7, R18, R17, PT ;  /* 0x000000120716720f */ /* 0x001fe20003800111 */
[----:B-1----:R-:W-:Y:S02]  /*7300*/  IMAD.MOV.U32 R0, RZ, RZ, R19 ;  /* 0x000000ffff007224 */ /* 0x002fe400078e0013 */
        /* <DEDUP_REMOVED lines=24> */
.L_x_1722:
[----:B------:R-:W-:Y:S05]  /*7490*/  BSYNC.RECONVERGENT B1 ;  /* 0x0000000000017941 */ /* 0x000fea0003800200 */
.L_x_1721:
[----:B------:R-:W-:Y:S01]  /*74a0*/  ISETP.NE.AND P0, PT, R16, RZ, PT ;  /* 0x000000ff1000720c */ /* 0x000fe20003f05270 */
[----:B------:R-:W-:-:S12]  /*74b0*/  BSSY.RECONVERGENT B1, `(.L_x_1723) ;  /* 0x000000c000017945 */ /* 0x000fd80003800200 */
[----:B------:R-:W-:Y:S05]  /*74c0*/  @P0 BRA `(.L_x_1724) ;  /* 0x0000000000280947 */ /* 0x000fea0003800000 */
[----:B0-----:R-:W0:Y:S01]  /*74d0*/  S2R R7, SR_CgaCtaId ;  /* 0x0000000000077919 */ /* 0x001e220000008800 */
[----:B---3--:R-:W-:Y:S02]  /*74e0*/  MOV R6, 0x400 ;  /* 0x0000040000067802 */ /* 0x008fe40000000f00 */
[----:B------:R-:W-:Y:S02]  /*74f0*/  SHF.R.U32.HI R5, RZ, 0x5, R4 ;  /* 0x00000005ff057819 */ /* 0x000fe40000011604 */
[----:B0-----:R-:W-:Y:S01]  /*7500*/  LEA R6, R7, R6, 0x18 ;  /* 0x0000000607067211 */ /* 0x001fe200078ec0ff */
[----:B------:R-:W-:-:S04]  /*7510*/  IMAD.MOV.U32 R7, RZ, RZ, R0 ;  /* 0x000000ffff077224 */ /* 0x000fc800078e0000 */
[----:B------:R-:W-:Y:S02]  /*7520*/  IMAD R5, R5, 0x18, R6 ;  /* 0x0000001805057824 */ /* 0x000fe400078e0206 */
[----:B------:R-:W-:-:S03]  /*7530*/  IMAD.MOV.U32 R6, RZ, RZ, R15 ;  /* 0x000000ffff067224 */ /* 0x000fc600078e000f */
[----:B------:R0:W-:Y:S04]  /*7540*/  STS.64 [R5+0x8], R2 ;  /* 0x0000080205007388 */ /* 0x0001e80000000a00 */
[----:B------:R0:W-:Y:S04]  /*7550*/  STS.64 [R5+0x18], R6 ;  /* 0x0000180605007388 */ /* 0x0001e80000000a00 */
[----:B------:R0:W-:Y:S02]  /*7560*/  STS.64 [R5+0x10], R12 ;  /* 0x0000100c05007388 */ /* 0x0001e40000000a00 */
.L_x_1724:
[----:B------:R-:W-:Y:S05]  /*7570*/  BSYNC.RECONVERGENT B1 ;  /* 0x0000000000017941 */ /* 0x000fea0003800200 */
.L_x_1723:
[----:B------:R-:W-:Y:S01]  /*7580*/  BAR.SYNC.DEFER_BLOCKING 0x0 ;  /* 0x0000000000007b1d */ /* 0x000fe20000010000 */
[----:B------:R-:W-:-:S13]  /*7590*/  ISETP.NE.AND P1, PT, R4, RZ, PT ;  /* 0x000000ff0400720c */ /* 0x000fda0003f25270 */
[----:B------:R-:W-:Y:S05]  /*75a0*/  @P1 BRA `(.L_x_1654) ;  /* 0x0000000c00901947 */ /* 0x000fea0003800000 */
[----:B0--3--:R-:W0:Y:S01]  /*75b0*/  S2R R5, SR_CgaCtaId ;  /* 0x0000000000057919 */ /* 0x009e220000008800 */
[----:B--2---:R-:W-:Y:S01]  /*75c0*/  MOV R14, 0x400 ;  /* 0x00000400000e7802 */ /* 0x004fe20000000f00 */
[----:B------:R-:W-:Y:S01]  /*75d0*/  BSSY.RECONVERGENT B1, `(.L_x_1725) ;  /* 0x0000025000017945 */ /* 0x000fe20003800200 */
[----:B------:R-:W-:Y:S02]  /*75e0*/  VIMNMX3 R27, R3, R12, R13, PT ;  /* 0x0000000c031b720f */ /* 0x000fe4000380010d */
[----:B0-----:R-:W-:-:S05]  /*75f0*/  LEA R14, R5, R14, 0x18 ;  /* 0x0000000e050e7211 */ /* 0x001fca00078ec0ff */
[----:B------:R-:W0:Y:S04]  /*7600*/  LDS.128 R8, [R14+0x20] ;  /* 0x000020000e087984 */ /* 0x000e280000000c00 */
[----:B------:R-:W2:Y:S04]  /*7610*/  LDS.64 R24, [R14+0x30] ;  /* 0x000030000e187984 */ /* 0x000ea80000000a00 */
[----:B------:R3:W2:Y:S04]  /*7620*/  LDS.64 R22, [R14+0x38] ;  /* 0x000038000e167984 */ /* 0x0006a80000000a00 */
[----:B----4-:R3:W4:Y:S04]  /*7630*/  LDS.64 R20, [R14+0x40] ;  /* 0x000040000e147984 */ /* 0x0107280000000a00 */
[----:B-1----:R3:W1:Y:S04]  /*7640*/  LDS.64 R18, [R14+0x48] ;  /* 0x000048000e127984 */ /* 0x0026680000000a00 */
[----:B------:R3:W1:Y:S04]  /*7650*/  LDS.64 R16, [R14+0x60] ;  /* 0x000060000e107984 */ /* 0x0006680000000a00 */
[----:B------:R3:W1:Y:S01]  /*7660*/  LDS.128 R4, [R14+0x50] ;  /* 0x000050000e047984 */ /* 0x0006620000000c00 */
        /* <DEDUP_REMOVED lines=27> */
.L_x_1726:
[----:B------:R-:W-:Y:S05]  /*7820*/  BSYNC.RECONVERGENT B1 ;  /* 0x0000000000017941 */ /* 0x000fea0003800200 */
.L_x_1725:
        /* <DEDUP_REMOVED lines=8> */
[----:B-1----:R-:W-:-:S02]  /*78b0*/  IMAD.MOV.U32 R15, RZ, RZ, R18 ;  /* 0x000000ffff0f7224 */ /* 0x002fc400078e0012 */
        /* <DEDUP_REMOVED lines=20> */
.L_x_1728:
[----:B------:R-:W-:Y:S05]  /*7a00*/  BSYNC.RECONVERGENT B1 ;  /* 0x0000000000017941 */ /* 0x000fea0003800200 */
.L_x_1727:
[----:B------:R0:W1:Y:S01]  /*7a10*/  LDS.64 R20, [R14+0x68] ;  /* 0x000068000e147984 */ /* 0x0000620000000a00 */
[----:B------:R-:W-:Y:S01]  /*7a20*/  VIMNMX3 R22, R5, R6, R7, PT ;  /* 0x000000060516720f */ /* 0x000fe20003800107 */
        /* <DEDUP_REMOVED lines=32> */
.L_x_1730:
[----:B------:R-:W-:Y:S05]  /*7c30*/  BSYNC.RECONVERGENT B1 ;  /* 0x0000000000017941 */ /* 0x000fea0003800200 */
.L_x_1729:
        /* <DEDUP_REMOVED lines=29> */
.L_x_1732:
[----:B------:R-:W-:Y:S05]  /*7e10*/  BSYNC.RECONVERGENT B1 ;  /* 0x0000000000017941 */ /* 0x000fea0003800200 */
.L_x_1731:
        /* <DEDUP_REMOVED lines=34> */
.L_x_1734:
[----:B------:R-:W-:Y:S05]  /*8040*/  BSYNC.RECONVERGENT B1 ;  /* 0x0000000000017941 */ /* 0x000fea0003800200 */
.L_x_1733:
        /* <DEDUP_REMOVED lines=30> */
.L_x_1736:
[----:B------:R-:W-:Y:S05]  /*8230*/  BSYNC.RECONVERGENT B1 ;  /* 0x0000000000017941 */ /* 0x000fea0003800200 */
.L_x_1735:
        /* <DEDUP_REMOVED lines=27> */
.L_x_1654:
[----:B------:R-:W-:Y:S05]  /*83f0*/  BSYNC.RECONVERGENT B0 ;  /* 0x0000000000007941 */ /* 0x000fea0003800200 */
.L_x_1623:
[----:B------:R-:W-:Y:S05]  /*8400*/  @P1 EXIT ;  /* 0x000000000000194d */ /* 0x000fea0003800000 */
[----:B01-3--:R-:W0:Y:S01]  /*8410*/  LDC.64 R4, c[0x0][0x390] ;  /* 0x0000e400ff047b82 */ /* 0x00be220000000a00 */
[----:B------:R-:W-:Y:S02]  /*8420*/  IMAD.MOV.U32 R6, RZ, RZ, R15 ;  /* 0x000000ffff067224 */ /* 0x000fe400078e000f */
[----:B------:R-:W-:Y:S01]  /*8430*/  IMAD.MOV.U32 R7, RZ, RZ, R0 ;  /* 0x000000ffff077224 */ /* 0x000fe200078e0000 */
[----:B0-----:R-:W-:Y:S04]  /*8440*/  STG.E.64 desc[UR8][R4.64], R2 ;  /* 0x0000000204007986 */ /* 0x001fe8000c101b08 */
[----:B------:R-:W-:Y:S04]  /*8450*/  STG.E.64 desc[UR8][R4.64+0x8], R12 ;  /* 0x0000080c04007986 */ /* 0x000fe8000c101b08 */
[----:B------:R-:W-:Y:S01]  /*8460*/  STG.E.64 desc[UR8][R4.64+0x10], R6 ;  /* 0x0000100604007986 */ /* 0x000fe2000c101b08 */
[----:B------:R-:W-:Y:S05]  /*8470*/  EXIT ;  /* 0x000000000000794d */ /* 0x000fea0003800000 */
.L_x_1737:
        /* <DEDUP_REMOVED lines=16> */
.L_x_4846:


//--------------------- .text._ZN6thrust24THRUST_300001_SM_1000_NS8cuda_cub4core6detail13_kernel_agentINS1_8__reduce11ReduceAgentIPN4cuda3std3__45tupleIJNSA_IJiiiiEEElEEESD_SC_lNS1_9__extrema9arg_min_fISB_l6lbXYZ2EEEEJSD_SD_iSH_EEEvDpT0_ --------------------------
	.section	.text._ZN6thrust24THRUST_300001_SM_1000_NS8cuda_cub4core6detail13_kernel_agentINS1_8__reduce11ReduceAgentIPN4cuda3std3__45tupleIJNSA_IJiiiiEEElEEESD_SC_lNS1_9__extrema9arg_min_fISB_l6lbXYZ2EEEEJSD_SD_iSH_EEEvDpT0_,"ax",@progbits
	.align	128
        .global         _ZN6thrust24THRUST_300001_SM_1000_NS8cuda_cub4core6detail13_kernel_agentINS1_8__reduce11ReduceAgentIPN4cuda3std3__45tupleIJNSA_IJiiiiEEElEEESD_SC_lNS1_9__extrema9arg_min_fISB_l6lbXYZ2EEEEJSD_SD_iSH_EEEvDpT0_
        .type           _ZN6thrust24THRUST_300001_SM_1000_NS8cuda_cub4core6detail13_kernel_agentINS1_8__reduce11ReduceAgentIPN4cuda3std3__45tupleIJNSA_IJiiiiEEElEEESD_SC_lNS1_9__extrema9arg_min_fISB_l6lbXYZ2EEEEJSD_SD_iSH_EEEvDpT0_,@function
        .size           _ZN6thrust24THRUST_300001_SM_1000_NS8cuda_cub4core6detail13_kernel_agentINS1_8__reduce11ReduceAgentIPN4cuda3std3__45tupleIJNSA_IJiiiiEEElEEESD_SC_lNS1_9__extrema9arg_min_fISB_l6lbXYZ2EEEEJSD_SD_iSH_EEEvDpT0_,(.L_x_4847 - _ZN6thrust24THRUST_300001_SM_1000_NS8cuda_cub4core6detail13_kernel_agentINS1_8__reduce11ReduceAgentIPN4cuda3std3__45tupleIJNSA_IJiiiiEEElEEESD_SC_lNS1_9__extrema9arg_min_fISB_l6lbXYZ2EEEEJSD_SD_iSH_EEEvDpT0_)
        .other          _ZN6thrust24THRUST_300001_SM_1000_NS8cuda_cub4core6detail13_kernel_agentINS1_8__reduce11ReduceAgentIPN4cuda3std3__45tupleIJNSA_IJiiiiEEElEEESD_SC_lNS1_9__extrema9arg_min_fISB_l6lbXYZ2EEEEJSD_SD_iSH_EEEvDpT0_,@"STO_CUDA_ENTRY STV_DEFAULT"
_ZN6thrust24THRUST_300001_SM_1000_NS8cuda_cub4core6detail13_kernel_agentINS1_8__reduce11ReduceAgentIPN4cuda3std3__45tupleIJNSA_IJiiiiEEElEEESD_SC_lNS1_9__extrema9arg_min_fISB_l6lbXYZ2EEEEJSD_SD_iSH_EEEvDpT0_:
.text._ZN6thrust24THRUST_300001_SM_1000_NS8cuda_cub4core6detail13_kernel_agentINS1_8__reduce11ReduceAgentIPN4cuda3std3__45tupleIJNSA_IJiiiiEEElEEESD_SC_lNS1_9__extrema9arg_min_fISB_l6lbXYZ2EEEEJSD_SD_iSH_EEEvDpT0_:
        /* <DEDUP_REMOVED lines=37> */
.L_x_1746:
[----:B------:R-:W-:-:S05]  /*0250*/  IMAD.MOV.U32 R6, RZ, RZ, R12 ;  /* 0x000000ffff067224 */ /* 0x000fca00078e000c */
[----:B------:R-:W2:Y:S04]  /*0260*/  LDG.E.64.CONSTANT R4, desc[UR10][R6.64] ;  /* 0x0000000a06047981 */ /* 0x000ea8000c1e9b00 */
[----:B------:R-:W2:Y:S01]  /*0270*/  LDG.E.64.CONSTANT R2, desc[UR10][R6.64+0x8] ;  /* 0x0000080a06027981 */ /* 0x000ea2000c1e9b00 */
[----:B-----5:R-:W-:Y:S01]  /*0280*/  VIMNMX3 R11, R19, R16, R17, PT ;  /* 0x00000010130b720f */ /* 0x020fe20003800111 */
[----:B------:R-:W-:Y:S01]  /*0290*/  VIADD R10, R10, 0x1 ;  /* 0x000000010a0a7836 */ /* 0x000fe20000000000 */
[----:B------:R-:W-:Y:S01]  /*02a0*/  BSSY.RECONVERGENT B3, `(.L_x_1744) ;  /* 0x000001f000037945 */ /* 0x000fe20003800200 */
[----:B------:R-:W-:-:S03]  /*02b0*/  IADD3 R12, P3, PT, R6, 0x1800, RZ ;  /* 0x00001800060c7810 */ /* 0x000fc60007f7e0ff */
[----:B------:R-:W-:Y:S02]  /*02c0*/  ISETP.NE.AND P2, PT, R10, RZ, PT ;  /* 0x000000ff0a00720c */ /* 0x000fe40003f45270 */
[----:B--2---:R-:W-:-:S04]  /*02d0*/  VIMNMX3 R22, R5, R2, R3, PT ;  /* 0x000000020516720f */ /* 0x004fc80003800103 */
[----:B------:R-:W-:-:S13]  /*02e0*/  ISETP.GE.AND P0, PT, R11, R22, PT ;  /* 0x000000160b00720c */ /* 0x000fda0003f06270 */
[----:B------:R-:W-:Y:S05]  /*02f0*/  @!P0 BRA `(.L_x_1745) ;  /* 0x0000000000648947 */ /* 0x000fea0003800000 */
[----:B------:R-:W2:Y:S01]  /*0300*/  LDG.E.64.CONSTANT R8, desc[UR10][R6.64+0x10] ;  /* 0x0000100a06087981 */ /* 0x000ea2000c1e9b00 */
[----:B------:R-:W-:Y:S01]  /*0310*/  ISETP.GE.AND P0, PT, R22, R11, PT ;  /* 0x0000000b1600720c */ /* 0x000fe20003f06270 */
[----:B------:R-:W-:Y:S02]  /*0320*/  IMAD.MOV.U32 R27, RZ, RZ, R21 ;  /* 0x000000ffff1b7224 */ /* 0x000fe400078e0015 */
[----:B------:R-:W-:Y:S02]  /*0330*/  IMAD.MOV.U32 R25, RZ, RZ, R20 ;  /* 0x000000ffff197224 */ /* 0x000fe400078e0014 */
[----:B------:R-:W-:Y:S02]  /*0340*/  IMAD.MOV.U32 R11, RZ, RZ, R17 ;  /* 0x000000ffff0b7224 */ /* 0x000fe400078e0011 */
[----:B------:R-:W-:Y:S02]  /*0350*/  IMAD.MOV.U32 R13, RZ, RZ, R16 ;  /* 0x000000ffff0d7224 */ /* 0x000fe400078e0010 */
        /* <DEDUP_REMOVED lines=8> */
[----:B------:R-:W-:Y:S06]  /*03e0*/  @!P0 BRA `(.L_x_1745) ;  /* 0x0000000000288947 */ /* 0x000fec0003800000 */
        /* <DEDUP_REMOVED lines=10> */
.L_x_1745:
[----:B------:R-:W-:Y:S05]  /*0490*/  BSYNC.RECONVERGENT B3 ;  /* 0x0000000000037941 */ /* 0x000fea0003800200 */
.L_x_1744:
[----:B------:R-:W-:Y:S02]  /*04a0*/  IMAD.X R7, RZ, RZ, R7, P3 ;  /* 0x000000ffff077224 */ /* 0x000fe400018e0607 */
[----:B------:R-:W-:Y:S01]  /*04b0*/  VIADD R29, R29, 0x100 ;  /* 0x000001001d1d7836 */ /* 0x000fe20000000000 */
[----:B------:R-:W-:Y:S06]  /*04c0*/  @P2 BRA `(.L_x_1746) ;  /* 0xfffffffc00602947 */ /* 0x000fec000383ffff */
.L_x_1743:
[----:B------:R-:W-:Y:S05]  /*04d0*/  BSYNC.RECONVERGENT B2 ;  /* 0x0000000000027941 */ /* 0x000fea0003800200 */
.L_x_1742:
[----:B------:R-:W0:Y:S01]  /*04e0*/  LDC.64 R2, c[0x0][0x380] ;  /* 0x0000e000ff027b82 */ /* 0x000e220000000a00 */
[----:B------:R-:W-:-:S13]  /*04f0*/  ISETP.GE.U32.AND P0, PT, R0, 0x300, PT ;  /* 0x000003000000780c */ /* 0x000fda0003f06070 */
[----:B------:R-:W-:Y:S05]  /*0500*/  @!P0 BRA `(.L_x_1741) ;  /* 0x0000000800188947 */ /* 0x000fea0003800000 */
.L_x_1755:
[----:B0-----:R-:W-:-:S05]  /*0510*/  IMAD.WIDE R4, R29, 0x18, R2 ;  /* 0x000000181d047825 */ /* 0x001fca00078e0202 */
[----:B------:R-:W2:Y:S04]  /*0520*/  LDG.E.64.CONSTANT R12, desc[UR10][R4.64] ;  /* 0x0000000a040c7981 */ /* 0x000ea8000c1e9b00 */
[----:B------:R-:W2:Y:S04]  /*0530*/  LDG.E.64.CONSTANT R10, desc[UR10][R4.64+0x8] ;  /* 0x0000080a040a7981 */ /* 0x000ea8000c1e9b00 */
[----:B-----5:R0:W5:Y:S04]  /*0540*/  LDG.E.64.CONSTANT R6, desc[UR10][R4.64+0x1800] ;  /* 0x0018000a04067981 */ /* 0x020168000c1e9b00 */
[----:B------:R0:W5:Y:S01]  /*0550*/  LDG.E.64.CONSTANT R8, desc[UR10][R4.64+0x1808] ;  /* 0x0018080a04087981 */ /* 0x000162000c1e9b00 */
[----:B------:R-:W-:Y:S01]  /*0560*/  VIMNMX3 R24, R19, R16, R17, PT ;  /* 0x000000101318720f */ /* 0x000fe20003800111 */
[----:B------:R-:W-:Y:S01]  /*0570*/  BSSY.RECONVERGENT B2, `(.L_x_1747) ;  /* 0x000001d000027945 */ /* 0x000fe20003800200 */
[----:B------:R-:W-:-:S02]  /*0580*/  IMAD.MOV.U32 R27, RZ, RZ, R20 ;  /* 0x000000ffff1b7224 */ /* 0x000fc400078e0014 */
[----:B------:R-:W-:Y:S02]  /*0590*/  IMAD.MOV.U32 R25, RZ, RZ, R21 ;  /* 0x000000ffff197224 */ /* 0x000fe400078e0015 */
[----:B------:R-:W-:Y:S02]  /*05a0*/  IMAD.MOV.U32 R23, RZ, RZ, R17 ;  /* 0x000000ffff177224 */ /* 0x000fe400078e0011 */
[----:B------:R-:W-:Y:S02]  /*05b0*/  IMAD.MOV.U32 R22, RZ, RZ, R16 ;  /* 0x000000ffff167224 */ /* 0x000fe400078e0010 */
[----:B------:R-:W-:Y:S02]  /*05c0*/  IMAD.MOV.U32 R15, RZ, RZ, R19 ;  /* 0x000000ffff0f7224 */ /* 0x000fe400078e0013 */
[----:B------:R-:W-:Y:S01]  /*05d0*/  IMAD.MOV.U32 R0, RZ, RZ, R18 ;  /* 0x000000ffff007224 */ /* 0x000fe200078e0012 */
[----:B--2---:R-:W-:-:S04]  /*05e0*/  VIMNMX3 R33, R13, R10, R11, PT ;  /* 0x0000000a0d21720f */ /* 0x004fc8000380010b */
[----:B------:R-:W-:-:S13]  /*05f0*/  ISETP.GE.AND P0, PT, R24, R33, PT ;  /* 0x000000211800720c */ /* 0x000fda0003f06270 */
[----:B0-----:R-:W-:Y:S05]  /*0600*/  @!P0 BRA `(.L_x_1748) ;  /* 0x00000000004c8947 */ /* 0x001fea0003800000 */
[----:B------:R-:W2:Y:S01]  /*0610*/  LDG.E.64.CONSTANT R30, desc[UR10][R4.64+0x10] ;  /* 0x0000100a041e7981 */ /* 0x000ea2000c1e9b00 */
[----:B------:R-:W-:Y:S01]  /*0620*/  ISETP.GE.AND P0, PT, R33, R24, PT ;  /* 0x000000182100720c */ /* 0x000fe20003f06270 */
[----:B------:R-:W-:Y:S02]  /*0630*/  IMAD.MOV.U32 R23, RZ, RZ, R11 ;  /* 0x000000ffff177224 */ /* 0x000fe400078e000b */
[----:B------:R-:W-:Y:S02]  /*0640*/  IMAD.MOV.U32 R22, RZ, RZ, R10 ;  /* 0x000000ffff167224 */ /* 0x000fe400078e000a */
[----:B------:R-:W-:Y:S02]  /*0650*/  IMAD.MOV.U32 R15, RZ, RZ, R13 ;  /* 0x000000ffff0f7224 */ /* 0x000fe400078e000d */
[----:B------:R-:W-:Y:S02]  /*0660*/  IMAD.MOV.U32 R0, RZ, RZ, R12 ;  /* 0x000000ffff007224 */ /* 0x000fe400078e000c */
[----:B--2---:R-:W-:-:S02]  /*0670*/  IMAD.MOV.U32 R27, RZ, RZ, R30 ;  /* 0x000000ffff1b7224 */ /* 0x004fc400078e001e */
[----:B------:R-:W-:Y:S02]  /*0680*/  IMAD.MOV.U32 R25, RZ, RZ, R31 ;  /* 0x000000ffff197224 */ /* 0x000fe400078e001f */
        /* <DEDUP_REMOVED lines=11> */
.L_x_1748:
[----:B------:R-:W-:Y:S05]  /*0740*/  BSYNC.RECONVERGENT B2 ;  /* 0x0000000000027941 */ /* 0x000fea0003800200 */
.L_x_1747:
[----:B------:R0:W5:Y:S04]  /*0750*/  LDG.E.64.CONSTANT R18, desc[UR10][R4.64+0x3000] ;  /* 0x0030000a04127981 */ /* 0x000168000c1e9b00 */
        /* <DEDUP_REMOVED lines=33> */
.L_x_1750:
[----:B------:R-:W-:Y:S05]  /*0970*/  BSYNC.RECONVERGENT B2 ;  /* 0x0000000000027941 */ /* 0x000fea0003800200 */
.L_x_1749:
[----:B------:R-:W-:Y:S01]  /*0980*/  VIMNMX3 R21, R19, R16, R17, PT ;  /* 0x000000101315720f */ /* 0x000fe20003800111 */
        /* <DEDUP_REMOVED lines=8> */
[----:B------:R-:W-:-:S02]  /*0a10*/  IMAD.MOV.U32 R0, RZ, RZ, R33 ;  /* 0x000000ffff007224 */ /* 0x000fc400078e0021 */
[----:B------:R-:W-:-:S06]  /*0a20*/  IMAD.MOV.U32 R15, RZ, RZ, R31 ;  /* 0x000000ffff0f7224 */ /* 0x000fcc00078e001f */
[----:B------:R-:W-:Y:S05]  /*0a30*/  @!P0 BRA `(.L_x_1752) ;  /* 0x00000000004c8947 */ /* 0x000fea0003800000 */
        /* <DEDUP_REMOVED lines=19> */
.L_x_1752:
[----:B------:R-:W-:Y:S05]  /*0b70*/  BSYNC.RECONVERGENT B2 ;  /* 0x0000000000027941 */ /* 0x000fea0003800200 */
.L_x_1751:
[--C-:B------:R-:W-:Y:S01]  /*0b80*/  VIMNMX3 R7, R0, R23, R9.reuse, PT ;  /* 0x000000170007720f */ /* 0x100fe20003800109 */
[----:B------:R-:W-:Y:S01]  /*0b90*/  BSSY.RECONVERGENT B2, `(.L_x_1753) ;  /* 0x000001a000027945 */ /* 0x000fe20003800200 */
[----:B------:R-:W-:Y:S02]  /*0ba0*/  IMAD.MOV.U32 R17, RZ, RZ, R9 ;  /* 0x000000ffff117224 */ /* 0x000fe400078e0009 */
[----:B------:R-:W-:Y:S01]  /*0bb0*/  ISETP.GE.AND P0, PT, R7, R22, PT ;  /* 0x000000160700720c */ /* 0x000fe20003f06270 */
[----:B------:R-:W-:Y:S02]  /*0bc0*/  IMAD.MOV.U32 R16, RZ, RZ, R23 ;  /* 0x000000ffff107224 */ /* 0x000fe400078e0017 */
[----:B------:R-:W-:Y:S02]  /*0bd0*/  IMAD.MOV.U32 R19, RZ, RZ, R0 ;  /* 0x000000ffff137224 */ /* 0x000fe400078e0000 */
[----:B------:R-:W-:Y:S02]  /*0be0*/  IMAD.MOV.U32 R18, RZ, RZ, R15 ;  /* 0x000000ffff127224 */ /* 0x000fe400078e000f */
[----:B------:R-:W-:-:S02]  /*0bf0*/  IMAD.MOV.U32 R20, RZ, RZ, R25 ;  /* 0x000000ffff147224 */ /* 0x000fc400078e0019 */
[----:B------:R-:W-:-:S04]  /*0c00*/  IMAD.MOV.U32 R21, RZ, RZ, R8 ;  /* 0x000000ffff157224 */ /* 0x000fc800078e0008 */
[----:B------:R-:W-:Y:S05]  /*0c10*/  @!P0 BRA `(.L_x_1754) ;  /* 0x0000000000448947 */ /* 0x000fea0003800000 */
[----:B------:R0:W5:Y:S01]  /*0c20*/  LDG.E.64.CONSTANT R20, desc[UR10][R4.64+0x4810] ;  /* 0x0048100a04147981 */ /* 0x000162000c1e9b00 */
[----:B------:R-:W-:Y:S01]  /*0c30*/  ISETP.GE.AND P0, PT, R22, R7, PT ;  /* 0x000000071600720c */ /* 0x000fe20003f06270 */
[----:B------:R-:W-:Y:S02]  /*0c40*/  IMAD.MOV.U32 R17, RZ, RZ, R13 ;  /* 0x000000ffff117224 */ /* 0x000fe400078e000d */
[----:B------:R-:W-:Y:S02]  /*0c50*/  IMAD.MOV.U32 R16, RZ, RZ, R12 ;  /* 0x000000ffff107224 */ /* 0x000fe400078e000c */
[----:B------:R-:W-:Y:S02]  /*0c60*/  IMAD.MOV.U32 R19, RZ, RZ, R11 ;  /* 0x000000ffff137224 */ /* 0x000fe400078e000b */
[----:B------:R-:W-:-:S06]  /*0c70*/  IMAD.MOV.U32 R18, RZ, RZ, R10 ;  /* 0x000000ffff127224 */ /* 0x000fcc00078e000a */
[----:B0-----:R-:W-:Y:S05]  /*0c80*/  @!P0 BRA `(.L_x_1754) ;  /* 0x0000000000288947 */ /* 0x001fea0003800000 */
[CC--:B-----5:R-:W-:Y:S02]  /*0c90*/  ISETP.LT.U32.AND P1, PT, R25.reuse, R20.reuse, PT ;  /* 0x000000141900720c */ /* 0x0e0fe40003f21070 */
        /* <DEDUP_REMOVED lines=9> */
.L_x_1754:
[----:B------:R-:W-:Y:S05]  /*0d30*/  BSYNC.RECONVERGENT B2 ;  /* 0x0000000000027941 */ /* 0x000fea0003800200 */
.L_x_1753:
[----:B------:R-:W-:-:S05]  /*0d40*/  VIADD R29, R29, 0x400 ;  /* 0x000004001d1d7836 */ /* 0x000fca0000000000 */
[----:B------:R-:W-:-:S13]  /*0d50*/  ISETP.GE.AND P0, PT, R29, UR4, PT ;  /* 0x000000041d007c0c */ /* 0x000fda000bf06270 */
[----:B------:R-:W-:Y:S05]  /*0d60*/  @!P0 BRA `(.L_x_1755) ;  /* 0xfffffff400e88947 */ /* 0x000fea000383ffff */
.L_x_1741:
[----:B------:R-:W-:Y:S05]  /*0d70*/  BSYNC.RECONVERGENT B1 ;  /* 0x0000000000017941 */ /* 0x000fea0003800200 */
.L_x_1740:
[----:B------:R-:W1:Y:S02]  /*0d80*/  LDCU UR4, c[0x0][0x390] ;  /* 0x00007200ff0477ac */ /* 0x000e640008000800 */
[----:B-1----:R-:W-:-:S09]  /*0d90*/  UISETP.GE.AND UP0, UPT, UR4, 0x100, UPT ;  /* 0x000001000400788c */ /* 0x002fd2000bf06270 */
[----:B------:R-:W-:Y:S05]  /*0da0*/  BRA.U !UP0, `(.L_x_1756) ;  /* 0x0000001d082c7547 */ /* 0x000fea000b800000 */
[----:B------:R-:W1:Y:S01]  /*0db0*/  S2R R22, SR_LANEID ;  /* 0x0000000000167919 */ /* 0x000e620000000000 */
[----:B------:R-:W-:Y:S01]  /*0dc0*/  BSSY.RECONVERGENT B1, `(.L_x_1757) ;  /* 0x000002b000017945 */ /* 0x000fe20003800200 */
[----:B-----5:R-:W-:Y:S01]  /*0dd0*/  IMAD.MOV.U32 R11, RZ, RZ, R20 ;  /* 0x000000ffff0b7224 */ /* 0x020fe200078e0014 */
[----:B------:R2:W3:Y:S01]  /*0de0*/  SHFL.DOWN PT, R5, R18, 0x1, 0x1f ;  /* 0x08201f0012057f89 */ /* 0x0004e200000e0000 */
[----:B------:R-:W-:Y:S02]  /*0df0*/  IMAD.MOV.U32 R12, RZ, RZ, R21 ;  /* 0x000000ffff0c7224 */ /* 0x000fe400078e0015 */
[----:B------:R-:W-:Y:S01]  /*0e00*/  IMAD.MOV.U32 R0, RZ, RZ, R17 ;  /* 0x000000ffff007224 */ /* 0x000fe200078e0011 */
[----:B------:R2:W4:Y:S01]  /*0e10*/  SHFL.DOWN PT, R6, R19, 0x1, 0x1f ;  /* 0x08201f0013067f89 */ /* 0x00052200000e0000 */
[----:B0-----:R-:W-:Y:S02]  /*0e20*/  IMAD.MOV.U32 R3, RZ, RZ, R16 ;  /* 0x000000ffff037224 */ /* 0x001fe400078e0010 */
[----:B------:R-:W-:Y:S01]  /*0e30*/  IMAD.MOV.U32 R2, RZ, RZ, R19 ;  /* 0x000000ffff027224 */ /* 0x000fe200078e0013 */
[----:B------:R2:W0:Y:S01]  /*0e40*/  SHFL.DOWN PT, R7, R16, 0x1, 0x1f ;  /* 0x08201f0010077f89 */ /* 0x00042200000e0000 */
[----:B------:R-:W-:-:S03]  /*0e50*/  IMAD.MOV.U32 R4, RZ, RZ, R18 ;  /* 0x000000ffff047224 */ /* 0x000fc600078e0012 */
[----:B------:R2:W0:Y:S04]  /*0e60*/  SHFL.DOWN PT, R8, R17, 0x1, 0x1f ;  /* 0x08201f0011087f89 */ /* 0x00042800000e0000 */
[----:B------:R2:W0:Y:S04]  /*0e70*/  SHFL.DOWN PT, R9, R20, 0x1, 0x1f ;  /* 0x08201f0014097f89 */ /* 0x00042800000e0000 */
[----:B------:R2:W0:Y:S01]  /*0e80*/  SHFL.DOWN PT, R13, R21, 0x1, 0x1f ;  /* 0x08201f00150d7f89 */ /* 0x00042200000e0000 */
[----:B-1----:R-:W-:-:S13]  /*0e90*/  ISETP.GT.AND P0, PT, R22, 0x1e, PT ;  /* 0x0000001e1600780c */ /* 0x002fda0003f04270 */
[----:B--234-:R-:W-:Y:S05]  /*0ea0*/  @P0 BRA `(.L_x_1758) ;  /* 0x0000000000700947 */ /* 0x01cfea0003800000 */
[----:B------:R-:W-:Y:S01]  /*0eb0*/  VIMNMX3 R10, R19, R16, R17, PT ;  /* 0x00000010130a720f */ /* 0x000fe20003800111 */
[----:B------:R-:W-:Y:S01]  /*0ec0*/  IMAD.MOV.U32 R11, RZ, RZ, R20 ;  /* 0x000000ffff0b7224 */ /* 0x000fe200078e0014 */
[----:B0-----:R-:W-:Y:S01]  /*0ed0*/  VIMNMX3 R15, R6, R7, R8, PT ;  /* 0x00000007060f720f */ /* 0x001fe20003800108 */
        /* <DEDUP_REMOVED lines=25> */
.L_x_1758:
[----:B------:R-:W-:Y:S05]  /*1070*/  BSYNC.RECONVERGENT B1 ;  /* 0x0000000000017941 */ /* 0x000fea0003800200 */
.L_x_1757:
        /* <DEDUP_REMOVED lines=16> */
[----:B------:R-:W-:Y:S01]  /*1180*/  IMAD.MOV.U32 R9, RZ, RZ, R11 ;  /* 0x000000ffff097224 */ /* 0x000fe200078e000b */
        /* <DEDUP_REMOVED lines=9> */
[----:B0-----:R-:W-:Y:S02]  /*1220*/  IMAD.MOV.U32 R9, RZ, RZ, R18 ;  /* 0x000000ffff097224 */ /* 0x001fe400078e0012 */
[----:B------:R-:W-:Y:S02]  /*1230*/  IMAD.MOV.U32 R10, RZ, RZ, R19 ;  /* 0x000000ffff0a7224 */ /* 0x000fe400078e0013 */
[----:B------:R-:W-:Y:S02]  /*1240*/  IMAD.MOV.U32 R5, RZ, RZ, R17 ;  /* 0x000000ffff057224 */ /* 0x000fe400078e0011 */
[----:B------:R-:W-:Y:S02]  /*1250*/  IMAD.MOV.U32 R6, RZ, RZ, R16 ;  /* 0x000000ffff067224 */ /* 0x000fe400078e0010 */
[----:B------:R-:W-:Y:S02]  /*1260*/  IMAD.MOV.U32 R7, RZ, RZ, R15 ;  /* 0x000000ffff077224 */ /* 0x000fe400078e000f */
[----:B-1----:R-:W-:-:S02]  /*1270*/  IMAD.MOV.U32 R8, RZ, RZ, R13 ;  /* 0x000000ffff087224 */ /* 0x002fc400078e000d */
        /* <DEDUP_REMOVED lines=11> */
.L_x_1760:
[----:B------:R-:W-:Y:S05]  /*1330*/  BSYNC.RECONVERGENT B1 ;  /* 0x0000000000017941 */ /* 0x000fea0003800200 */
.L_x_1759:
[----:B------:R-:W-:Y:S01]  /*1340*/  ISETP.GT.AND P0, PT, R22, 0x1b, PT ;  /* 0x0000001b1600780c */ /* 0x000fe20003f04270 */
[----:B0-----:R0:W0:Y:S01]  /*1350*/  SHFL.DOWN PT, R11, R8, 0x4, 0x1f ;  /* 0x08801f00080b7f89 */ /* 0x00102200000e0000 */
[----:B------:R-:W-:Y:S01]  /*1360*/  BSSY.RECONVERGENT B1, `(.L_x_1761) ;  /* 0x0000029000017945 */ /* 0x000fe20003800200 */
[----:B-1----:R-:W-:Y:S02]  /*1370*/  IMAD.MOV.U32 R13, RZ, RZ, R9 ;  /* 0x000000ffff0d7224 */ /* 0x002fe400078e0009 */
[----:B------:R1:W0:Y:S01]  /*1380*/  SHFL.DOWN PT, R12, R7, 0x4, 0x1f ;  /* 0x08801f00070c7f89 */ /* 0x00022200000e0000 */
[----:B--2---:R-:W-:Y:S02]  /*1390*/  IMAD.MOV.U32 R15, RZ, RZ, R10 ;  /* 0x000000ffff0f7224 */ /* 0x004fe400078e000a */
[----:B------:R-:W-:Y:S01]  /*13a0*/  IMAD.MOV.U32 R0, RZ, RZ, R5 ;  /* 0x000000ffff007224 */ /* 0x000fe200078e0005 */
[----:B----4-:R1:W2:Y:S01]  /*13b0*/  SHFL.DOWN PT, R17, R6, 0x4, 0x1f ;  /* 0x08801f0006117f89 */ /* 0x0102a200000e0000 */
[----:B------:R-:W-:-:S02]  /*13c0*/  IMAD.MOV.U32 R3, RZ, RZ, R6 ;  /* 0x000000ffff037224 */ /* 0x000fc400078e0006 */
[----:B------:R-:W-:Y:S01]  /*13d0*/  IMAD.MOV.U32 R2, RZ, RZ, R7 ;  /* 0x000000ffff027224 */ /* 0x000fe200078e0007 */
[----:B---3--:R1:W3:Y:S01]  /*13e0*/  SHFL.DOWN PT, R16, R5, 0x4, 0x1f ;  /* 0x08801f0005107f89 */ /* 0x0082e200000e0000 */
[----:B------:R-:W-:-:S03]  /*13f0*/  IMAD.MOV.U32 R4, RZ, RZ, R8 ;  /* 0x000000ffff047224 */ /* 0x000fc600078e0008 */
[----:B------:R1:W4:Y:S04]  /*1400*/  SHFL.DOWN PT, R18, R9, 0x4, 0x1f ;  /* 0x08801f0009127f89 */ /* 0x00032800000e0000 */
[----:B------:R1:W0:Y:S01]  /*1410*/  SHFL.DOWN PT, R19, R10, 0x4, 0x1f ;  /* 0x08801f000a137f89 */ /* 0x00022200000e0000 */
[----:B------:R-:W-:Y:S05]  /*1420*/  @P0 BRA `(.L_x_1762) ;  /* 0x0000000000700947 */ /* 0x000fea0003800000 */
[----:B------:R-:W-:Y:S01]  /*1430*/  VIMNMX3 R20, R7, R6, R5, PT ;  /* 0x000000060714720f */ /* 0x000fe20003800105 */
[----:B------:R-:W-:Y:S01]  /*1440*/  IMAD.MOV.U32 R13, RZ, RZ, R9 ;  /* 0x000000ffff0d7224 */ /* 0x000fe200078e0009 */
        /* <DEDUP_REMOVED lines=9> */
[----:B----4-:R-:W-:Y:S02]  /*14e0*/  IMAD.MOV.U32 R13, RZ, RZ, R18 ;  /* 0x000000ffff0d7224 */ /* 0x010fe400078e0012 */
        /* <DEDUP_REMOVED lines=16> */
.L_x_1762:
[----:B------:R-:W-:Y:S05]  /*15f0*/  BSYNC.RECONVERGENT B1 ;  /* 0x0000000000017941 */ /* 0x000fea0003800200 */
.L_x_1761:
[----:B------:R-:W-:Y:S01]  /*1600*/  ISETP.GT.AND P0, PT, R22, 0x17, PT ;  /* 0x000000171600780c */ /* 0x000fe20003f04270 */
[----:B-1----:R1:W1:Y:S01]  /*1610*/  SHFL.DOWN PT, R5, R4, 0x8, 0x1f ;  /* 0x09001f0004057f89 */ /* 0x00226200000e0000 */
[----:B------:R-:W-:Y:S01]  /*1620*/  BSSY.RECONVERGENT B1, `(.L_x_1763) ;  /* 0x0000029000017945 */ /* 0x000fe20003800200 */
[----:B0-----:R-:W-:Y:S02]  /*1630*/  IMAD.MOV.U32 R11, RZ, RZ, R13 ;  /* 0x000000ffff0b7224 */ /* 0x001fe400078e000d */
[----:B------:R0:W0:Y:S01]  /*1640*/  SHFL.DOWN PT, R7, R2, 0x8, 0x1f ;  /* 0x09001f0002077f89 */ /* 0x00002200000e0000 */
[----:B------:R-:W-:Y:S02]  /*1650*/  IMAD.MOV.U32 R12, RZ, RZ, R15 ;  /* 0x000000ffff0c7224 */ /* 0x000fe400078e000f */
[----:B------:R-:W-:Y:S01]  /*1660*/  IMAD.MOV.U32 R6, RZ, RZ, R0 ;  /* 0x000000ffff067224 */ /* 0x000fe200078e0000 */
[----:B---3--:R3:W0:Y:S01]  /*1670*/  SHFL.DOWN PT, R16, R3, 0x8, 0x1f ;  /* 0x09001f0003107f89 */ /* 0x00862200000e0000 */
[----:B------:R-:W-:-:S02]  /*1680*/  IMAD.MOV.U32 R9, RZ, RZ, R3 ;  /* 0x000000ffff097224 */ /* 0x000fc400078e0003 */
[----:B------:R-:W-:Y:S01]  /*1690*/  IMAD.MOV.U32 R8, RZ, RZ, R2 ;  /* 0x000000ffff087224 */ /* 0x000fe200078e0002 */
[----:B--2---:R3:W2:Y:S01]  /*16a0*/  SHFL.DOWN PT, R17, R0, 0x8, 0x1f ;  /* 0x09001f0000117f89 */ /* 0x0046a200000e0000 */
[----:B------:R-:W-:-:S03]  /*16b0*/  IMAD.MOV.U32 R10, RZ, RZ, R4 ;  /* 0x000000ffff0a7224 */ /* 0x000fc600078e0004 */
[----:B----4-:R3:W4:Y:S04]  /*16c0*/  SHFL.DOWN PT, R18, R13, 0x8, 0x1f ;  /* 0x09001f000d127f89 */ /* 0x01072800000e0000 */
[----:B------:R3:W0:Y:S01]  /*16d0*/  SHFL.DOWN PT, R20, R15, 0x8, 0x1f ;  /* 0x09001f000f147f89 */ /* 0x00062200000e0000 */
[----:B------:R-:W-:Y:S05]  /*16e0*/  @P0 BRA `(.L_x_1764) ;  /* 0x0000000000700947 */ /* 0x000fea0003800000 */
[--C-:B------:R-:W-:Y:S01]  /*16f0*/  VIMNMX3 R19, R2, R3, R0.reuse, PT ;  /* 0x000000030213720f */ /* 0x100fe20003800100 */
[----:B------:R-:W-:Y:S01]  /*1700*/  IMAD.MOV.U32 R11, RZ, RZ, R13 ;  /* 0x000000ffff0b7224 */ /* 0x000fe200078e000d */
        /* <DEDUP_REMOVED lines=14> */
[----:B-1----:R-:W-:-:S02]  /*17f0*/  IMAD.MOV.U32 R10, RZ, RZ, R5 ;  /* 0x000000ffff0a7224 */ /* 0x002fc400078e0005 */
        /* <DEDUP_REMOVED lines=11> */
.L_x_1764:
[----:B------:R-:W-:Y:S05]  /*18b0*/  BSYNC.RECONVERGENT B1 ;  /* 0x0000000000017941 */ /* 0x000fea0003800200 */
.L_x_1763:
[----:B------:R-:W-:Y:S01]  /*18c0*/  ISETP.GT.AND P0, PT, R22, 0xf, PT ;  /* 0x0000000f1600780c */ /* 0x000fe20003f04270 */
[----:B---3--:R3:W3:Y:S01]  /*18d0*/  SHFL.DOWN PT, R13, R10, 0x10, 0x1f ;  /* 0x0a001f000a0d7f89 */ /* 0x0086e200000e0000 */
[----:B------:R-:W-:Y:S01]  /*18e0*/  BSSY.RECONVERGENT B1, `(.L_x_1765) ;  /* 0x0000029000017945 */ /* 0x000fe20003800200 */
[----:B0-----:R-:W-:Y:S02]  /*18f0*/  IMAD.MOV.U32 R7, RZ, RZ, R11 ;  /* 0x000000ffff077224 */ /* 0x001fe400078e000b */
[----:B------:R0:W0:Y:S01]  /*1900*/  SHFL.DOWN PT, R15, R8, 0x10, 0x1f ;  /* 0x0a001f00080f7f89 */ /* 0x00002200000e0000 */
[----:B------:R-:W-:Y:S02]  /*1910*/  IMAD.MOV.U32 R0, RZ, RZ, R12 ;  /* 0x000000ffff007224 */ /* 0x000fe400078e000c */
[----:B-1----:R-:W-:Y:S01]  /*1920*/  IMAD.MOV.U32 R5, RZ, RZ, R6 ;  /* 0x000000ffff057224 */ /* 0x002fe200078e0006 */
[----:B------:R1:W0:Y:S01]  /*1930*/  SHFL.DOWN PT, R16, R9, 0x10, 0x1f ;  /* 0x0a001f0009107f89 */ /* 0x00022200000e0000 */
        /* <DEDUP_REMOVED lines=23> */
[----:B---3--:R-:W-:-:S02]  /*1ab0*/  IMAD.MOV.U32 R2, RZ, RZ, R13 ;  /* 0x000000ffff027224 */ /* 0x008fc400078e000d */
        /* <DEDUP_REMOVED lines=11> */
.L_x_1766:
[----:B------:R-:W-:Y:S05]  /*1b70*/  BSYNC.RECONVERGENT B1 ;  /* 0x0000000000017941 */ /* 0x000fea0003800200 */
.L_x_1765:
[----:B------:R-:W-:Y:S01]  /*1b80*/  ISETP.NE.AND P0, PT, R22, RZ, PT ;  /* 0x000000ff1600720c */ /* 0x000fe20003f05270 */
[----:B------:R-:W-:-:S12]  /*1b90*/  BSSY.RECONVERGENT B1, `(.L_x_1767) ;  /* 0x000000c000017945 */ /* 0x000fd80003800200 */
[----:B------:R-:W-:Y:S05]  /*1ba0*/  @P0 BRA `(.L_x_1768) ;  /* 0x0000000000280947 */ /* 0x000fea0003800000 */
[----:B-1----:R-:W1:Y:S01]  /*1bb0*/  S2R R9, SR_CgaCtaId ;  /* 0x0000000000097919 */ /* 0x002e620000008800 */
[----:B0-----:R-:W-:Y:S02]  /*1bc0*/  MOV R8, 0x400 ;  /* 0x0000040000087802 */ /* 0x001fe40000000f00 */
        /* <DEDUP_REMOVED lines=8> */
.L_x_1768:
[----:B------:R-:W-:Y:S05]  /*1c50*/  BSYNC.RECONVERGENT B1 ;  /* 0x0000000000017941 */ /* 0x000fea0003800200 */
.L_x_1767:
[----:B------:R-:W-:Y:S01]  /*1c60*/  BAR.SYNC.DEFER_BLOCKING 0x0 ;  /* 0x0000000000007b1d */ /* 0x000fe20000010000 */
[----:B------:R-:W-:-:S13]  /*1c70*/  ISETP.NE.AND P1, PT, R14, RZ, PT ;  /* 0x000000ff0e00720c */ /* 0x000fda0003f25270 */
[----:B------:R-:W-:Y:S05]  /*1c80*/  @P1 BRA `(.L_x_1769) ;  /* 0x0000007400241947 */ /* 0x000fea0003800000 */
[----:B01----:R-:W0:Y:S01]  /*1c90*/  S2R R9, SR_CgaCtaId ;  /* 0x0000000000097919 */ /* 0x003e220000008800 */
[----:B------:R-:W-:Y:S01]  /*1ca0*/  MOV R6, 0x400 ;  /* 0x0000040000067802 */ /* 0x000fe20000000f00 */
[----:B------:R-:W-:Y:S01]  /*1cb0*/  BSSY.RECONVERGENT B1, `(.L_x_1770) ;  /* 0x0000023000017945 */ /* 0x000fe20003800200 */
[--C-:B------:R-:W-:Y:S01]  /*1cc0*/  VIMNMX3 R31, R3, R4, R5.reuse, PT ;  /* 0x00000004031f720f */ /* 0x100fe20003800105 */
[----:B------:R-:W-:Y:S02]  /*1cd0*/  IMAD.MOV.U32 R28, RZ, RZ, R5 ;  /* 0x000000ffff1c7224 */ /* 0x000fe400078e0005 */
[----:B------:R-:W-:Y:S02]  /*1ce0*/  IMAD.MOV.U32 R29, RZ, RZ, R4 ;  /* 0x000000ffff1d7224 */ /* 0x000fe400078e0004 */
[----:B------:R-:W-:Y:S02]  /*1cf0*/  IMAD.MOV.U32 R26, RZ, RZ, R3 ;  /* 0x000000ffff1a7224 */ /* 0x000fe400078e0003 */
[----:B------:R-:W-:-:S02]  /*1d00*/  IMAD.MOV.U32 R27, RZ, RZ, R2 ;  /* 0x000000ffff1b7224 */ /* 0x000fc400078e0002 */
[----:B------:R-:W-:Y:S02]  /*1d10*/  IMAD.MOV.U32 R20, RZ, RZ, R7 ;  /* 0x000000ffff147224 */ /* 0x000fe400078e0007 */
[----:B------:R-:W-:Y:S01]  /*1d20*/  IMAD.MOV.U32 R21, RZ, RZ, R0 ;  /* 0x000000ffff157224 */ /* 0x000fe200078e0000 */
[----:B0-----:R-:W-:-:S05]  /*1d30*/  LEA R6, R9, R6, 0x18 ;  /* 0x0000000609067211 */ /* 0x001fca00078ec0ff */
[----:B---3--:R-:W0:Y:S04]  /*1d40*/  LDS.128 R8, [R6+0x20] ;  /* 0x0000200006087984 */ /* 0x008e280000000c00 */
[----:B------:R1:W3:Y:S04]  /*1d50*/  LDS.64 R24, [R6+0x38] ;  /* 0x0000380006187984 */ /* 0x0002e80000000a00 */
[----:B------:R1:W1:Y:S04]  /*1d60*/  LDS.64 R22, [R6+0x40] ;  /* 0x0000400006167984 */ /* 0x0002680000000a00 */
[----:B----4-:R4:W1:Y:S04]  /*1d70*/  LDS.64 R18, [R6+0x68] ;  /* 0x0000680006127984 */ /* 0x0108680000000a00 */
[----:B--2---:R4:W2:Y:S04]  /*1d80*/  LDS.64 R16, [R6+0x70] ;  /* 0x0000700006107984 */ /* 0x0048a80000000a00 */
[----:B------:R4:W1:Y:S01]  /*1d90*/  LDS.128 R12, [R6+0x50] ;  /* 0x00005000060c7984 */ /* 0x0008620000000c00 */
[----:B0-----:R-:W-:-:S04]  /*1da0*/  VIMNMX3 R30, R9, R10, R11, PT ;  /* 0x0000000a091e720f */ /* 0x001fc8000380010b */
[----:B------:R-:W-:-:S13]  /*1db0*/  ISETP.GE.AND P0, PT, R31, R30, PT ;  /* 0x0000001e1f00720c */ /* 0x000fda0003f06270 */
[----:B--234-:R-:W-:Y:S05]  /*1dc0*/  @!P0 BRA `(.L_x_1771) ;  /* 0x0000000000448947 */ /* 0x01cfea0003800000 */
[----:B------:R0:W2:Y:S01]  /*1dd0*/  LDS.64 R20, [R6+0x30] ;  /* 0x0000300006147984 */ /* 0x0000a20000000a00 */
[----:B------:R-:W-:Y:S01]  /*1de0*/  ISETP.GE.AND P0, PT, R30, R31, PT ;  /* 0x0000001f1e00720c */ /* 0x000fe20003f06270 */
[----:B------:R-:W-:Y:S02]  /*1df0*/  IMAD.MOV.U32 R28, RZ, RZ, R11 ;  /* 0x000000ffff1c7224 */ /* 0x000fe400078e000b */
[----:B------:R-:W-:Y:S02]  /*1e00*/  IMAD.MOV.U32 R29, RZ, RZ, R10 ;  /* 0x000000ffff1d7224 */ /* 0x000fe400078e000a */
[----:B------:R-:W-:Y:S02]  /*1e10*/  IMAD.MOV.U32 R26, RZ, RZ, R9 ;  /* 0x000000ffff1a7224 */ /* 0x000fe400078e0009 */
[----:B------:R-:W-:-:S06]  /*1e20*/  IMAD.MOV.U32 R27, RZ, RZ, R8 ;  /* 0x000000ffff1b7224 */ /* 0x000fcc00078e0008 */
[----:B0-----:R-:W-:Y:S05]  /*1e30*/  @!P0 BRA `(.L_x_1771) ;  /* 0x0000000000288947 */ /* 0x001fea0003800000 */
[CC--:B--2---:R-:W-:Y:S02]  /*1e40*/  ISETP.LT.U32.AND P2, PT, R7.reuse, R20.reuse, PT ;  /* 0x000000140700720c */ /* 0x0c4fe40003f41070 */
        /* <DEDUP_REMOVED lines=9> */
.L_x_1771:
[----:B------:R-:W-:Y:S05]  /*1ee0*/  BSYNC.RECONVERGENT B1 ;  /* 0x0000000000017941 */ /* 0x000fea0003800200 */
.L_x_1770:
[----:B-1----:R-:W-:Y:S01]  /*1ef0*/  VIMNMX3 R10, R25, R22, R23, PT ;  /* 0x00000016190a720f */ /* 0x002fe20003800117 */
[----:B------:R-:W-:Y:S01]  /*1f00*/  BSSY.RECONVERGENT B1, `(.L_x_1772) ;  /* 0x000001d000017945 */ /* 0x000fe20003800200 */
[----:B------:R-:W-:Y:S01]  /*1f10*/  VIMNMX3 R11, R26, R29, R28, PT ;  /* 0x0000001d1a0b720f */ /* 0x000fe2000380011c */
[----:B--2---:R-:W-:Y:S02]  /*1f20*/  IMAD.MOV.U32 R9, RZ, RZ, R20 ;  /* 0x000000ffff097224 */ /* 0x004fe400078e0014 */
[----:B------:R-:W-:Y:S01]  /*1f30*/  IMAD.MOV.U32 R8, RZ, RZ, R21 ;  /* 0x000000ffff087224 */ /* 0x000fe200078e0015 */
[----:B------:R-:W-:Y:S01]  /*1f40*/  ISETP.GE.AND P0, PT, R11, R10, PT ;  /* 0x0000000a0b00720c */ /* 0x000fe20003f06270 */
[----:B------:R-:W-:Y:S02]  /*1f50*/  IMAD.MOV.U32 R0, RZ, RZ, R28 ;  /* 0x000000ffff007224 */ /* 0x000fe400078e001c */
[----:B------:R-:W-:Y:S02]  /*1f60*/  IMAD.MOV.U32 R5, RZ, RZ, R29 ;  /* 0x000000ffff057224 */ /* 0x000fe400078e001d */
[----:B------:R-:W-:-:S02]  /*1f70*/  IMAD.MOV.U32 R4, RZ, RZ, R26 ;  /* 0x000000ffff047224 */ /* 0x000fc400078e001a */
[----:B------:R-:W-:-:S06]  /*1f80*/  IMAD.MOV.U32 R7, RZ, RZ, R27 ;  /* 0x000000ffff077224 */ /* 0x000fcc00078e001b */
[----:B------:R-:W-:Y:S05]  /*1f90*/  @!P0 BRA `(.L_x_1773) ;  /* 0x00000000004c8947 */ /* 0x000fea0003800000 */
[----:B------:R-:W0:Y:S01]  /*1fa0*/  LDS.64 R2, [R6+0x48] ;  /* 0x0000480006027984 */ /* 0x000e220000000a00 */
[----:B------:R-:W-:Y:S01]  /*1fb0*/  ISETP.GE.AND P0, PT, R10, R11, PT ;  /* 0x0000000b0a00720c */ /* 0x000fe20003f06270 */
[----:B------:R-:W-:Y:S02]  /*1fc0*/  IMAD.MOV.U32 R0, RZ, RZ, R23 ;  /* 0x000000ffff007224 */ /* 0x000fe400078e0017 */
[----:B------:R-:W-:Y:S02]  /*1fd0*/  IMAD.MOV.U32 R5, RZ, RZ, R22 ;  /* 0x000000ffff057224 */ /* 0x000fe400078e0016 */
[----:B------:R-:W-:Y:S02]  /*1fe0*/  IMAD.MOV.U32 R4, RZ, RZ, R25 ;  /* 0x000000ffff047224 */ /* 0x000fe400078e0019 */
[----:B------:R-:W-:Y:S02]  /*1ff0*/  IMAD.MOV.U32 R7, RZ, RZ, R24 ;  /* 0x000000ffff077224 */ /* 0x000fe400078e0018 */
[----:B0-----:R-:W-:-:S02]  /*2000*/  IMAD.MOV.U32 R9, RZ, RZ, R2 ;  /* 0x000000ffff097224 */ /* 0x001fc400078e0002 */
        /* <DEDUP_REMOVED lines=12> */
.L_x_1773:
[----:B------:R-:W-:Y:S05]  /*20d0*/  BSYNC.RECONVERGENT B1 ;  /* 0x0000000000017941 */ /* 0x000fea0003800200 */
.L_x_1772:
        /* <DEDUP_REMOVED lines=30> */
.L_x_1775:
[----:B------:R-:W-:Y:S05]  /*22c0*/  BSYNC.RECONVERGENT B1 ;  /* 0x0000000000017941 */ /* 0x000fea0003800200 */
.L_x_1774:
[----:B------:R0:W1:Y:S01]  /*22d0*/  LDS.64 R2, [R6+0x98] ;  /* 0x0000980006027984 */ /* 0x0000620000000a00 */
[----:B------:R-:W-:Y:S01]  /*22e0*/  VIMNMX3 R30, R19, R16, R17, PT ;  /* 0x00000010131e720f */ /* 0x000fe20003800111 */
[----:B------:R-:W-:Y:S01]  /*22f0*/  BSSY.RECONVERGENT B1, `(.L_x_1776) ;  /* 0x000001e000017945 */ /* 0x000fe20003800200 */
[----:B------:R-:W-:Y:S01]  /*2300*/  VIMNMX3 R31, R26, R25, R24, PT ;  /* 0x000000191a1f720f */ /* 0x000fe20003800118 */
[----:B------:R0:W2:Y:S01]  /*2310*/  LDS.64 R4, [R6+0xa0] ;  /* 0x0000a00006047984 */ /* 0x0000a20000000a00 */
[----:B------:R-:W-:Y:S02]  /*2320*/  IMAD.MOV.U32 R20, RZ, RZ, R29 ;  /* 0x000000ffff147224 */ /* 0x000fe400078e001d */
[----:B------:R-:W-:Y:S01]  /*2330*/  ISETP.GE.AND P0, PT, R31, R30, PT ;  /* 0x0000001e1f00720c */ /* 0x000fe20003f06270 */
[----:B------:R0:W3:Y:S01]  /*2340*/  LDS.128 R12, [R6+0x80] ;  /* 0x00008000060c7984 */ /* 0x0000e20000000c00 */
[----:B------:R-:W-:Y:S02]  /*2350*/  IMAD.MOV.U32 R21, RZ, RZ, R28 ;  /* 0x000000ffff157224 */ /* 0x000fe400078e001c */
[----:B------:R-:W-:Y:S01]  /*2360*/  IMAD.MOV.U32 R22, RZ, RZ, R24 ;  /* 0x000000ffff167224 */ /* 0x000fe200078e0018 */
[----:B------:R0:W4:Y:S01]  /*2370*/  LDS.128 R8, [R6+0xb0] ;  /* 0x0000b00006087984 */ /* 0x0001220000000c00 */
[----:B------:R-:W-:-:S02]  /*2380*/  IMAD.MOV.U32 R23, RZ, RZ, R25 ;  /* 0x000000ffff177224 */ /* 0x000fc400078e0019 */
[----:B------:R-:W-:Y:S02]  /*2390*/  IMAD.MOV.U32 R0, RZ, RZ, R26 ;  /* 0x000000ffff007224 */ /* 0x000fe400078e001a */
[----:B------:R-:W-:-:S03]  /*23a0*/  IMAD.MOV.U32 R7, RZ, RZ, R27 ;  /* 0x000000ffff077224 */ /* 0x000fc600078e001b */
[----:B0-----:R-:W-:Y:S05]  /*23b0*/  @!P0 BRA `(.L_x_1777) ;  /* 0x0000000000448947 */ /* 0x001fea0003800000 */
[----:B------:R0:W0:Y:S01]  /*23c0*/  LDS.64 R20, [R6+0x78] ;  /* 0x0000780006147984 */ /* 0x0000220000000a00 */
[----:B------:R-:W-:Y:S01]  /*23d0*/  ISETP.GE.AND P0, PT, R30, R31, PT ;  /* 0x0000001f1e00720c */ /* 0x000fe20003f06270 */
[----:B------:R-:W-:Y:S02]  /*23e0*/  IMAD.MOV.U32 R22, RZ, RZ, R17 ;  /* 0x000000ffff167224 */ /* 0x000fe400078e0011 */
[----:B------:R-:W-:Y:S02]  /*23f0*/  IMAD.MOV.U32 R23, RZ, RZ, R16 ;  /* 0x000000ffff177224 */ /* 0x000fe400078e0010 */
[----:B------:R-:W-:Y:S02]  /*2400*/  IMAD.MOV.U32 R0, RZ, RZ, R19 ;  /* 0x000000ffff007224 */ /* 0x000fe400078e0013 */
[----:B------:R-:W-:-:S06]  /*2410*/  IMAD.MOV.U32 R7, RZ, RZ, R18 ;  /* 0x000000ffff077224 */ /* 0x000fcc00078e0012 */
[----:B------:R-:W-:Y:S05]  /*2420*/  @!P0 BRA `(.L_x_1777) ;  /* 0x0000000000288947 */ /* 0x000fea0003800000 */
[CC--:B0-----:R-:W-:Y:S02]  /*2430*/  ISETP.LT.U32.AND P2, PT, R29.reuse, R20.reuse, PT ;  /* 0x000000141d00720c */ /* 0x0c1fe40003f41070 */
        /* <DEDUP_REMOVED lines=9> */
.L_x_1777:
[----:B------:R-:W-:Y:S05]  /*24d0*/  BSYNC.RECONVERGENT B1 ;  /* 0x0000000000017941 */ /* 0x000fea0003800200 */
.L_x_1776:
[----:B---3--:R-:W-:Y:S01]  /*24e0*/  VIMNMX3 R27, R13, R14, R15, PT ;  /* 0x0000000e0d1b720f */ /* 0x008fe2000380010f */
[----:B------:R-:W-:Y:S01]  /*24f0*/  BSSY.RECONVERGENT B1, `(.L_x_1778) ;  /* 0x000001c000017945 */ /* 0x000fe20003800200 */
[----:B------:R-:W-:Y:S01]  /*2500*/  VIMNMX3 R28, R0, R23, R22, PT ;  /* 0x00000017001c720f */ /* 0x000fe20003800116 */
[----:B0-----:R-:W-:Y:S01]  /*2510*/  IMAD.MOV.U32 R16, RZ, RZ, R20 ;  /* 0x000000ffff107224 */ /* 0x001fe200078e0014 */
[----:B-12---:R-:W-:Y:S01]  /*2520*/  VIMNMX3 R26, R3, R4, R5, PT ;  /* 0x00000004031a720f */ /* 0x006fe20003800105 */
[----:B------:R-:W-:Y:S01]  /*2530*/  IMAD.MOV.U32 R17, RZ, RZ, R21 ;  /* 0x000000ffff117224 */ /* 0x000fe200078e0015 */
[----:B------:R-:W-:Y:S01]  /*2540*/  ISETP.GE.AND P0, PT, R28, R27, PT ;  /* 0x0000001b1c00720c */ /* 0x000fe20003f06270 */
[----:B------:R-:W-:Y:S02]  /*2550*/  IMAD.MOV.U32 R24, RZ, RZ, R22 ;  /* 0x000000ffff187224 */ /* 0x000fe400078e0016 */
[----:B------:R-:W-:Y:S02]  /*2560*/  IMAD.MOV.U32 R25, RZ, RZ, R23 ;  /* 0x000000ffff197224 */ /* 0x000fe400078e0017 */
[----:B------:R-:W-:-:S02]  /*2570*/  IMAD.MOV.U32 R18, RZ, RZ, R0 ;  /* 0x000000ffff127224 */ /* 0x000fc400078e0000 */
[----:B------:R-:W-:-:S06]  /*2580*/  IMAD.MOV.U32 R19, RZ, RZ, R7 ;  /* 0x000000ffff137224 */ /* 0x000fcc00078e0007 */
[----:B------:R-:W-:Y:S05]  /*2590*/  @!P0 BRA `(.L_x_1779) ;  /* 0x0000000000448947 */ /* 0x000fea0003800000 */
[----:B------:R0:W1:Y:S01]  /*25a0*/  LDS.64 R16, [R6+0x90] ;  /* 0x0000900006107984 */ /* 0x0000620000000a00 */
[----:B------:R-:W-:Y:S01]  /*25b0*/  ISETP.GE.AND P0, PT, R27, R28, PT ;  /* 0x0000001c1b00720c */ /* 0x000fe20003f06270 */
[----:B------:R-:W-:Y:S02]  /*25c0*/  IMAD.MOV.U32 R24, RZ, RZ, R15 ;  /* 0x000000ffff187224 */ /* 0x000fe400078e000f */
[----:B------:R-:W-:Y:S02]  /*25d0*/  IMAD.MOV.U32 R25, RZ, RZ, R14 ;  /* 0x000000ffff197224 */ /* 0x000fe400078e000e */
[----:B------:R-:W-:Y:S02]  /*25e0*/  IMAD.MOV.U32 R18, RZ, RZ, R13 ;  /* 0x000000ffff127224 */ /* 0x000fe400078e000d */
[----:B------:R-:W-:-:S06]  /*25f0*/  IMAD.MOV.U32 R19, RZ, RZ, R12 ;  /* 0x000000ffff137224 */ /* 0x000fcc00078e000c */
[----:B0-----:R-:W-:Y:S05]  /*2600*/  @!P0 BRA `(.L_x_1779) ;  /* 0x0000000000288947 */ /* 0x001fea0003800000 */
[CC--:B-1----:R-:W-:Y:S02]  /*2610*/  ISETP.LT.U32.AND P2, PT, R20.reuse, R16.reuse, PT ;  /* 0x000000101400720c */ /* 0x0c2fe40003f41070 */
        /* <DEDUP_REMOVED lines=9> */
.L_x_1779:
[----:B------:R-:W-:Y:S05]  /*26b0*/  BSYNC.RECONVERGENT B1 ;  /* 0x0000000000017941 */ /* 0x000fea0003800200 */
.L_x_1778:
[----:B------:R-:W-:Y:S01]  /*26c0*/  VIMNMX3 R7, R18, R25, R24, PT ;  /* 0x000000191207720f */ /* 0x000fe20003800118 */
[----:B------:R-:W-:Y:S01]  /*26d0*/  BSSY.RECONVERGENT B1, `(.L_x_1780) ;  /* 0x000001b000017945 */ /* 0x000fe20003800200 */
[----:B----4-:R-:W-:Y:S01]  /*26e0*/  VIMNMX3 R22, R9, R10, R11, PT ;  /* 0x0000000a0916720f */ /* 0x010fe2000380010b */
[----:B-1----:R-:W-:Y:S01]  /*26f0*/  IMAD.MOV.U32 R12, RZ, RZ, R16 ;  /* 0x000000ffff0c7224 */ /* 0x002fe200078e0010 */
[----:B------:R-:W-:Y:S01]  /*2700*/  ISETP.GE.AND P0, PT, R7, R26, PT ;  /* 0x0000001a0700720c */ /* 0x000fe20003f06270 */
[----:B------:R-:W-:Y:S02]  /*2710*/  IMAD.MOV.U32 R13, RZ, RZ, R17 ;  /* 0x000000ffff0d7224 */ /* 0x000fe400078e0011 */
[----:B------:R-:W-:Y:S02]  /*2720*/  IMAD.MOV.U32 R14, RZ, RZ, R24 ;  /* 0x000000ffff0e7224 */ /* 0x000fe400078e0018 */
[----:B------:R-:W-:Y:S02]  /*2730*/  IMAD.MOV.U32 R15, RZ, RZ, R25 ;  /* 0x000000ffff0f7224 */ /* 0x000fe400078e0019 */
[----:B------:R-:W-:-:S02]  /*2740*/  IMAD.MOV.U32 R20, RZ, RZ, R18 ;  /* 0x000000ffff147224 */ /* 0x000fc400078e0012 */
[----:B------:R-:W-:-:S04]  /*2750*/  IMAD.MOV.U32 R21, RZ, RZ, R19 ;  /* 0x000000ffff157224 */ /* 0x000fc800078e0013 */
        /* <DEDUP_REMOVED lines=18> */
.L_x_1781:
[----:B------:R-:W-:Y:S05]  /*2880*/  BSYNC.RECONVERGENT B1 ;  /* 0x0000000000017941 */ /* 0x000fea0003800200 */
.L_x_1780:
[----:B------:R-:W-:Y:S01]  /*2890*/  VIMNMX3 R17, R20, R15, R14, PT ;  /* 0x0000000f1411720f */ /* 0x000fe2000380010e */
[----:B-1----:R-:W-:Y:S02]  /*28a0*/  IMAD.MOV.U32 R7, RZ, RZ, R12 ;  /* 0x000000ffff077224 */ /* 0x002fe400078e000c */
[----:B------:R-:W-:Y:S01]  /*28b0*/  IMAD.MOV.U32 R0, RZ, RZ, R13 ;  /* 0x000000ffff007224 */ /* 0x000fe200078e000d */
[----:B------:R-:W-:Y:S01]  /*28c0*/  ISETP.GE.AND P0, PT, R17, R22, PT ;  /* 0x000000161100720c */ /* 0x000fe20003f06270 */
[----:B------:R-:W-:Y:S02]  /*28d0*/  IMAD.MOV.U32 R5, RZ, RZ, R14 ;  /* 0x000000ffff057224 */ /* 0x000fe400078e000e */
[----:B------:R-:W-:Y:S02]  /*28e0*/  IMAD.MOV.U32 R4, RZ, RZ, R15 ;  /* 0x000000ffff047224 */ /* 0x000fe400078e000f */
[----:B------:R-:W-:Y:S02]  /*28f0*/  IMAD.MOV.U32 R3, RZ, RZ, R20 ;  /* 0x000000ffff037224 */ /* 0x000fe400078e0014 */
        /* <DEDUP_REMOVED lines=22> */
.L_x_1756:
[----:B------:R-:W1:Y:S01]  /*2a60*/  S2R R6, SR_LANEID ;  /* 0x0000000000067919 */ /* 0x000e620000000000 */
[----:B------:R-:W-:Y:S01]  /*2a70*/  LOP3.LUT R0, R14, 0x3e0, RZ, 0xc0, !PT ;  /* 0x000003e00e007812 */ /* 0x000fe200078ec0ff */
[----:B------:R-:W-:Y:S01]  /*2a80*/  BSSY.RECONVERGENT B1, `(.L_x_1782) ;  /* 0x0000030000017945 */ /* 0x000fe20003800200 */
[----:B-----5:R-:W-:Y:S02]  /*2a90*/  IMAD.MOV.U32 R28, RZ, RZ, R20 ;  /* 0x000000ffff1c7224 */ /* 0x020fe400078e0014 */
[----:B------:R-:W-:Y:S02]  /*2aa0*/  IMAD.MOV.U32 R26, RZ, RZ, R21 ;  /* 0x000000ffff1a7224 */ /* 0x000fe400078e0015 */
[----:B0-----:R-:W-:Y:S01]  /*2ab0*/  VIADD R2, R0, 0x20 ;  /* 0x0000002000027836 */ /* 0x001fe20000000000 */
        /* <DEDUP_REMOVED lines=17> */
[----:B------:R-:W-:Y:S01]  /*2bd0*/  IMAD.MOV.U32 R28, RZ, RZ, R20 ;  /* 0x000000ffff1c7224 */ /* 0x000fe200078e0014 */
        /* <DEDUP_REMOVED lines=14> */
[----:B--2---:R-:W-:-:S02]  /*2cc0*/  IMAD.MOV.U32 R12, RZ, RZ, R3 ;  /* 0x000000ffff0c7224 */ /* 0x004fc400078e0003 */
        /* <DEDUP_REMOVED lines=11> */
.L_x_1783:
[----:B------:R-:W-:Y:S05]  /*2d80*/  BSYNC.RECONVERGENT B1 ;  /* 0x0000000000017941 */ /* 0x000fea0003800200 */
.L_x_1782:
[----:B---3--:R-:W-:Y:S01]  /*2d90*/  VIADD R0, R6, 0x2 ;  /* 0x0000000206007836 */ /* 0x008fe20000000000 */
        /* <DEDUP_REMOVED lines=8> */
[----:B--2---:R-:W-:-:S02]  /*2e20*/  IMAD.MOV.U32 R3, RZ, RZ, R5 ;  /* 0x000000ffff037224 */ /* 0x004fc400078e0005 */
[----:B-1----:R-:W-:Y:S01]  /*2e30*/  IMAD.MOV.U32 R2, RZ, RZ, R22 ;  /* 0x000000ffff027224 */ /* 0x002fe200078e0016 */
[----:B------:R3:W1:Y:S01]  /*2e40*/  SHFL.DOWN PT, R13, R24, 0x2, R9 ;  /* 0x08400000180d7989 */ /* 0x00066200000e0009 */
[----:B------:R-:W-:-:S03]  /*2e50*/  IMAD.MOV.U32 R0, RZ, RZ, R12 ;  /* 0x000000ffff007224 */ /* 0x000fc600078e000c */
[----:B------:R3:W2:Y:S04]  /*2e60*/  SHFL.DOWN PT, R15, R28, 0x2, R9 ;  /* 0x084000001c0f7989 */ /* 0x0006a800000e0009 */
[----:B------:R3:W0:Y:S01]  /*2e70*/  SHFL.DOWN PT, R17, R26, 0x2, R9 ;  /* 0x084000001a117989 */ /* 0x00062200000e0009 */
[----:B------:R-:W-:Y:S05]  /*2e80*/  @P0 BRA `(.L_x_1785) ;  /* 0x0000000000700947 */ /* 0x000fea0003800000 */
[----:B------:R-:W-:Y:S01]  /*2e90*/  VIMNMX3 R18, R22, R5, R24, PT ;  /* 0x000000051612720f */ /* 0x000fe20003800118 */
[----:B------:R-:W-:Y:S01]  /*2ea0*/  IMAD.MOV.U32 R10, RZ, RZ, R28 ;  /* 0x000000ffff0a7224 */ /* 0x000fe200078e001c */
        /* <DEDUP_REMOVED lines=9> */
[----:B--2---:R-:W-:Y:S02]  /*2f40*/  IMAD.MOV.U32 R10, RZ, RZ, R15 ;  /* 0x000000ffff0a7224 */ /* 0x004fe400078e000f */
[----:B------:R-:W-:Y:S02]  /*2f50*/  IMAD.MOV.U32 R8, RZ, RZ, R17 ;  /* 0x000000ffff087224 */ /* 0x000fe400078e0011 */
[----:B------:R-:W-:Y:S02]  /*2f60*/  IMAD.MOV.U32 R4, RZ, RZ, R13 ;  /* 0x000000ffff047224 */ /* 0x000fe400078e000d */
[----:B------:R-:W-:Y:S02]  /*2f70*/  IMAD.MOV.U32 R3, RZ, RZ, R16 ;  /* 0x000000ffff037224 */ /* 0x000fe400078e0010 */
[----:B------:R-:W-:Y:S02]  /*2f80*/  IMAD.MOV.U32 R2, RZ, RZ, R11 ;  /* 0x000000ffff027224 */ /* 0x000fe400078e000b */
[----:B----4-:R-:W-:-:S02]  /*2f90*/  IMAD.MOV.U32 R0, RZ, RZ, R7 ;  /* 0x000000ffff007224 */ /* 0x010fc400078e0007 */
        /* <DEDUP_REMOVED lines=11> */
.L_x_1785:
[----:B------:R-:W-:Y:S05]  /*3050*/  BSYNC.RECONVERGENT B1 ;  /* 0x0000000000017941 */ /* 0x000fea0003800200 */
.L_x_1784:
        /* <DEDUP_REMOVED lines=13> */
[----:B--2---:R3:W2:Y:S04]  /*3130*/  SHFL.DOWN PT, R15, R10, 0x4, R9 ;  /* 0x088000000a0f7989 */ /* 0x0046a800000e0009 */
        /* <DEDUP_REMOVED lines=30> */
.L_x_1787:
[----:B------:R-:W-:Y:S05]  /*3320*/  BSYNC.RECONVERGENT B1 ;  /* 0x0000000000017941 */ /* 0x000fea0003800200 */
.L_x_1786:
[----:B---3--:R-:W-:Y:S01]  /*3330*/  VIADD R0, R6, 0x8 ;  /* 0x0000000806007836 */ /* 0x008fe20000000000 */
[----:B------:R3:W3:Y:S01]  /*3340*/  SHFL.DOWN PT, R3, R12, 0x8, R9 ;  /* 0x090000000c037989 */ /* 0x0006e200000e0009 */
[----:B------:R-:W-:Y:S01]  /*3350*/  BSSY.RECONVERGENT B1, `(.L_x_1788) ;  /* 0x000002a000017945 */ /* 0x000fe20003800200 */
[----:B------:R-:W-:Y:S02]  /*3360*/  IMAD.MOV.U32 R28, RZ, RZ, R22 ;  /* 0x000000ffff1c7224 */ /* 0x000fe400078e0016 */
[----:B------:R-:W-:Y:S01]  /*3370*/  ISETP.GT.AND P0, PT, R0, R9, PT ;  /* 0x000000090000720c */ /* 0x000fe20003f04270 */
[----:B----4-:R4:W3:Y:S01]  /*3380*/  SHFL.DOWN PT, R7, R16, 0x8, R9 ;  /* 0x0900000010077989 */ /* 0x0108e200000e0009 */
[----:B------:R-:W-:Y:S02]  /*3390*/  IMAD.MOV.U32 R26, RZ, RZ, R20 ;  /* 0x000000ffff1a7224 */ /* 0x000fe400078e0014 */
[----:B0-----:R-:W-:Y:S01]  /*33a0*/  IMAD.MOV.U32 R24, RZ, RZ, R18 ;  /* 0x000000ffff187224 */ /* 0x001fe200078e0012 */
        /* <DEDUP_REMOVED lines=36> */
.L_x_1789:
[----:B------:R-:W-:Y:S05]  /*35f0*/  BSYNC.RECONVERGENT B1 ;  /* 0x0000000000017941 */ /* 0x000fea0003800200 */
.L_x_1788:
[----:B------:R-:W-:Y:S01]  /*3600*/  VIADD R0, R6, 0x10 ;  /* 0x0000001006007836 */ /* 0x000fe20000000000 */
[----:B-1----:R1:W1:Y:S01]  /*3610*/  SHFL.DOWN PT, R13, R8, 0x10, R9 ;  /* 0x0a000000080d7989 */ /* 0x00226200000e0009 */
[----:B------:R-:W-:Y:S01]  /*3620*/  BSSY.RECONVERGENT B1, `(.L_x_1790) ;  /* 0x000002a000017945 */ /* 0x000fe20003800200 */
[----:B---3--:R-:W-:Y:S02]  /*3630*/  IMAD.MOV.U32 R7, RZ, RZ, R28 ;  /* 0x000000ffff077224 */ /* 0x008fe400078e001c */
[----:B------:R-:W-:Y:S01]  /*3640*/  ISETP.GT.AND P0, PT, R0, R9, PT ;  /* 0x000000090000720c */ /* 0x000fe20003f04270 */
[----:B--2---:R2:W3:Y:S01]  /*3650*/  SHFL.DOWN PT, R15, R10, 0x10, R9 ;  /* 0x0a0000000a0f7989 */ /* 0x0044e200000e0009 */
[----:B------:R-:W-:Y:S02]  /*3660*/  IMAD.MOV.U32 R0, RZ, RZ, R26 ;  /* 0x000000ffff007224 */ /* 0x000fe400078e001a */
[----:B----4-:R-:W-:Y:S01]  /*3670*/  IMAD.MOV.U32 R5, RZ, RZ, R24 ;  /* 0x000000ffff057224 */ /* 0x010fe200078e0018 */
[----:B------:R2:W4:Y:S01]  /*3680*/  SHFL.DOWN PT, R12, R11, 0x10, R9 ;  /* 0x0a0000000b0c7989 */ /* 0x00052200000e0009 */
[----:B------:R-:W-:-:S02]  /*3690*/  IMAD.MOV.U32 R4, RZ, RZ, R11 ;  /* 0x000000ffff047224 */ /* 0x000fc400078e000b */
[----:B------:R-:W-:Y:S01]  /*36a0*/  IMAD.MOV.U32 R3, RZ, RZ, R10 ;  /* 0x000000ffff037224 */ /* 0x000fe200078e000a */
[----:B0-----:R2:W0:Y:S01]  /*36b0*/  SHFL.DOWN PT, R17, R24, 0x10, R9 ;  /* 0x0a00000018117989 */ /* 0x00142200000e0009 */
[----:B------:R-:W-:-:S03]  /*36c0*/  IMAD.MOV.U32 R2, RZ, RZ, R8 ;  /* 0x000000ffff027224 */ /* 0x000fc600078e0008 */
[----:B------:R2:W0:Y:S04]  /*36d0*/  SHFL.DOWN PT, R19, R28, 0x10, R9 ;  /* 0x0a0000001c137989 */ /* 0x00042800000e0009 */
[----:B------:R2:W0:Y:S01]  /*36e0*/  SHFL.DOWN PT, R21, R26, 0x10, R9 ;  /* 0x0a0000001a157989 */ /* 0x00042200000e0009 */
[----:B------:R-:W-:Y:S05]  /*36f0*/  @P0 BRA `(.L_x_1791) ;  /* 0x0000000000700947 */ /* 0x000fea0003800000 */
[----:B-12---:R-:W-:Y:S01]  /*3700*/  VIMNMX3 R9, R10, R11, R24, PT ;  /* 0x0000000b0a09720f */ /* 0x006fe20003800118 */
[----:B------:R-:W-:Y:S01]  /*3710*/  IMAD.MOV.U32 R7, RZ, RZ, R28 ;  /* 0x000000ffff077224 */ /* 0x000fe200078e001c */
        /* <DEDUP_REMOVED lines=26> */
.L_x_1791:
[----:B------:R-:W-:Y:S05]  /*38c0*/  BSYNC.RECONVERGENT B1 ;  /* 0x0000000000017941 */ /* 0x000fea0003800200 */
.L_x_1790:
[----:B------:R-:W-:Y:S01]  /*38d0*/  ISETP.NE.AND P0, PT, R6, RZ, PT ;  /* 0x000000ff0600720c */ /* 0x000fe20003f05270 */
[----:B------:R-:W-:-:S12]  /*38e0*/  BSSY.RECONVERGENT B1, `(.L_x_1792) ;  /* 0x000000c000017945 */ /* 0x000fd80003800200 */
[----:B------:R-:W-:Y:S05]  /*38f0*/  @P0 BRA `(.L_x_1793) ;  /* 0x0000000000280947 */ /* 0x000fea0003800000 */
[----:B-12---:R-:W1:Y:S01]  /*3900*/  S2R R9, SR_CgaCtaId ;  /* 0x0000000000097919 */ /* 0x006e620000008800 */
        /* <DEDUP_REMOVED lines=9> */
.L_x_1793:
[----:B------:R-:W-:Y:S05]  /*39a0*/  BSYNC.RECONVERGENT B1 ;  /* 0x0000000000017941 */ /* 0x000fea0003800200 */
.L_x_1792:
[----:B------:R-:W-:Y:S01]  /*39b0*/  BAR.SYNC.DEFER_BLOCKING 0x0 ;  /* 0x0000000000007b1d */ /* 0x000fe20000010000 */
[----:B------:R-:W-:-:S13]  /*39c0*/  ISETP.NE.AND P1, PT, R14, RZ, PT ;  /* 0x000000ff0e00720c */ /* 0x000fda0003f25270 */
[----:B------:R-:W-:Y:S05]  /*39d0*/  @P1 BRA `(.L_x_1769) ;  /* 0x0000005400d01947 */ /* 0x000fea0003800000 */
[----:B------:R-:W-:Y:S01]  /*39e0*/  UISETP.GE.AND UP0, UPT, UR4, 0x21, UPT ;  /* 0x000000210400788c */ /* 0x000fe2000bf06270 */
[----:B---3--:R-:W-:Y:S02]  /*39f0*/  IMAD.MOV.U32 R15, RZ, RZ, R2 ;  /* 0x000000ffff0f7224 */ /* 0x008fe400078e0002 */
[----:B----4-:R-:W-:Y:S02]  /*3a00*/  IMAD.MOV.U32 R12, RZ, RZ, R3 ;  /* 0x000000ffff0c7224 */ /* 0x010fe400078e0003 */
[----:B-1----:R-:W-:Y:S02]  /*3a10*/  IMAD.MOV.U32 R13, RZ, RZ, R4 ;  /* 0x000000ffff0d7224 */ /* 0x002fe400078e0004 */
[----:B------:R-:W-:Y:S02]  /*3a20*/  IMAD.MOV.U32 R6, RZ, RZ, R5 ;  /* 0x000000ffff067224 */ /* 0x000fe400078e0005 */
[----:B0-----:R-:W-:Y:S02]  /*3a30*/  IMAD.MOV.U32 R17, RZ, RZ, R7 ;  /* 0x000000ffff117224 */ /* 0x001fe400078e0007 */
[----:B------:R-:W-:Y:S01]  /*3a40*/  IMAD.MOV.U32 R16, RZ, RZ, R0 ;  /* 0x000000ffff107224 */ /* 0x000fe200078e0000 */
[----:B------:R-:W-:Y:S06]  /*3a50*/  BRA.U !UP0, `(.L_x_1794) ;  /* 0x00000001088c7547 */ /* 0x000fec000b800000 */
[----:B--2---:R-:W0:Y:S01]  /*3a60*/  S2R R9, SR_CgaCtaId ;  /* 0x0000000000097919 */ /* 0x004e220000008800 */
[----:B------:R-:W-:Y:S01]  /*3a70*/  MOV R6, 0x400 ;  /* 0x0000040000067802 */ /* 0x000fe20000000f00 */
[----:B------:R-:W-:Y:S01]  /*3a80*/  BSSY.RECONVERGENT B1, `(.L_x_1794) ;  /* 0x0000020000017945 */ /* 0x000fe20003800200 */
[----:B------:R-:W-:Y:S01]  /*3a90*/  VIMNMX3 R19, R3, R4, R5, PT ;  /* 0x000000040313720f */ /* 0x000fe20003800105 */
[----:B------:R-:W-:Y:S02]  /*3aa0*/  IMAD.MOV.U32 R15, RZ, RZ, R2 ;  /* 0x000000ffff0f7224 */ /* 0x000fe400078e0002 */
[----:B------:R-:W-:Y:S02]  /*3ab0*/  IMAD.MOV.U32 R12, RZ, RZ, R3 ;  /* 0x000000ffff0c7224 */ /* 0x000fe400078e0003 */
[----:B------:R-:W-:Y:S02]  /*3ac0*/  IMAD.MOV.U32 R13, RZ, RZ, R4 ;  /* 0x000000ffff0d7224 */ /* 0x000fe400078e0004 */
[----:B------:R-:W-:-:S02]  /*3ad0*/  IMAD.MOV.U32 R17, RZ, RZ, R7 ;  /* 0x000000ffff117224 */ /* 0x000fc400078e0007 */
[----:B------:R-:W-:Y:S01]  /*3ae0*/  IMAD.MOV.U32 R16, RZ, RZ, R0 ;  /* 0x000000ffff107224 */ /* 0x000fe200078e0000 */
[----:B0-----:R-:W-:Y:S01]  /*3af0*/  LEA R18, R9, R6, 0x18 ;  /* 0x0000000609127211 */ /* 0x001fe200078ec0ff */
[----:B------:R-:W-:-:S04]  /*3b00*/  IMAD.MOV.U32 R6, RZ, RZ, R5 ;  /* 0x000000ffff067224 */ /* 0x000fc800078e0005 */
[----:B------:R-:W0:Y:S02]  /*3b10*/  LDS.128 R8, [R18+0x20] ;  /* 0x0000200012087984 */ /* 0x000e240000000c00 */
[----:B0-----:R-:W-:-:S04]  /*3b20*/  VIMNMX3 R14, R9, R10, R11, PT ;  /* 0x0000000a090e720f */ /* 0x001fc8000380010b */
[----:B------:R-:W-:-:S13]  /*3b30*/  ISETP.GE.AND P0, PT, R19, R14, PT ;  /* 0x0000000e1300720c */ /* 0x000fda0003f06270 */
        /* <DEDUP_REMOVED lines=20> */
.L_x_1795:
[----:B------:R-:W-:Y:S05]  /*3c80*/  BSYNC.RECONVERGENT B1 ;  /* 0x0000000000017941 */ /* 0x000fea0003800200 */
.L_x_1794:
[----:B------:R-:W-:Y:S01]  /*3c90*/  UISETP.GE.AND UP0, UPT, UR4, 0x41, UPT ;  /* 0x000000410400788c */ /* 0x000fe2000bf06270 */
[----:B--2---:R-:W-:Y:S02]  /*3ca0*/  IMAD.MOV.U32 R9, RZ, RZ, R15 ;  /* 0x000000ffff097224 */ /* 0x004fe400078e000f */
[----:B------:R-:W-:Y:S02]  /*3cb0*/  IMAD.MOV.U32 R2, RZ, RZ, R12 ;  /* 0x000000ffff027224 */ /* 0x000fe400078e000c */
[----:B------:R-:W-:Y:S02]  /*3cc0*/  IMAD.MOV.U32 R3, RZ, RZ, R13 ;  /* 0x000000ffff037224 */ /* 0x000fe400078e000d */
[----:B------:R-:W-:Y:S02]  /*3cd0*/  IMAD.MOV.U32 R0, RZ, RZ, R6 ;  /* 0x000000ffff007224 */ /* 0x000fe400078e0006 */
[----:B------:R-:W-:Y:S02]  /*3ce0*/  IMAD.MOV.U32 R19, RZ, RZ, R17 ;  /* 0x000000ffff137224 */ /* 0x000fe400078e0011 */
[----:B------:R-:W-:Y:S01]  /*3cf0*/  IMAD.MOV.U32 R14, RZ, RZ, R16 ;  /* 0x000000ffff0e7224 */ /* 0x000fe200078e0010 */
[----:B------:R-:W-:Y:S06]  /*3d00*/  BRA.U !UP0, `(.L_x_1796) ;  /* 0x0000000108907547 */ /* 0x000fec000b800000 */
[----:B------:R-:W0:Y:S01]  /*3d10*/  S2R R3, SR_CgaCtaId ;  /* 0x0000000000037919 */ /* 0x000e220000008800 */
[----:B------:R-:W-:Y:S01]  /*3d20*/  MOV R0, 0x400 ;  /* 0x0000040000007802 */ /* 0x000fe20000000f00 */
[----:B------:R-:W-:Y:S01]  /*3d30*/  BSSY.RECONVERGENT B1, `(.L_x_1796) ;  /* 0x0000021000017945 */ /* 0x000fe20003800200 */
[----:B------:R-:W-:Y:S01]  /*3d40*/  VIMNMX3 R8, R12, R13, R6, PT ;  /* 0x0000000d0c08720f */ /* 0x000fe20003800106 */
[----:B------:R-:W-:Y:S02]  /*3d50*/  IMAD.MOV.U32 R9, RZ, RZ, R15 ;  /* 0x000000ffff097224 */ /* 0x000fe400078e000f */
[----:B------:R-:W-:Y:S02]  /*3d60*/  IMAD.MOV.U32 R2, RZ, RZ, R12 ;  /* 0x000000ffff027224 */ /* 0x000fe400078e000c */
[----:B------:R-:W-:Y:S02]  /*3d70*/  IMAD.MOV.U32 R19, RZ, RZ, R17 ;  /* 0x000000ffff137224 */ /* 0x000fe400078e0011 */
[----:B------:R-:W-:Y:S01]  /*3d80*/  IMAD.MOV.U32 R14, RZ, RZ, R16 ;  /* 0x000000ffff0e7224 */ /* 0x000fe200078e0010 */
[----:B0-----:R-:W-:Y:S01]  /*3d90*/  LEA R18, R3, R0, 0x18 ;  /* 0x0000000003127211 */ /* 0x001fe200078ec0ff */
[----:B------:R-:W-:-:S02]  /*3da0*/  IMAD.MOV.U32 R3, RZ, RZ, R13 ;  /* 0x000000ffff037224 */ /* 0x000fc400078e000d */
[----:B------:R-:W-:Y:S02]  /*3db0*/  IMAD.MOV.U32 R0, RZ, RZ, R6 ;  /* 0x000000ffff007224 */ /* 0x000fe400078e0006 */
[----:B------:R-:W-:Y:S04]  /*3dc0*/  LDS.64 R4, [R18+0x38] ;  /* 0x0000380012047984 */ /* 0x000fe80000000a00 */
[----:B------:R-:W0:Y:S02]  /*3dd0*/  LDS.64 R10, [R18+0x40] ;  /* 0x00004000120a7984 */ /* 0x000e240000000a00 */
        /* <DEDUP_REMOVED lines=22> */
.L_x_1797:
[----:B------:R-:W-:Y:S05]  /*3f40*/  BSYNC.RECONVERGENT B1 ;  /* 0x0000000000017941 */ /* 0x000fea0003800200 */
.L_x_1796:
        /* <DEDUP_REMOVED lines=15> */
[----:B------:R-:W-:-:S02]  /*4040*/  IMAD.MOV.U32 R8, RZ, RZ, R0 ;  /* 0x000000ffff087224 */ /* 0x000fc400078e0000 */
[----:B------:R-:W-:Y:S02]  /*4050*/  IMAD.MOV.U32 R17, RZ, RZ, R19 ;  /* 0x000000ffff117224 */ /* 0x000fe400078e0013 */
[----:B------:R-:W-:Y:S01]  /*4060*/  IMAD.MOV.U32 R16, RZ, RZ, R14 ;  /* 0x000000ffff107224 */ /* 0x000fe200078e000e */
[----:B0-----:R-:W-:-:S05]  /*4070*/  LEA R18, R5, R4, 0x18 ;  /* 0x0000000405127211 */ /* 0x001fca00078ec0ff */
        /* <DEDUP_REMOVED lines=23> */
.L_x_1799:
[----:B------:R-:W-:Y:S05]  /*41f0*/  BSYNC.RECONVERGENT B1 ;  /* 0x0000000000017941 */ /* 0x000fea0003800200 */
.L_x_1798:
        /* <DEDUP_REMOVED lines=43> */
.L_x_1801:
[----:B------:R-:W-:Y:S05]  /*44b0*/  BSYNC.RECONVERGENT B1 ;  /* 0x0000000000017941 */ /* 0x000fea0003800200 */
.L_x_1800:
        /* <DEDUP_REMOVED lines=42> */
.L_x_1803:
[----:B------:R-:W-:Y:S05]  /*4760*/  BSYNC.RECONVERGENT B1 ;  /* 0x0000000000017941 */ /* 0x000fea0003800200 */
.L_x_1802:
        /* <DEDUP_REMOVED lines=43> */
.L_x_1805:
[----:B------:R-:W-:Y:S05]  /*4a20*/  BSYNC.RECONVERGENT B1 ;  /* 0x0000000000017941 */ /* 0x000fea0003800200 */
.L_x_1804:
        /* <DEDUP_REMOVED lines=10> */
[----:B------:R-:W-:Y:S01]  /*4ad0*/  IMAD.MOV.U32 R7, RZ, RZ, R19 ;  /* 0x000000ffff077224 */ /* 0x000fe200078e0013 */
[--C-:B------:R-:W-:Y:S01]  /*4ae0*/  VIMNMX3 R16, R12, R15, R6.reuse, PT ;  /* 0x0000000f0c10720f */ /* 0x100fe20003800106 */
[----:B------:R-:W-:Y:S02]  /*4af0*/  IMAD.MOV.U32 R5, RZ, RZ, R6 ;  /* 0x000000ffff057224 */ /* 0x000fe400078e0006 */
[----:B------:R-:W-:Y:S02]  /*4b00*/  IMAD.MOV.U32 R4, RZ, RZ, R15 ;  /* 0x000000ffff047224 */ /* 0x000fe400078e000f */
[----:B------:R-:W-:Y:S01]  /*4b10*/  IMAD.MOV.U32 R2, RZ, RZ, R17 ;  /* 0x000000ffff027224 */ /* 0x000fe200078e0011 */
[----:B0-----:R-:W-:Y:S01]  /*4b20*/  LEA R18, R3, R0, 0x18 ;  /* 0x0000000003127211 */ /* 0x001fe200078ec0ff */
[----:B------:R-:W-:-:S02]  /*4b30*/  IMAD.MOV.U32 R0, RZ, RZ, R14 ;  /* 0x000000ffff007224 */ /* 0x000fc400078e000e */
[----:B------:R-:W-:Y:S02]  /*4b40*/  IMAD.MOV.U32 R3, RZ, RZ, R12 ;  /* 0x000000ffff037224 */ /* 0x000fe400078e000c */
        /* <DEDUP_REMOVED lines=24> */
.L_x_1739:
[----:B------:R-:W1:Y:S01]  /*4cd0*/  S2R R5, SR_TID.X ;  /* 0x0000000000057919 */ /* 0x000e620000002100 */
[----:B------:R-:W1:Y:S02]  /*4ce0*/  LDC.64 R2, c[0x0][0x380] ;  /* 0x0000e000ff027b82 */ /* 0x000e640000000a00 */
[----:B-1----:R-:W-:-:S05]  /*4cf0*/  IMAD.WIDE.U32 R2, R5, 0x18, R2 ;  /* 0x0000001805027825 */ /* 0x002fca00078e0002 */
[----:B0-----:R-:W2:Y:S04]  /*4d00*/  LDG.E.64.CONSTANT R16, desc[UR10][R2.64] ;  /* 0x0000000a02107981 */ /* 0x001ea8000c1e9b00 */
[----:B------:R-:W3:Y:S04]  /*4d10*/  LDG.E.64.CONSTANT R18, desc[UR10][R2.64+0x8] ;  /* 0x0000080a02127981 */ /* 0x000ee8000c1e9b00 */
[----:B------:R-:W4:Y:S04]  /*4d20*/  LDG.E.64.CONSTANT R24, desc[UR10][R2.64+0x1800] ;  /* 0x0018000a02187981 */ /* 0x000f28000c1e9b00 */
[----:B------:R-:W4:Y:S04]  /*4d30*/  LDG.E.64.CONSTANT R26, desc[UR10][R2.64+0x1808] ;  /* 0x0018080a021a7981 */ /* 0x000f28000c1e9b00 */
[----:B------:R-:W4:Y:S04]  /*4d40*/  LDG.E.64.CONSTANT R8, desc[UR10][R2.64+0x3000] ;  /* 0x0030000a02087981 */ /* 0x000f28000c1e9b00 */
[----:B------:R-:W4:Y:S04]  /*4d50*/  LDG.E.64.CONSTANT R6, desc[UR10][R2.64+0x3008] ;  /* 0x0030080a02067981 */ /* 0x000f28000c1e9b00 */
[----:B------:R-:W4:Y:S04]  /*4d60*/  LDG.E.64.CONSTANT R12, desc[UR10][R2.64+0x10] ;  /* 0x0000100a020c7981 */ /* 0x000f28000c1e9b00 */
[----:B------:R0:W5:Y:S01]  /*4d70*/  LDG.E.64.CONSTANT R4, desc[UR10][R2.64+0x3010] ;  /* 0x0030100a02047981 */ /* 0x000162000c1e9b00 */
[----:B------:R-:W-:Y:S01]  /*4d80*/  BSSY.RECONVERGENT B1, `(.L_x_1806) ;  /* 0x000001d000017945 */ /* 0x000fe20003800200 */
[----:B--2---:R-:W-:-:S02]  /*4d90*/  IMAD.MOV.U32 R20, RZ, RZ, R17 ;  /* 0x000000ffff147224 */ /* 0x004fc400078e0011 */
[----:B------:R-:W-:Y:S01]  /*4da0*/  IMAD.MOV.U32 R23, RZ, RZ, R16 ;  /* 0x000000ffff177224 */ /* 0x000fe200078e0010 */
[--C-:B---3--:R-:W-:Y:S01]  /*4db0*/  VIMNMX3 R0, R17, R18, R19.reuse, PT ;  /* 0x000000121100720f */ /* 0x108fe20003800113 */
[----:B------:R-:W-:Y:S02]  /*4dc0*/  IMAD.MOV.U32 R14, RZ, RZ, R19 ;  /* 0x000000ffff0e7224 */ /* 0x000fe400078e0013 */
[----:B------:R-:W-:Y:S01]  /*4dd0*/  IMAD.MOV.U32 R21, RZ, RZ, R18 ;  /* 0x000000ffff157224 */ /* 0x000fe200078e0012 */
[----:B----4-:R-:W-:-:S04]  /*4de0*/  VIMNMX3 R15, R25, R26, R27, PT ;  /* 0x0000001a190f720f */ /* 0x010fc8000380011b */
[----:B------:R-:W-:Y:S02]  /*4df0*/  ISETP.GE.AND P0, PT, R0, R15, PT ;  /* 0x0000000f0000720c */ /* 0x000fe40003f06270 */
[----:B------:R-:W-:Y:S01]  /*4e00*/  VIMNMX3 R22, R9, R6, R7, PT ;  /* 0x000000060916720f */ /* 0x000fe20003800107 */
[----:B------:R-:W-:Y:S02]  /*4e10*/  IMAD.MOV.U32 R10, RZ, RZ, R12 ;  /* 0x000000ffff0a7224 */ /* 0x000fe400078e000c */
[----:B------:R-:W-:-:S08]  /*4e20*/  IMAD.MOV.U32 R11, RZ, RZ, R13 ;  /* 0x000000ffff0b7224 */ /* 0x000fd000078e000d */
[----:B0-----:R-:W-:Y:S05]  /*4e30*/  @!P0 BRA `(.L_x_1807) ;  /* 0x0000000000448947 */ /* 0x001fea0003800000 */
        /* <DEDUP_REMOVED lines=17> */
.L_x_1807:
[----:B------:R-:W-:Y:S05]  /*4f50*/  BSYNC.RECONVERGENT B1 ;  /* 0x0000000000017941 */ /* 0x000fea0003800200 */
.L_x_1806:
        /* <DEDUP_REMOVED lines=28> */
.L_x_1809:
[----:B------:R-:W-:Y:S05]  /*5120*/  BSYNC.RECONVERGENT B1 ;  /* 0x0000000000017941 */ /* 0x000fea0003800200 */
.L_x_1808:
        /* <DEDUP_REMOVED lines=28> */
.L_x_1824:
[----:B------:R-:W2:Y:S04]  /*52f0*/  LDG.E.64.CONSTANT R8, desc[UR10][R6.64+-0x7810] ;  /* 0xff87f00a06087981 */ /* 0x000ea8000c1e9b00 */
[----:B------:R-:W2:Y:S04]  /*5300*/  LDG.E.64.CONSTANT R10, desc[UR10][R6.64+-0x7808] ;  /* 0xff87f80a060a7981 */ /* 0x000ea8000c1e9b00 */
[----:B------:R0:W5:Y:S04]  /*5310*/  LDG.E.64.CONSTANT R4, desc[UR10][R6.64+-0x6010] ;  /* 0xff9ff00a06047981 */ /* 0x000168000c1e9b00 */
[----:B------:R0:W5:Y:S01]  /*5320*/  LDG.E.64.CONSTANT R2, desc[UR10][R6.64+-0x6008] ;  /* 0xff9ff80a06027981 */ /* 0x000162000c1e9b00 */
[----:B------:R-:W-:Y:S01]  /*5330*/  VIMNMX3 R13, R17, R18, R19, PT ;  /* 0x00000012110d720f */ /* 0x000fe20003800113 */
[----:B------:R-:W-:Y:S01]  /*5340*/  UIADD3 UR5, UP0, UPT, UR5, -0x2, URZ ;  /* 0xfffffffe05057890 */ /* 0x000fe2000ff1e0ff */
[----:B------:R-:W-:Y:S01]  /*5350*/  BSSY.RECONVERGENT B1, `(.L_x_1812) ;  /* 0x0000022000017945 */ /* 0x000fe20003800200 */
[----:B------:R-:W-:-:S02]  /*5360*/  IMAD.MOV.U32 R21, RZ, RZ, R27 ;  /* 0x000000ffff157224 */ /* 0x000fc400078e001b */
[----:B------:R-:W-:Y:S01]  /*5370*/  UIADD3.X UR6, UPT, UPT, UR6, -0x1, URZ, UP0, !UPT ;  /* 0xffffffff06067890 */ /* 0x000fe200087fe4ff */
[----:B------:R-:W-:Y:S01]  /*5380*/  IMAD.MOV.U32 R23, RZ, RZ, R19 ;  /* 0x000000ffff177224 */ /* 0x000fe200078e0013 */
[----:B------:R-:W-:Y:S01]  /*5390*/  UISETP.NE.U32.AND UP0, UPT, UR5, URZ, UPT ;  /* 0x000000ff0500728c */ /* 0x000fe2000bf05070 */
[----:B------:R-:W-:Y:S02]  /*53a0*/  IMAD.MOV.U32 R20, RZ, RZ, R18 ;  /* 0x000000ffff147224 */ /* 0x000fe400078e0012 */
[----:B------:R-:W-:Y:S01]  /*53b0*/  IMAD.MOV.U32 R25, RZ, RZ, R17 ;  /* 0x000000ffff197224 */ /* 0x000fe200078e0011 */
[----:B------:R-:W-:Y:S01]  /*53c0*/  UISETP.NE.AND.EX UP0, UPT, UR6, URZ, UPT, UP0 ;  /* 0x000000ff0600728c */ /* 0x000fe2000bf05300 */
[----:B------:R-:W-:Y:S01]  /*53d0*/  IMAD.MOV.U32 R22, RZ, RZ, R16 ;  /* 0x000000ffff167224 */ /* 0x000fe200078e0010 */
[----:B--2---:R-:W-:-:S04]  /*53e0*/  VIMNMX3 R14, R9, R10, R11, PT ;  /* 0x0000000a090e720f */ /* 0x004fc8000380010b */
[----:B------:R-:W-:Y:S01]  /*53f0*/  ISETP.GE.AND P0, PT, R13, R14, PT ;  /* 0x0000000e0d00720c */ /* 0x000fe20003f06270 */
[----:B------:R-:W-:-:S12]  /*5400*/  IMAD.MOV.U32 R13, RZ, RZ, R24 ;  /* 0x000000ffff0d7224 */ /* 0x000fd800078e0018 */
[----:B0-----:R-:W-:Y:S05]  /*5410*/  @!P0 BRA `(.L_x_1813) ;  /* 0x0000000000548947 */ /* 0x001fea0003800000 */
[----:B------:R-:W2:Y:S01]  /*5420*/  LDG.E.64.CONSTANT R14, desc[UR10][R6.64+-0x7800] ;  /* 0xff88000a060e7981 */ /* 0x000ea2000c1e9b00 */
[----:B------:R-:W-:Y:S01]  /*5430*/  VIMNMX3 R13, R17, R18, R19, PT ;  /* 0x00000012110d720f */ /* 0x000fe20003800113 */
[--C-:B------:R-:W-:Y:S01]  /*5440*/  IMAD.MOV.U32 R23, RZ, RZ, R11.reuse ;  /* 0x000000ffff177224 */ /* 0x100fe200078e000b */
[----:B------:R-:W-:Y:S01]  /*5450*/  VIMNMX3 R20, R9, R10, R11, PT ;  /* 0x0000000a0914720f */ /* 0x000fe2000380010b */
[----:B------:R-:W-:Y:S02]  /*5460*/  IMAD.MOV.U32 R25, RZ, RZ, R9 ;  /* 0x000000ffff197224 */ /* 0x000fe400078e0009 */
[----:B------:R-:W-:Y:S01]  /*5470*/  IMAD.MOV.U32 R22, RZ, RZ, R8 ;  /* 0x000000ffff167224 */ /* 0x000fe200078e0008 */
[----:B------:R-:W-:Y:S01]  /*5480*/  ISETP.GE.AND P0, PT, R20, R13, PT ;  /* 0x0000000d1400720c */ /* 0x000fe20003f06270 */
[----:B------:R-:W-:Y:S02]  /*5490*/  IMAD.MOV.U32 R20, RZ, RZ, R10 ;  /* 0x000000ffff147224 */ /* 0x000fe400078e000a */
[----:B--2---:R-:W-:-:S02]  /*54a0*/  IMAD.MOV.U32 R13, RZ, RZ, R14 ;  /* 0x000000ffff0d7224 */ /* 0x004fc400078e000e */
[----:B------:R-:W-:-:S08]  /*54b0*/  IMAD.MOV.U32 R21, RZ, RZ, R15 ;  /* 0x000000ffff157224 */ /* 0x000fd000078e000f */
        /* <DEDUP_REMOVED lines=11> */
.L_x_1813:
[----:B------:R-:W-:Y:S05]  /*5570*/  BSYNC.RECONVERGENT B1 ;  /* 0x0000000000017941 */ /* 0x000fea0003800200 */
.L_x_1812:
[----:B------:R0:W5:Y:S04]  /*5580*/  LDG.E.64.CONSTANT R16, desc[UR10][R6.64+-0x4810] ;  /* 0xffb7f00a06107981 */ /* 0x000168000c1e9b00 */
[----:B------:R0:W5:Y:S04]  /*5590*/  LDG.E.64.CONSTANT R14, desc[UR10][R6.64+-0x4808] ;  /* 0xffb7f80a060e7981 */ /* 0x000168000c1e9b00 */
[----:B------:R0:W5:Y:S04]  /*55a0*/  LDG.E.64.CONSTANT R10, desc[UR10][R6.64+-0x3010] ;  /* 0xffcff00a060a7981 */ /* 0x000168000c1e9b00 */
[----:B------:R0:W5:Y:S02]  /*55b0*/  LDG.E.64.CONSTANT R8, desc[UR10][R6.64+-0x3008] ;  /* 0xffcff80a06087981 */ /* 0x000164000c1e9b00 */
[----:B-----5:R-:W-:-:S02]  /*55c0*/  VIMNMX3 R37, R5, R2, R3, PT ;  /* 0x000000020525720f */ /* 0x020fc40003800103 */
[----:B------:R-:W-:Y:S01]  /*55d0*/  VIMNMX3 R26, R25, R20, R23, PT ;  /* 0x00000014191a720f */ /* 0x000fe20003800117 */
[----:B------:R0:W5:Y:S03]  /*55e0*/  LDG.E.64.CONSTANT R18, desc[UR10][R6.64+-0x6000] ;  /* 0xffa0000a06127981 */ /* 0x000166000c1e9b00 */
[----:B------:R-:W-:Y:S01]  /*55f0*/  ISETP.GE.AND P0, PT, R26, R37, PT ;  /* 0x000000251a00720c */ /* 0x000fe20003f06270 */
[----:B------:R-:W-:Y:S01]  /*5600*/  BSSY.RECONVERGENT B1, `(.L_x_1814) ;  /* 0x000001a000017945 */ /* 0x000fe20003800200 */
[----:B------:R-:W-:Y:S02]  /*5610*/  IMAD.MOV.U32 R35, RZ, RZ, R13 ;  /* 0x000000ffff237224 */ /* 0x000fe400078e000d */
[----:B------:R-:W-:Y:S02]  /*5620*/  IMAD.MOV.U32 R33, RZ, RZ, R21 ;  /* 0x000000ffff217224 */ /* 0x000fe400078e0015 */
[----:B------:R-:W-:-:S02]  /*5630*/  IMAD.MOV.U32 R31, RZ, RZ, R23 ;  /* 0x000000ffff1f7224 */ /* 0x000fc400078e0017 */
[----:B------:R-:W-:Y:S02]  /*5640*/  IMAD.MOV.U32 R24, RZ, RZ, R20 ;  /* 0x000000ffff187224 */ /* 0x000fe400078e0014 */
[----:B------:R-:W-:Y:S02]  /*5650*/  IMAD.MOV.U32 R29, RZ, RZ, R25 ;  /* 0x000000ffff1d7224 */ /* 0x000fe400078e0019 */
[----:B------:R-:W-:Y:S01]  /*5660*/  IMAD.MOV.U32 R27, RZ, RZ, R22 ;  /* 0x000000ffff1b7224 */ /* 0x000fe200078e0016 */
[----:B0-----:R-:W-:Y:S06]  /*5670*/  @!P0 BRA `(.L_x_1815) ;  /* 0x0000000000488947 */ /* 0x001fec0003800000 */
[----:B------:R-:W-:Y:S01]  /*5680*/  ISETP.GE.AND P0, PT, R37, R26, PT ;  /* 0x0000001a2500720c */ /* 0x000fe20003f06270 */
[----:B-----5:R-:W-:Y:S02]  /*5690*/  IMAD.MOV.U32 R35, RZ, RZ, R18 ;  /* 0x000000ffff237224 */ /* 0x020fe400078e0012 */
        /* <DEDUP_REMOVED lines=16> */
.L_x_1815:
[----:B------:R-:W-:Y:S05]  /*57a0*/  BSYNC.RECONVERGENT B1 ;  /* 0x0000000000017941 */ /* 0x000fea0003800200 */
.L_x_1814:
[----:B------:R0:W5:Y:S01]  /*57b0*/  LDG.E.64.CONSTANT R2, desc[UR10][R6.64+-0x4800] ;  /* 0xffb8000a06027981 */ /* 0x000162000c1e9b00 */
[----:B------:R-:W-:Y:S02]  /*57c0*/  VIMNMX3 R5, R17, R14, R15, PT ;  /* 0x0000000e1105720f */ /* 0x000fe4000380010f */
[----:B------:R-:W-:-:S04]  /*57d0*/  VIMNMX3 R4, R29, R24, R31, PT ;  /* 0x000000181d04720f */ /* 0x000fc8000380011f */
[----:B------:R-:W-:Y:S01]  /*57e0*/  ISETP.GE.AND P0, PT, R4, R5, PT ;  /* 0x000000050400720c */ /* 0x000fe20003f06270 */
[----:B------:R-:W-:Y:S01]  /*57f0*/  BSSY.RECONVERGENT B1, `(.L_x_1816) ;  /* 0x000001a000017945 */ /* 0x000fe20003800200 */
[----:B------:R-:W-:Y:S02]  /*5800*/  IMAD.MOV.U32 R22, RZ, RZ, R35 ;  /* 0x000000ffff167224 */ /* 0x000fe400078e0023 */
[----:B------:R-:W-:Y:S02]  /*5810*/  IMAD.MOV.U32 R20, RZ, RZ, R33 ;  /* 0x000000ffff147224 */ /* 0x000fe400078e0021 */
[----:B------:R-:W-:Y:S02]  /*5820*/  IMAD.MOV.U32 R21, RZ, RZ, R31 ;  /* 0x000000ffff157224 */ /* 0x000fe400078e001f */
[----:B-----5:R-:W-:Y:S02]  /*5830*/  IMAD.MOV.U32 R18, RZ, RZ, R24 ;  /* 0x000000ffff127224 */ /* 0x020fe400078e0018 */
[----:B------:R-:W-:-:S02]  /*5840*/  IMAD.MOV.U32 R19, RZ, RZ, R29 ;  /* 0x000000ffff137224 */ /* 0x000fc400078e001d */
[----:B------:R-:W-:Y:S01]  /*5850*/  IMAD.MOV.U32 R13, RZ, RZ, R27 ;  /* 0x000000ffff0d7224 */ /* 0x000fe200078e001b */
[----:B0-----:R-:W-:Y:S06]  /*5860*/  @!P0 BRA `(.L_x_1817) ;  /* 0x0000000000488947 */ /* 0x001fec0003800000 */
        /* <DEDUP_REMOVED lines=18> */
.L_x_1817:
[----:B------:R-:W-:Y:S05]  /*5990*/  BSYNC.RECONVERGENT B1 ;  /* 0x0000000000017941 */ /* 0x000fea0003800200 */
.L_x_1816:
[----:B------:R0:W5:Y:S04]  /*59a0*/  LDG.E.64.CONSTANT R26, desc[UR10][R6.64+-0x1810] ;  /* 0xffe7f00a061a7981 */ /* 0x000168000c1e9b00 */
[----:B------:R0:W5:Y:S04]  /*59b0*/  LDG.E.64.CONSTANT R24, desc[UR10][R6.64+-0x1808] ;  /* 0xffe7f80a06187981 */ /* 0x000168000c1e9b00 */
[----:B------:R0:W5:Y:S04]  /*59c0*/  LDG.E.64.CONSTANT R16, desc[UR10][R6.64+-0x1800] ;  /* 0xffe8000a06107981 */ /* 0x000168000c1e9b00 */
        /* <DEDUP_REMOVED lines=15> */
[----:B------:R-:W-:Y:S01]  /*5ac0*/  VIMNMX3 R23, R19, R18, R21, PT ;  /* 0x000000121317720f */ /* 0x000fe20003800115 */
[----:B------:R-:W-:Y:S02]  /*5ad0*/  IMAD.MOV.U32 R33, RZ, RZ, R9 ;  /* 0x000000ffff217224 */ /* 0x000fe400078e0009 */
[----:B------:R-:W-:Y:S01]  /*5ae0*/  IMAD.MOV.U32 R30, RZ, RZ, R8 ;  /* 0x000000ffff1e7224 */ /* 0x000fe200078e0008 */
[----:B------:R-:W-:Y:S01]  /*5af0*/  ISETP.GE.AND P0, PT, R32, R23, PT ;  /* 0x000000172000720c */ /* 0x000fe20003f06270 */
[----:B------:R-:W-:Y:S02]  /*5b00*/  IMAD.MOV.U32 R31, RZ, RZ, R11 ;  /* 0x000000ffff1f7224 */ /* 0x000fe400078e000b */
[----:B------:R-:W-:Y:S02]  /*5b10*/  IMAD.MOV.U32 R23, RZ, RZ, R10 ;  /* 0x000000ffff177224 */ /* 0x000fe400078e000a */
[----:B--2---:R-:W-:-:S02]  /*5b20*/  IMAD.MOV.U32 R37, RZ, RZ, R28 ;  /* 0x000000ffff257224 */ /* 0x004fc400078e001c */
[----:B------:R-:W-:-:S06]  /*5b30*/  IMAD.MOV.U32 R35, RZ, RZ, R29 ;  /* 0x000000ffff237224 */ /* 0x000fcc00078e001d */
        /* <DEDUP_REMOVED lines=11> */
.L_x_1819:
[----:B------:R-:W-:Y:S05]  /*5bf0*/  BSYNC.RECONVERGENT B1 ;  /* 0x0000000000017941 */ /* 0x000fea0003800200 */
.L_x_1818:
[----:B-----5:R-:W-:Y:S01]  /*5c00*/  VIMNMX3 R19, R27, R24, R25, PT ;  /* 0x000000181b13720f */ /* 0x020fe20003800119 */
        /* <DEDUP_REMOVED lines=29> */
.L_x_1821:
[----:B------:R-:W-:Y:S05]  /*5de0*/  BSYNC.RECONVERGENT B1 ;  /* 0x0000000000017941 */ /* 0x000fea0003800200 */
.L_x_1820:
[----:B------:R-:W-:Y:S01]  /*5df0*/  VIMNMX3 R23, R11, R8, R13, PT ;  /* 0x000000080b17720f */ /* 0x000fe2000380010d */
        /* <DEDUP_REMOVED lines=27> */
.L_x_1823:
[----:B------:R-:W-:Y:S05]  /*5fb0*/  BSYNC.RECONVERGENT B1 ;  /* 0x0000000000017941 */ /* 0x000fea0003800200 */
.L_x_1822:
[----:B------:R-:W-:Y:S02]  /*5fc0*/  IADD3 R12, P0, PT, R12, 0x600, RZ ;  /* 0x000006000c0c7810 */ /* 0x000fe40007f1e0ff */
[----:B------:R-:W-:-:S03]  /*5fd0*/  IADD3 R6, P1, PT, R6, 0x9000, RZ ;  /* 0x0000900006067810 */ /* 0x000fc60007f3e0ff */
[----:B------:R-:W-:Y:S02]  /*5fe0*/  IMAD.X R0, RZ, RZ, R0, P0 ;  /* 0x000000ffff007224 */ /* 0x000fe400000e0600 */
[----:B------:R-:W-:Y:S01]  /*5ff0*/  IMAD.X R7, RZ, RZ, R7, P1 ;  /* 0x000000ffff077224 */ /* 0x000fe200008e0607 */
[----:B------:R-:W-:Y:S07]  /*6000*/  BRA.U UP0, `(.L_x_1824) ;  /* 0xfffffff100b87547 */ /* 0x000fee000b83ffff */
.L_x_1811:
        /* <DEDUP_REMOVED lines=48> */
.L_x_1826:
[----:B------:R-:W-:Y:S05]  /*6310*/  BSYNC.RECONVERGENT B1 ;  /* 0x0000000000017941 */ /* 0x000fea0003800200 */
.L_x_1825:
        /* <DEDUP_REMOVED lines=30> */
.L_x_1828:
[----:B------:R-:W-:Y:S05]  /*6500*/  BSYNC.RECONVERGENT B1 ;  /* 0x0000000000017941 */ /* 0x000fea0003800200 */
.L_x_1827:
[----:B------:R-:W-:Y:S01]  /*6510*/  VIMNMX3 R8, R23, R20, R21, PT ;  /* 0x000000141708720f */ /* 0x000fe20003800115 */
[----:B------:R-:W-:Y:S01]  /*6520*/  BSSY.RECONVERGENT B1, `(.L_x_1829) ;  /* 0x000001c000017945 */ /* 0x000fe20003800200 */
[----:B------:R-:W-:Y:S01]  /*6530*/  IADD3 R12, P2, PT, R12, 0x300, RZ ;  /* 0x000003000c0c7810 */ /* 0x000fe20007f5e0ff */
[----:B------:R-:W-:Y:S01]  /*6540*/  IMAD.MOV.U32 R24, RZ, RZ, R37 ;  /* 0x000000ffff187224 */ /* 0x000fe200078e0025 */
        /* <DEDUP_REMOVED lines=25> */
.L_x_1830:
[----:B------:R-:W-:Y:S05]  /*66e0*/  BSYNC.RECONVERGENT B1 ;  /* 0x0000000000017941 */ /* 0x000fea0003800200 */
.L_x_1829:
[----:B------:R-:W-:-:S07]  /*66f0*/  IMAD.X R0, RZ, RZ, R0, P2 ;  /* 0x000000ffff007224 */ /* 0x000fce00010e0600 */
.L_x_1810:
[----:B------:R-:W0:Y:S01]  /*6700*/  LDCU UR4, c[0x0][0x390] ;  /* 0x00007200ff0477ac */ /* 0x000e220008000800 */
[----:B------:R-:W1:Y:S01]  /*6710*/  S2R R9, SR_TID.X ;  /* 0x0000000000097919 */ /* 0x000e620000002100 */
[----:B0-----:R-:W-:Y:S02]  /*6720*/  USHF.R.S32.HI UR5, URZ, 0x1f, UR4 ;  /* 0x0000001fff057899 */ /* 0x001fe40008011404 */
[----:B------:R-:W-:-:S04]  /*6730*/  ISETP.GE.U32.AND P0, PT, R12, UR4, PT ;  /* 0x000000040c007c0c */ /* 0x000fc8000bf06070 */
[----:B------:R-:W-:-:S13]  /*6740*/  ISETP.GE.AND.EX P0, PT, R0, UR5, PT, P0 ;  /* 0x0000000500007c0c */ /* 0x000fda000bf06300 */
[----:B-1----:R-:W-:Y:S05]  /*6750*/  @P0 BRA `(.L_x_1831) ;  /* 0x0000000c00480947 */ /* 0x002fea0003800000 */
        /* <DEDUP_REMOVED lines=12> */
[----:B------:R-:W-:Y:S01]  /*6820*/  IADD3 R5, P0, PT, R9, R12, RZ ;  /* 0x0000000c09057210 */ /* 0x000fe20007f1e0ff */
[----:B------:R-:W-:Y:S01]  /*6830*/  IMAD.MOV.U32 R21, RZ, RZ, R9 ;  /* 0x000000ffff157224 */ /* 0x000fe200078e0009 */
[----:B------:R-:W-:-:S03]  /*6840*/  LEA.HI R4, R13, 0x1, RZ, 0x18 ;  /* 0x000000010d047811 */ /* 0x000fc600078fc0ff */
[----:B------:R-:W-:Y:S01]  /*6850*/  IMAD.X R6, RZ, RZ, R0, P0 ;  /* 0x000000ffff067224 */ /* 0x000fe200000e0600 */
[----:B------:R-:W-:-:S03]  /*6860*/  LOP3.LUT R4, R4, 0x3, RZ, 0xc0, !PT ;  /* 0x0000000304047812 */ /* 0x000fc600078ec0ff */
[----:B------:R-:W-:Y:S02]  /*6870*/  IMAD R11, R6, 0x18, RZ ;  /* 0x00000018060b7824 */ /* 0x000fe400078e02ff */
[----:B------:R-:W-:Y:S02]  /*6880*/  IMAD.MOV R14, RZ, RZ, -R4 ;  /* 0x000000ffff0e7224 */ /* 0x000fe400078e0a04 */
[----:B0-----:R-:W-:-:S04]  /*6890*/  IMAD.WIDE.U32 R2, R5, 0x18, R2 ;  /* 0x0000001805027825 */ /* 0x001fc800078e0002 */
[----:B------:R-:W-:Y:S02]  /*68a0*/  IMAD.MOV.U32 R20, RZ, RZ, R2 ;  /* 0x000000ffff147224 */ /* 0x000fe400078e0002 */
[----:B------:R-:W-:-:S07]  /*68b0*/  IMAD.IADD R11, R3, 0x1, R11 ;  /* 0x00000001030b7824 */ /* 0x000fce00078e020b */
.L_x_1837:
[----:B------:R-:W-:-:S05]  /*68c0*/  IMAD.MOV.U32 R10, RZ, RZ, R20 ;  /* 0x000000ffff0a7224 */ /* 0x000fca00078e0014 */
[----:B------:R-:W2:Y:S04]  /*68d0*/  LDG.E.64.CONSTANT R6, desc[UR10][R10.64] ;  /* 0x0000000a0a067981 */ /* 0x000ea8000c1e9b00 */
[----:B------:R-:W2:Y:S01]  /*68e0*/  LDG.E.64.CONSTANT R4, desc[UR10][R10.64+0x8] ;  /* 0x0000080a0a047981 */ /* 0x000ea2000c1e9b00 */
[----:B------:R-:W-:Y:S01]  /*68f0*/  VIMNMX3 R22, R17, R18, R19, PT ;  /* 0x000000121116720f */ /* 0x000fe20003800113 */
        /* <DEDUP_REMOVED lines=32> */
.L_x_1836:
[----:B------:R-:W-:Y:S05]  /*6b00*/  BSYNC.RECONVERGENT B3 ;  /* 0x0000000000037941 */ /* 0x000fea0003800200 */
.L_x_1835:
[----:B------:R-:W-:Y:S02]  /*6b10*/  IMAD.X R11, RZ, RZ, R11, P3 ;  /* 0x000000ffff0b7224 */ /* 0x000fe400018e060b */
[----:B------:R-:W-:Y:S01]  /*6b20*/  VIADD R21, R21, 0x100 ;  /* 0x0000010015157836 */ /* 0x000fe20000000000 */
[----:B------:R-:W-:Y:S06]  /*6b30*/  @P2 BRA `(.L_x_1837) ;  /* 0xfffffffc00602947 */ /* 0x000fec000383ffff */
.L_x_1834:
[----:B------:R-:W-:Y:S05]  /*6b40*/  BSYNC.RECONVERGENT B2 ;  /* 0x0000000000027941 */ /* 0x000fea0003800200 */
.L_x_1833:
[----:B------:R-:W-:-:S13]  /*6b50*/  ISETP.GE.U32.AND P0, PT, R13, 0x300, PT ;  /* 0x000003000d00780c */ /* 0x000fda0003f06070 */
[----:B------:R-:W-:Y:S05]  /*6b60*/  @!P0 BRA `(.L_x_1832) ;  /* 0x0000000800408947 */ /* 0x000fea0003800000 */
[----:B------:R-:W0:Y:S01]  /*6b70*/  LDC.64 R2, c[0x0][0x380] ;  /* 0x0000e000ff027b82 */ /* 0x000e220000000a00 */
[----:B------:R-:W-:-:S05]  /*6b80*/  IADD3 R5, P0, PT, R21, R12, RZ ;  /* 0x0000000c15057210 */ /* 0x000fca0007f1e0ff */
[----:B------:R-:W-:-:S04]  /*6b90*/  IMAD.X R0, RZ, RZ, R0, P0 ;  /* 0x000000ffff007224 */ /* 0x000fc800000e0600 */
[----:B------:R-:W-:Y:S02]  /*6ba0*/  IMAD R7, R0, 0x18, RZ ;  /* 0x0000001800077824 */ /* 0x000fe400078e02ff */
[----:B0-----:R-:W-:-:S03]  /*6bb0*/  IMAD.WIDE.U32 R2, R5, 0x18, R2 ;  /* 0x0000001805027825 */ /* 0x001fc600078e0002 */
[----:B------:R-:W-:-:S05]  /*6bc0*/  IADD3 R6, P0, PT, R2, 0x4810, RZ ;  /* 0x0000481002067810 */ /* 0x000fca0007f1e0ff */
[----:B------:R-:W-:-:S08]  /*6bd0*/  IMAD.X R7, R3, 0x1, R7, P0 ;  /* 0x0000000103077824 */ /* 0x000fd000000e0607 */
.L_x_1846:
[----:B------:R-:W2:Y:S04]  /*6be0*/  LDG.E.64.CONSTANT R12, desc[UR10][R6.64+-0x4810] ;  /* 0xffb7f00a060c7981 */ /* 0x000ea8000c1e9b00 */
[----:B------:R-:W2:Y:S04]  /*6bf0*/  LDG.E.64.CONSTANT R10, desc[UR10][R6.64+-0x4808] ;  /* 0xffb7f80a060a7981 */ /* 0x000ea8000c1e9b00 */
        /* <DEDUP_REMOVED lines=32> */
.L_x_1839:
[----:B------:R-:W-:Y:S05]  /*6e00*/  BSYNC.RECONVERGENT B2 ;  /* 0x0000000000027941 */ /* 0x000fea0003800200 */
.L_x_1838:
        /* <DEDUP_REMOVED lines=34> */
.L_x_1841:
[----:B------:R-:W-:Y:S05]  /*7030*/  BSYNC.RECONVERGENT B2 ;  /* 0x0000000000027941 */ /* 0x000fea0003800200 */
.L_x_1840:
        /* <DEDUP_REMOVED lines=31> */
.L_x_1843:
[----:B------:R-:W-:Y:S05]  /*7230*/  BSYNC.RECONVERGENT B2 ;  /* 0x0000000000027941 */ /* 0x000fea0003800200 */
.L_x_1842:
        /* <DEDUP_REMOVED lines=29> */
.L_x_1845:
[----:B------:R-:W-:Y:S05]  /*7410*/  BSYNC.RECONVERGENT B2 ;  /* 0x0000000000027941 */ /* 0x000fea0003800200 */
.L_x_1844:
[----:B------:R-:W-:Y:S01]  /*7420*/  VIADD R21, R21, 0x400 ;  /* 0x0000040015157836 */ /* 0x000fe20000000000 */
[----:B------:R-:W-:-:S04]  /*7430*/  IADD3 R6, P1, PT, R6, 0x6000, RZ ;  /* 0x0000600006067810 */ /* 0x000fc80007f3e0ff */
[----:B------:R-:W-:Y:S01]  /*7440*/  ISETP.GE.AND P0, PT, R21, R8, PT ;  /* 0x000000081500720c */ /* 0x000fe20003f06270 */
[----:B------:R-:W-:-:S12]  /*7450*/  IMAD.X R7, RZ, RZ, R7, P1 ;  /* 0x000000ffff077224 */ /* 0x000fd800008e0607 */
[----:B------:R-:W-:Y:S05]  /*7460*/  @!P0 BRA `(.L_x_1846) ;  /* 0xfffffff400dc8947 */ /* 0x000fea000383ffff */
.L_x_1832:
[----:B------:R-:W-:Y:S05]  /*7470*/  BSYNC.RECONVERGENT B1 ;  /* 0x0000000000017941 */ /* 0x000fea0003800200 */
.L_x_1831:
        /* <DEDUP_REMOVED lines=44> */
.L_x_1848:
[----:B------:R-:W-:Y:S05]  /*7740*/  BSYNC.RECONVERGENT B1 ;  /* 0x0000000000017941 */ /* 0x000fea0003800200 */
.L_x_1847:
[----:B------:R-:W-:Y:S01]  /*7750*/  ISETP.GT.AND P0, PT, R20, 0x1d, PT ;  /* 0x0000001d1400780c */ /* 0x000fe20003f04270 */
[----:B------:R0:W2:Y:S01]  /*7760*/  SHFL.DOWN PT, R15, R0, 0x2, 0x1f ;  /* 0x08401f00000f7f89 */ /* 0x0000a200000e0000 */
[----:B------:R-:W-:Y:S01]  /*7770*/  BSSY.RECONVERGENT B1, `(.L_x_1849) ;  /* 0x0000029000017945 */ /* 0x000fe20003800200 */
[----:B------:R-:W-:Y:S02]  /*7780*/  IMAD.MOV.U32 R5, RZ, RZ, R0 ;  /* 0x000000ffff057224 */ /* 0x000fe400078e0000 */
[----:B-1----:R0:W1:Y:S01]  /*7790*/  SHFL.DOWN PT, R17, R2, 0x2, 0x1f ;  /* 0x08401f0002117f89 */ /* 0x00206200000e0000 */
        /* <DEDUP_REMOVED lines=25> */
[----:B0-----:R-:W-:Y:S02]  /*7930*/  IMAD.MOV.U32 R10, RZ, RZ, R21 ;  /* 0x000000ffff0a7224 */ /* 0x001fe400078e0015 */
        /* <DEDUP_REMOVED lines=12> */
.L_x_1850:
[----:B------:R-:W-:Y:S05]  /*7a00*/  BSYNC.RECONVERGENT B1 ;  /* 0x0000000000017941 */ /* 0x000fea0003800200 */
.L_x_1849:
[----:B------:R-:W-:Y:S01]  /*7a10*/  ISETP.GT.AND P0, PT, R20, 0x1b, PT ;  /* 0x0000001b1400780c */ /* 0x000fe20003f04270 */
[----:B0-----:R0:W0:Y:S01]  /*7a20*/  SHFL.DOWN PT, R12, R5, 0x4, 0x1f ;  /* 0x08801f00050c7f89 */ /* 0x00102200000e0000 */
[----:B------:R-:W-:Y:S01]  /*7a30*/  BSSY.RECONVERGENT B1, `(.L_x_1851) ;  /* 0x0000029000017945 */ /* 0x000fe20003800200 */
[----:B------:R-:W-:Y:S02]  /*7a40*/  IMAD.MOV.U32 R0, RZ, RZ, R5 ;  /* 0x000000ffff007224 */ /* 0x000fe400078e0005 */
[----:B------:R0:W0:Y:S01]  /*7a50*/  SHFL.DOWN PT, R13, R6, 0x4, 0x1f ;  /* 0x08801f00060d7f89 */ /* 0x00002200000e0000 */
[----:B------:R-:W-:Y:S02]  /*7a60*/  IMAD.MOV.U32 R2, RZ, RZ, R6 ;  /* 0x000000ffff027224 */ /* 0x000fe400078e0006 */
[----:B------:R-:W-:Y:S01]  /*7a70*/  IMAD.MOV.U32 R3, RZ, RZ, R7 ;  /* 0x000000ffff037224 */ /* 0x000fe200078e0007 */
[----:B------:R0:W0:Y:S01]  /*7a80*/  SHFL.DOWN PT, R16, R7, 0x4, 0x1f ;  /* 0x08801f0007107f89 */ /* 0x00002200000e0000 */
[----:B------:R-:W-:-:S02]  /*7a90*/  IMAD.MOV.U32 R4, RZ, RZ, R8 ;  /* 0x000000ffff047224 */ /* 0x000fc400078e0008 */
[----:B---3--:R-:W-:Y:S01]  /*7aa0*/  IMAD.MOV.U32 R14, RZ, RZ, R10 ;  /* 0x000000ffff0e7224 */ /* 0x008fe200078e000a */
[----:B-1----:R1:W3:Y:S01]  /*7ab0*/  SHFL.DOWN PT, R17, R8, 0x4, 0x1f ;  /* 0x08801f0008117f89 */ /* 0x0022e200000e0000 */
[----:B--2---:R-:W-:-:S03]  /*7ac0*/  IMAD.MOV.U32 R15, RZ, RZ, R11 ;  /* 0x000000ffff0f7224 */ /* 0x004fc600078e000b */
[----:B----4-:R1:W2:Y:S04]  /*7ad0*/  SHFL.DOWN PT, R19, R10, 0x4, 0x1f ;  /* 0x08801f000a137f89 */ /* 0x0102a800000e0000 */
[----:B------:R1:W4:Y:S01]  /*7ae0*/  SHFL.DOWN PT, R18, R11, 0x4, 0x1f ;  /* 0x08801f000b127f89 */ /* 0x00032200000e0000 */
[----:B------:R-:W-:Y:S05]  /*7af0*/  @P0 BRA `(.L_x_1852) ;  /* 0x0000000000700947 */ /* 0x000fea0003800000 */
[----:B------:R-:W-:Y:S01]  /*7b00*/  VIMNMX3 R21, R6, R7, R8, PT ;  /* 0x000000070615720f */ /* 0x000fe20003800108 */
[----:B------:R-:W-:Y:S01]  /*7b10*/  IMAD.MOV.U32 R0, RZ, RZ, R5 ;  /* 0x000000ffff007224 */ /* 0x000fe200078e0005 */
[----:B0--3--:R-:W-:Y:S01]  /*7b20*/  VIMNMX3 R22, R13, R16, R17, PT ;  /* 0x000000100d16720f */ /* 0x009fe20003800111 */
        /* <DEDUP_REMOVED lines=12> */
[----:B--2---:R-:W-:Y:S02]  /*7bf0*/  IMAD.MOV.U32 R14, RZ, RZ, R19 ;  /* 0x000000ffff0e7224 */ /* 0x004fe400078e0013 */
[----:B----4-:R-:W-:-:S02]  /*7c00*/  IMAD.MOV.U32 R15, RZ, RZ, R18 ;  /* 0x000000ffff0f7224 */ /* 0x010fc400078e0012 */
        /* <DEDUP_REMOVED lines=11> */
.L_x_1852:
[----:B------:R-:W-:Y:S05]  /*7cc0*/  BSYNC.RECONVERGENT B1 ;  /* 0x0000000000017941 */ /* 0x000fea0003800200 */
.L_x_1851:
[----:B------:R-:W-:Y:S01]  /*7cd0*/  ISETP.GT.AND P0, PT, R20, 0x17, PT ;  /* 0x000000171400780c */ /* 0x000fe20003f04270 */
[----:B0-----:R0:W0:Y:S01]  /*7ce0*/  SHFL.DOWN PT, R5, R0, 0x8, 0x1f ;  /* 0x09001f0000057f89 */ /* 0x00102200000e0000 */
[----:B------:R-:W-:Y:S01]  /*7cf0*/  BSSY.RECONVERGENT B1, `(.L_x_1853) ;  /* 0x0000029000017945 */ /* 0x000fe20003800200 */
[----:B------:R-:W-:Y:S02]  /*7d00*/  IMAD.MOV.U32 R6, RZ, RZ, R0 ;  /* 0x000000ffff067224 */ /* 0x000fe400078e0000 */
[----:B------:R0:W0:Y:S01]  /*7d10*/  SHFL.DOWN PT, R7, R2, 0x8, 0x1f ;  /* 0x09001f0002077f89 */ /* 0x00002200000e0000 */
[----:B-1----:R-:W-:Y:S02]  /*7d20*/  IMAD.MOV.U32 R8, RZ, RZ, R2 ;  /* 0x000000ffff087224 */ /* 0x002fe400078e0002 */
[----:B------:R-:W-:Y:S01]  /*7d30*/  IMAD.MOV.U32 R11, RZ, RZ, R3 ;  /* 0x000000ffff0b7224 */ /* 0x000fe200078e0003 */
[----:B------:R1:W0:Y:S01]  /*7d40*/  SHFL.DOWN PT, R16, R3, 0x8, 0x1f ;  /* 0x09001f0003107f89 */ /* 0x00022200000e0000 */
[----:B------:R-:W-:-:S02]  /*7d50*/  IMAD.MOV.U32 R10, RZ, RZ, R4 ;  /* 0x000000ffff0a7224 */ /* 0x000fc400078e0004 */
[----:B------:R-:W-:Y:S01]  /*7d60*/  IMAD.MOV.U32 R12, RZ, RZ, R14 ;  /* 0x000000ffff0c7224 */ /* 0x000fe200078e000e */
[----:B---3--:R1:W3:Y:S01]  /*7d70*/  SHFL.DOWN PT, R17, R4, 0x8, 0x1f ;  /* 0x09001f0004117f89 */ /* 0x0082e200000e0000 */
[----:B------:R-:W-:-:S03]  /*7d80*/  IMAD.MOV.U32 R13, RZ, RZ, R15 ;  /* 0x000000ffff0d7224 */ /* 0x000fc600078e000f */
[----:B--2---:R1:W2:Y:S04]  /*7d90*/  SHFL.DOWN PT, R19, R14, 0x8, 0x1f ;  /* 0x09001f000e137f89 */ /* 0x0042a800000e0000 */
[----:B----4-:R1:W4:Y:S01]  /*7da0*/  SHFL.DOWN PT, R18, R15, 0x8, 0x1f ;  /* 0x09001f000f127f89 */ /* 0x01032200000e0000 */
        /* <DEDUP_REMOVED lines=29> */
.L_x_1854:
[----:B------:R-:W-:Y:S05]  /*7f80*/  BSYNC.RECONVERGENT B1 ;  /* 0x0000000000017941 */ /* 0x000fea0003800200 */
.L_x_1853:
[----:B------:R-:W-:Y:S01]  /*7f90*/  ISETP.GT.AND P0, PT, R20, 0xf, PT ;  /* 0x0000000f1400780c */ /* 0x000fe20003f04270 */
[----:B-1----:R1:W1:Y:S01]  /*7fa0*/  SHFL.DOWN PT, R15, R6, 0x10, 0x1f ;  /* 0x0a001f00060f7f89 */ /* 0x00226200000e0000 */
[----:B------:R-:W-:Y:S01]  /*7fb0*/  BSSY.RECONVERGENT B1, `(.L_x_1855) ;  /* 0x0000029000017945 */ /* 0x000fe20003800200 */
[----:B0-----:R-:W-:Y:S02]  /*7fc0*/  IMAD.MOV.U32 R7, RZ, RZ, R12 ;  /* 0x000000ffff077224 */ /* 0x001fe400078e000c */
[----:B---3--:R0:W3:Y:S01]  /*7fd0*/  SHFL.DOWN PT, R17, R8, 0x10, 0x1f ;  /* 0x0a001f0008117f89 */ /* 0x0080e200000e0000 */
[----:B------:R-:W-:Y:S02]  /*7fe0*/  IMAD.MOV.U32 R0, RZ, RZ, R13 ;  /* 0x000000ffff007224 */ /* 0x000fe400078e000d */
[----:B------:R-:W-:Y:S01]  /*7ff0*/  IMAD.MOV.U32 R2, RZ, RZ, R6 ;  /* 0x000000ffff027224 */ /* 0x000fe200078e0006 */
[----:B------:R0:W0:Y:S01]  /*8000*/  SHFL.DOWN PT, R14, R11, 0x10, 0x1f ;  /* 0x0a001f000b0e7f89 */ /* 0x00002200000e0000 */
[----:B------:R-:W-:-:S02]  /*8010*/  IMAD.MOV.U32 R3, RZ, RZ, R8 ;  /* 0x000000ffff037224 */ /* 0x000fc400078e0008 */
[----:B------:R-:W-:Y:S01]  /*8020*/  IMAD.MOV.U32 R4, RZ, RZ, R11 ;  /* 0x000000ffff047224 */ /* 0x000fe200078e000b */
[----:B--2---:R2:W0:Y:S01]  /*8030*/  SHFL.DOWN PT, R19, R10, 0x10, 0x1f ;  /* 0x0a001f000a137f89 */ /* 0x00442200000e0000 */
[----:B------:R-:W-:-:S03]  /*8040*/  IMAD.MOV.U32 R5, RZ, RZ, R10 ;  /* 0x000000ffff057224 */ /* 0x000fc600078e000a */
[----:B------:R2:W0:Y:S04]  /*8050*/  SHFL.DOWN PT, R21, R12, 0x10, 0x1f ;  /* 0x0a001f000c157f89 */ /* 0x00042800000e0000 */
[----:B------:R2:W0:Y:S01]  /*8060*/  SHFL.DOWN PT, R16, R13, 0x10, 0x1f ;  /* 0x0a001f000d107f89 */ /* 0x00042200000e0000 */
[----:B------:R-:W-:Y:S05]  /*8070*/  @P0 BRA `(.L_x_1856) ;  /* 0x0000000000700947 */ /* 0x000fea0003800000 */
[----:B----4-:R-:W-:Y:S01]  /*8080*/  VIMNMX3 R18, R8, R11, R10, PT ;  /* 0x0000000b0812720f */ /* 0x010fe2000380010a */
        /* <DEDUP_REMOVED lines=12> */
[----:B-1----:R-:W-:Y:S02]  /*8150*/  IMAD.MOV.U32 R2, RZ, RZ, R15 ;  /* 0x000000ffff027224 */ /* 0x002fe400078e000f */
        /* <DEDUP_REMOVED lines=14> */
.L_x_1856:
[----:B------:R-:W-:Y:S05]  /*8240*/  BSYNC.RECONVERGENT B1 ;  /* 0x0000000000017941 */ /* 0x000fea0003800200 */
.L_x_1855:
[----:B------:R-:W-:Y:S01]  /*8250*/  ISETP.NE.AND P0, PT, R20, RZ, PT ;  /* 0x000000ff1400720c */ /* 0x000fe20003f05270 */
[----:B------:R-:W-:-:S12]  /*8260*/  BSSY.RECONVERGENT B1, `(.L_x_1857) ;  /* 0x000000c000017945 */ /* 0x000fd80003800200 */
[----:B------:R-:W-:Y:S05]  /*8270*/  @P0 BRA `(.L_x_1858) ;  /* 0x0000000000280947 */ /* 0x000fea0003800000 */
[----:B0-----:R-:W0:Y:S01]  /*8280*/  S2R R11, SR_CgaCtaId ;  /* 0x00000000000b7919 */ /* 0x001e220000008800 */
[----:B------:R-:W-:Y:S01]  /*8290*/  MOV R8, 0x400 ;  /* 0x0000040000087802 */ /* 0x000fe20000000f00 */
[----:B--2---:R-:W-:Y:S01]  /*82a0*/  IMAD.MOV.U32 R10, RZ, RZ, R7 ;  /* 0x000000ffff0a7224 */ /* 0x004fe200078e0007 */
[----:B-1----:R-:W-:Y:S02]  /*82b0*/  SHF.R.U32.HI R6, RZ, 0x5, R9 ;  /* 0x00000005ff067819 */ /* 0x002fe40000011609 */
[----:B0-----:R-:W-:-:S05]  /*82c0*/  LEA R11, R11, R8, 0x18 ;  /* 0x000000080b0b7211 */ /* 0x001fca00078ec0ff */
[----:B------:R-:W-:Y:S02]  /*82d0*/  IMAD R13, R6, 0x18, R11 ;  /* 0x00000018060d7824 */ /* 0x000fe400078e020b */
[----:B------:R-:W-:-:S03]  /*82e0*/  IMAD.MOV.U32 R11, RZ, RZ, R0 ;  /* 0x000000ffff0b7224 */ /* 0x000fc600078e0000 */
[----:B------:R0:W-:Y:S04]  /*82f0*/  STS.64 [R13+0x8], R2 ;  /* 0x000008020d007388 */ /* 0x0001e80000000a00 */
[----:B------:R0:W-:Y:S04]  /*8300*/  STS.64 [R13+0x18], R10 ;  /* 0x0000180a0d007388 */ /* 0x0001e80000000a00 */
[----:B------:R0:W-:Y:S02]  /*8310*/  STS.64 [R13+0x10], R4 ;  /* 0x000010040d007388 */ /* 0x0001e40000000a00 */
.L_x_1858:
[----:B------:R-:W-:Y:S05]  /*8320*/  BSYNC.RECONVERGENT B1 ;  /* 0x0000000000017941 */ /* 0x000fea0003800200 */
.L_x_1857:
[----:B------:R-:W-:Y:S01]  /*8330*/  BAR.SYNC.DEFER_BLOCKING 0x0 ;  /* 0x0000000000007b1d */ /* 0x000fe20000010000 */
[----:B------:R-:W-:-:S13]  /*8340*/  ISETP.NE.AND P1, PT, R9, RZ, PT ;  /* 0x000000ff0900720c */ /* 0x000fda0003f25270 */
[----:B------:R-:W-:Y:S05]  /*8350*/  @P1 BRA `(.L_x_1769) ;  /* 0x0000000c00701947 */ /* 0x000fea0003800000 */
[----:B------:R-:W5:Y:S01]  /*8360*/  S2R R9, SR_CgaCtaId ;  /* 0x0000000000097919 */ /* 0x000f620000008800 */
[----:B-1----:R-:W-:Y:S01]  /*8370*/  MOV R6, 0x400 ;  /* 0x0000040000067802 */ /* 0x002fe20000000f00 */
        /* <DEDUP_REMOVED lines=8> */
[----:B-----5:R-:W-:-:S05]  /*8400*/  LEA R6, R9, R6, 0x18 ;  /* 0x0000000609067211 */ /* 0x020fca00078ec0ff */
[----:B0-2---:R-:W0:Y:S04]  /*8410*/  LDS.128 R8, [R6+0x20] ;  /* 0x0000200006087984 */ /* 0x005e280000000c00 */
[----:B------:R1:W2:Y:S04]  /*8420*/  LDS.64 R22, [R6+0x38] ;  /* 0x0000380006167984 */ /* 0x0002a80000000a00 */
[----:B------:R1:W1:Y:S04]  /*8430*/  LDS.64 R20, [R6+0x40] ;  /* 0x0000400006147984 */ /* 0x0002680000000a00 */
[----:B---3--:R3:W1:Y:S04]  /*8440*/  LDS.64 R16, [R6+0x68] ;  /* 0x0000680006107984 */ /* 0x0086680000000a00 */
[----:B----4-:R3:W4:Y:S04]  /*8450*/  LDS.64 R18, [R6+0x70] ;  /* 0x0000700006127984 */ /* 0x0107280000000a00 */
        /* <DEDUP_REMOVED lines=11> */
[CC--:B--2---:R-:W-:Y:S02]  /*8510*/  ISETP.GE.U32.AND P0, PT, R7.reuse, R24.reuse, PT ;  /* 0x000000180700720c */ /* 0x0c4fe40003f06070 */
        /* <DEDUP_REMOVED lines=9> */
.L_x_1860:
[----:B------:R-:W-:Y:S05]  /*85b0*/  BSYNC.RECONVERGENT B1 ;  /* 0x0000000000017941 */ /* 0x000fea0003800200 */
.L_x_1859:
        /* <DEDUP_REMOVED lines=30> */
.L_x_1862:
[----:B------:R-:W-:Y:S05]  /*87a0*/  BSYNC.RECONVERGENT B1 ;  /* 0x0000000000017941 */ /* 0x000fea0003800200 */
.L_x_1861:
        /* <DEDUP_REMOVED lines=30> */
.L_x_1864:
[----:B------:R-:W-:Y:S05]  /*8990*/  BSYNC.RECONVERGENT B1 ;  /* 0x0000000000017941 */ /* 0x000fea0003800200 */
.L_x_1863:
        /* <DEDUP_REMOVED lines=22> */
[CC--:B0-----:R-:W-:Y:S02]  /*8b00*/  ISETP.GE.U32.AND P0, PT, R29.reuse, R20.reuse, PT ;  /* 0x000000141d00720c */ /* 0x0c1fe40003f06070 */
        /* <DEDUP_REMOVED lines=9> */
.L_x_1866:
[----:B------:R-:W-:Y:S05]  /*8ba0*/  BSYNC.RECONVERGENT B1 ;  /* 0x0000000000017941 */ /* 0x000fea0003800200 */
.L_x_1865:
[----:B---3--:R-:W-:Y:S01]  /*8bb0*/  VIMNMX3 R27, R13, R14, R15, PT ;  /* 0x0000000e0d1b720f */ /* 0x008fe2000380010f */
        /* <DEDUP_REMOVED lines=8> */
[----:B0-----:R-:W-:-:S02]  /*8c40*/  IMAD.MOV.U32 R16, RZ, RZ, R20 ;  /* 0x000000ffff107224 */ /* 0x001fc400078e0014 */
        /* <DEDUP_REMOVED lines=9> */
[CC--:B-1----:R-:W-:Y:S02]  /*8ce0*/  ISETP.GE.U32.AND P0, PT, R20.reuse, R16.reuse, PT ;  /* 0x000000101400720c */ /* 0x0c2fe40003f06070 */
        /* <DEDUP_REMOVED lines=9> */
.L_x_1868:
[----:B------:R-:W-:Y:S05]  /*8d80*/  BSYNC.RECONVERGENT B1 ;  /* 0x0000000000017941 */ /* 0x000fea0003800200 */
.L_x_1867:
[----:B------:R-:W-:Y:S01]  /*8d90*/  VIMNMX3 R7, R24, R19, R18, PT ;  /* 0x000000131807720f */ /* 0x000fe20003800112 */
[----:B------:R-:W-:Y:S01]  /*8da0*/  BSSY.RECONVERGENT B1, `(.L_x_1869) ;  /* 0x000001b000017945 */ /* 0x000fe20003800200 */
[----:B----4-:R-:W-:Y:S01]  /*8db0*/  VIMNMX3 R22, R9, R10, R11, PT ;  /* 0x0000000a0916720f */ /* 0x010fe2000380010b */
[----:B------:R-:W-:Y:S01]  /*8dc0*/  IMAD.MOV.U32 R15, RZ, RZ, R25 ;  /* 0x000000ffff0f7224 */ /* 0x000fe200078e0019 */
[----:B------:R-:W-:Y:S01]  /*8dd0*/  ISETP.GE.AND P0, PT, R7, R26, PT ;  /* 0x0000001a0700720c */ /* 0x000fe20003f06270 */
[----:B------:R-:W-:Y:S02]  /*8de0*/  IMAD.MOV.U32 R14, RZ, RZ, R24 ;  /* 0x000000ffff0e7224 */ /* 0x000fe400078e0018 */
[----:B------:R-:W-:Y:S02]  /*8df0*/  IMAD.MOV.U32 R21, RZ, RZ, R19 ;  /* 0x000000ffff157224 */ /* 0x000fe400078e0013 */
[----:B------:R-:W-:Y:S02]  /*8e00*/  IMAD.MOV.U32 R20, RZ, RZ, R18 ;  /* 0x000000ffff147224 */ /* 0x000fe400078e0012 */
[----:B-1----:R-:W-:-:S02]  /*8e10*/  IMAD.MOV.U32 R12, RZ, RZ, R16 ;  /* 0x000000ffff0c7224 */ /* 0x002fc400078e0010 */
        /* <DEDUP_REMOVED lines=19> */
.L_x_1870:
[----:B------:R-:W-:Y:S05]  /*8f50*/  BSYNC.RECONVERGENT B1 ;  /* 0x0000000000017941 */ /* 0x000fea0003800200 */
.L_x_1869:
        /* <DEDUP_REMOVED lines=28> */
.L_x_1769:
[----:B------:R-:W-:Y:S05]  /*9120*/  BSYNC.RECONVERGENT B0 ;  /* 0x0000000000007941 */ /* 0x000fea0003800200 */
.L_x_1738:
[----:B------:R-:W-:Y:S05]  /*9130*/  @P1 EXIT ;  /* 0x000000000000194d */ /* 0x000fea0003800000 */
[----:B012---:R-:W0:Y:S01]  /*9140*/  LDC.64 R8, c[0x0][0x388] ;  /* 0x0000e200ff087b82 */ /* 0x007e220000000a00 */
[----:B------:R-:W-:Y:S02]  /*9150*/  IMAD.MOV.U32 R6, RZ, RZ, R7 ;  /* 0x000000ffff067224 */ /* 0x000fe400078e0007 */
[----:B------:R-:W-:Y:S01]  /*9160*/  IMAD.MOV.U32 R7, RZ, RZ, R0 ;  /* 0x000000ffff077224 */ /* 0x000fe200078e0000 */
[----:B0-----:R-:W-:Y:S04]  /*9170*/  STG.E.64 desc[UR10][R8.64], R2 ;  /* 0x0000000208007986 */ /* 0x001fe8000c101b0a */
[----:B------:R-:W-:Y:S04]  /*9180*/  STG.E.64 desc[UR10][R8.64+0x8], R4 ;  /* 0x0000080408007986 */ /* 0x000fe8000c101b0a */
[----:B------:R-:W-:Y:S01]  /*9190*/  STG.E.64 desc[UR10][R8.64+0x10], R6 ;  /* 0x0000100608007986 */ /* 0x000fe2000c101b0a */
[----:B------:R-:W-:Y:S05]  /*91a0*/  EXIT ;  /* 0x000000000000794d */ /* 0x000fea0003800000 */
.L_x_1871:
        /* <DEDUP_REMOVED lines=13> */
.L_x_4847:


//--------------------- .text._ZN6thrust24THRUST_300001_SM_1000_NS8cuda_cub4core6detail13_kernel_agentINS1_8__reduce11ReduceAgentINS0_12zip_iteratorIN4cuda3std3__45tupleIJNS0_6detail15normal_iteratorINS0_10device_ptrINSB_IJiiiiEEEEEEENS0_17counting_iteratorIlNS0_11use_defaultESJ_SJ_EEEEEEEPNSB_IJSF_lEEESN_lNS1_9__extrema9arg_min_fISF_l6lbXYZ2EEEEJSM_SO_lN3cub18CUB_300001_SM_100013GridEvenShareIlEENSV_9GridQueueIyEESS_EEEvDpT0_ --------------------------
	.section	.text._ZN6thrust24THRUST_300001_SM_1000_NS8cuda_cub4core6detail13_kernel_agentINS1_8__reduce11ReduceAgentINS0_12zip_iteratorIN4cuda3std3__45tupleIJNS0_6detail15normal_iteratorINS0_10device_ptrINSB_IJiiiiEEEEEEENS0_17counting_iteratorIlNS0_11use_defaultESJ_SJ_EEEEEEEPNSB_IJSF_lEEESN_lNS1_9__extrema9arg_min_fISF_l6lbXYZ2EEEEJSM_SO_lN3cub18CUB_300001_SM_100013GridEvenShareIlEENSV_9GridQueueIyEESS_EEEvDpT0_,"ax",@progbits
	.align	128
        .global         _ZN6thrust24THRUST_300001_SM_1000_NS8cuda_cub4core6detail13_kernel_agentINS1_8__reduce11ReduceAgentINS0_12zip_iteratorIN4cuda3std3__45tupleIJNS0_6detail15normal_iteratorINS0_10device_ptrINSB_IJiiiiEEEEEEENS0_17counting_iteratorIlNS0_11use_defaultESJ_SJ_EEEEEEEPNSB_IJSF_lEEESN_lNS1_9__extrema9arg_min_fISF_l6lbXYZ2EEEEJSM_SO_lN3cub18CUB_300001_SM_100013GridEvenShareIlEENSV_9GridQueueIyEESS_EEEvDpT0_
        .type           _ZN6thrust24THRUST_300001_SM_1000_NS8cuda_cub4core6detail13_kernel_agentINS1_8__reduce11ReduceAgentINS0_12zip_iteratorIN4cuda3std3__45tupleIJNS0_6detail15normal_iteratorINS0_10device_ptrINSB_IJiiiiEEEEEEENS0_17counting_iteratorIlNS0_11use_defaultESJ_SJ_EEEEEEEPNSB_IJSF_lEEESN_lNS1_9__extrema9arg_min_fISF_l6lbXYZ2EEEEJSM_SO_lN3cub18CUB_300001_SM_100013GridEvenShareIlEENSV_9GridQueueIyEESS_EEEvDpT0_,@function
        .size           _ZN6thrust24THRUST_300001_SM_1000_NS8cuda_cub4core6detail13_kernel_agentINS1_8__reduce11ReduceAgentINS0_12zip_iteratorIN4cuda3std3__45tupleIJNS0_6detail15normal_iteratorINS0_10device_ptrINSB_IJiiiiEEEEEEENS0_17counting_iteratorIlNS0_11use_defaultESJ_SJ_EEEEEEEPNSB_IJSF_lEEESN_lNS1_9__extrema9arg_min_fISF_l6lbXYZ2EEEEJSM_SO_lN3cub18CUB_300001_SM_100013GridEvenShareIlEENSV_9GridQueueIyEESS_EEEvDpT0_,(.L_x_4848 - _ZN6thrust24THRUST_300001_SM_1000_NS8cuda_cub4core6detail13_kernel_agentINS1_8__reduce11ReduceAgentINS0_12zip_iteratorIN4cuda3std3__45tupleIJNS0_6detail15normal_iteratorINS0_10device_ptrINSB_IJiiiiEEEEEEENS0_17counting_iteratorIlNS0_11use_defaultESJ_SJ_EEEEEEEPNSB_IJSF_lEEESN_lNS1_9__extrema9arg_min_fISF_l6lbXYZ2EEEEJSM_SO_lN3cub18CUB_300001_SM_100013GridEvenShareIlEENSV_9GridQueueIyEESS_EEEvDpT0_)
        .other          _ZN6thrust24THRUST_300001_SM_1000_NS8cuda_cub4core6detail13_kernel_agentINS1_8__reduce11ReduceAgentINS0_12zip_iteratorIN4cuda3std3__45tupleIJNS0_6detail15normal_iteratorINS0_10device_ptrINSB_IJiiiiEEEEEEENS0_17counting_iteratorIlNS0_11use_defaultESJ_SJ_EEEEEEEPNSB_IJSF_lEEESN_lNS1_9__extrema9arg_min_fISF_l6lbXYZ2EEEEJSM_SO_lN3cub18CUB_300001_SM_100013GridEvenShareIlEENSV_9GridQueueIyEESS_EEEvDpT0_,@"STO_CUDA_ENTRY STV_DEFAULT"
_ZN6thrust24THRUST_300001_SM_1000_NS8cuda_cub4core6detail13_kernel_agentINS1_8__reduce11ReduceAgentINS0_12zip_iteratorIN4cuda3std3__45tupleIJNS0_6detail15normal_iteratorINS0_10device_ptrINSB_IJiiiiEEEEEEENS0_17counting_iteratorIlNS0_11use_defaultESJ_SJ_EEEEEEEPNSB_IJSF_lEEESN_lNS1_9__extrema9arg_min_fISF_l6lbXYZ2EEEEJSM_SO_lN3cub18CUB_300001_SM_100013GridEvenShareIlEENSV_9GridQueueIyEESS_EEEvDpT0_:
.text._ZN6thrust24THRUST_300001_SM_1000_NS8cuda_cub4core6detail13_kernel_agentINS1_8__reduce11ReduceAgentINS0_12zip_iteratorIN4cuda3std3__45tupleIJNS0_6detail15normal_iteratorINS0_10device_ptrINSB_IJiiiiEEEEEEENS0_17counting_iteratorIlNS0_11use_defaultESJ_SJ_EEEEEEEPNSB_IJSF_lEEESN_lNS1_9__extrema9arg_min_fISF_l6lbXYZ2EEEEJSM_SO_lN3cub18CUB_300001_SM_100013GridEvenShareIlEENSV_9GridQueueIyEESS_EEEvDpT0_:
        /* <DEDUP_REMOVED lines=18> */
[----:B------:R-:W-:Y:S02]  /*0120*/  CS2R R10, SRZ ;  /* 0x00000000000a7805 */ /* 0x000fe4000001ff00 */
        /* <DEDUP_REMOVED lines=12> */
[----:B------:R-:W-:Y:S01]  /*01f0*/  CS2R R12, SRZ ;  /* 0x00000000000c7805 */ /* 0x000fe2000001ff00 */
[----:B------:R-:W-:Y:S01]  /*0200*/  @!P0 VIADD R6, R14, 0x100 ;  /* 0x000001000e068836 */ /* 0x000fe20000000000 */
[----:B--2---:R-:W-:Y:S01]  /*0210*/  @!P0 IADD3 R13, P2, PT, R7, R18, RZ ;  /* 0x00000012070d8210 */ /* 0x004fe20007f5e0ff */
[----:B------:R-:W-:Y:S03]  /*0220*/  BSSY.RECONVERGENT B1, `(.L_x_1874) ;  /* 0x00000e1000017945 */ /* 0x000fe60003800200 */
[----:B------:R-:W-:Y:S01]  /*0230*/  ISETP.GE.AND P1, PT, R6, R2, PT ;  /* 0x000000020600720c */ /* 0x000fe20003f26270 */
[----:B------:R-:W-:-:S12]  /*0240*/  @!P0 IMAD.X R12, R16, 0x1, R19, P2 ;  /* 0x00000001100c8824 */ /* 0x000fd800010e0613 */
        /* <DEDUP_REMOVED lines=14> */
[----:B------:R-:W-:Y:S02]  /*0330*/  IADD3 R22, P0, PT, R5, UR6, RZ ;  /* 0x0000000605167c10 */ /* 0x000fe4000ff1e0ff */
[----:B------:R-:W-:Y:S02]  /*0340*/  IADD3 R21, P2, PT, R21, 0x8, RZ ;  /* 0x0000000815157810 */ /* 0x000fe40007f5e0ff */
[----:B------:R-:W-:Y:S02]  /*0350*/  LEA.HI.X R5, R5, UR5, R16, 0x4, P1 ;  /* 0x0000000505057c11 */ /* 0x000fe400088f2410 */
[----:B------:R-:W-:-:S03]  /*0360*/  IADD3.X R23, PT, PT, R16, UR7, RZ, P0, !PT ;  /* 0x0000000710177c10 */ /* 0x000fc600087fe4ff */
[----:B------:R-:W-:-:S07]  /*0370*/  IMAD.X R5, RZ, RZ, R5, P2 ;  /* 0x000000ffff057224 */ /* 0x000fce00010e0605 */
.L_x_1880:
[----:B------:R-:W-:-:S05]  /*0380*/  IMAD.MOV.U32 R4, RZ, RZ, R21 ;  /* 0x000000ffff047224 */ /* 0x000fca00078e0015 */
[----:B------:R-:W2:Y:S04]  /*0390*/  LDG.E R26, desc[UR10][R4.64+-0x4] ;  /* 0xfffffc0a041a7981 */ /* 0x000ea8000c1e1900 */
[----:B------:R-:W2:Y:S04]  /*03a0*/  LDG.E R27, desc[UR10][R4.64] ;  /* 0x0000000a041b7981 */ /* 0x000ea8000c1e1900 */
[----:B------:R-:W2:Y:S01]  /*03b0*/  LDG.E R28, desc[UR10][R4.64+0x4] ;  /* 0x0000040a041c7981 */ /* 0x000ea2000c1e1900 */
        /* <DEDUP_REMOVED lines=8> */
[----:B------:R-:W2:Y:S01]  /*0440*/  LDG.E R25, desc[UR10][R4.64+-0x8] ;  /* 0xfffff80a04197981 */ /* 0x000ea2000c1e1900 */
        /* <DEDUP_REMOVED lines=11> */
[----:B------:R-:W-:-:S02]  /*0500*/  IMAD.MOV.U32 R10, RZ, RZ, R26 ;  /* 0x000000ffff0a7224 */ /* 0x000fc400078e001a */
[----:B--2---:R-:W-:Y:S01]  /*0510*/  IMAD.MOV.U32 R11, RZ, RZ, R25 ;  /* 0x000000ffff0b7224 */ /* 0x004fe200078e0019 */
[----:B------:R-:W-:Y:S06]  /*0520*/  @!P0 BRA `(.L_x_1879) ;  /* 0x0000000000288947 */ /* 0x000fec0003800000 */
        /* <DEDUP_REMOVED lines=10> */
.L_x_1879:
[----:B------:R-:W-:Y:S05]  /*05d0*/  BSYNC.RECONVERGENT B3 ;  /* 0x0000000000037941 */ /* 0x000fea0003800200 */
.L_x_1878:
[----:B------:R-:W-:Y:S01]  /*05e0*/  IADD3 R22, P0, PT, R22, 0x100, RZ ;  /* 0x0000010016167810 */ /* 0x000fe20007f1e0ff */
[----:B------:R-:W-:Y:S02]  /*05f0*/  IMAD.X R5, RZ, RZ, R5, P3 ;  /* 0x000000ffff057224 */ /* 0x000fe400018e0605 */
[----:B------:R-:W-:Y:S02]  /*0600*/  VIADD R6, R6, 0x100 ;  /* 0x0000010006067836 */ /* 0x000fe40000000000 */
[----:B------:R-:W-:Y:S01]  /*0610*/  IMAD.X R23, RZ, RZ, R23, P0 ;  /* 0x000000ffff177224 */ /* 0x000fe200000e0617 */
[----:B------:R-:W-:Y:S07]  /*0620*/  @P2 BRA `(.L_x_1880) ;  /* 0xfffffffc00542947 */ /* 0x000fee000383ffff */
.L_x_1877:
[----:B------:R-:W-:Y:S05]  /*0630*/  BSYNC.RECONVERGENT B2 ;  /* 0x0000000000027941 */ /* 0x000fea0003800200 */
.L_x_1876:
[----:B------:R-:W-:-:S13]  /*0640*/  ISETP.GE.U32.AND P0, PT, R24, 0x300, PT ;  /* 0x000003001800780c */ /* 0x000fda0003f06070 */
[----:B------:R-:W-:Y:S05]  /*0650*/  @!P0 BRA `(.L_x_1875) ;  /* 0x0000000800748947 */ /* 0x000fea0003800000 */
[----:B------:R-:W-:-:S07]  /*0660*/  VIADD R15, R6, 0x200 ;  /* 0x00000200060f7836 */ /* 0x000fce0000000000 */
.L_x_1889:
        /* <DEDUP_REMOVED lines=8> */
[----:B------:R-:W2:Y:S04]  /*06f0*/  LDG.E R36, desc[UR10][R6.64+0x8] ;  /* 0x0000080a06247981 */ /* 0x000ea8000c1e1900 */
[----:B------:R-:W2:Y:S04]  /*0700*/  LDG.E R37, desc[UR10][R6.64+0xc] ;  /* 0x00000c0a06257981 */ /* 0x000ea8000c1e1900 */
[----:B-----5:R0:W5:Y:S04]  /*0710*/  LDG.E R22, desc[UR10][R6.64+0x1004] ;  /* 0x0010040a06167981 */ /* 0x020168000c1e1900 */
[----:B------:R0:W5:Y:S04]  /*0720*/  LDG.E R23, desc[UR10][R6.64+0x1008] ;  /* 0x0010080a06177981 */ /* 0x000168000c1e1900 */
[----:B------:R0:W5:Y:S04]  /*0730*/  LDG.E R24, desc[UR10][R6.64+0x100c] ;  /* 0x00100c0a06187981 */ /* 0x000168000c1e1900 */
[----:B------:R0:W5:Y:S04]  /*0740*/  LDG.E R21, desc[UR10][R6.64+0x2004] ;  /* 0x0020040a06157981 */ /* 0x000168000c1e1900 */
[----:B------:R0:W5:Y:S04]  /*0750*/  LDG.E R20, desc[UR10][R6.64+0x2008] ;  /* 0x0020080a06147981 */ /* 0x000168000c1e1900 */
[----:B------:R0:W5:Y:S04]  /*0760*/  LDG.E R19, desc[UR10][R6.64+0x200c] ;  /* 0x00200c0a06137981 */ /* 0x000168000c1e1900 */
[----:B------:R0:W5:Y:S04]  /*0770*/  LDG.E R18, desc[UR10][R6.64+0x3004] ;  /* 0x0030040a06127981 */ /* 0x000168000c1e1900 */
[----:B------:R0:W5:Y:S04]  /*0780*/  LDG.E R17, desc[UR10][R6.64+0x3008] ;  /* 0x0030080a06117981 */ /* 0x000168000c1e1900 */
[----:B------:R0:W5:Y:S01]  /*0790*/  LDG.E R16, desc[UR10][R6.64+0x300c] ;  /* 0x00300c0a06107981 */ /* 0x000162000c1e1900 */
[----:B------:R-:W-:Y:S01]  /*07a0*/  VIMNMX3 R38, R10, R9, R8, PT ;  /* 0x000000090a26720f */ /* 0x000fe20003800108 */
[----:B------:R-:W-:Y:S01]  /*07b0*/  BSSY.RECONVERGENT B2, `(.L_x_1881) ;  /* 0x000001f000027945 */ /* 0x000fe20003800200 */
[----:B-1----:R-:W-:Y:S01]  /*07c0*/  IADD3 R34, P1, PT, R29, R4, RZ ;  /* 0x000000041d227210 */ /* 0x002fe20007f3e0ff */
[----:B------:R-:W-:-:S02]  /*07d0*/  IMAD.MOV.U32 R25, RZ, RZ, R13 ;  /* 0x000000ffff197224 */ /* 0x000fc400078e000d */
[----:B------:R-:W-:Y:S02]  /*07e0*/  IMAD.MOV.U32 R26, RZ, RZ, R12 ;  /* 0x000000ffff1a7224 */ /* 0x000fe400078e000c */
[----:B------:R-:W-:Y:S02]  /*07f0*/  IMAD.MOV.U32 R27, RZ, RZ, R8 ;  /* 0x000000ffff1b7224 */ /* 0x000fe400078e0008 */
[----:B------:R-:W-:Y:S02]  /*0800*/  IMAD.MOV.U32 R28, RZ, RZ, R9 ;  /* 0x000000ffff1c7224 */ /* 0x000fe400078e0009 */
[----:B------:R-:W-:Y:S02]  /*0810*/  IMAD.MOV.U32 R29, RZ, RZ, R10 ;  /* 0x000000ffff1d7224 */ /* 0x000fe400078e000a */
[----:B------:R-:W-:Y:S02]  /*0820*/  IMAD.MOV.U32 R30, RZ, RZ, R11 ;  /* 0x000000ffff1e7224 */ /* 0x000fe400078e000b */
[----:B------:R-:W-:-:S02]  /*0830*/  VIADD R31, R15, 0xffffff00 ;  /* 0xffffff000f1f7836 */ /* 0x000fc40000000000 */
[----:B------:R-:W-:Y:S01]  /*0840*/  IMAD.X R33, R32, 0x1, R5, P1 ;  /* 0x0000000120217824 */ /* 0x000fe200008e0605 */
[----:B--2---:R-:W-:-:S04]  /*0850*/  VIMNMX3 R39, R35, R36, R37, PT ;  /* 0x000000242327720f */ /* 0x004fc80003800125 */
[----:B------:R-:W-:-:S13]  /*0860*/  ISETP.GE.AND P0, PT, R38, R39, PT ;  /* 0x000000272600720c */ /* 0x000fda0003f06270 */
[----:B0-----:R-:W-:Y:S05]  /*0870*/  @!P0 BRA `(.L_x_1882) ;  /* 0x0000000000488947 */ /* 0x001fea0003800000 */
[----:B------:R0:W5:Y:S01]  /*0880*/  LDG.E R30, desc[UR10][R6.64] ;  /* 0x0000000a061e7981 */ /* 0x000162000c1e1900 */
[----:B------:R-:W-:Y:S01]  /*0890*/  ISETP.GE.AND P0, PT, R39, R38, PT ;  /* 0x000000262700720c */ /* 0x000fe20003f06270 */
[----:B------:R-:W-:Y:S02]  /*08a0*/  IMAD.MOV.U32 R25, RZ, RZ, R34 ;  /* 0x000000ffff197224 */ /* 0x000fe400078e0022 */
[----:B------:R-:W-:Y:S02]  /*08b0*/  IMAD.MOV.U32 R26, RZ, RZ, R33 ;  /* 0x000000ffff1a7224 */ /* 0x000fe400078e0021 */
[----:B------:R-:W-:Y:S02]  /*08c0*/  IMAD.MOV.U32 R27, RZ, RZ, R37 ;  /* 0x000000ffff1b7224 */ /* 0x000fe400078e0025 */
[----:B------:R-:W-:Y:S02]  /*08d0*/  IMAD.MOV.U32 R28, RZ, RZ, R36 ;  /* 0x000000ffff1c7224 */ /* 0x000fe400078e0024 */
[----:B------:R-:W-:-:S04]  /*08e0*/  IMAD.MOV.U32 R29, RZ, RZ, R35 ;  /* 0x000000ffff1d7224 */ /* 0x000fc800078e0023 */
[----:B0-----:R-:W-:Y:S05]  /*08f0*/  @!P0 BRA `(.L_x_1882) ;  /* 0x0000000000288947 */ /* 0x001fea0003800000 */
        /* <DEDUP_REMOVED lines=9> */
[----:B-----5:R-:W-:-:S07]  /*0990*/  SEL R30, R11, R30, !P0 ;  /* 0x0000001e0b1e7207 */ /* 0x020fce0004000000 */
.L_x_1882:
[----:B------:R-:W-:Y:S05]  /*09a0*/  BSYNC.RECONVERGENT B2 ;  /* 0x0000000000027941 */ /* 0x000fea0003800200 */
.L_x_1881:
[----:B-----5:R-:W-:Y:S01]  /*09b0*/  VIMNMX3 R34, R22, R23, R24, PT ;  /* 0x000000171622720f */ /* 0x020fe20003800118 */
[----:B------:R-:W-:Y:S01]  /*09c0*/  BSSY.RECONVERGENT B2, `(.L_x_1883) ;  /* 0x000001f000027945 */ /* 0x000fe20003800200 */
[----:B------:R-:W-:Y:S01]  /*09d0*/  VIMNMX3 R33, R29, R28, R27, PT ;  /* 0x0000001c1d21720f */ /* 0x000fe2000380011b */
[----:B------:R-:W-:Y:S01]  /*09e0*/  IMAD.MOV.U32 R12, RZ, RZ, R25 ;  /* 0x000000ffff0c7224 */ /* 0x000fe200078e0019 */
[----:B------:R-:W-:Y:S01]  /*09f0*/  SHF.R.S32.HI R8, RZ, 0x1f, R31 ;  /* 0x0000001fff087819 */ /* 0x000fe2000001141f */
[----:B------:R-:W-:Y:S01]  /*0a00*/  IMAD.MOV.U32 R11, RZ, RZ, R26 ;  /* 0x000000ffff0b7224 */ /* 0x000fe200078e001a */
[----:B------:R-:W-:Y:S01]  /*0a10*/  ISETP.GE.AND P0, PT, R33, R34, PT ;  /* 0x000000222100720c */ /* 0x000fe20003f06270 */
[----:B------:R-:W-:Y:S01]  /*0a20*/  IMAD.MOV.U32 R10, RZ, RZ, R27 ;  /* 0x000000ffff0a7224 */ /* 0x000fe200078e001b */
[----:B------:R-:W-:Y:S01]  /*0a30*/  IADD3 R32, P1, P2, R31, R4, R3 ;  /* 0x000000041f207210 */ /* 0x000fe20007a3e003 */
[----:B------:R-:W-:Y:S02]  /*0a40*/  IMAD.MOV.U32 R9, RZ, RZ, R28 ;  /* 0x000000ffff097224 */ /* 0x000fe400078e001c */
[----:B------:R-:W-:Y:S01]  /*0a50*/  IMAD.MOV.U32 R13, RZ, RZ, R30 ;  /* 0x000000ffff0d7224 */ /* 0x000fe200078e001e */
[----:B------:R-:W-:Y:S01]  /*0a60*/  IADD3.X R31, PT, PT, R8, R5, RZ, P1, P2 ;  /* 0x00000005081f7210 */ /* 0x000fe20000fe44ff */
[----:B------:R-:W-:-:S06]  /*0a70*/  IMAD.MOV.U32 R8, RZ, RZ, R29 ;  /* 0x000000ffff087224 */ /* 0x000fcc00078e001d */
[----:B------:R-:W-:Y:S05]  /*0a80*/  @!P0 BRA `(.L_x_1884) ;  /* 0x0000000000488947 */ /* 0x000fea0003800000 */
        /* <DEDUP_REMOVED lines=18> */
.L_x_1884:
[----:B------:R-:W-:Y:S05]  /*0bb0*/  BSYNC.RECONVERGENT B2 ;  /* 0x0000000000027941 */ /* 0x000fea0003800200 */
.L_x_1883:
[----:B------:R-:W-:Y:S01]  /*0bc0*/  VIMNMX3 R32, R21, R20, R19, PT ;  /* 0x000000141520720f */ /* 0x000fe20003800113 */
[----:B------:R-:W-:Y:S01]  /*0bd0*/  BSSY.RECONVERGENT B2, `(.L_x_1885) ;  /* 0x0000020000027945 */ /* 0x000fe20003800200 */
[----:B------:R-:W-:Y:S01]  /*0be0*/  VIMNMX3 R31, R8, R9, R10, PT ;  /* 0x00000009081f720f */ /* 0x000fe2000380010a */
[----:B------:R-:W-:Y:S01]  /*0bf0*/  VIADD R26, R15, 0x100 ;  /* 0x000001000f1a7836 */ /* 0x000fe20000000000 */
        /* <DEDUP_REMOVED lines=8> */
[----:B------:R-:W-:-:S02]  /*0c80*/  IMAD.MOV.U32 R22, RZ, RZ, R9 ;  /* 0x000000ffff167224 */ /* 0x000fc400078e0009 */
[----:B-----5:R-:W-:-:S04]  /*0c90*/  IMAD.MOV.U32 R24, RZ, RZ, R13 ;  /* 0x000000ffff187224 */ /* 0x020fc800078e000d */
        /* <DEDUP_REMOVED lines=19> */
.L_x_1886:
[----:B------:R-:W-:Y:S05]  /*0dd0*/  BSYNC.RECONVERGENT B2 ;  /* 0x0000000000027941 */ /* 0x000fea0003800200 */
.L_x_1885:
[----:B------:R-:W-:Y:S01]  /*0de0*/  IADD3 R4, P0, P1, R26, R4, R3 ;  /* 0x000000041a047210 */ /* 0x000fe2000791e003 */
[----:B------:R-:W-:Y:S01]  /*0df0*/  BSSY.RECONVERGENT B2, `(.L_x_1887) ;  /* 0x000001f000027945 */ /* 0x000fe20003800200 */
[----:B------:R-:W-:Y:S01]  /*0e00*/  SHF.R.S32.HI R26, RZ, 0x1f, R26 ;  /* 0x0000001fff1a7819 */ /* 0x000fe2000001141a */
[----:B------:R-:W-:Y:S01]  /*0e10*/  IMAD.MOV.U32 R13, RZ, RZ, R27 ;  /* 0x000000ffff0d7224 */ /* 0x000fe200078e001b */
[----:B------:R-:W-:Y:S01]  /*0e20*/  VIMNMX3 R20, R18, R17, R16, PT ;  /* 0x000000111214720f */ /* 0x000fe20003800110 */
[----:B------:R-:W-:Y:S01]  /*0e30*/  IMAD.MOV.U32 R12, RZ, RZ, R28 ;  /* 0x000000ffff0c7224 */ /* 0x000fe200078e001c */
[--C-:B------:R-:W-:Y:S01]  /*0e40*/  VIMNMX3 R19, R25, R22, R23.reuse, PT ;  /* 0x000000161913720f */ /* 0x100fe20003800117 */
[----:B------:R-:W-:Y:S01]  /*0e50*/  IMAD.MOV.U32 R8, RZ, RZ, R23 ;  /* 0x000000ffff087224 */ /* 0x000fe200078e0017 */
[----:B------:R-:W-:Y:S01]  /*0e60*/  IADD3.X R5, PT, PT, R26, R5, RZ, P0, P1 ;  /* 0x000000051a057210 */ /* 0x000fe200007e24ff */
[----:B------:R-:W-:Y:S01]  /*0e70*/  IMAD.MOV.U32 R9, RZ, RZ, R22 ;  /* 0x000000ffff097224 */ /* 0x000fe200078e0016 */
[----:B------:R-:W-:Y:S01]  /*0e80*/  ISETP.GE.AND P0, PT, R19, R20, PT ;  /* 0x000000141300720c */ /* 0x000fe20003f06270 */
[----:B------:R-:W-:-:S02]  /*0e90*/  IMAD.MOV.U32 R10, RZ, RZ, R25 ;  /* 0x000000ffff0a7224 */ /* 0x000fc400078e0019 */
[----:B-----5:R-:W-:-:S10]  /*0ea0*/  IMAD.MOV.U32 R11, RZ, RZ, R24 ;  /* 0x000000ffff0b7224 */ /* 0x020fd400078e0018 */
        /* <DEDUP_REMOVED lines=19> */
.L_x_1888:
[----:B------:R-:W-:Y:S05]  /*0fe0*/  BSYNC.RECONVERGENT B2 ;  /* 0x0000000000027941 */ /* 0x000fea0003800200 */
.L_x_1887:
[C---:B------:R-:W-:Y:S02]  /*0ff0*/  VIADD R5, R15.reuse, 0x200 ;  /* 0x000002000f057836 */ /* 0x040fe40000000000 */
[----:B------:R-:W-:-:S03]  /*1000*/  VIADD R15, R15, 0x400 ;  /* 0x000004000f0f7836 */ /* 0x000fc60000000000 */
[----:B------:R-:W-:-:S13]  /*1010*/  ISETP.GE.AND P0, PT, R5, R2, PT ;  /* 0x000000020500720c */ /* 0x000fda0003f06270 */
[----:B------:R-:W-:Y:S05]  /*1020*/  @!P0 BRA `(.L_x_1889) ;  /* 0xfffffff400908947 */ /* 0x000fea000383ffff */
.L_x_1875:
[----:B------:R-:W-:Y:S05]  /*1030*/  BSYNC.RECONVERGENT B1 ;  /* 0x0000000000017941 */ /* 0x000fea0003800200 */
.L_x_1874:
        /* <DEDUP_REMOVED lines=46> */
.L_x_1892:
[----:B------:R-:W-:Y:S05]  /*1320*/  BSYNC.RECONVERGENT B1 ;  /* 0x0000000000017941 */ /* 0x000fea0003800200 */
.L_x_1891:
        /* <DEDUP_REMOVED lines=43> */
.L_x_1894:
[----:B------:R-:W-:Y:S05]  /*15e0*/  BSYNC.RECONVERGENT B1 ;  /* 0x0000000000017941 */ /* 0x000fea0003800200 */
.L_x_1893:
[----:B------:R-:W-:Y:S01]  /*15f0*/  ISETP.GT.AND P0, PT, R21, 0x1b, PT ;  /* 0x0000001b1500780c */ /* 0x000fe20003f04270 */
[----:B0-----:R0:W0:Y:S01]  /*1600*/  SHFL.DOWN PT, R16, R9, 0x4, 0x1f ;  /* 0x08801f0009107f89 */ /* 0x00102200000e0000 */
[----:B------:R-:W-:Y:S01]  /*1610*/  BSSY.RECONVERGENT B1, `(.L_x_1895) ;  /* 0x0000029000017945 */ /* 0x000fe20003800200 */
[----:B-1----:R-:W-:Y:S02]  /*1620*/  IMAD.MOV.U32 R10, RZ, RZ, R12 ;  /* 0x000000ffff0a7224 */ /* 0x002fe400078e000c */
[----:B------:R1:W0:Y:S01]  /*1630*/  SHFL.DOWN PT, R15, R8, 0x4, 0x1f ;  /* 0x08801f00080f7f89 */ /* 0x00022200000e0000 */
[----:B--2---:R-:W-:Y:S02]  /*1640*/  IMAD.MOV.U32 R11, RZ, RZ, R13 ;  /* 0x000000ffff0b7224 */ /* 0x004fe400078e000d */
[----:B------:R-:W-:Y:S01]  /*1650*/  IMAD.MOV.U32 R2, RZ, RZ, R6 ;  /* 0x000000ffff027224 */ /* 0x000fe200078e0006 */
[----:B---3--:R1:W2:Y:S01]  /*1660*/  SHFL.DOWN PT, R18, R7, 0x4, 0x1f ;  /* 0x08801f0007127f89 */ /* 0x0082a200000e0000 */
[----:B------:R-:W-:-:S02]  /*1670*/  IMAD.MOV.U32 R3, RZ, RZ, R7 ;  /* 0x000000ffff037224 */ /* 0x000fc400078e0007 */
[----:B------:R-:W-:Y:S01]  /*1680*/  IMAD.MOV.U32 R4, RZ, RZ, R8 ;  /* 0x000000ffff047224 */ /* 0x000fe200078e0008 */
[----:B----4-:R1:W3:Y:S01]  /*1690*/  SHFL.DOWN PT, R17, R6, 0x4, 0x1f ;  /* 0x08801f0006117f89 */ /* 0x0102e200000e0000 */
        /* <DEDUP_REMOVED lines=32> */
.L_x_1896:
[----:B------:R-:W-:Y:S05]  /*18a0*/  BSYNC.RECONVERGENT B1 ;  /* 0x0000000000017941 */ /* 0x000fea0003800200 */
.L_x_1895:
[----:B------:R-:W-:Y:S01]  /*18b0*/  ISETP.GT.AND P0, PT, R21, 0x17, PT ;  /* 0x000000171500780c */ /* 0x000fe20003f04270 */
[----:B-1----:R1:W1:Y:S01]  /*18c0*/  SHFL.DOWN PT, R8, R5, 0x8, 0x1f ;  /* 0x09001f0005087f89 */ /* 0x00226200000e0000 */
[----:B------:R-:W-:Y:S01]  /*18d0*/  BSSY.RECONVERGENT B1, `(.L_x_1897) ;  /* 0x0000029000017945 */ /* 0x000fe20003800200 */
[----:B---3--:R-:W-:Y:S02]  /*18e0*/  IMAD.MOV.U32 R17, RZ, RZ, R10 ;  /* 0x000000ffff117224 */ /* 0x008fe400078e000a */
[----:B0-----:R0:W3:Y:S01]  /*18f0*/  SHFL.DOWN PT, R9, R4, 0x8, 0x1f ;  /* 0x09001f0004097f89 */ /* 0x0010e200000e0000 */
[----:B--2---:R-:W-:Y:S02]  /*1900*/  IMAD.MOV.U32 R18, RZ, RZ, R11 ;  /* 0x000000ffff127224 */ /* 0x004fe400078e000b */
[----:B------:R-:W-:Y:S01]  /*1910*/  IMAD.MOV.U32 R6, RZ, RZ, R2 ;  /* 0x000000ffff067224 */ /* 0x000fe200078e0002 */
[----:B------:R0:W2:Y:S01]  /*1920*/  SHFL.DOWN PT, R12, R3, 0x8, 0x1f ;  /* 0x09001f00030c7f89 */ /* 0x0000a200000e0000 */
        /* <DEDUP_REMOVED lines=35> */
.L_x_1898:
[----:B------:R-:W-:Y:S05]  /*1b60*/  BSYNC.RECONVERGENT B1 ;  /* 0x0000000000017941 */ /* 0x000fea0003800200 */
.L_x_1897:
[----:B------:R-:W-:Y:S01]  /*1b70*/  ISETP.GT.AND P0, PT, R21, 0xf, PT ;  /* 0x0000000f1500780c */ /* 0x000fe20003f04270 */
[----:B0-----:R0:W0:Y:S01]  /*1b80*/  SHFL.DOWN PT, R3, R16, 0x10, 0x1f ;  /* 0x0a001f0010037f89 */ /* 0x00102200000e0000 */
[----:B------:R-:W-:Y:S01]  /*1b90*/  BSSY.RECONVERGENT B1, `(.L_x_1899) ;  /* 0x0000029000017945 */ /* 0x000fe20003800200 */
[----:B------:R-:W-:Y:S02]  /*1ba0*/  IMAD.MOV.U32 R13, RZ, RZ, R17 ;  /* 0x000000ffff0d7224 */ /* 0x000fe400078e0011 */
[----:B------:R0:W0:Y:S01]  /*1bb0*/  SHFL.DOWN PT, R2, R15, 0x10, 0x1f ;  /* 0x0a001f000f027f89 */ /* 0x00002200000e0000 */
[----:B--2---:R-:W-:Y:S02]  /*1bc0*/  IMAD.MOV.U32 R12, RZ, RZ, R18 ;  /* 0x000000ffff0c7224 */ /* 0x004fe400078e0012 */
[----:B----4-:R-:W-:Y:S01]  /*1bd0*/  IMAD.MOV.U32 R11, RZ, RZ, R6 ;  /* 0x000000ffff0b7224 */ /* 0x010fe200078e0006 */
[----:B------:R2:W4:Y:S01]  /*1be0*/  SHFL.DOWN PT, R4, R7, 0x10, 0x1f ;  /* 0x0a001f0007047f89 */ /* 0x00052200000e0000 */
[----:B------:R-:W-:-:S02]  /*1bf0*/  IMAD.MOV.U32 R10, RZ, RZ, R7 ;  /* 0x000000ffff0a7224 */ /* 0x000fc400078e0007 */
[----:B---3--:R-:W-:Y:S01]  /*1c00*/  IMAD.MOV.U32 R9, RZ, RZ, R15 ;  /* 0x000000ffff097224 */ /* 0x008fe200078e000f */
[----:B-1----:R2:W1:Y:S01]  /*1c10*/  SHFL.DOWN PT, R5, R6, 0x10, 0x1f ;  /* 0x0a001f0006057f89 */ /* 0x00246200000e0000 */
[----:B------:R-:W-:-:S03]  /*1c20*/  IMAD.MOV.U32 R8, RZ, RZ, R16 ;  /* 0x000000ffff087224 */ /* 0x000fc600078e0010 */
[----:B------:R2:W3:Y:S04]  /*1c30*/  SHFL.DOWN PT, R20, R17, 0x10, 0x1f ;  /* 0x0a001f0011147f89 */ /* 0x0004e800000e0000 */
[----:B------:R2:W0:Y:S01]  /*1c40*/  SHFL.DOWN PT, R19, R18, 0x10, 0x1f ;  /* 0x0a001f0012137f89 */ /* 0x00042200000e0000 */
[----:B------:R-:W-:Y:S05]  /*1c50*/  @P0 BRA `(.L_x_1900) ;  /* 0x0000000000700947 */ /* 0x000fea0003800000 */
[----:B------:R-:W-:Y:S01]  /*1c60*/  VIMNMX3 R22, R15, R7, R6, PT ;  /* 0x000000070f16720f */ /* 0x000fe20003800106 */
        /* <DEDUP_REMOVED lines=10> */
[----:B---3--:R-:W-:Y:S02]  /*1d10*/  IMAD.MOV.U32 R13, RZ, RZ, R20 ;  /* 0x000000ffff0d7224 */ /* 0x008fe400078e0014 */
        /* <DEDUP_REMOVED lines=16> */
.L_x_1900:
[----:B------:R-:W-:Y:S05]  /*1e20*/  BSYNC.RECONVERGENT B1 ;  /* 0x0000000000017941 */ /* 0x000fea0003800200 */
.L_x_1899:
[----:B------:R-:W-:Y:S01]  /*1e30*/  ISETP.NE.AND P0, PT, R21, RZ, PT ;  /* 0x000000ff1500720c */ /* 0x000fe20003f05270 */
[----:B------:R-:W-:-:S12]  /*1e40*/  BSSY.RECONVERGENT B1, `(.L_x_1901) ;  /* 0x000000c000017945 */ /* 0x000fd80003800200 */
[----:B------:R-:W-:Y:S05]  /*1e50*/  @P0 BRA `(.L_x_1902) ;  /* 0x0000000000280947 */ /* 0x000fea0003800000 */
[----:B----4-:R-:W4:Y:S01]  /*1e60*/  S2R R4, SR_CgaCtaId ;  /* 0x0000000000047919 */ /* 0x010f220000008800 */
[----:B0-----:R-:W-:Y:S02]  /*1e70*/  MOV R3, 0x400 ;  /* 0x0000040000037802 */ /* 0x001fe40000000f00 */
[----:B------:R-:W-:Y:S02]  /*1e80*/  SHF.R.U32.HI R2, RZ, 0x5, R14 ;  /* 0x00000005ff027819 */ /* 0x000fe4000001160e */
[----:B----4-:R-:W-:-:S05]  /*1e90*/  LEA R3, R4, R3, 0x18 ;  /* 0x0000000304037211 */ /* 0x010fca00078ec0ff */
[----:B-1----:R-:W-:Y:S02]  /*1ea0*/  IMAD R5, R2, 0x18, R3 ;  /* 0x0000001802057824 */ /* 0x002fe400078e0203 */
[----:B------:R-:W-:Y:S02]  /*1eb0*/  IMAD.MOV.U32 R2, RZ, RZ, R13 ;  /* 0x000000ffff027224 */ /* 0x000fe400078e000d */
[----:B------:R-:W-:Y:S01]  /*1ec0*/  IMAD.MOV.U32 R3, RZ, RZ, R12 ;  /* 0x000000ffff037224 */ /* 0x000fe200078e000c */
[----:B------:R0:W-:Y:S04]  /*1ed0*/  STS.64 [R5+0x8], R8 ;  /* 0x0000080805007388 */ /* 0x0001e80000000a00 */
[----:B------:R0:W-:Y:S04]  /*1ee0*/  STS.64 [R5+0x18], R2 ;  /* 0x0000180205007388 */ /* 0x0001e80000000a00 */
[----:B------:R0:W-:Y:S02]  /*1ef0*/  STS.64 [R5+0x10], R10 ;  /* 0x0000100a05007388 */ /* 0x0001e40000000a00 */
.L_x_1902:
[----:B------:R-:W-:Y:S05]  /*1f00*/  BSYNC.RECONVERGENT B1 ;  /* 0x0000000000017941 */ /* 0x000fea0003800200 */
.L_x_1901:
[----:B------:R-:W-:Y:S01]  /*1f10*/  BAR.SYNC.DEFER_BLOCKING 0x0 ;  /* 0x0000000000007b1d */ /* 0x000fe20000010000 */
[----:B------:R-:W-:-:S13]  /*1f20*/  ISETP.NE.AND P1, PT, R14, RZ, PT ;  /* 0x000000ff0e00720c */ /* 0x000fda0003f25270 */
[----:B------:R-:W-:Y:S05]  /*1f30*/  @P1 BRA `(.L_x_1903) ;  /* 0x00000068007c1947 */ /* 0x000fea0003800000 */
[----:B0-----:R-:W0:Y:S01]  /*1f40*/  S2R R3, SR_CgaCtaId ;  /* 0x0000000000037919 */ /* 0x001e220000008800 */
[----:B------:R-:W-:Y:S01]  /*1f50*/  MOV R24, 0x400 ;  /* 0x0000040000187802 */ /* 0x000fe20000000f00 */
[----:B------:R-:W-:Y:S01]  /*1f60*/  BSSY.RECONVERGENT B1, `(.L_x_1904) ;  /* 0x0000020000017945 */ /* 0x000fe20003800200 */
[--C-:B------:R-:W-:Y:S01]  /*1f70*/  VIMNMX3 R15, R9, R10, R11.reuse, PT ;  /* 0x0000000a090f720f */ /* 0x100fe2000380010b */
[----:B------:R-:W-:Y:S02]  /*1f80*/  IMAD.MOV.U32 R22, RZ, RZ, R11 ;  /* 0x000000ffff167224 */ /* 0x000fe400078e000b */
[----:B------:R-:W-:Y:S02]  /*1f90*/  IMAD.MOV.U32 R23, RZ, RZ, R10 ;  /* 0x000000ffff177224 */ /* 0x000fe400078e000a */
[----:B---3--:R-:W-:Y:S02]  /*1fa0*/  IMAD.MOV.U32 R20, RZ, RZ, R9 ;  /* 0x000000ffff147224 */ /* 0x008fe400078e0009 */
[----:B------:R-:W-:-:S02]  /*1fb0*/  IMAD.MOV.U32 R21, RZ, RZ, R8 ;  /* 0x000000ffff157224 */ /* 0x000fc400078e0008 */
[----:B------:R-:W-:Y:S01]  /*1fc0*/  IMAD.MOV.U32 R2, RZ, RZ, R13 ;  /* 0x000000ffff027224 */ /* 0x000fe200078e000d */
[----:B0-----:R-:W-:Y:S01]  /*1fd0*/  LEA R24, R3, R24, 0x18 ;  /* 0x0000001803187211 */ /* 0x001fe200078ec0ff */
[----:B------:R-:W-:-:S04]  /*1fe0*/  IMAD.MOV.U32 R3, RZ, RZ, R12 ;  /* 0x000000ffff037224 */ /* 0x000fc800078e000c */
[----:B-12-4-:R-:W0:Y:S04]  /*1ff0*/  LDS.128 R4, [R24+0x20] ;  /* 0x0000200018047984 */ /* 0x016e280000000c00 */
[----:B------:R1:W2:Y:S04]  /*2000*/  LDS.64 R18, [R24+0x38] ;  /* 0x0000380018127984 */ /* 0x0002a80000000a00 */
[----:B------:R1:W3:Y:S01]  /*2010*/  LDS.64 R16, [R24+0x40] ;  /* 0x0000400018107984 */ /* 0x0002e20000000a00 */
[----:B0-----:R-:W-:-:S04]  /*2020*/  VIMNMX3 R14, R5, R6, R7, PT ;  /* 0x00000006050e720f */ /* 0x001fc80003800107 */
[----:B------:R-:W-:-:S13]  /*2030*/  ISETP.GE.AND P0, PT, R15, R14, PT ;  /* 0x0000000e0f00720c */ /* 0x000fda0003f06270 */
[----:B-123--:R-:W-:Y:S05]  /*2040*/  @!P0 BRA `(.L_x_1905) ;  /* 0x0000000000448947 */ /* 0x00efea0003800000 */
        /* <DEDUP_REMOVED lines=17> */
.L_x_1905:
[----:B------:R-:W-:Y:S05]  /*2160*/  BSYNC.RECONVERGENT B1 ;  /* 0x0000000000017941 */ /* 0x000fea0003800200 */
.L_x_1904:
[----:B------:R0:W2:Y:S01]  /*2170*/  LDS.64 R32, [R24+0x68] ;  /* 0x0000680018207984 */ /* 0x0000a20000000a00 */
[----:B------:R-:W-:Y:S01]  /*2180*/  VIMNMX3 R39, R19, R16, R17, PT ;  /* 0x000000101327720f */ /* 0x000fe20003800111 */
[----:B------:R-:W-:Y:S01]  /*2190*/  BSSY.RECONVERGENT B1, `(.L_x_1906) ;  /* 0x0000021000017945 */ /* 0x000fe20003800200 */
[----:B------:R-:W-:Y:S01]  /*21a0*/  VIMNMX3 R40, R20, R23, R22, PT ;  /* 0x000000171428720f */ /* 0x000fe20003800116 */
[----:B------:R0:W3:Y:S01]  /*21b0*/  LDS.64 R30, [R24+0x70] ;  /* 0x00007000181e7984 */ /* 0x0000e20000000a00 */
[----:B-1----:R-:W-:Y:S02]  /*21c0*/  IMAD.MOV.U32 R34, RZ, RZ, R2 ;  /* 0x000000ffff227224 */ /* 0x002fe400078e0002 */
[----:B------:R-:W-:Y:S01]  /*21d0*/  ISETP.GE.AND P0, PT, R40, R39, PT ;  /* 0x000000272800720c */ /* 0x000fe20003f06270 */
[----:B------:R0:W1:Y:S01]  /*21e0*/  LDS.64 R28, [R24+0x98] ;  /* 0x00009800181c7984 */ /* 0x0000620000000a00 */
[----:B------:R-:W-:Y:S02]  /*21f0*/  IMAD.MOV.U32 R35, RZ, RZ, R3 ;  /* 0x000000ffff237224 */ /* 0x000fe400078e0003 */
[----:B------:R-:W-:Y:S01]  /*2200*/  IMAD.MOV.U32 R38, RZ, RZ, R22 ;  /* 0x000000ffff267224 */ /* 0x000fe200078e0016 */
[----:B------:R0:W4:Y:S01]  /*2210*/  LDS.64 R26, [R24+0xa0] ;  /* 0x0000a000181a7984 */ /* 0x0001220000000a00 */
[----:B------:R-:W-:-:S02]  /*2220*/  IMAD.MOV.U32 R37, RZ, RZ, R23 ;  /* 0x000000ffff257224 */ /* 0x000fc400078e0017 */
[----:B------:R-:W-:Y:S01]  /*2230*/  IMAD.MOV.U32 R36, RZ, RZ, R20 ;  /* 0x000000ffff247224 */ /* 0x000fe200078e0014 */
[----:B------:R0:W0:Y:S01]  /*2240*/  LDS.128 R8, [R24+0x50] ;  /* 0x0000500018087984 */ /* 0x0000220000000c00 */
[----:B------:R-:W-:-:S03]  /*2250*/  IMAD.MOV.U32 R25, RZ, RZ, R21 ;  /* 0x000000ffff197224 */ /* 0x000fc600078e0015 */
[----:B------:R0:W0:Y:S04]  /*2260*/  LDS.128 R12, [R24+0x80] ;  /* 0x00008000180c7984 */ /* 0x0000280000000c00 */
[----:B------:R0:W0:Y:S01]  /*2270*/  LDS.128 R4, [R24+0xb0] ;  /* 0x0000b00018047984 */ /* 0x0000220000000c00 */
[----:B------:R-:W-:Y:S05]  /*2280*/  @!P0 BRA `(.L_x_1907) ;  /* 0x0000000000448947 */ /* 0x000fea0003800000 */
        /* <DEDUP_REMOVED lines=17> */
.L_x_1907:
[----:B------:R-:W-:Y:S05]  /*23a0*/  BSYNC.RECONVERGENT B1 ;  /* 0x0000000000017941 */ /* 0x000fea0003800200 */
.L_x_1906:
        /* <DEDUP_REMOVED lines=30> */
.L_x_1909:
[----:B------:R-:W-:Y:S05]  /*2590*/  BSYNC.RECONVERGENT B1 ;  /* 0x0000000000017941 */ /* 0x000fea0003800200 */
.L_x_1908:
[----:B--23--:R-:W-:Y:S01]  /*25a0*/  VIMNMX3 R8, R33, R30, R31, PT ;  /* 0x0000001e2108720f */ /* 0x00cfe2000380011f */
        /* <DEDUP_REMOVED lines=29> */
.L_x_1911:
[----:B------:R-:W-:Y:S05]  /*2780*/  BSYNC.RECONVERGENT B1 ;  /* 0x0000000000017941 */ /* 0x000fea0003800200 */
.L_x_1910:
[----:B------:R-:W-:Y:S01]  /*2790*/  VIMNMX3 R8, R13, R14, R15, PT ;  /* 0x0000000e0d08720f */ /* 0x000fe2000380010f */
        /* <DEDUP_REMOVED lines=30> */
.L_x_1913:
[----:B------:R-:W-:Y:S05]  /*2980*/  BSYNC.RECONVERGENT B1 ;  /* 0x0000000000017941 */ /* 0x000fea0003800200 */
.L_x_1912:
[----:B------:R-:W-:Y:S01]  /*2990*/  VIMNMX3 R9, R18, R17, R16, PT ;  /* 0x000000111209720f */ /* 0x000fe20003800110 */
[----:B------:R-:W-:Y:S01]  /*29a0*/  BSSY.RECONVERGENT B1, `(.L_x_1914) ;  /* 0x000001d000017945 */ /* 0x000fe20003800200 */
[----:B------:R-:W-:Y:S01]  /*29b0*/  VIMNMX3 R21, R5, R6, R7, PT ;  /* 0x000000060515720f */ /* 0x000fe20003800107 */
        /* <DEDUP_REMOVED lines=27> */
.L_x_1915:
[----:B------:R-:W-:Y:S05]  /*2b70*/  BSYNC.RECONVERGENT B1 ;  /* 0x0000000000017941 */ /* 0x000fea0003800200 */
.L_x_1914:
        /* <DEDUP_REMOVED lines=29> */
.L_x_1890:
        /* <DEDUP_REMOVED lines=50> */
.L_x_1917:
[----:B------:R-:W-:Y:S05]  /*3070*/  BSYNC.RECONVERGENT B1 ;  /* 0x0000000000017941 */ /* 0x000fea0003800200 */
.L_x_1916:
[----:B-1----:R-:W-:Y:S01]  /*3080*/  VIADD R9, R3, 0x2 ;  /* 0x0000000203097836 */ /* 0x002fe20000000000 */
[----:B------:R1:W2:Y:S01]  /*3090*/  SHFL.DOWN PT, R10, R15, 0x2, R4 ;  /* 0x084000000f0a7989 */ /* 0x0002a200000e0004 */
[----:B------:R-:W-:Y:S01]  /*30a0*/  BSSY.RECONVERGENT B1, `(.L_x_1918) ;  /* 0x000002a000017945 */ /* 0x000fe20003800200 */
[----:B---3--:R-:W-:Y:S02]  /*30b0*/  IMAD.MOV.U32 R17, RZ, RZ, R21 ;  /* 0x000000ffff117224 */ /* 0x008fe400078e0015 */
[----:B------:R-:W-:Y:S01]  /*30c0*/  ISETP.GT.AND P0, PT, R9, R4, PT ;  /* 0x000000040900720c */ /* 0x000fe20003f04270 */
[----:B------:R1:W3:Y:S01]  /*30d0*/  SHFL.DOWN PT, R12, R7, 0x2, R4 ;  /* 0x08400000070c7989 */ /* 0x0002e200000e0004 */
[----:B0-----:R-:W-:Y:S02]  /*30e0*/  IMAD.MOV.U32 R19, RZ, RZ, R23 ;  /* 0x000000ffff137224 */ /* 0x001fe400078e0017 */
[----:B------:R-:W-:Y:S01]  /*30f0*/  IMAD.MOV.U32 R9, RZ, RZ, R5 ;  /* 0x000000ffff097224 */ /* 0x000fe200078e0005 */
[----:B------:R1:W0:Y:S01]  /*3100*/  SHFL.DOWN PT, R25, R6, 0x2, R4 ;  /* 0x0840000006197989 */ /* 0x00022200000e0004 */
[----:B------:R-:W-:-:S02]  /*3110*/  IMAD.MOV.U32 R8, RZ, RZ, R6 ;  /* 0x000000ffff087224 */ /* 0x000fc400078e0006 */
[----:B------:R-:W-:Y:S01]  /*3120*/  IMAD.MOV.U32 R11, RZ, RZ, R7 ;  /* 0x000000ffff0b7224 */ /* 0x000fe200078e0007 */
[----:B------:R1:W0:Y:S01]  /*3130*/  SHFL.DOWN PT, R16, R5, 0x2, R4 ;  /* 0x0840000005107989 */ /* 0x00022200000e0004 */
[----:B------:R-:W-:-:S03]  /*3140*/  IMAD.MOV.U32 R13, RZ, RZ, R15 ;  /* 0x000000ffff0d7224 */ /* 0x000fc600078e000f */
[----:B----4-:R1:W4:Y:S04]  /*3150*/  SHFL.DOWN PT, R18, R21, 0x2, R4 ;  /* 0x0840000015127989 */ /* 0x01032800000e0004 */
[----:B------:R1:W0:Y:S01]  /*3160*/  SHFL.DOWN PT, R20, R23, 0x2, R4 ;  /* 0x0840000017147989 */ /* 0x00022200000e0004 */
        /* <DEDUP_REMOVED lines=17> */
[----:B--2---:R-:W-:-:S02]  /*3280*/  IMAD.MOV.U32 R13, RZ, RZ, R10 ;  /* 0x000000ffff0d7224 */ /* 0x004fc400078e000a */
        /* <DEDUP_REMOVED lines=11> */
.L_x_1919:
[----:B------:R-:W-:Y:S05]  /*3340*/  BSYNC.RECONVERGENT B1 ;  /* 0x0000000000017941 */ /* 0x000fea0003800200 */
.L_x_1918:
        /* <DEDUP_REMOVED lines=8> */
[----:B------:R1:W1:Y:S01]  /*33d0*/  SHFL.DOWN PT, R21, R8, 0x4, R4 ;  /* 0x0880000008157989 */ /* 0x00026200000e0004 */
[----:B------:R-:W-:-:S02]  /*33e0*/  IMAD.MOV.U32 R6, RZ, RZ, R8 ;  /* 0x000000ffff067224 */ /* 0x000fc400078e0008 */
[----:B------:R-:W-:Y:S01]  /*33f0*/  IMAD.MOV.U32 R7, RZ, RZ, R11 ;  /* 0x000000ffff077224 */ /* 0x000fe200078e000b */
[----:B0-----:R0:W0:Y:S01]  /*3400*/  SHFL.DOWN PT, R16, R9, 0x4, R4 ;  /* 0x0880000009107989 */ /* 0x00102200000e0004 */
[----:B------:R-:W-:-:S03]  /*3410*/  IMAD.MOV.U32 R15, RZ, RZ, R13 ;  /* 0x000000ffff0f7224 */ /* 0x000fc600078e000d */
[----:B----4-:R4:W0:Y:S04]  /*3420*/  SHFL.DOWN PT, R18, R17, 0x4, R4 ;  /* 0x0880000011127989 */ /* 0x01082800000e0004 */
        /* <DEDUP_REMOVED lines=30> */
.L_x_1921:
[----:B------:R-:W-:Y:S05]  /*3610*/  BSYNC.RECONVERGENT B1 ;  /* 0x0000000000017941 */ /* 0x000fea0003800200 */
.L_x_1920:
[----:B0-----:R-:W-:Y:S01]  /*3620*/  VIADD R9, R3, 0x8 ;  /* 0x0000000803097836 */ /* 0x001fe20000000000 */
[----:B-1----:R0:W1:Y:S01]  /*3630*/  SHFL.DOWN PT, R8, R15, 0x8, R4 ;  /* 0x090000000f087989 */ /* 0x00206200000e0004 */
[----:B------:R-:W-:Y:S01]  /*3640*/  BSSY.RECONVERGENT B1, `(.L_x_1922) ;  /* 0x000002a000017945 */ /* 0x000fe20003800200 */
[----:B------:R-:W-:Y:S02]  /*3650*/  IMAD.MOV.U32 R23, RZ, RZ, R27 ;  /* 0x000000ffff177224 */ /* 0x000fe400078e001b */
[----:B------:R-:W-:Y:S01]  /*3660*/  ISETP.GT.AND P0, PT, R9, R4, PT ;  /* 0x000000040900720c */ /* 0x000fe20003f04270 */
[----:B--2---:R0:W2:Y:S01]  /*3670*/  SHFL.DOWN PT, R10, R7, 0x8, R4 ;  /* 0x09000000070a7989 */ /* 0x0040a200000e0004 */
[----:B------:R-:W-:Y:S02]  /*3680*/  IMAD.MOV.U32 R25, RZ, RZ, R29 ;  /* 0x000000ffff197224 */ /* 0x000fe400078e001d */
[----:B----4-:R-:W-:Y:S01]  /*3690*/  IMAD.MOV.U32 R17, RZ, RZ, R5 ;  /* 0x000000ffff117224 */ /* 0x010fe200078e0005 */
[----:B------:R0:W4:Y:S01]  /*36a0*/  SHFL.DOWN PT, R11, R6, 0x8, R4 ;  /* 0x09000000060b7989 */ /* 0x00012200000e0004 */
[----:B------:R-:W-:-:S02]  /*36b0*/  IMAD.MOV.U32 R16, RZ, RZ, R6 ;  /* 0x000000ffff107224 */ /* 0x000fc400078e0006 */
[----:B------:R-:W-:Y:S01]  /*36c0*/  IMAD.MOV.U32 R19, RZ, RZ, R7 ;  /* 0x000000ffff137224 */ /* 0x000fe200078e0007 */
[----:B---3--:R0:W3:Y:S01]  /*36d0*/  SHFL.DOWN PT, R12, R5, 0x8, R4 ;  /* 0x09000000050c7989 */ /* 0x0080e200000e0004 */
[----:B------:R-:W-:-:S03]  /*36e0*/  IMAD.MOV.U32 R21, RZ, RZ, R15 ;  /* 0x000000ffff157224 */ /* 0x000fc600078e000f */
[----:B------:R0:W0:Y:S04]  /*36f0*/  SHFL.DOWN PT, R18, R27, 0x8, R4 ;  /* 0x090000001b127989 */ /* 0x00002800000e0004 */
[----:B------:R0:W0:Y:S01]  /*3700*/  SHFL.DOWN PT, R20, R29, 0x8, R4 ;  /* 0x090000001d147989 */ /* 0x00002200000e0004 */
        /* <DEDUP_REMOVED lines=29> */
.L_x_1923:
[----:B------:R-:W-:Y:S05]  /*38e0*/  BSYNC.RECONVERGENT B1 ;  /* 0x0000000000017941 */ /* 0x000fea0003800200 */
.L_x_1922:
[----:B0-----:R-:W-:Y:S01]  /*38f0*/  VIADD R5, R3, 0x10 ;  /* 0x0000001003057836 */ /* 0x001fe20000000000 */
[----:B------:R0:W0:Y:S01]  /*3900*/  SHFL.DOWN PT, R6, R21, 0x10, R4 ;  /* 0x0a00000015067989 */ /* 0x00002200000e0004 */
[----:B------:R-:W-:Y:S01]  /*3910*/  BSSY.RECONVERGENT B1, `(.L_x_1924) ;  /* 0x000002a000017945 */ /* 0x000fe20003800200 */
[----:B------:R-:W-:Y:S02]  /*3920*/  IMAD.MOV.U32 R13, RZ, RZ, R23 ;  /* 0x000000ffff0d7224 */ /* 0x000fe400078e0017 */
[----:B------:R-:W-:Y:S01]  /*3930*/  ISETP.GT.AND P0, PT, R5, R4, PT ;  /* 0x000000040500720c */ /* 0x000fe20003f04270 */
[----:B------:R0:W0:Y:S01]  /*3940*/  SHFL.DOWN PT, R18, R19, 0x10, R4 ;  /* 0x0a00000013127989 */ /* 0x00002200000e0004 */
[----:B---3--:R-:W-:Y:S02]  /*3950*/  IMAD.MOV.U32 R12, RZ, RZ, R25 ;  /* 0x000000ffff0c7224 */ /* 0x008fe400078e0019 */
[----:B----4-:R-:W-:Y:S01]  /*3960*/  IMAD.MOV.U32 R11, RZ, RZ, R17 ;  /* 0x000000ffff0b7224 */ /* 0x010fe200078e0011 */
[----:B------:R3:W4:Y:S01]  /*3970*/  SHFL.DOWN PT, R7, R16, 0x10, R4 ;  /* 0x0a00000010077989 */ /* 0x00072200000e0004 */
[----:B--2---:R-:W-:-:S02]  /*3980*/  IMAD.MOV.U32 R10, RZ, RZ, R16 ;  /* 0x000000ffff0a7224 */ /* 0x004fc400078e0010 */
[----:B------:R-:W-:Y:S01]  /*3990*/  IMAD.MOV.U32 R9, RZ, RZ, R19 ;  /* 0x000000ffff097224 */ /* 0x000fe200078e0013 */
[----:B------:R3:W2:Y:S01]  /*39a0*/  SHFL.DOWN PT, R20, R17, 0x10, R4 ;  /* 0x0a00000011147989 */ /* 0x0006a200000e0004 */
[----:B-1----:R-:W-:-:S03]  /*39b0*/  IMAD.MOV.U32 R8, RZ, RZ, R21 ;  /* 0x000000ffff087224 */ /* 0x002fc600078e0015 */
[----:B------:R3:W1:Y:S04]  /*39c0*/  SHFL.DOWN PT, R22, R23, 0x10, R4 ;  /* 0x0a00000017167989 */ /* 0x00066800000e0004 */
[----:B------:R3:W0:Y:S01]  /*39d0*/  SHFL.DOWN PT, R24, R25, 0x10, R4 ;  /* 0x0a00000019187989 */ /* 0x00062200000e0004 */
[----:B------:R-:W-:Y:S05]  /*39e0*/  @P0 BRA `(.L_x_1925) ;  /* 0x0000000000700947 */ /* 0x000fea0003800000 */
[----:B0--3--:R-:W-:Y:S01]  /*39f0*/  VIMNMX3 R4, R19, R16, R17, PT ;  /* 0x000000101304720f */ /* 0x009fe20003800111 */
        /* <DEDUP_REMOVED lines=10> */
[----:B-1----:R-:W-:Y:S02]  /*3aa0*/  IMAD.MOV.U32 R13, RZ, RZ, R22 ;  /* 0x000000ffff0d7224 */ /* 0x002fe400078e0016 */
        /* <DEDUP_REMOVED lines=16> */
.L_x_1925:
[----:B------:R-:W-:Y:S05]  /*3bb0*/  BSYNC.RECONVERGENT B1 ;  /* 0x0000000000017941 */ /* 0x000fea0003800200 */
.L_x_1924:
[----:B------:R-:W-:Y:S01]  /*3bc0*/  ISETP.NE.AND P0, PT, R3, RZ, PT ;  /* 0x000000ff0300720c */ /* 0x000fe20003f05270 */
[----:B------:R-:W-:-:S12]  /*3bd0*/  BSSY.RECONVERGENT B1, `(.L_x_1926) ;  /* 0x000000c000017945 */ /* 0x000fd80003800200 */
[----:B------:R-:W-:Y:S05]  /*3be0*/  @P0 BRA `(.L_x_1927) ;  /* 0x0000000000280947 */ /* 0x000fea0003800000 */
[----:B------:R-:W5:Y:S01]  /*3bf0*/  S2R R5, SR_CgaCtaId ;  /* 0x0000000000057919 */ /* 0x000f620000008800 */
[----:B0--3--:R-:W-:Y:S02]  /*3c00*/  MOV R4, 0x400 ;  /* 0x0000040000047802 */ /* 0x009fe40000000f00 */
[----:B------:R-:W-:Y:S02]  /*3c10*/  SHF.R.U32.HI R3, RZ, 0x5, R14 ;  /* 0x00000005ff037819 */ /* 0x000fe4000001160e */
[----:B-----5:R-:W-:Y:S01]  /*3c20*/  LEA R4, R5, R4, 0x18 ;  /* 0x0000000405047211 */ /* 0x020fe200078ec0ff */
[----:B------:R-:W-:-:S04]  /*3c30*/  IMAD.MOV.U32 R5, RZ, RZ, R12 ;  /* 0x000000ffff057224 */ /* 0x000fc800078e000c */
[----:B------:R-:W-:Y:S02]  /*3c40*/  IMAD R3, R3, 0x18, R4 ;  /* 0x0000001803037824 */ /* 0x000fe400078e0204 */
[----:B------:R-:W-:-:S03]  /*3c50*/  IMAD.MOV.U32 R4, RZ, RZ, R13 ;  /* 0x000000ffff047224 */ /* 0x000fc600078e000d */
[----:B------:R0:W-:Y:S04]  /*3c60*/  STS.64 [R3+0x8], R8 ;  /* 0x0000080803007388 */ /* 0x0001e80000000a00 */
[----:B------:R0:W-:Y:S04]  /*3c70*/  STS.64 [R3+0x18], R4 ;  /* 0x0000180403007388 */ /* 0x0001e80000000a00 */
[----:B------:R0:W-:Y:S02]  /*3c80*/  STS.64 [R3+0x10], R10 ;  /* 0x0000100a03007388 */ /* 0x0001e40000000a00 */
.L_x_1927:
[----:B------:R-:W-:Y:S05]  /*3c90*/  BSYNC.RECONVERGENT B1 ;  /* 0x0000000000017941 */ /* 0x000fea0003800200 */
.L_x_1926:
[----:B------:R-:W-:Y:S01]  /*3ca0*/  BAR.SYNC.DEFER_BLOCKING 0x0 ;  /* 0x0000000000007b1d */ /* 0x000fe20000010000 */
[----:B------:R-:W-:-:S13]  /*3cb0*/  ISETP.NE.AND P1, PT, R14, RZ, PT ;  /* 0x000000ff0e00720c */ /* 0x000fda0003f25270 */
[----:B------:R-:W-:Y:S05]  /*3cc0*/  @P1 BRA `(.L_x_1903) ;  /* 0x0000004c00181947 */ /* 0x000fea0003800000 */
[----:B------:R-:W-:Y:S01]  /*3cd0*/  ISETP.GE.AND P0, PT, R2, 0x21, PT ;  /* 0x000000210200780c */ /* 0x000fe20003f06270 */
[----:B0-----:R-:W-:Y:S02]  /*3ce0*/  IMAD.MOV.U32 R3, RZ, RZ, R8 ;  /* 0x000000ffff037224 */ /* 0x001fe400078e0008 */
[----:B------:R-:W-:Y:S02]  /*3cf0*/  IMAD.MOV.U32 R14, RZ, RZ, R9 ;  /* 0x000000ffff0e7224 */ /* 0x000fe400078e0009 */
[----:B------:R-:W-:Y:S02]  /*3d00*/  IMAD.MOV.U32 R15, RZ, RZ, R10 ;  /* 0x000000ffff0f7224 */ /* 0x000fe400078e000a */
[----:B---3--:R-:W-:Y:S02]  /*3d10*/  IMAD.MOV.U32 R16, RZ, RZ, R11 ;  /* 0x000000ffff107224 */ /* 0x008fe400078e000b */
[----:B------:R-:W-:Y:S02]  /*3d20*/  IMAD.MOV.U32 R19, RZ, RZ, R13 ;  /* 0x000000ffff137224 */ /* 0x000fe400078e000d */
[----:B------:R-:W-:-:S02]  /*3d30*/  IMAD.MOV.U32 R18, RZ, RZ, R12 ;  /* 0x000000ffff127224 */ /* 0x000fc400078e000c */
[----:B------:R-:W-:Y:S05]  /*3d40*/  @!P0 BRA `(.L_x_1928) ;  /* 0x00000000008c8947 */ /* 0x000fea0003800000 */
[----:B------:R-:W2:Y:S01]  /*3d50*/  S2R R4, SR_CgaCtaId ;  /* 0x0000000000047919 */ /* 0x000ea20000008800 */
[----:B------:R-:W-:Y:S01]  /*3d60*/  MOV R3, 0x400 ;  /* 0x0000040000037802 */ /* 0x000fe20000000f00 */
[----:B------:R-:W-:Y:S01]  /*3d70*/  BSSY.RECONVERGENT B1, `(.L_x_1928) ;  /* 0x0000020000017945 */ /* 0x000fe20003800200 */
[----:B-1----:R-:W-:Y:S01]  /*3d80*/  VIMNMX3 R22, R9, R10, R11, PT ;  /* 0x0000000a0916720f */ /* 0x002fe2000380010b */
[----:B------:R-:W-:Y:S02]  /*3d90*/  IMAD.MOV.U32 R14, RZ, RZ, R9 ;  /* 0x000000ffff0e7224 */ /* 0x000fe400078e0009 */
[----:B------:R-:W-:Y:S02]  /*3da0*/  IMAD.MOV.U32 R15, RZ, RZ, R10 ;  /* 0x000000ffff0f7224 */ /* 0x000fe400078e000a */
[----:B------:R-:W-:Y:S02]  /*3db0*/  IMAD.MOV.U32 R16, RZ, RZ, R11 ;  /* 0x000000ffff107224 */ /* 0x000fe400078e000b */
[----:B------:R-:W-:-:S02]  /*3dc0*/  IMAD.MOV.U32 R19, RZ, RZ, R13 ;  /* 0x000000ffff137224 */ /* 0x000fc400078e000d */
[----:B------:R-:W-:Y:S01]  /*3dd0*/  IMAD.MOV.U32 R18, RZ, RZ, R12 ;  /* 0x000000ffff127224 */ /* 0x000fe200078e000c */
[----:B--2---:R-:W-:Y:S01]  /*3de0*/  LEA R20, R4, R3, 0x18 ;  /* 0x0000000304147211 */ /* 0x004fe200078ec0ff */
[----:B------:R-:W-:-:S04]  /*3df0*/  IMAD.MOV.U32 R3, RZ, RZ, R8 ;  /* 0x000000ffff037224 */ /* 0x000fc800078e0008 */
[----:B----4-:R-:W0:Y:S02]  /*3e00*/  LDS.128 R4, [R20+0x20] ;  /* 0x0000200014047984 */ /* 0x010e240000000c00 */
        /* <DEDUP_REMOVED lines=22> */
.L_x_1929:
[----:B------:R-:W-:Y:S05]  /*3f70*/  BSYNC.RECONVERGENT B1 ;  /* 0x0000000000017941 */ /* 0x000fea0003800200 */
.L_x_1928:
[----:B------:R-:W-:Y:S01]  /*3f80*/  ISETP.GE.AND P0, PT, R2, 0x41, PT ;  /* 0x000000410200780c */ /* 0x000fe20003f06270 */
[----:B------:R-:W-:Y:S02]  /*3f90*/  IMAD.MOV.U32 R9, RZ, RZ, R3 ;  /* 0x000000ffff097224 */ /* 0x000fe400078e0003 */
[----:B------:R-:W-:Y:S02]  /*3fa0*/  IMAD.MOV.U32 R8, RZ, RZ, R14 ;  /* 0x000000ffff087224 */ /* 0x000fe400078e000e */
[----:B------:R-:W-:Y:S02]  /*3fb0*/  IMAD.MOV.U32 R11, RZ, RZ, R15 ;  /* 0x000000ffff0b7224 */ /* 0x000fe400078e000f */
[----:B------:R-:W-:Y:S02]  /*3fc0*/  IMAD.MOV.U32 R10, RZ, RZ, R16 ;  /* 0x000000ffff0a7224 */ /* 0x000fe400078e0010 */
[----:B------:R-:W-:Y:S02]  /*3fd0*/  IMAD.MOV.U32 R17, RZ, RZ, R19 ;  /* 0x000000ffff117224 */ /* 0x000fe400078e0013 */
[----:B--2---:R-:W-:-:S02]  /*3fe0*/  IMAD.MOV.U32 R20, RZ, RZ, R18 ;  /* 0x000000ffff147224 */ /* 0x004fc400078e0012 */
[----:B------:R-:W-:Y:S05]  /*3ff0*/  @!P0 BRA `(.L_x_1930) ;  /* 0x0000000000908947 */ /* 0x000fea0003800000 */
        /* <DEDUP_REMOVED lines=12> */
[----:B----4-:R-:W0:Y:S02]  /*40c0*/  LDS.64 R6, [R21+0x40] ;  /* 0x0000400015067984 */ /* 0x010e240000000a00 */
[----:B0-----:R-:W-:-:S04]  /*40d0*/  VIMNMX3 R12, R5, R6, R7, PT ;  /* 0x00000006050c720f */ /* 0x001fc80003800107 */
[----:B------:R-:W-:-:S13]  /*40e0*/  ISETP.GE.AND P0, PT, R13, R12, PT ;  /* 0x0000000c0d00720c */ /* 0x000fda0003f06270 */
[----:B------:R-:W-:Y:S05]  /*40f0*/  @!P0 BRA `(.L_x_1931) ;  /* 0x00000000004c8947 */ /* 0x000fea0003800000 */
[----:B-1----:R-:W0:Y:S01]  /*4100*/  LDS.64 R22, [R21+0x48] ;  /* 0x0000480015167984 */ /* 0x002e220000000a00 */
        /* <DEDUP_REMOVED lines=18> */
.L_x_1931:
[----:B------:R-:W-:Y:S05]  /*4230*/  BSYNC.RECONVERGENT B1 ;  /* 0x0000000000017941 */ /* 0x000fea0003800200 */
.L_x_1930:
        /* <DEDUP_REMOVED lines=19> */
[----:B----4-:R-:W0:Y:S02]  /*4370*/  LDS.128 R4, [R21+0x50] ;  /* 0x0000500015047984 */ /* 0x010e240000000c00 */
        /* <DEDUP_REMOVED lines=22> */
.L_x_1933:
[----:B------:R-:W-:Y:S05]  /*44e0*/  BSYNC.RECONVERGENT B1 ;  /* 0x0000000000017941 */ /* 0x000fea0003800200 */
.L_x_1932:
        /* <DEDUP_REMOVED lines=43> */
.L_x_1935:
[----:B------:R-:W-:Y:S05]  /*47a0*/  BSYNC.RECONVERGENT B1 ;  /* 0x0000000000017941 */ /* 0x000fea0003800200 */
.L_x_1934:
        /* <DEDUP_REMOVED lines=42> */
.L_x_1937:
[----:B------:R-:W-:Y:S05]  /*4a50*/  BSYNC.RECONVERGENT B1 ;  /* 0x0000000000017941 */ /* 0x000fea0003800200 */
.L_x_1936:
        /* <DEDUP_REMOVED lines=43> */
.L_x_1939:
[----:B------:R-:W-:Y:S05]  /*4d10*/  BSYNC.RECONVERGENT B1 ;  /* 0x0000000000017941 */ /* 0x000fea0003800200 */
.L_x_1938:
        /* <DEDUP_REMOVED lines=10> */
[----:B------:R-:W-:Y:S02]  /*4dc0*/  IMAD.MOV.U32 R13, RZ, RZ, R19 ;  /* 0x000000ffff0d7224 */ /* 0x000fe400078e0013 */
[----:B------:R-:W-:Y:S02]  /*4dd0*/  IMAD.MOV.U32 R12, RZ, RZ, R20 ;  /* 0x000000ffff0c7224 */ /* 0x000fe400078e0014 */
[----:B------:R-:W-:Y:S02]  /*4de0*/  IMAD.MOV.U32 R11, RZ, RZ, R18 ;  /* 0x000000ffff0b7224 */ /* 0x000fe400078e0012 */
[----:B------:R-:W-:Y:S02]  /*4df0*/  IMAD.MOV.U32 R10, RZ, RZ, R17 ;  /* 0x000000ffff0a7224 */ /* 0x000fe400078e0011 */
[----:B------:R-:W-:-:S02]  /*4e00*/  IMAD.MOV.U32 R9, RZ, RZ, R16 ;  /* 0x000000ffff097224 */ /* 0x000fc400078e0010 */
[----:B------:R-:W-:Y:S01]  /*4e10*/  IMAD.MOV.U32 R8, RZ, RZ, R15 ;  /* 0x000000ffff087224 */ /* 0x000fe200078e000f */
[----:B0-----:R-:W-:Y:S02]  /*4e20*/  LEA R14, R3, R2, 0x18 ;  /* 0x00000002030e7211 */ /* 0x001fe400078ec0ff */
[----:B------:R-:W-:-:S03]  /*4e30*/  VIMNMX3 R3, R16, R17, R18, PT ;  /* 0x000000111003720f */ /* 0x000fc60003800112 */
        /* <DEDUP_REMOVED lines=24> */
.L_x_1873:
[----:B------:R-:W0:Y:S01]  /*4fc0*/  S2R R5, SR_TID.X ;  /* 0x0000000000057919 */ /* 0x000e220000002100 */
[----:B------:R-:W1:Y:S02]  /*4fd0*/  LDCU.128 UR12, c[0x0][0x380] ;  /* 0x00007000ff0c77ac */ /* 0x000e640008000c00 */
[----:B-1----:R-:W-:Y:S02]  /*4fe0*/  IMAD.U32 R13, RZ, RZ, UR12 ;  /* 0x0000000cff0d7e24 */ /* 0x002fe4000f8e00ff */
[----:B------:R-:W-:Y:S01]  /*4ff0*/  IMAD.U32 R14, RZ, RZ, UR13 ;  /* 0x0000000dff0e7e24 */ /* 0x000fe2000f8e00ff */
        /* <DEDUP_REMOVED lines=13> */
[----:B------:R0:W4:Y:S01]  /*50d0*/  LDG.E R4, desc[UR10][R6.64] ;  /* 0x0000000a06047981 */ /* 0x000122000c1e1900 */
[----:B------:R-:W-:-:S05]  /*50e0*/  IMAD.U32 R16, RZ, RZ, UR14 ;  /* 0x0000000eff107e24 */ /* 0x000fca000f8e00ff */
[----:B------:R-:W-:Y:S01]  /*50f0*/  IADD3 R22, P3, PT, R3, R16, RZ ;  /* 0x0000001003167210 */ /* 0x000fe20007f7e0ff */
[----:B------:R-:W-:Y:S01]  /*5100*/  UMOV UR4, URZ ;  /* 0x000000ff00047c82 */ /* 0x000fe20008000000 */
[----:B------:R-:W-:Y:S01]  /*5110*/  BSSY.RECONVERGENT B1, `(.L_x_1940) ;  /* 0x0000022000017945 */ /* 0x000fe20003800200 */
[----:B--2---:R-:W-:Y:S02]  /*5120*/  VIMNMX3 R12, R10, R9, R8, PT ;  /* 0x000000090a0c720f */ /* 0x004fe40003800108 */
[----:B---3--:R-:W-:-:S04]  /*5130*/  VIMNMX3 R15, R11, R2, R19, PT ;  /* 0x000000020b0f720f */ /* 0x008fc80003800113 */
[----:B------:R-:W-:-:S04]  /*5140*/  ISETP.GE.AND P1, PT, R12, R15, PT ;  /* 0x0000000f0c00720c */ /* 0x000fc80003f26270 */
[----:B------:R-:W-:-:S09]  /*5150*/  ISETP.GE.OR P0, PT, R15, R12, !P1 ;  /* 0x0000000c0f00720c */ /* 0x000fd20004f06670 */
[----:B------:R-:W-:Y:S01]  /*5160*/  @P1 ISETP.GE.AND P2, PT, R15, R12, PT ;  /* 0x0000000c0f00120c */ /* 0x000fe20003f46270 */
[----:B------:R-:W-:-:S03]  /*5170*/  @P1 VIADD R12, R5, 0x100 ;  /* 0x00000100050c1836 */ /* 0x000fc60000000000 */
[----:B------:R-:W-:Y:S01]  /*5180*/  @P1 SEL R10, R11, R10, !P2 ;  /* 0x0000000a0b0a1207 */ /* 0x000fe20005000000 */
[----:B----4-:R0:W5:Y:S01]  /*5190*/  @!P0 LDG.E R4, desc[UR10][R6.64+0x1000] ;  /* 0x0010000a06048981 */ /* 0x010162000c1e1900 */
[----:B------:R-:W-:Y:S02]  /*51a0*/  @P1 SEL R9, R2, R9, !P2 ;  /* 0x0000000902091207 */ /* 0x000fe40005000000 */
[----:B------:R-:W-:Y:S02]  /*51b0*/  @P1 SEL R8, R19, R8, !P2 ;  /* 0x0000000813081207 */ /* 0x000fe40005000000 */
[----:B------:R-:W-:Y:S02]  /*51c0*/  VIMNMX3 R2, R21, R18, R23, PT ;  /* 0x000000121502720f */ /* 0x000fe40003800117 */
[----:B------:R-:W-:Y:S01]  /*51d0*/  VIMNMX3 R25, R10, R9, R8, PT ;  /* 0x000000090a19720f */ /* 0x000fe20003800108 */
[----:B------:R-:W-:Y:S01]  /*51e0*/  IMAD.MOV.U32 R11, RZ, RZ, R5 ;  /* 0x000000ffff0b7224 */ /* 0x000fe200078e0005 */
[----:B------:R-:W-:-:S02]  /*51f0*/  @P1 SEL R11, R12, R5, !P2 ;  /* 0x000000050c0b1207 */ /* 0x000fc40005000000 */
[----:B------:R-:W-:Y:S01]  /*5200*/  ISETP.GE.AND P2, PT, R25, R2, PT ;  /* 0x000000021900720c */ /* 0x000fe20003f46270 */
[----:B------:R-:W-:-:S04]  /*5210*/  IMAD.U32 R15, RZ, RZ, UR15 ;  /* 0x0000000fff0f7e24 */ /* 0x000fc8000f8e00ff */
[----:B------:R-:W-:Y:S01]  /*5220*/  IMAD.X R19, RZ, RZ, R15, P3 ;  /* 0x000000ffff137224 */ /* 0x000fe200018e060f */
[----:B------:R-:W-:Y:S02]  /*5230*/  IADD3 R12, P3, PT, R11, R22, RZ ;  /* 0x000000160b0c7210 */ /* 0x000fe40007f7e0ff */
[----:B------:R-:W-:Y:S02]  /*5240*/  ISETP.LE.U32.AND P0, PT, R17, UR6, PT ;  /* 0x0000000611007c0c */ /* 0x000fe4000bf03070 */
[----:B------:R-:W-:Y:S02]  /*5250*/  IADD3.X R11, PT, PT, R19, UR4, RZ, P3, !PT ;  /* 0x00000004130b7c10 */ /* 0x000fe40009ffe4ff */
[----:B------:R-:W-:Y:S01]  /*5260*/  ISETP.GE.U32.AND.EX P0, PT, RZ, R20, PT, P0 ;  /* 0x00000014ff00720c */ /* 0x000fe20003f06100 */
[----:B0-----:R-:W-:-:S12]  /*5270*/  @!P2 BRA `(.L_x_1941) ;  /* 0x00000000002ca947 */ /* 0x001fd80003800000 */
[----:B------:R-:W2:Y:S01]  /*5280*/  LDG.E R7, desc[UR10][R6.64+0x2000] ;  /* 0x0020000a06077981 */ /* 0x000ea2000c1e1900 */
[----:B------:R-:W-:Y:S01]  /*5290*/  VIADD R3, R5, 0x200 ;  /* 0x0000020005037836 */ /* 0x000fe20000000000 */
[----:B------:R-:W-:-:S04]  /*52a0*/  ISETP.GE.AND P1, PT, R2, R25, PT ;  /* 0x000000190200720c */ /* 0x000fc80003f26270 */
[----:B------:R-:W-:Y:S02]  /*52b0*/  IADD3 R3, P2, PT, R3, R22, RZ ;  /* 0x0000001603037210 */ /* 0x000fe40007f5e0ff */
[----:B------:R-:W-:Y:S02]  /*52c0*/  SEL R10, R21, R10, !P1 ;  /* 0x0000000a150a7207 */ /* 0x000fe40004800000 */
[----:B------:R-:W-:Y:S01]  /*52d0*/  SEL R9, R18, R9, !P1 ;  /* 0x0000000912097207 */ /* 0x000fe20004800000 */
[----:B------:R-:W-:Y:S01]  /*52e0*/  IMAD.X R2, RZ, RZ, R19, P2 ;  /* 0x000000ffff027224 */ /* 0x000fe200010e0613 */
[----:B------:R-:W-:Y:S02]  /*52f0*/  SEL R8, R23, R8, !P1 ;  /* 0x0000000817087207 */ /* 0x000fe40004800000 */
[----:B------:R-:W-:Y:S02]  /*5300*/  SEL R12, R3, R12, !P1 ;  /* 0x0000000c030c7207 */ /* 0x000fe40004800000 */
[----:B------:R-:W-:-:S02]  /*5310*/  SEL R11, R2, R11, !P1 ;  /* 0x0000000b020b7207 */ /* 0x000fc40004800000 */
[----:B--2--5:R-:W-:-:S07]  /*5320*/  SEL R4, R7, R4, !P1 ;  /* 0x0000000407047207 */ /* 0x024fce0004800000 */
.L_x_1941:
[----:B------:R-:W-:Y:S05]  /*5330*/  BSYNC.RECONVERGENT B1 ;  /* 0x0000000000017941 */ /* 0x000fea0003800200 */
.L_x_1940:
[----:B------:R-:W-:Y:S05]  /*5340*/  @P0 BRA `(.L_x_1942) ;  /* 0x0000001800380947 */ /* 0x000fea0003800000 */
        /* <DEDUP_REMOVED lines=20> */
.L_x_1944:
[----:B------:R-:W-:Y:S05]  /*5490*/  BSYNC.RECONVERGENT B1 ;  /* 0x0000000000017941 */ /* 0x000fea0003800200 */
.L_x_1943:
        /* <DEDUP_REMOVED lines=12> */
[----:B------:R-:W0:Y:S01]  /*5560*/  LDCU.64 UR8, c[0x0][0x398] ;  /* 0x00007300ff0877ac */ /* 0x000e220008000a00 */
[----:B------:R-:W1:Y:S02]  /*5570*/  LDCU.128 UR12, c[0x0][0x380] ;  /* 0x00007000ff0c77ac */ /* 0x000e640008000c00 */
.L_x_1954:
        /* <DEDUP_REMOVED lines=18> */
[----:B------:R-:W-:Y:S01]  /*56a0*/  IMAD.U32 R16, RZ, RZ, UR14 ;  /* 0x0000000eff107e24 */ /* 0x000fe2000f8e00ff */
[----:B------:R-:W-:Y:S01]  /*56b0*/  BSSY.RECONVERGENT B2, `(.L_x_1946) ;  /* 0x000001f000027945 */ /* 0x000fe20003800200 */
[----:B------:R-:W-:-:S02]  /*56c0*/  IMAD.U32 R15, RZ, RZ, UR15 ;  /* 0x0000000fff0f7e24 */ /* 0x000fc4000f8e00ff */
[----:B------:R-:W-:Y:S01]  /*56d0*/  IMAD.MOV.U32 R28, RZ, RZ, R4 ;  /* 0x000000ffff1c7224 */ /* 0x000fe200078e0004 */
[----:B------:R-:W-:Y:S01]  /*56e0*/  IADD3 R29, P1, PT, R29, R16, RZ ;  /* 0x000000101d1d7210 */ /* 0x000fe20007f3e0ff */
[----:B------:R-:W-:Y:S02]  /*56f0*/  IMAD.MOV.U32 R27, RZ, RZ, R10 ;  /* 0x000000ffff1b7224 */ /* 0x000fe400078e000a */
[----:B------:R-:W-:Y:S02]  /*5700*/  IMAD.MOV.U32 R26, RZ, RZ, R9 ;  /* 0x000000ffff1a7224 */ /* 0x000fe400078e0009 */
[----:B------:R-:W-:Y:S02]  /*5710*/  IMAD.MOV.U32 R31, RZ, RZ, R8 ;  /* 0x000000ffff1f7224 */ /* 0x000fe400078e0008 */
[----:B------:R-:W-:Y:S02]  /*5720*/  IMAD.MOV.U32 R30, RZ, RZ, R12 ;  /* 0x000000ffff1e7224 */ /* 0x000fe400078e000c */
[----:B------:R-:W-:-:S02]  /*5730*/  IMAD.MOV.U32 R32, RZ, RZ, R11 ;  /* 0x000000ffff207224 */ /* 0x000fc400078e000b */
[----:B------:R-:W-:Y:S01]  /*5740*/  IMAD.X R34, R34, 0x1, R15, P1 ;  /* 0x0000000122227824 */ /* 0x000fe200008e060f */
[----:B--2---:R-:W-:-:S04]  /*5750*/  VIMNMX3 R38, R33, R36, R35, PT ;  /* 0x000000242126720f */ /* 0x004fc80003800123 */
[----:B------:R-:W-:-:S13]  /*5760*/  ISETP.GE.AND P0, PT, R37, R38, PT ;  /* 0x000000262500720c */ /* 0x000fda0003f06270 */
[----:B-1----:R-:W-:Y:S05]  /*5770*/  @!P0 BRA `(.L_x_1947) ;  /* 0x0000000000488947 */ /* 0x002fea0003800000 */
[----:B------:R1:W5:Y:S01]  /*5780*/  LDG.E R28, desc[UR10][R2.64] ;  /* 0x0000000a021c7981 */ /* 0x000362000c1e1900 */
[----:B------:R-:W-:Y:S01]  /*5790*/  ISETP.GE.AND P0, PT, R38, R37, PT ;  /* 0x000000252600720c */ /* 0x000fe20003f06270 */
[----:B------:R-:W-:Y:S02]  /*57a0*/  IMAD.MOV.U32 R27, RZ, RZ, R33 ;  /* 0x000000ffff1b7224 */ /* 0x000fe400078e0021 */
[----:B------:R-:W-:Y:S02]  /*57b0*/  IMAD.MOV.U32 R26, RZ, RZ, R36 ;  /* 0x000000ffff1a7224 */ /* 0x000fe400078e0024 */
[----:B------:R-:W-:Y:S02]  /*57c0*/  IMAD.MOV.U32 R31, RZ, RZ, R35 ;  /* 0x000000ffff1f7224 */ /* 0x000fe400078e0023 */
[----:B------:R-:W-:Y:S02]  /*57d0*/  IMAD.MOV.U32 R30, RZ, RZ, R29 ;  /* 0x000000ffff1e7224 */ /* 0x000fe400078e001d */
[----:B------:R-:W-:-:S04]  /*57e0*/  IMAD.MOV.U32 R32, RZ, RZ, R34 ;  /* 0x000000ffff207224 */ /* 0x000fc800078e0022 */
[----:B-1----:R-:W-:Y:S05]  /*57f0*/  @!P0 BRA `(.L_x_1947) ;  /* 0x0000000000288947 */ /* 0x002fea0003800000 */
[CC--:B------:R-:W-:Y:S02]  /*5800*/  ISETP.GE.U32.AND P0, PT, R12.reuse, R29.reuse, PT ;  /* 0x0000001d0c00720c */ /* 0x0c0fe40003f06070 */
[----:B------:R-:W-:Y:S02]  /*5810*/  ISETP.LT.U32.AND P1, PT, R12, R29, PT ;  /* 0x0000001d0c00720c */ /* 0x000fe40003f21070 */
[CC--:B------:R-:W-:Y:S02]  /*5820*/  ISETP.GE.AND.EX P0, PT, R11.reuse, R34.reuse, PT, P0 ;  /* 0x000000220b00720c */ /* 0x0c0fe40003f06300 */
[----:B------:R-:W-:Y:S02]  /*5830*/  ISETP.LT.AND.EX P1, PT, R11, R34, PT, P1 ;  /* 0x000000220b00720c */ /* 0x000fe40003f21310 */
[----:B-----5:R-:W-:Y:S02]  /*5840*/  SEL R28, R4, R28, !P0 ;  /* 0x0000001c041c7207 */ /* 0x020fe40004000000 */
[----:B------:R-:W-:-:S02]  /*5850*/  SEL R27, R10, R33, !P0 ;  /* 0x000000210a1b7207 */ /* 0x000fc40004000000 */
[----:B------:R-:W-:Y:S02]  /*5860*/  SEL R26, R9, R36, !P0 ;  /* 0x00000024091a7207 */ /* 0x000fe40004000000 */
[----:B------:R-:W-:Y:S02]  /*5870*/  SEL R31, R8, R35, !P0 ;  /* 0x00000023081f7207 */ /* 0x000fe40004000000 */
[----:B------:R-:W-:Y:S02]  /*5880*/  SEL R30, R12, R29, P1 ;  /* 0x0000001d0c1e7207 */ /* 0x000fe40000800000 */
[----:B------:R-:W-:-:S07]  /*5890*/  SEL R32, R11, R34, P1 ;  /* 0x000000220b207207 */ /* 0x000fce0000800000 */
.L_x_1947:
[----:B0-----:R-:W-:Y:S05]  /*58a0*/  BSYNC.RECONVERGENT B2 ;  /* 0x0000000000027941 */ /* 0x001fea0003800200 */
.L_x_1946:
        /* <DEDUP_REMOVED lines=13> */
[----:B------:R-:W-:Y:S01]  /*5980*/  IMAD.MOV.U32 R2, RZ, RZ, R25 ;  /* 0x000000ffff027224 */ /* 0x000fe200078e0019 */
[----:B------:R-:W-:Y:S01]  /*5990*/  IADD3 R33, P1, PT, R29, 0x100, RZ ;  /* 0x000001001d217810 */ /* 0x000fe20007f3e0ff */
[----:B------:R-:W-:Y:S02]  /*59a0*/  IMAD.MOV.U32 R36, RZ, RZ, R24 ;  /* 0x000000ffff247224 */ /* 0x000fe400078e0018 */
[----:B------:R-:W-:Y:S02]  /*59b0*/  IMAD.MOV.U32 R3, RZ, RZ, R23 ;  /* 0x000000ffff037224 */ /* 0x000fe400078e0017 */
[----:B------:R-:W-:Y:S02]  /*59c0*/  IMAD.X R35, RZ, RZ, R34, P1 ;  /* 0x000000ffff237224 */ /* 0x000fe400008e0622 */
        /* <DEDUP_REMOVED lines=12> */
.L_x_1949:
[----:B------:R-:W-:Y:S05]  /*5a90*/  BSYNC.RECONVERGENT B2 ;  /* 0x0000000000027941 */ /* 0x000fea0003800200 */
.L_x_1948:
        /* <DEDUP_REMOVED lines=28> */
.L_x_1951:
[----:B------:R-:W-:Y:S05]  /*5c60*/  BSYNC.RECONVERGENT B2 ;  /* 0x0000000000027941 */ /* 0x000fea0003800200 */
.L_x_1950:
        /* <DEDUP_REMOVED lines=14> */
.L_x_1953:
[----:B------:R-:W-:Y:S05]  /*5d50*/  BSYNC.RECONVERGENT B2 ;  /* 0x0000000000027941 */ /* 0x000fea0003800200 */
.L_x_1952:
[----:B------:R-:W-:Y:S01]  /*5d60*/  BAR.SYNC.DEFER_BLOCKING 0x0 ;  /* 0x0000000000007b1d */ /* 0x000fe20000010000 */
[----:B------:R-:W-:Y:S02]  /*5d70*/  IMAD.U32 R17, RZ, RZ, UR8 ;  /* 0x00000008ff117e24 */ /* 0x000fe4000f8e00ff */
[----:B------:R-:W-:-:S03]  /*5d80*/  IMAD.U32 R20, RZ, RZ, UR9 ;  /* 0x00000009ff147e24 */ /* 0x000fc6000f8e00ff */
[----:B0-----:R-:W0:Y:S02]  /*5d90*/  LDS.64 R2, [R18+0xe0] ;  /* 0x0000e00012027984 */ /* 0x001e240000000a00 */
[----:B0-----:R-:W-:-:S04]  /*5da0*/  IADD3 R22, P1, PT, R2, 0x300, RZ ;  /* 0x0000030002167810 */ /* 0x001fc80007f3e0ff */
[----:B------:R-:W-:Y:S01]  /*5db0*/  ISETP.GT.U32.AND P0, PT, R22, R17, PT ;  /* 0x000000111600720c */ /* 0x000fe20003f04070 */
[----:B------:R-:W-:-:S05]  /*5dc0*/  IMAD.X R19, RZ, RZ, R3, P1 ;  /* 0x000000ffff137224 */ /* 0x000fca00008e0603 */
[----:B------:R-:W-:-:S13]  /*5dd0*/  ISETP.GT.AND.EX P0, PT, R19, R20, PT, P0 ;  /* 0x000000141300720c */ /* 0x000fda0003f04300 */
[----:B------:R-:W-:Y:S05]  /*5de0*/  @!P0 BRA `(.L_x_1954) ;  /* 0xfffffff400e48947 */ /* 0x000fea000383ffff */
[----:B------:R-:W-:Y:S05]  /*5df0*/  BSYNC.RECONVERGENT B1 ;  /* 0x0000000000017941 */ /* 0x000fea0003800200 */
.L_x_1945:
        /* <DEDUP_REMOVED lines=8> */
[----:B------:R-:W-:Y:S03]  /*5e80*/  BSSY.RECONVERGENT B2, `(.L_x_1956) ;  /* 0x000003d000027945 */ /* 0x000fe60003800200 */
[----:B------:R-:W-:Y:S01]  /*5e90*/  IADD3 R25, PT, PT, -R2, R17, R6 ;  /* 0x0000001102197210 */ /* 0x000fe20007ffe106 */
[----:B------:R-:W-:-:S03]  /*5ea0*/  IMAD.MOV.U32 R17, RZ, RZ, R5 ;  /* 0x000000ffff117224 */ /* 0x000fc600078e0005 */
[----:B------:R-:W-:-:S04]  /*5eb0*/  LOP3.LUT R6, R25, 0x300, RZ, 0xc0, !PT ;  /* 0x0000030019067812 */ /* 0x000fc800078ec0ff */
[----:B------:R-:W-:-:S13]  /*5ec0*/  ISETP.NE.AND P0, PT, R6, 0x300, PT ;  /* 0x000003000600780c */ /* 0x000fda0003f05270 */
[----:B------:R-:W-:Y:S05]  /*5ed0*/  @!P0 BRA `(.L_x_1957) ;  /* 0x0000000000dc8947 */ /* 0x000fea0003800000 */
[----:B------:R-:W-:Y:S01]  /*5ee0*/  IADD3 R7, P0, PT, R5, R2, RZ ;  /* 0x0000000205077210 */ /* 0x000fe20007f1e0ff */
[----:B------:R-:W-:Y:S01]  /*5ef0*/  IMAD.MOV.U32 R17, RZ, RZ, R5 ;  /* 0x000000ffff117224 */ /* 0x000fe200078e0005 */
[----:B------:R-:W-:Y:S02]  /*5f00*/  LEA.HI R6, R25, 0x1, RZ, 0x18 ;  /* 0x0000000119067811 */ /* 0x000fe400078fc0ff */
[C---:B------:R-:W-:Y:S01]  /*5f10*/  LEA R13, P1, R7.reuse, R13, 0x4 ;  /* 0x0000000d070d7211 */ /* 0x040fe200078220ff */
[----:B------:R-:W-:Y:S01]  /*5f20*/  IMAD.X R24, RZ, RZ, R3, P0 ;  /* 0x000000ffff187224 */ /* 0x000fe200000e0603 */
[----:B------:R-:W-:Y:S02]  /*5f30*/  IADD3 R23, P0, PT, R7, R16, RZ ;  /* 0x0000001007177210 */ /* 0x000fe40007f1e0ff */
[----:B------:R-:W-:Y:S02]  /*5f40*/  IADD3 R22, P2, PT, R13, 0x8, RZ ;  /* 0x000000080d167810 */ /* 0x000fe40007f5e0ff */
[----:B------:R-:W-:-:S02]  /*5f50*/  LOP3.LUT R6, R6, 0x3, RZ, 0xc0, !PT ;  /* 0x0000000306067812 */ /* 0x000fc400078ec0ff */
[----:B------:R-:W-:Y:S01]  /*5f60*/  LEA.HI.X R7, R7, R14, R24, 0x4, P1 ;  /* 0x0000000e07077211 */ /* 0x000fe200008f2418 */
[----:B------:R-:W-:Y:S02]  /*5f70*/  IMAD.X R24, R24, 0x1, R15, P0 ;  /* 0x0000000118187824 */ /* 0x000fe400000e060f */
[----:B------:R-:W-:Y:S02]  /*5f80*/  IMAD.MOV R13, RZ, RZ, -R6 ;  /* 0x000000ffff0d7224 */ /* 0x000fe400078e0a06 */
[----:B------:R-:W-:-:S07]  /*5f90*/  IMAD.X R7, RZ, RZ, R7, P2 ;  /* 0x000000ffff077224 */ /* 0x000fce00010e0607 */
.L_x_1960:
[----:B------:R-:W-:-:S05]  /*5fa0*/  IMAD.MOV.U32 R6, RZ, RZ, R22 ;  /* 0x000000ffff067224 */ /* 0x000fca00078e0016 */
[----:B------:R-:W2:Y:S04]  /*5fb0*/  LDG.E R27, desc[UR10][R6.64+-0x4] ;  /* 0xfffffc0a061b7981 */ /* 0x000ea8000c1e1900 */
[----:B------:R-:W2:Y:S04]  /*5fc0*/  LDG.E R28, desc[UR10][R6.64] ;  /* 0x0000000a061c7981 */ /* 0x000ea8000c1e1900 */
[----:B------:R-:W2:Y:S01]  /*5fd0*/  LDG.E R29, desc[UR10][R6.64+0x4] ;  /* 0x0000040a061d7981 */ /* 0x000ea2000c1e1900 */
        /* <DEDUP_REMOVED lines=15> */
[----:B-----5:R-:W-:Y:S02]  /*60d0*/  IMAD.MOV.U32 R19, RZ, RZ, R4 ;  /* 0x000000ffff137224 */ /* 0x020fe400078e0004 */
        /* <DEDUP_REMOVED lines=17> */
.L_x_1959:
[----:B------:R-:W-:Y:S05]  /*61f0*/  BSYNC.RECONVERGENT B3 ;  /* 0x0000000000037941 */ /* 0x000fea0003800200 */
.L_x_1958:
[----:B------:R-:W-:Y:S01]  /*6200*/  IADD3 R23, P0, PT, R23, 0x100, RZ ;  /* 0x0000010017177810 */ /* 0x000fe20007f1e0ff */
[----:B------:R-:W-:Y:S02]  /*6210*/  IMAD.X R7, RZ, RZ, R7, P3 ;  /* 0x000000ffff077224 */ /* 0x000fe400018e0607 */
[----:B------:R-:W-:Y:S02]  /*6220*/  VIADD R17, R17, 0x100 ;  /* 0x0000010011117836 */ /* 0x000fe40000000000 */
[----:B------:R-:W-:Y:S01]  /*6230*/  IMAD.X R24, RZ, RZ, R24, P0 ;  /* 0x000000ffff187224 */ /* 0x000fe200000e0618 */
[----:B------:R-:W-:Y:S07]  /*6240*/  @P2 BRA `(.L_x_1960) ;  /* 0xfffffffc00542947 */ /* 0x000fee000383ffff */
.L_x_1957:
[----:B------:R-:W-:Y:S05]  /*6250*/  BSYNC.RECONVERGENT B2 ;  /* 0x0000000000027941 */ /* 0x000fea0003800200 */
.L_x_1956:
[----:B------:R-:W-:-:S13]  /*6260*/  ISETP.GE.U32.AND P0, PT, R25, 0x300, PT ;  /* 0x000003001900780c */ /* 0x000fda0003f06070 */
[----:B------:R-:W-:Y:S05]  /*6270*/  @!P0 BRA `(.L_x_1955) ;  /* 0x0000000800688947 */ /* 0x000fea0003800000 */
[----:B------:R-:W-:-:S07]  /*6280*/  VIADD R13, R17, 0x200 ;  /* 0x00000200110d7836 */ /* 0x000fce0000000000 */
.L_x_1969:
        /* <DEDUP_REMOVED lines=50> */
.L_x_1962:
[----:B------:R-:W-:Y:S05]  /*65b0*/  BSYNC.RECONVERGENT B2 ;  /* 0x0000000000027941 */ /* 0x000fea0003800200 */
.L_x_1961:
[----:B-----5:R-:W-:Y:S01]  /*65c0*/  VIMNMX3 R36, R23, R24, R25, PT ;  /* 0x000000181724720f */ /* 0x020fe20003800119 */
[----:B------:R-:W-:Y:S01]  /*65d0*/  VIADD R9, R13, 0xffffff00 ;  /* 0xffffff000d097836 */ /* 0x000fe20000000000 */
[----:B------:R-:W-:Y:S01]  /*65e0*/  VIMNMX3 R33, R26, R27, R30, PT ;  /* 0x0000001b1a21720f */ /* 0x000fe2000380011e */
[----:B------:R-:W-:Y:S01]  /*65f0*/  BSSY.RECONVERGENT B2, `(.L_x_1963) ;  /* 0x000001d000027945 */ /* 0x000fe20003800200 */
[----:B------:R-:W-:Y:S02]  /*6600*/  IMAD.MOV.U32 R12, RZ, RZ, R28 ;  /* 0x000000ffff0c7224 */ /* 0x000fe400078e001c */
[----:B------:R-:W-:Y:S01]  /*6610*/  ISETP.GE.AND P0, PT, R33, R36, PT ;  /* 0x000000242100720c */ /* 0x000fe20003f06270 */
[----:B------:R-:W-:Y:S01]  /*6620*/  IMAD.MOV.U32 R11, RZ, RZ, R26 ;  /* 0x000000ffff0b7224 */ /* 0x000fe200078e001a */
[----:B------:R-:W-:Y:S01]  /*6630*/  IADD3 R32, P1, P2, R2, R6, R9 ;  /* 0x0000000602207210 */ /* 0x000fe20007a3e009 */
[----:B------:R-:W-:Y:S02]  /*6640*/  IMAD.MOV.U32 R10, RZ, RZ, R27 ;  /* 0x000000ffff0a7224 */ /* 0x000fe400078e001b */
[----:B------:R-:W-:Y:S01]  /*6650*/  IMAD.MOV.U32 R9, RZ, RZ, R30 ;  /* 0x000000ffff097224 */ /* 0x000fe200078e001e */
[----:B------:R-:W-:Y:S01]  /*6660*/  IADD3.X R34, PT, PT, R3, R7, RZ, P1, P2 ;  /* 0x0000000703227210 */ /* 0x000fe20000fe44ff */
[----:B------:R-:W-:-:S02]  /*6670*/  IMAD.MOV.U32 R8, RZ, RZ, R29 ;  /* 0x000000ffff087224 */ /* 0x000fc400078e001d */
[----:B------:R-:W-:-:S04]  /*6680*/  IMAD.MOV.U32 R4, RZ, RZ, R31 ;  /* 0x000000ffff047224 */ /* 0x000fc800078e001f */
        /* <DEDUP_REMOVED lines=19> */
.L_x_1964:
[----:B------:R-:W-:Y:S05]  /*67c0*/  BSYNC.RECONVERGENT B2 ;  /* 0x0000000000027941 */ /* 0x000fea0003800200 */
.L_x_1963:
[----:B------:R-:W-:Y:S01]  /*67d0*/  VIMNMX3 R33, R22, R21, R20, PT ;  /* 0x000000151621720f */ /* 0x000fe20003800114 */
[----:B------:R-:W-:Y:S01]  /*67e0*/  VIADD R23, R13, 0x100 ;  /* 0x000001000d177836 */ /* 0x000fe20000000000 */
[----:B------:R-:W-:Y:S01]  /*67f0*/  VIMNMX3 R28, R11, R10, R9, PT ;  /* 0x0000000a0b1c720f */ /* 0x000fe20003800109 */
[----:B------:R-:W-:Y:S01]  /*6800*/  BSSY.RECONVERGENT B2, `(.L_x_1965) ;  /* 0x000001f000027945 */ /* 0x000fe20003800200 */
[-C--:B------:R-:W-:Y:S01]  /*6810*/  IADD3 R29, P1, P4, R2, R6.reuse, R13 ;  /* 0x00000006021d7210 */ /* 0x080fe20007c3e00d */
[----:B------:R-:W-:Y:S01]  /*6820*/  IMAD.MOV.U32 R24, RZ, RZ, R11 ;  /* 0x000000ffff187224 */ /* 0x000fe200078e000b */
[----:B------:R-:W-:Y:S01]  /*6830*/  ISETP.GE.AND P0, PT, R28, R33, PT ;  /* 0x000000211c00720c */ /* 0x000fe20003f06270 */
[----:B------:R-:W-:Y:S01]  /*6840*/  IMAD.MOV.U32 R25, RZ, RZ, R9 ;  /* 0x000000ffff197224 */ /* 0x000fe200078e0009 */
[----:B------:R-:W-:Y:S01]  /*6850*/  IADD3 R35, P2, P3, R2, R6, R23 ;  /* 0x0000000602237210 */ /* 0x000fe20007b5e017 */
[----:B-----5:R-:W-:Y:S01]  /*6860*/  IMAD.MOV.U32 R6, RZ, RZ, R12 ;  /* 0x000000ffff067224 */ /* 0x020fe200078e000c */
[----:B------:R-:W-:Y:S01]  /*6870*/  IADD3.X R31, PT, PT, R3, R7, RZ, P1, P4 ;  /* 0x00000007031f7210 */ /* 0x000fe20000fe84ff */
[----:B------:R-:W-:Y:S01]  /*6880*/  IMAD.MOV.U32 R23, RZ, RZ, R10 ;  /* 0x000000ffff177224 */ /* 0x000fe200078e000a */
[----:B------:R-:W-:Y:S01]  /*6890*/  VIMNMX3 R30, R19, R17, R16, PT ;  /* 0x00000011131e720f */ /* 0x000fe20003800110 */
        /* <DEDUP_REMOVED lines=21> */
.L_x_1966:
[----:B------:R-:W-:Y:S05]  /*69f0*/  BSYNC.RECONVERGENT B2 ;  /* 0x0000000000027941 */ /* 0x000fea0003800200 */
.L_x_1965:
[----:B------:R-:W-:Y:S01]  /*6a00*/  VIMNMX3 R21, R24, R23, R25, PT ;  /* 0x000000171815720f */ /* 0x000fe20003800119 */
[----:B------:R-:W-:Y:S01]  /*6a10*/  BSSY.RECONVERGENT B2, `(.L_x_1967) ;  /* 0x000001c000027945 */ /* 0x000fe20003800200 */
[----:B------:R-:W-:Y:S01]  /*6a20*/  IADD3.X R20, PT, PT, R3, R7, RZ, P2, P3 ;  /* 0x0000000703147210 */ /* 0x000fe200017e64ff */
[----:B-----5:R-:W-:Y:S01]  /*6a30*/  IMAD.MOV.U32 R4, RZ, RZ, R6 ;  /* 0x000000ffff047224 */ /* 0x020fe200078e0006 */
[----:B------:R-:W-:Y:S01]  /*6a40*/  ISETP.GE.AND P0, PT, R21, R30, PT ;  /* 0x0000001e1500720c */ /* 0x000fe20003f06270 */
[----:B------:R-:W-:Y:S02]  /*6a50*/  IMAD.MOV.U32 R10, RZ, RZ, R24 ;  /* 0x000000ffff0a7224 */ /* 0x000fe400078e0018 */
[----:B------:R-:W-:Y:S02]  /*6a60*/  IMAD.MOV.U32 R9, RZ, RZ, R23 ;  /* 0x000000ffff097224 */ /* 0x000fe400078e0017 */
[----:B------:R-:W-:Y:S02]  /*6a70*/  IMAD.MOV.U32 R8, RZ, RZ, R25 ;  /* 0x000000ffff087224 */ /* 0x000fe400078e0019 */
        /* <DEDUP_REMOVED lines=21> */
.L_x_1968:
[----:B------:R-:W-:Y:S05]  /*6bd0*/  BSYNC.RECONVERGENT B2 ;  /* 0x0000000000027941 */ /* 0x000fea0003800200 */
.L_x_1967:
[C---:B------:R-:W-:Y:S02]  /*6be0*/  VIADD R7, R13.reuse, 0x200 ;  /* 0x000002000d077836 */ /* 0x040fe40000000000 */
[----:B------:R-:W-:-:S03]  /*6bf0*/  VIADD R13, R13, 0x400 ;  /* 0x000004000d0d7836 */ /* 0x000fc60000000000 */
[----:B------:R-:W-:-:S13]  /*6c00*/  ISETP.GE.AND P0, PT, R7, R18, PT ;  /* 0x000000120700720c */ /* 0x000fda0003f06270 */
[----:B------:R-:W-:Y:S05]  /*6c10*/  @!P0 BRA `(.L_x_1969) ;  /* 0xfffffff4009c8947 */ /* 0x000fea000383ffff */
.L_x_1955:
[----:B------:R-:W-:Y:S05]  /*6c20*/  BSYNC.RECONVERGENT B1 ;  /* 0x0000000000017941 */ /* 0x000fea0003800200 */
.L_x_1942:
[----:B------:R-:W0:Y:S01]  /*6c30*/  S2R R20, SR_LANEID ;  /* 0x0000000000147919 */ /* 0x000e220000000000 */
[----:B------:R-:W-:Y:S01]  /*6c40*/  BSSY.RECONVERGENT B1, `(.L_x_1970) ;  /* 0x000002b000017945 */ /* 0x000fe20003800200 */
[----:B-----5:R-:W-:Y:S01]  /*6c50*/  IMAD.MOV.U32 R2, RZ, RZ, R4 ;  /* 0x000000ffff027224 */ /* 0x020fe200078e0004 */
        /* <DEDUP_REMOVED lines=41> */
.L_x_1971:
[----:B------:R-:W-:Y:S05]  /*6ef0*/  BSYNC.RECONVERGENT B1 ;  /* 0x0000000000017941 */ /* 0x000fea0003800200 */
.L_x_1970:
        /* <DEDUP_REMOVED lines=43> */
.L_x_1973:
[----:B------:R-:W-:Y:S05]  /*71b0*/  BSYNC.RECONVERGENT B1 ;  /* 0x0000000000017941 */ /* 0x000fea0003800200 */
.L_x_1972:
[----:B------:R-:W-:Y:S01]  /*71c0*/  ISETP.GT.AND P0, PT, R20, 0x1b, PT ;  /* 0x0000001b1400780c */ /* 0x000fe20003f04270 */
[----:B0-----:R0:W0:Y:S01]  /*71d0*/  SHFL.DOWN PT, R15, R4, 0x4, 0x1f ;  /* 0x08801f00040f7f89 */ /* 0x00102200000e0000 */
[----:B------:R-:W-:Y:S01]  /*71e0*/  BSSY.RECONVERGENT B1, `(.L_x_1974) ;  /* 0x0000029000017945 */ /* 0x000fe20003800200 */
[----:B------:R-:W-:Y:S02]  /*71f0*/  IMAD.MOV.U32 R2, RZ, RZ, R4 ;  /* 0x000000ffff027224 */ /* 0x000fe400078e0004 */
[----:B---3--:R3:W0:Y:S01]  /*7200*/  SHFL.DOWN PT, R17, R8, 0x4, 0x1f ;  /* 0x08801f0008117f89 */ /* 0x00862200000e0000 */
[----:B------:R-:W-:Y:S02]  /*7210*/  IMAD.MOV.U32 R3, RZ, RZ, R8 ;  /* 0x000000ffff037224 */ /* 0x000fe400078e0008 */
[----:B------:R-:W-:Y:S01]  /*7220*/  IMAD.MOV.U32 R6, RZ, RZ, R9 ;  /* 0x000000ffff067224 */ /* 0x000fe200078e0009 */
[----:B------:R3:W0:Y:S01]  /*7230*/  SHFL.DOWN PT, R16, R9, 0x4, 0x1f ;  /* 0x08801f0009107f89 */ /* 0x00062200000e0000 */
[----:B------:R-:W-:-:S02]  /*7240*/  IMAD.MOV.U32 R7, RZ, RZ, R10 ;  /* 0x000000ffff077224 */ /* 0x000fc400078e000a */
[----:B--2---:R-:W-:Y:S01]  /*7250*/  IMAD.MOV.U32 R11, RZ, RZ, R13 ;  /* 0x000000ffff0b7224 */ /* 0x004fe200078e000d */
[----:B------:R3:W2:Y:S01]  /*7260*/  SHFL.DOWN PT, R19, R10, 0x4, 0x1f ;  /* 0x08801f000a137f89 */ /* 0x0006a200000e0000 */
[----:B-1----:R-:W-:-:S03]  /*7270*/  IMAD.MOV.U32 R12, RZ, RZ, R14 ;  /* 0x000000ffff0c7224 */ /* 0x002fc600078e000e */
[----:B----4-:R3:W1:Y:S04]  /*7280*/  SHFL.DOWN PT, R18, R13, 0x4, 0x1f ;  /* 0x08801f000d127f89 */ /* 0x01066800000e0000 */
[----:B------:R3:W4:Y:S01]  /*7290*/  SHFL.DOWN PT, R21, R14, 0x4, 0x1f ;  /* 0x08801f000e157f89 */ /* 0x00072200000e0000 */
        /* <DEDUP_REMOVED lines=16> */
[----:B-1----:R-:W-:Y:S02]  /*73a0*/  IMAD.MOV.U32 R11, RZ, RZ, R18 ;  /* 0x000000ffff0b7224 */ /* 0x002fe400078e0012 */
        /* <DEDUP_REMOVED lines=12> */
.L_x_1975:
[----:B------:R-:W-:Y:S05]  /*7470*/  BSYNC.RECONVERGENT B1 ;  /* 0x0000000000017941 */ /* 0x000fea0003800200 */
.L_x_1974:
        /* <DEDUP_REMOVED lines=11> */
[----:B-1----:R-:W-:-:S03]  /*7530*/  IMAD.MOV.U32 R18, RZ, RZ, R12 ;  /* 0x000000ffff127224 */ /* 0x002fc600078e000c */
[----:B------:R1:W0:Y:S04]  /*7540*/  SHFL.DOWN PT, R22, R11, 0x8, 0x1f ;  /* 0x09001f000b167f89 */ /* 0x00022800000e0000 */
[----:B--2---:R1:W2:Y:S01]  /*7550*/  SHFL.DOWN PT, R19, R12, 0x8, 0x1f ;  /* 0x09001f000c137f89 */ /* 0x0042a200000e0000 */
[----:B------:R-:W-:Y:S05]  /*7560*/  @P0 BRA `(.L_x_1977) ;  /* 0x0000000000700947 */ /* 0x000fea0003800000 */
[----:B----4-:R-:W-:Y:S01]  /*7570*/  VIMNMX3 R21, R3, R6, R7, PT ;  /* 0x000000060315720f */ /* 0x010fe20003800107 */
        /* <DEDUP_REMOVED lines=15> */
[----:B--2---:R-:W-:-:S02]  /*7670*/  IMAD.MOV.U32 R18, RZ, RZ, R19 ;  /* 0x000000ffff127224 */ /* 0x004fc400078e0013 */
        /* <DEDUP_REMOVED lines=11> */
.L_x_1977:
[----:B------:R-:W-:Y:S05]  /*7730*/  BSYNC.RECONVERGENT B1 ;  /* 0x0000000000017941 */ /* 0x000fea0003800200 */
.L_x_1976:
[----:B------:R-:W-:Y:S01]  /*7740*/  ISETP.GT.AND P0, PT, R20, 0xf, PT ;  /* 0x0000000f1400780c */ /* 0x000fe20003f04270 */
[----:B0-----:R0:W0:Y:S01]  /*7750*/  SHFL.DOWN PT, R3, R4, 0x10, 0x1f ;  /* 0x0a001f0004037f89 */ /* 0x00102200000e0000 */
[----:B------:R-:W-:Y:S01]  /*7760*/  BSSY.RECONVERGENT B1, `(.L_x_1978) ;  /* 0x0000029000017945 */ /* 0x000fe20003800200 */
[----:B------:R-:W-:Y:S02]  /*7770*/  IMAD.MOV.U32 R13, RZ, RZ, R17 ;  /* 0x000000ffff0d7224 */ /* 0x000fe400078e0011 */
[----:B------:R0:W0:Y:S01]  /*7780*/  SHFL.DOWN PT, R7, R14, 0x10, 0x1f ;  /* 0x0a001f000e077f89 */ /* 0x00002200000e0000 */
[----:B-1----:R-:W-:Y:S02]  /*7790*/  IMAD.MOV.U32 R12, RZ, RZ, R18 ;  /* 0x000000ffff0c7224 */ /* 0x002fe400078e0012 */
[----:B------:R-:W-:Y:S01]  /*77a0*/  IMAD.MOV.U32 R8, RZ, RZ, R4 ;  /* 0x000000ffff087224 */ /* 0x000fe200078e0004 */
[----:B---3--:R1:W3:Y:S01]  /*77b0*/  SHFL.DOWN PT, R2, R15, 0x10, 0x1f ;  /* 0x0a001f000f027f89 */ /* 0x0082e200000e0000 */
[----:B------:R-:W-:-:S02]  /*77c0*/  IMAD.MOV.U32 R9, RZ, RZ, R14 ;  /* 0x000000ffff097224 */ /* 0x000fc400078e000e */
[----:B------:R-:W-:Y:S01]  /*77d0*/  IMAD.MOV.U32 R10, RZ, RZ, R15 ;  /* 0x000000ffff0a7224 */ /* 0x000fe200078e000f */
[----:B--2---:R1:W2:Y:S01]  /*77e0*/  SHFL.DOWN PT, R19, R16, 0x10, 0x1f ;  /* 0x0a001f0010137f89 */ /* 0x0042a200000e0000 */
[----:B------:R-:W-:-:S03]  /*77f0*/  IMAD.MOV.U32 R11, RZ, RZ, R16 ;  /* 0x000000ffff0b7224 */ /* 0x000fc600078e0010 */
[----:B------:R1:W0:Y:S04]  /*7800*/  SHFL.DOWN PT, R6, R17, 0x10, 0x1f ;  /* 0x0a001f0011067f89 */ /* 0x00022800000e0000 */
[----:B----4-:R1:W4:Y:S01]  /*7810*/  SHFL.DOWN PT, R21, R18, 0x10, 0x1f ;  /* 0x0a001f0012157f89 */ /* 0x01032200000e0000 */
        /* <DEDUP_REMOVED lines=13> */
[----:B----4-:R-:W-:Y:S02]  /*78f0*/  IMAD.MOV.U32 R12, RZ, RZ, R21 ;  /* 0x000000ffff0c7224 */ /* 0x010fe400078e0015 */
        /* <DEDUP_REMOVED lines=15> */
.L_x_1979:
[----:B------:R-:W-:Y:S05]  /*79f0*/  BSYNC.RECONVERGENT B1 ;  /* 0x0000000000017941 */ /* 0x000fea0003800200 */
.L_x_1978:
        /* <DEDUP_REMOVED lines=13> */
.L_x_1981:
[----:B------:R-:W-:Y:S05]  /*7ad0*/  BSYNC.RECONVERGENT B1 ;  /* 0x0000000000017941 */ /* 0x000fea0003800200 */
.L_x_1980:
[----:B------:R-:W-:Y:S01]  /*7ae0*/  BAR.SYNC.DEFER_BLOCKING 0x0 ;  /* 0x0000000000007b1d */ /* 0x000fe20000010000 */
[----:B------:R-:W-:-:S13]  /*7af0*/  ISETP.NE.AND P1, PT, R5, RZ, PT ;  /* 0x000000ff0500720c */ /* 0x000fda0003f25270 */
[----:B------:R-:W-:Y:S05]  /*7b00*/  @P1 BRA `(.L_x_1903) ;  /* 0x0000000c00881947 */ /* 0x000fea0003800000 */
[----:B0-----:R-:W0:Y:S01]  /*7b10*/  S2R R3, SR_CgaCtaId ;  /* 0x0000000000037919 */ /* 0x001e220000008800 */
[----:B------:R-:W-:Y:S01]  /*7b20*/  MOV R32, 0x400 ;  /* 0x0000040000207802 */ /* 0x000fe20000000f00 */
[----:B------:R-:W-:Y:S01]  /*7b30*/  BSSY.RECONVERGENT B1, `(.L_x_1982) ;  /* 0x0000022000017945 */ /* 0x000fe20003800200 */
[----:B-1----:R-:W-:Y:S01]  /*7b40*/  VIMNMX3 R15, R9, R10, R11, PT ;  /* 0x0000000a090f720f */ /* 0x002fe2000380010b */
[----:B------:R-:W-:Y:S02]  /*7b50*/  IMAD.MOV.U32 R31, RZ, RZ, R8 ;  /* 0x000000ffff1f7224 */ /* 0x000fe400078e0008 */
[----:B------:R-:W-:Y:S02]  /*7b60*/  IMAD.MOV.U32 R30, RZ, RZ, R9 ;  /* 0x000000ffff1e7224 */ /* 0x000fe400078e0009 */
[----:B------:R-:W-:Y:S02]  /*7b70*/  IMAD.MOV.U32 R29, RZ, RZ, R10 ;  /* 0x000000ffff1d7224 */ /* 0x000fe400078e000a */
[----:B------:R-:W-:-:S02]  /*7b80*/  IMAD.MOV.U32 R28, RZ, RZ, R11 ;  /* 0x000000ffff1c7224 */ /* 0x000fc400078e000b */
[----:B------:R-:W-:Y:S02]  /*7b90*/  IMAD.MOV.U32 R27, RZ, RZ, R13 ;  /* 0x000000ffff1b7224 */ /* 0x000fe400078e000d */
[----:B------:R-:W-:Y:S01]  /*7ba0*/  IMAD.MOV.U32 R26, RZ, RZ, R12 ;  /* 0x000000ffff1a7224 */ /* 0x000fe200078e000c */
[----:B0-----:R-:W-:-:S05]  /*7bb0*/  LEA R32, R3, R32, 0x18 ;  /* 0x0000002003207211 */ /* 0x001fca00078ec0ff */
[----:B------:R-:W0:Y:S04]  /*7bc0*/  LDS.128 R4, [R32+0x20] ;  /* 0x0000200020047984 */ /* 0x000e280000000c00 */
[----:B------:R1:W1:Y:S04]  /*7bd0*/  LDS.64 R16, [R32+0x38] ;  /* 0x0000380020107984 */ /* 0x0002680000000a00 */
[----:B---3--:R3:W1:Y:S01]  /*7be0*/  LDS.64 R2, [R32+0x40] ;  /* 0x0000400020027984 */ /* 0x0086620000000a00 */
[----:B0-----:R-:W-:-:S04]  /*7bf0*/  VIMNMX3 R14, R5, R6, R7, PT ;  /* 0x00000006050e720f */ /* 0x001fc80003800107 */
[----:B------:R-:W-:-:S13]  /*7c00*/  ISETP.GE.AND P0, PT, R15, R14, PT ;  /* 0x0000000e0f00720c */ /* 0x000fda0003f06270 */
[----:B-1-3--:R-:W-:Y:S05]  /*7c10*/  @!P0 BRA `(.L_x_1983) ;  /* 0x00000000004c8947 */ /* 0x00afea0003800000 */
[----:B--2---:R-:W0:Y:S01]  /*7c20*/  LDS.64 R18, [R32+0x30] ;  /* 0x0000300020127984 */ /* 0x004e220000000a00 */
        /* <DEDUP_REMOVED lines=18> */
.L_x_1983:
[----:B------:R-:W-:Y:S05]  /*7d50*/  BSYNC.RECONVERGENT B1 ;  /* 0x0000000000017941 */ /* 0x000fea0003800200 */
.L_x_1982:
[----:B------:R0:W1:Y:S01]  /*7d60*/  LDS.64 R24, [R32+0x68] ;  /* 0x0000680020187984 */ /* 0x0000620000000a00 */
[----:B------:R-:W-:Y:S01]  /*7d70*/  VIMNMX3 R39, R17, R2, R3, PT ;  /* 0x000000021127720f */ /* 0x000fe20003800103 */
[----:B------:R-:W-:Y:S01]  /*7d80*/  BSSY.RECONVERGENT B1, `(.L_x_1984) ;  /* 0x0000021000017945 */ /* 0x000fe20003800200 */
[----:B------:R-:W-:Y:S01]  /*7d90*/  VIMNMX3 R40, R30, R29, R28, PT ;  /* 0x0000001d1e28720f */ /* 0x000fe2000380011c */
[----:B------:R0:W3:Y:S01]  /*7da0*/  LDS.64 R22, [R32+0x70] ;  /* 0x0000700020167984 */ /* 0x0000e20000000a00 */
[----:B------:R-:W-:Y:S02]  /*7db0*/  IMAD.MOV.U32 R37, RZ, RZ, R31 ;  /* 0x000000ffff257224 */ /* 0x000fe400078e001f */
[----:B------:R-:W-:Y:S01]  /*7dc0*/  ISETP.GE.AND P0, PT, R40, R39, PT ;  /* 0x000000272800720c */ /* 0x000fe20003f06270 */
[----:B----4-:R0:W4:Y:S01]  /*7dd0*/  LDS.64 R20, [R32+0x98] ;  /* 0x0000980020147984 */ /* 0x0101220000000a00 */
[----:B------:R-:W-:Y:S02]  /*7de0*/  IMAD.MOV.U32 R38, RZ, RZ, R30 ;  /* 0x000000ffff267224 */ /* 0x000fe400078e001e */
[----:B------:R-:W-:Y:S01]  /*7df0*/  IMAD.MOV.U32 R33, RZ, RZ, R29 ;  /* 0x000000ffff217224 */ /* 0x000fe200078e001d */
[----:B--2---:R0:W2:Y:S01]  /*7e00*/  LDS.64 R18, [R32+0xa0] ;  /* 0x0000a00020127984 */ /* 0x0040a20000000a00 */
        /* <DEDUP_REMOVED lines=24> */
.L_x_1985:
[----:B------:R-:W-:Y:S05]  /*7f90*/  BSYNC.RECONVERGENT B1 ;  /* 0x0000000000017941 */ /* 0x000fea0003800200 */
.L_x_1984:
        /* <DEDUP_REMOVED lines=30> */
.L_x_1987:
[----:B------:R-:W-:Y:S05]  /*8180*/  BSYNC.RECONVERGENT B1 ;  /* 0x0000000000017941 */ /* 0x000fea0003800200 */
.L_x_1986:
        /* <DEDUP_REMOVED lines=30> */
.L_x_1989:
[----:B------:R-:W-:Y:S05]  /*8370*/  BSYNC.RECONVERGENT B1 ;  /* 0x0000000000017941 */ /* 0x000fea0003800200 */
.L_x_1988:
[----:B------:R-:W-:Y:S01]  /*8380*/  VIMNMX3 R8, R13, R14, R15, PT ;  /* 0x0000000e0d08720f */ /* 0x000fe2000380010f */
[----:B------:R-:W-:Y:S01]  /*8390*/  BSSY.RECONVERGENT B1, `(.L_x_1990) ;  /* 0x000001e000017945 */ /* 0x000fe20003800200 */
[----:B------:R-:W-:Y:S01]  /*83a0*/  VIMNMX3 R25, R10, R11, R30, PT ;  /* 0x0000000b0a19720f */ /* 0x000fe2000380011e */
[----:B------:R-:W-:Y:S01]  /*83b0*/  IMAD.MOV.U32 R17, RZ, RZ, R9 ;  /* 0x000000ffff117224 */ /* 0x000fe200078e0009 */
[----:B--2-4-:R-:W-:Y:S01]  /*83c0*/  VIMNMX3 R24, R21, R18, R19, PT ;  /* 0x000000121518720f */ /* 0x014fe20003800113 */
        /* <DEDUP_REMOVED lines=26> */
.L_x_1991:
[----:B------:R-:W-:Y:S05]  /*8570*/  BSYNC.RECONVERGENT B1 ;  /* 0x0000000000017941 */ /* 0x000fea0003800200 */
.L_x_1990:
        /* <DEDUP_REMOVED lines=30> */
.L_x_1993:
[----:B------:R-:W-:Y:S05]  /*8760*/  BSYNC.RECONVERGENT B1 ;  /* 0x0000000000017941 */ /* 0x000fea0003800200 */
.L_x_1992:
        /* <DEDUP_REMOVED lines=28> */
.L_x_1903:
[----:B------:R-:W-:Y:S05]  /*8930*/  BSYNC.RECONVERGENT B0 ;  /* 0x0000000000007941 */ /* 0x000fea0003800200 */
.L_x_1872:
[----:B------:R-:W-:Y:S05]  /*8940*/  @P1 EXIT ;  /* 0x000000000000194d */ /* 0x000fea0003800000 */
[----:B0--3--:R-:W0:Y:S01]  /*8950*/  LDC.64 R2, c[0x0][0x390] ;  /* 0x0000e400ff027b82 */ /* 0x009e220000000a00 */
[----:B------:R-:W-:-:S04]  /*8960*/  LOP3.LUT R13, R13, R12, RZ, 0x3c, !PT ;  /* 0x0000000c0d0d7212 */ /* 0x000fc800078e3cff */
[----:B------:R-:W-:-:S04]  /*8970*/  LOP3.LUT R12, R13, R12, RZ, 0x3c, !PT ;  /* 0x0000000c0d0c7212 */ /* 0x000fc800078e3cff */
[----:B------:R-:W-:Y:S01]  /*8980*/  LOP3.LUT R13, R13, R12, RZ, 0x3c, !PT ;  /* 0x0000000c0d0d7212 */ /* 0x000fe200078e3cff */
[----:B0-----:R-:W-:-:S05]  /*8990*/  IMAD.WIDE.U32 R2, R0, 0x18, R2 ;  /* 0x0000001800027825 */ /* 0x001fca00078e0002 */
[----:B------:R-:W-:Y:S04]  /*89a0*/  STG.E.64 desc[UR10][R2.64], R8 ;  /* 0x0000000802007986 */ /* 0x000fe8000c101b0a */
[----:B------:R-:W-:Y:S04]  /*89b0*/  STG.E.64 desc[UR10][R2.64+0x8], R10 ;  /* 0x0000080a02007986 */ /* 0x000fe8000c101b0a */
[----:B------:R-:W-:Y:S01]  /*89c0*/  STG.E.64 desc[UR10][R2.64+0x10], R12 ;  /* 0x0000100c02007986 */ /* 0x000fe2000c101b0a */
[----:B------:R-:W-:Y:S05]  /*89d0*/  EXIT ;  /* 0x000000000000794d */ /* 0x000fea0003800000 */
.L_x_1994:
        /* <DEDUP_REMOVED lines=10> */
.L_x_4848:


//--------------------- .text._ZN6thrust24THRUST_300001_SM_1000_NS8cuda_cub4core6detail13_kernel_agentINS1_8__reduce11ReduceAgentINS0_12zip_iteratorIN4cuda3std3__45tupleIJNS0_6detail15normal_iteratorINS0_10device_ptrINSB_IJiiiiEEEEEEENS0_17counting_iteratorIlNS0_11use_defaultESJ_SJ_EEEEEEEPNSB_IJSF_lEEESN_lNS1_9__extrema9arg_min_fISF_l6lbXYZ2EEEEJSM_SO_lSS_EEEvDpT0_ --------------------------
	.section	.text._ZN6thrust24THRUST_300001_SM_1000_NS8cuda_cub4core6detail13_kernel_agentINS1_8__reduce11ReduceAgentINS0_12zip_iteratorIN4cuda3std3__45tupleIJNS0_6detail15normal_iteratorINS0_10device_ptrINSB_IJiiiiEEEEEEENS0_17counting_iteratorIlNS0_11use_defaultESJ_SJ_EEEEEEEPNSB_IJSF_lEEESN_lNS1_9__extrema9arg_min_fISF_l6lbXYZ2EEEEJSM_SO_lSS_EEEvDpT0_,"ax",@progbits
	.align	128
        .global         _ZN6thrust24THRUST_300001_SM_1000_NS8cuda_cub4core6detail13_kernel_agentINS1_8__reduce11ReduceAgentINS0_12zip_iteratorIN4cuda3std3__45tupleIJNS0_6detail15normal_iteratorINS0_10device_ptrINSB_IJiiiiEEEEEEENS0_17counting_iteratorIlNS0_11use_defaultESJ_SJ_EEEEEEEPNSB_IJSF_lEEESN_lNS1_9__extrema9arg_min_fISF_l6lbXYZ2EEEEJSM_SO_lSS_EEEvDpT0_
        .type           _ZN6thrust24THRUST_300001_SM_1000_NS8cuda_cub4core6detail13_kernel_agentINS1_8__reduce11ReduceAgentINS0_12zip_iteratorIN4cuda3std3__45tupleIJNS0_6detail15normal_iteratorINS0_10device_ptrINSB_IJiiiiEEEEEEENS0_17counting_iteratorIlNS0_11use_defaultESJ_SJ_EEEEEEEPNSB_IJSF_lEEESN_lNS1_9__extrema9arg_min_fISF_l6lbXYZ2EEEEJSM_SO_lSS_EEEvDpT0_,@function
        .size           _ZN6thrust24THRUST_300001_SM_1000_NS8cuda_cub4core6detail13_kernel_agentINS1_8__reduce11ReduceAgentINS0_12zip_iteratorIN4cuda3std3__45tupleIJNS0_6detail15normal_iteratorINS0_10device_ptrINSB_IJiiiiEEEEEEENS0_17counting_iteratorIlNS0_11use_defaultESJ_SJ_EEEEEEEPNSB_IJSF_lEEESN_lNS1_9__extrema9arg_min_fISF_l6lbXYZ2EEEEJSM_SO_lSS_EEEvDpT0_,(.L_x_4849 - _ZN6thrust24THRUST_300001_SM_1000_NS8cuda_cub4core6detail13_kernel_agentINS1_8__reduce11ReduceAgentINS0_12zip_iteratorIN4cuda3std3__45tupleIJNS0_6detail15normal_iteratorINS0_10device_ptrINSB_IJiiiiEEEEEEENS0_17counting_iteratorIlNS0_11use_defaultESJ_SJ_EEEEEEEPNSB_IJSF_lEEESN_lNS1_9__extrema9arg_min_fISF_l6lbXYZ2EEEEJSM_SO_lSS_EEEvDpT0_)
        .other          _ZN6thrust24THRUST_300001_SM_1000_NS8cuda_cub4core6detail13_kernel_agentINS1_8__reduce11ReduceAgentINS0_12zip_iteratorIN4cuda3std3__45tupleIJNS0_6detail15normal_iteratorINS0_10device_ptrINSB_IJiiiiEEEEEEENS0_17counting_iteratorIlNS0_11use_defaultESJ_SJ_EEEEEEEPNSB_IJSF_lEEESN_lNS1_9__extrema9arg_min_fISF_l6lbXYZ2EEEEJSM_SO_lSS_EEEvDpT0_,@"STO_CUDA_ENTRY STV_DEFAULT"
_ZN6thrust24THRUST_300001_SM_1000_NS8cuda_cub4core6detail13_kernel_agentINS1_8__reduce11ReduceAgentINS0_12zip_iteratorIN4cuda3std3__45tupleIJNS0_6detail15normal_iteratorINS0_10device_ptrINSB_IJiiiiEEEEEEENS0_17counting_iteratorIlNS0_11use_defaultESJ_SJ_EEEEEEEPNSB_IJSF_lEEESN_lNS1_9__extrema9arg_min_fISF_l6lbXYZ2EEEEJSM_SO_lSS_EEEvDpT0_:
.text._ZN6thrust24THRUST_300001_SM_1000_NS8cuda_cub4core6detail13_kernel_agentINS1_8__reduce11ReduceAgentINS0_12zip_iteratorIN4cuda3std3__45tupleIJNS0_6detail15normal_iteratorINS0_10device_ptrINSB_IJiiiiEEEEEEENS0_17counting_iteratorIlNS0_11use_defaultESJ_SJ_EEEEEEEPNSB_IJSF_lEEESN_lNS1_9__extrema9arg_min_fISF_l6lbXYZ2EEEEJSM_SO_lSS_EEEvDpT0_:
        /* <DEDUP_REMOVED lines=47> */
.L_x_2003:
        /* <DEDUP_REMOVED lines=37> */
.L_x_2002:
[----:B------:R-:W-:Y:S05]  /*0540*/  BSYNC.RECONVERGENT B3 ;  /* 0x0000000000037941 */ /* 0x000fea0003800200 */
.L_x_2001:
[----:B------:R-:W-:Y:S01]  /*0550*/  IADD3 R19, P0, PT, R19, 0x100, RZ ;  /* 0x0000010013137810 */ /* 0x000fe20007f1e0ff */
[----:B------:R-:W-:Y:S02]  /*0560*/  IMAD.X R3, RZ, RZ, R3, P3 ;  /* 0x000000ffff037224 */ /* 0x000fe400018e0603 */
[----:B------:R-:W-:Y:S02]  /*0570*/  VIADD R0, R0, 0x100 ;  /* 0x0000010000007836 */ /* 0x000fe40000000000 */
[----:B------:R-:W-:Y:S01]  /*0580*/  IMAD.X R20, RZ, RZ, R20, P0 ;  /* 0x000000ffff147224 */ /* 0x000fe200000e0614 */
[----:B------:R-:W-:Y:S07]  /*0590*/  @P2 BRA `(.L_x_2003) ;  /* 0xfffffffc00542947 */ /* 0x000fee000383ffff */
.L_x_2000:
[----:B------:R-:W-:Y:S05]  /*05a0*/  BSYNC.RECONVERGENT B2 ;  /* 0x0000000000027941 */ /* 0x000fea0003800200 */
.L_x_1999:
[----:B------:R-:W-:-:S13]  /*05b0*/  ISETP.GE.U32.AND P0, PT, R21, 0x300, PT ;  /* 0x000003001500780c */ /* 0x000fda0003f06070 */
[----:B------:R-:W-:Y:S05]  /*05c0*/  @!P0 BRA `(.L_x_1998) ;  /* 0x00000008005c8947 */ /* 0x000fea0003800000 */
[----:B------:R-:W-:-:S07]  /*05d0*/  VIADD R12, R0, 0x200 ;  /* 0x00000200000c7836 */ /* 0x000fce0000000000 */
.L_x_2012:
[----:B------:R-:W0:Y:S01]  /*05e0*/  LDC.64 R4, c[0x0][0x380] ;  /* 0x0000e000ff047b82 */ /* 0x000e220000000a00 */
[----:B------:R-:W-:-:S07]  /*05f0*/  VIADD R25, R12, 0xfffffe00 ;  /* 0xfffffe000c197836 */ /* 0x000fce0000000000 */
[----:B------:R-:W1:Y:S01]  /*0600*/  LDC.64 R2, c[0x0][0x388] ;  /* 0x0000e200ff027b82 */ /* 0x000e620000000a00 */
[----:B0-----:R-:W-:-:S05]  /*0610*/  IMAD.WIDE R4, R25, 0x10, R4 ;  /* 0x0000001019047825 */ /* 0x001fca00078e0204 */
        /* <DEDUP_REMOVED lines=16> */
[----:B------:R-:W-:Y:S01]  /*0720*/  IMAD.MOV.U32 R20, RZ, RZ, R13 ;  /* 0x000000ffff147224 */ /* 0x000fe200078e000d */
[----:B------:R-:W-:Y:S01]  /*0730*/  LEA.HI.X.SX32 R28, R25, R3, 0x1, P1 ;  /* 0x00000003191c7211 */ /* 0x000fe200008f0eff */
[----:B------:R-:W-:Y:S02]  /*0740*/  IMAD.MOV.U32 R19, RZ, RZ, R15 ;  /* 0x000000ffff137224 */ /* 0x000fe400078e000f */
[----:B------:R-:W-:Y:S02]  /*0750*/  IMAD.MOV.U32 R26, RZ, RZ, R16 ;  /* 0x000000ffff1a7224 */ /* 0x000fe400078e0010 */
[----:B------:R-:W-:Y:S02]  /*0760*/  IMAD.MOV.U32 R25, RZ, RZ, R17 ;  /* 0x000000ffff197224 */ /* 0x000fe400078e0011 */
[----:B------:R-:W-:Y:S01]  /*0770*/  IMAD.MOV.U32 R27, RZ, RZ, R18 ;  /* 0x000000ffff1b7224 */ /* 0x000fe200078e0012 */
        /* <DEDUP_REMOVED lines=21> */
.L_x_2005:
[----:B------:R-:W-:Y:S05]  /*08d0*/  BSYNC.RECONVERGENT B2 ;  /* 0x0000000000027941 */ /* 0x000fea0003800200 */
.L_x_2004:
[----:B-----5:R-:W-:Y:S01]  /*08e0*/  VIMNMX3 R31, R24, R23, R22, PT ;  /* 0x00000017181f720f */ /* 0x020fe20003800116 */
[----:B------:R-:W-:Y:S01]  /*08f0*/  VIADD R13, R12, 0xffffff00 ;  /* 0xffffff000c0d7836 */ /* 0x000fe20000000000 */
[--C-:B------:R-:W-:Y:S01]  /*0900*/  VIMNMX3 R30, R25, R26, R19.reuse, PT ;  /* 0x0000001a191e720f */ /* 0x100fe20003800113 */
[----:B------:R-:W-:Y:S01]  /*0910*/  BSSY.RECONVERGENT B2, `(.L_x_2006) ;  /* 0x000001d000027945 */ /* 0x000fe20003800200 */
[----:B------:R-:W-:Y:S02]  /*0920*/  IMAD.MOV.U32 R14, RZ, RZ, R20 ;  /* 0x000000ffff0e7224 */ /* 0x000fe400078e0014 */
[----:B------:R-:W-:Y:S01]  /*0930*/  ISETP.GE.AND P0, PT, R30, R31, PT ;  /* 0x0000001f1e00720c */ /* 0x000fe20003f06270 */
[----:B------:R-:W-:Y:S01]  /*0940*/  IMAD.MOV.U32 R15, RZ, RZ, R19 ;  /* 0x000000ffff0f7224 */ /* 0x000fe200078e0013 */
[C---:B------:R-:W-:Y:S01]  /*0950*/  IADD3 R28, P1, PT, R13.reuse, R2, RZ ;  /* 0x000000020d1c7210 */ /* 0x040fe20007f3e0ff */
[----:B------:R-:W-:Y:S02]  /*0960*/  IMAD.MOV.U32 R16, RZ, RZ, R26 ;  /* 0x000000ffff107224 */ /* 0x000fe400078e001a */
[----:B------:R-:W-:Y:S01]  /*0970*/  IMAD.MOV.U32 R17, RZ, RZ, R25 ;  /* 0x000000ffff117224 */ /* 0x000fe200078e0019 */
[----:B------:R-:W-:Y:S01]  /*0980*/  LEA.HI.X.SX32 R29, R13, R3, 0x1, P1 ;  /* 0x000000030d1d7211 */ /* 0x000fe200008f0eff */
        /* <DEDUP_REMOVED lines=21> */
.L_x_2007:
[----:B------:R-:W-:Y:S05]  /*0ae0*/  BSYNC.RECONVERGENT B2 ;  /* 0x0000000000027941 */ /* 0x000fea0003800200 */
.L_x_2006:
[----:B------:R-:W-:Y:S01]  /*0af0*/  VIMNMX3 R30, R10, R11, R8, PT ;  /* 0x0000000b0a1e720f */ /* 0x000fe20003800108 */
[C---:B------:R-:W-:Y:S01]  /*0b00*/  VIADD R26, R12.reuse, 0x100 ;  /* 0x000001000c1a7836 */ /* 0x040fe20000000000 */
[----:B------:R-:W-:Y:S01]  /*0b10*/  VIMNMX3 R29, R17, R16, R15, PT ;  /* 0x00000010111d720f */ /* 0x000fe2000380010f */
[----:B------:R-:W-:Y:S01]  /*0b20*/  BSSY.RECONVERGENT B2, `(.L_x_2008) ;  /* 0x000001f000027945 */ /* 0x000fe20003800200 */
[----:B------:R-:W-:Y:S01]  /*0b30*/  IADD3 R28, P1, PT, R12, R2, RZ ;  /* 0x000000020c1c7210 */ /* 0x000fe20007f3e0ff */
[----:B------:R-:W-:Y:S01]  /*0b40*/  IMAD.MOV.U32 R22, RZ, RZ, R13 ;  /* 0x000000ffff167224 */ /* 0x000fe200078e000d */
[----:B------:R-:W-:Y:S01]  /*0b50*/  ISETP.GE.AND P0, PT, R29, R30, PT ;  /* 0x0000001e1d00720c */ /* 0x000fe20003f06270 */
[----:B------:R-:W-:Y:S01]  /*0b60*/  IMAD.MOV.U32 R20, RZ, RZ, R14 ;  /* 0x000000ffff147224 */ /* 0x000fe200078e000e */
[----:B------:R-:W-:Y:S01]  /*0b70*/  IADD3 R25, P2, PT, R26, R2, RZ ;  /* 0x000000021a197210 */ /* 0x000fe20007f5e0ff */
[----:B------:R-:W-:Y:S01]  /*0b80*/  IMAD.MOV.U32 R21, RZ, RZ, R15 ;  /* 0x000000ffff157224 */ /* 0x000fe200078e000f */
[----:B------:R-:W-:Y:S01]  /*0b90*/  LEA.HI.X.SX32 R27, R12, R3, 0x1, P1 ;  /* 0x000000030c1b7211 */ /* 0x000fe200008f0eff */
[----:B------:R-:W-:Y:S01]  /*0ba0*/  IMAD.MOV.U32 R2, RZ, RZ, R16 ;  /* 0x000000ffff027224 */ /* 0x000fe200078e0010 */
[----:B------:R-:W-:Y:S01]  /*0bb0*/  VIMNMX3 R23, R6, R7, R0, PT ;  /* 0x000000070617720f */ /* 0x000fe20003800100 */
        /* <DEDUP_REMOVED lines=21> */
.L_x_2009:
[----:B------:R-:W-:Y:S05]  /*0d10*/  BSYNC.RECONVERGENT B2 ;  /* 0x0000000000027941 */ /* 0x000fea0003800200 */
.L_x_2008:
[--C-:B------:R-:W-:Y:S01]  /*0d20*/  VIMNMX3 R8, R19, R2, R21.reuse, PT ;  /* 0x000000021308720f */ /* 0x100fe20003800115 */
[----:B------:R-:W-:Y:S01]  /*0d30*/  BSSY.RECONVERGENT B2, `(.L_x_2010) ;  /* 0x000001c000027945 */ /* 0x000fe20003800200 */
[----:B------:R-:W-:Y:S01]  /*0d40*/  LEA.HI.X.SX32 R3, R26, R3, 0x1, P2 ;  /* 0x000000031a037211 */ /* 0x000fe200010f0eff */
[----:B------:R-:W-:Y:S01]  /*0d50*/  IMAD.MOV.U32 R14, RZ, RZ, R22 ;  /* 0x000000ffff0e7224 */ /* 0x000fe200078e0016 */
[----:B------:R-:W-:Y:S01]  /*0d60*/  ISETP.GE.AND P0, PT, R8, R23, PT ;  /* 0x000000170800720c */ /* 0x000fe20003f06270 */
[----:B------:R-:W-:Y:S02]  /*0d70*/  IMAD.MOV.U32 R13, RZ, RZ, R20 ;  /* 0x000000ffff0d7224 */ /* 0x000fe400078e0014 */
[----:B------:R-:W-:Y:S02]  /*0d80*/  IMAD.MOV.U32 R15, RZ, RZ, R21 ;  /* 0x000000ffff0f7224 */ /* 0x000fe400078e0015 */
[----:B------:R-:W-:Y:S02]  /*0d90*/  IMAD.MOV.U32 R16, RZ, RZ, R2 ;  /* 0x000000ffff107224 */ /* 0x000fe400078e0002 */
        /* <DEDUP_REMOVED lines=20> */
[----:B-----5:R-:W-:-:S07]  /*0ee0*/  SEL R18, R24, R18, !P0 ;  /* 0x0000001218127207 */ /* 0x020fce0004000000 */
.L_x_2011:
[----:B------:R-:W-:Y:S05]  /*0ef0*/  BSYNC.RECONVERGENT B2 ;  /* 0x0000000000027941 */ /* 0x000fea0003800200 */
.L_x_2010:
[C---:B------:R-:W-:Y:S02]  /*0f00*/  VIADD R0, R12.reuse, 0x200 ;  /* 0x000002000c007836 */ /* 0x040fe40000000000 */
[----:B------:R-:W-:-:S03]  /*0f10*/  VIADD R12, R12, 0x400 ;  /* 0x000004000c0c7836 */ /* 0x000fc60000000000 */
[----:B------:R-:W-:-:S13]  /*0f20*/  ISETP.GE.AND P0, PT, R0, UR7, PT ;  /* 0x0000000700007c0c */ /* 0x000fda000bf06270 */
[----:B------:R-:W-:Y:S05]  /*0f30*/  @!P0 BRA `(.L_x_2012) ;  /* 0xfffffff400a88947 */ /* 0x000fea000383ffff */
.L_x_1998:
[----:B------:R-:W-:Y:S05]  /*0f40*/  BSYNC.RECONVERGENT B1 ;  /* 0x0000000000017941 */ /* 0x000fea0003800200 */
.L_x_1997:
        /* <DEDUP_REMOVED lines=47> */
.L_x_2015:
[----:B------:R-:W-:Y:S05]  /*1240*/  BSYNC.RECONVERGENT B1 ;  /* 0x0000000000017941 */ /* 0x000fea0003800200 */
.L_x_2014:
        /* <DEDUP_REMOVED lines=43> */
.L_x_2017:
[----:B------:R-:W-:Y:S05]  /*1500*/  BSYNC.RECONVERGENT B1 ;  /* 0x0000000000017941 */ /* 0x000fea0003800200 */
.L_x_2016:
[----:B------:R-:W-:Y:S01]  /*1510*/  ISETP.GT.AND P0, PT, R19, 0x1b, PT ;  /* 0x0000001b1300780c */ /* 0x000fe20003f04270 */
[----:B--2---:R2:W2:Y:S01]  /*1520*/  SHFL.DOWN PT, R13, R8, 0x4, 0x1f ;  /* 0x08801f00080d7f89 */ /* 0x0044a200000e0000 */
[----:B------:R-:W-:Y:S01]  /*1530*/  BSSY.RECONVERGENT B1, `(.L_x_2018) ;  /* 0x0000029000017945 */ /* 0x000fe20003800200 */
[----:B---3--:R-:W-:Y:S02]  /*1540*/  IMAD.MOV.U32 R14, RZ, RZ, R10 ;  /* 0x000000ffff0e7224 */ /* 0x008fe400078e000a */
[----:B0-----:R0:W3:Y:S01]  /*1550*/  SHFL.DOWN PT, R12, R7, 0x4, 0x1f ;  /* 0x08801f00070c7f89 */ /* 0x0010e200000e0000 */
[----:B-1----:R-:W-:Y:S02]  /*1560*/  IMAD.MOV.U32 R15, RZ, RZ, R11 ;  /* 0x000000ffff0f7224 */ /* 0x002fe400078e000b */
[----:B------:R-:W-:Y:S01]  /*1570*/  IMAD.MOV.U32 R0, RZ, RZ, R5 ;  /* 0x000000ffff007224 */ /* 0x000fe200078e0005 */
[----:B----4-:R0:W1:Y:S01]  /*1580*/  SHFL.DOWN PT, R17, R6, 0x4, 0x1f ;  /* 0x08801f0006117f89 */ /* 0x01006200000e0000 */
        /* <DEDUP_REMOVED lines=35> */
.L_x_2019:
[----:B------:R-:W-:Y:S05]  /*17c0*/  BSYNC.RECONVERGENT B1 ;  /* 0x0000000000017941 */ /* 0x000fea0003800200 */
.L_x_2018:
[----:B------:R-:W-:Y:S01]  /*17d0*/  ISETP.GT.AND P0, PT, R19, 0x17, PT ;  /* 0x000000171300780c */ /* 0x000fe20003f04270 */
[----:B0-----:R0:W0:Y:S01]  /*17e0*/  SHFL.DOWN PT, R5, R4, 0x8, 0x1f ;  /* 0x09001f0004057f89 */ /* 0x00102200000e0000 */
[----:B------:R-:W-:Y:S01]  /*17f0*/  BSSY.RECONVERGENT B1, `(.L_x_2020) ;  /* 0x0000029000017945 */ /* 0x000fe20003800200 */
[----:B---3--:R-:W-:Y:S02]  /*1800*/  IMAD.MOV.U32 R12, RZ, RZ, R14 ;  /* 0x000000ffff0c7224 */ /* 0x008fe400078e000e */
[----:B------:R3:W0:Y:S01]  /*1810*/  SHFL.DOWN PT, R7, R2, 0x8, 0x1f ;  /* 0x09001f0002077f89 */ /* 0x00062200000e0000 */
[----:B--2---:R-:W-:Y:S02]  /*1820*/  IMAD.MOV.U32 R13, RZ, RZ, R15 ;  /* 0x000000ffff0d7224 */ /* 0x004fe400078e000f */
[----:B------:R-:W-:Y:S01]  /*1830*/  IMAD.MOV.U32 R6, RZ, RZ, R0 ;  /* 0x000000ffff067224 */ /* 0x000fe200078e0000 */
[----:B----4-:R3:W2:Y:S01]  /*1840*/  SHFL.DOWN PT, R16, R3, 0x8, 0x1f ;  /* 0x09001f0003107f89 */ /* 0x0106a200000e0000 */
[----:B------:R-:W-:-:S02]  /*1850*/  IMAD.MOV.U32 R11, RZ, RZ, R3 ;  /* 0x000000ffff0b7224 */ /* 0x000fc400078e0003 */
[----:B------:R-:W-:Y:S01]  /*1860*/  IMAD.MOV.U32 R8, RZ, RZ, R2 ;  /* 0x000000ffff087224 */ /* 0x000fe200078e0002 */
[----:B-1----:R3:W1:Y:S01]  /*1870*/  SHFL.DOWN PT, R17, R0, 0x8, 0x1f ;  /* 0x09001f0000117f89 */ /* 0x00266200000e0000 */
[----:B------:R-:W-:-:S03]  /*1880*/  IMAD.MOV.U32 R10, RZ, RZ, R4 ;  /* 0x000000ffff0a7224 */ /* 0x000fc600078e0004 */
[----:B------:R3:W4:Y:S04]  /*1890*/  SHFL.DOWN PT, R21, R14, 0x8, 0x1f ;  /* 0x09001f000e157f89 */ /* 0x00072800000e0000 */
[----:B------:R3:W0:Y:S01]  /*18a0*/  SHFL.DOWN PT, R18, R15, 0x8, 0x1f ;  /* 0x09001f000f127f89 */ /* 0x00062200000e0000 */
[----:B------:R-:W-:Y:S05]  /*18b0*/  @P0 BRA `(.L_x_2021) ;  /* 0x0000000000700947 */ /* 0x000fea0003800000 */
[----:B------:R-:W-:Y:S01]  /*18c0*/  VIMNMX3 R20, R2, R3, R0, PT ;  /* 0x000000030214720f */ /* 0x000fe20003800100 */
[----:B------:R-:W-:Y:S01]  /*18d0*/  IMAD.MOV.U32 R12, RZ, RZ, R14 ;  /* 0x000000ffff0c7224 */ /* 0x000fe200078e000e */
        /* <DEDUP_REMOVED lines=26> */
.L_x_2021:
[----:B------:R-:W-:Y:S05]  /*1a80*/  BSYNC.RECONVERGENT B1 ;  /* 0x0000000000017941 */ /* 0x000fea0003800200 */
.L_x_2020:
[----:B------:R-:W-:Y:S01]  /*1a90*/  ISETP.GT.AND P0, PT, R19, 0xf, PT ;  /* 0x0000000f1300780c */ /* 0x000fe20003f04270 */
[----:B---3--:R3:W3:Y:S01]  /*1aa0*/  SHFL.DOWN PT, R15, R10, 0x10, 0x1f ;  /* 0x0a001f000a0f7f89 */ /* 0x0086e200000e0000 */
[----:B------:R-:W-:Y:S01]  /*1ab0*/  BSSY.RECONVERGENT B1, `(.L_x_2022) ;  /* 0x0000029000017945 */ /* 0x000fe20003800200 */
[----:B0-----:R-:W-:Y:S02]  /*1ac0*/  IMAD.MOV.U32 R7, RZ, RZ, R12 ;  /* 0x000000ffff077224 */ /* 0x001fe400078e000c */
[----:B-1----:R0:W1:Y:S01]  /*1ad0*/  SHFL.DOWN PT, R17, R8, 0x10, 0x1f ;  /* 0x0a001f0008117f89 */ /* 0x00206200000e0000 */
[----:B------:R-:W-:Y:S02]  /*1ae0*/  IMAD.MOV.U32 R0, RZ, RZ, R13 ;  /* 0x000000ffff007224 */ /* 0x000fe400078e000d */
[----:B------:R-:W-:Y:S01]  /*1af0*/  IMAD.MOV.U32 R5, RZ, RZ, R6 ;  /* 0x000000ffff057224 */ /* 0x000fe200078e0006 */
[----:B------:R0:W0:Y:S01]  /*1b00*/  SHFL.DOWN PT, R14, R11, 0x10, 0x1f ;  /* 0x0a001f000b0e7f89 */ /* 0x00002200000e0000 */
[----:B------:R-:W-:-:S02]  /*1b10*/  IMAD.MOV.U32 R4, RZ, RZ, R11 ;  /* 0x000000ffff047224 */ /* 0x000fc400078e000b */
[----:B------:R-:W-:Y:S01]  /*1b20*/  IMAD.MOV.U32 R3, RZ, RZ, R8 ;  /* 0x000000ffff037224 */ /* 0x000fe200078e0008 */
[----:B----4-:R4:W0:Y:S01]  /*1b30*/  SHFL.DOWN PT, R21, R6, 0x10, 0x1f ;  /* 0x0a001f0006157f89 */ /* 0x01082200000e0000 */
[----:B------:R-:W-:-:S03]  /*1b40*/  IMAD.MOV.U32 R2, RZ, RZ, R10 ;  /* 0x000000ffff027224 */ /* 0x000fc600078e000a */
[----:B------:R4:W0:Y:S04]  /*1b50*/  SHFL.DOWN PT, R23, R12, 0x10, 0x1f ;  /* 0x0a001f000c177f89 */ /* 0x00082800000e0000 */
[----:B--2---:R4:W2:Y:S01]  /*1b60*/  SHFL.DOWN PT, R16, R13, 0x10, 0x1f ;  /* 0x0a001f000d107f89 */ /* 0x0048a200000e0000 */
        /* <DEDUP_REMOVED lines=13> */
[----:B--2---:R-:W-:Y:S02]  /*1c40*/  IMAD.MOV.U32 R0, RZ, RZ, R16 ;  /* 0x000000ffff007224 */ /* 0x004fe400078e0010 */
        /* <DEDUP_REMOVED lines=15> */
.L_x_2023:
[----:B------:R-:W-:Y:S05]  /*1d40*/  BSYNC.RECONVERGENT B1 ;  /* 0x0000000000017941 */ /* 0x000fea0003800200 */
.L_x_2022:
[----:B------:R-:W-:Y:S01]  /*1d50*/  ISETP.NE.AND P0, PT, R19, RZ, PT ;  /* 0x000000ff1300720c */ /* 0x000fe20003f05270 */
[----:B------:R-:W-:-:S12]  /*1d60*/  BSSY.RECONVERGENT B1, `(.L_x_2024) ;  /* 0x000000c000017945 */ /* 0x000fd80003800200 */
[----:B------:R-:W-:Y:S05]  /*1d70*/  @P0 BRA `(.L_x_2025) ;  /* 0x0000000000280947 */ /* 0x000fea0003800000 */
[----:B0-----:R-:W0:Y:S01]  /*1d80*/  S2R R11, SR_CgaCtaId ;  /* 0x00000000000b7919 */ /* 0x001e220000008800 */
[----:B------:R-:W-:Y:S01]  /*1d90*/  MOV R8, 0x400 ;  /* 0x0000040000087802 */ /* 0x000fe20000000f00 */
[----:B---3--:R-:W-:Y:S01]  /*1da0*/  IMAD.MOV.U32 R10, RZ, RZ, R7 ;  /* 0x000000ffff0a7224 */ /* 0x008fe200078e0007 */
[----:B----4-:R-:W-:Y:S02]  /*1db0*/  SHF.R.U32.HI R6, RZ, 0x5, R9 ;  /* 0x00000005ff067819 */ /* 0x010fe40000011609 */
[----:B0-----:R-:W-:-:S05]  /*1dc0*/  LEA R11, R11, R8, 0x18 ;  /* 0x000000080b0b7211 */ /* 0x001fca00078ec0ff */
[----:B------:R-:W-:Y:S02]  /*1dd0*/  IMAD R13, R6, 0x18, R11 ;  /* 0x00000018060d7824 */ /* 0x000fe400078e020b */
[----:B------:R-:W-:-:S03]  /*1de0*/  IMAD.MOV.U32 R11, RZ, RZ, R0 ;  /* 0x000000ffff0b7224 */ /* 0x000fc600078e0000 */
[----:B------:R0:W-:Y:S04]  /*1df0*/  STS.64 [R13+0x8], R2 ;  /* 0x000008020d007388 */ /* 0x0001e80000000a00 */
[----:B------:R0:W-:Y:S04]  /*1e00*/  STS.64 [R13+0x18], R10 ;  /* 0x0000180a0d007388 */ /* 0x0001e80000000a00 */
[----:B------:R0:W-:Y:S02]  /*1e10*/  STS.64 [R13+0x10], R4 ;  /* 0x000010040d007388 */ /* 0x0001e40000000a00 */
.L_x_2025:
[----:B------:R-:W-:Y:S05]  /*1e20*/  BSYNC.RECONVERGENT B1 ;  /* 0x0000000000017941 */ /* 0x000fea0003800200 */
.L_x_2024:
[----:B------:R-:W-:Y:S01]  /*1e30*/  BAR.SYNC.DEFER_BLOCKING 0x0 ;  /* 0x0000000000007b1d */ /* 0x000fe20000010000 */
[----:B------:R-:W-:-:S13]  /*1e40*/  ISETP.NE.AND P1, PT, R9, RZ, PT ;  /* 0x000000ff0900720c */ /* 0x000fda0003f25270 */
[----:B------:R-:W-:Y:S05]  /*1e50*/  @P1 BRA `(.L_x_2026) ;  /* 0x0000006400741947 */ /* 0x000fea0003800000 */
[----:B------:R-:W5:Y:S01]  /*1e60*/  S2R R9, SR_CgaCtaId ;  /* 0x0000000000097919 */ /* 0x000f620000008800 */
[----:B----4-:R-:W-:Y:S01]  /*1e70*/  MOV R6, 0x400 ;  /* 0x0000040000067802 */ /* 0x010fe20000000f00 */
[----:B------:R-:W-:Y:S01]  /*1e80*/  BSSY.RECONVERGENT B1, `(.L_x_2027) ;  /* 0x0000023000017945 */ /* 0x000fe20003800200 */
[--C-:B------:R-:W-:Y:S01]  /*1e90*/  VIMNMX3 R31, R3, R4, R5.reuse, PT ;  /* 0x00000004031f720f */ /* 0x100fe20003800105 */
[----:B------:R-:W-:Y:S02]  /*1ea0*/  IMAD.MOV.U32 R28, RZ, RZ, R5 ;  /* 0x000000ffff1c7224 */ /* 0x000fe400078e0005 */
[----:B------:R-:W-:Y:S02]  /*1eb0*/  IMAD.MOV.U32 R29, RZ, RZ, R4 ;  /* 0x000000ffff1d7224 */ /* 0x000fe400078e0004 */
[----:B------:R-:W-:Y:S02]  /*1ec0*/  IMAD.MOV.U32 R26, RZ, RZ, R3 ;  /* 0x000000ffff1a7224 */ /* 0x000fe400078e0003 */
[----:B------:R-:W-:-:S02]  /*1ed0*/  IMAD.MOV.U32 R27, RZ, RZ, R2 ;  /* 0x000000ffff1b7224 */ /* 0x000fc400078e0002 */
[----:B------:R-:W-:Y:S02]  /*1ee0*/  IMAD.MOV.U32 R20, RZ, RZ, R7 ;  /* 0x000000ffff147224 */ /* 0x000fe400078e0007 */
[----:B0-----:R-:W-:Y:S01]  /*1ef0*/  IMAD.MOV.U32 R21, RZ, RZ, R0 ;  /* 0x000000ffff157224 */ /* 0x001fe200078e0000 */
[----:B-----5:R-:W-:-:S05]  /*1f00*/  LEA R6, R9, R6, 0x18 ;  /* 0x0000000609067211 */ /* 0x020fca00078ec0ff */
[----:B---3--:R-:W0:Y:S04]  /*1f10*/  LDS.128 R8, [R6+0x20] ;  /* 0x0000200006087984 */ /* 0x008e280000000c00 */
[----:B------:R3:W4:Y:S04]  /*1f20*/  LDS.64 R24, [R6+0x38] ;  /* 0x0000380006187984 */ /* 0x0007280000000a00 */
[----:B------:R3:W3:Y:S04]  /*1f30*/  LDS.64 R22, [R6+0x40] ;  /* 0x0000400006167984 */ /* 0x0006e80000000a00 */
[----:B------:R0:W3:Y:S04]  /*1f40*/  LDS.64 R18, [R6+0x68] ;  /* 0x0000680006127984 */ /* 0x0000e80000000a00 */
[----:B-12---:R1:W2:Y:S04]  /*1f50*/  LDS.64 R16, [R6+0x70] ;  /* 0x0000700006107984 */ /* 0x0062a80000000a00 */
        /* <DEDUP_REMOVED lines=21> */
.L_x_2028:
[----:B------:R-:W-:Y:S05]  /*20b0*/  BSYNC.RECONVERGENT B1 ;  /* 0x0000000000017941 */ /* 0x000fea0003800200 */
.L_x_2027:
[----:B------:R-:W-:Y:S01]  /*20c0*/  VIMNMX3 R10, R25, R22, R23, PT ;  /* 0x00000016190a720f */ /* 0x000fe20003800117 */
        /* <DEDUP_REMOVED lines=29> */
.L_x_2030:
[----:B------:R-:W-:Y:S05]  /*22a0*/  BSYNC.RECONVERGENT B1 ;  /* 0x0000000000017941 */ /* 0x000fea0003800200 */
.L_x_2029:
        /* <DEDUP_REMOVED lines=30> */
.L_x_2032:
[----:B------:R-:W-:Y:S05]  /*2490*/  BSYNC.RECONVERGENT B1 ;  /* 0x0000000000017941 */ /* 0x000fea0003800200 */
.L_x_2031:
        /* <DEDUP_REMOVED lines=32> */
.L_x_2034:
[----:B------:R-:W-:Y:S05]  /*26a0*/  BSYNC.RECONVERGENT B1 ;  /* 0x0000000000017941 */ /* 0x000fea0003800200 */
.L_x_2033:
        /* <DEDUP_REMOVED lines=29> */
.L_x_2036:
[----:B------:R-:W-:Y:S05]  /*2880*/  BSYNC.RECONVERGENT B1 ;  /* 0x0000000000017941 */ /* 0x000fea0003800200 */
.L_x_2035:
        /* <DEDUP_REMOVED lines=28> */
.L_x_2038:
[----:B------:R-:W-:Y:S05]  /*2a50*/  BSYNC.RECONVERGENT B1 ;  /* 0x0000000000017941 */ /* 0x000fea0003800200 */
.L_x_2037:
        /* <DEDUP_REMOVED lines=29> */
.L_x_2013:
        /* <DEDUP_REMOVED lines=50> */
.L_x_2040:
[----:B------:R-:W-:Y:S05]  /*2f50*/  BSYNC.RECONVERGENT B1 ;  /* 0x0000000000017941 */ /* 0x000fea0003800200 */
.L_x_2039:
[----:B---3--:R-:W-:Y:S01]  /*2f60*/  VIADD R0, R6, 0x2 ;  /* 0x0000000206007836 */ /* 0x008fe20000000000 */
[----:B----4-:R3:W4:Y:S01]  /*2f70*/  SHFL.DOWN PT, R7, R12, 0x2, R11 ;  /* 0x084000000c077989 */ /* 0x01072200000e000b */
[----:B------:R-:W-:Y:S01]  /*2f80*/  BSSY.RECONVERGENT B1, `(.L_x_2041) ;  /* 0x000002a000017945 */ /* 0x000fe20003800200 */
[----:B------:R-:W-:Y:S02]  /*2f90*/  IMAD.MOV.U32 R10, RZ, RZ, R26 ;  /* 0x000000ffff0a7224 */ /* 0x000fe400078e001a */
[----:B------:R-:W-:Y:S01]  /*2fa0*/  ISETP.GT.AND P0, PT, R0, R11, PT ;  /* 0x0000000b0000720c */ /* 0x000fe20003f04270 */
[----:B-1----:R3:W1:Y:S01]  /*2fb0*/  SHFL.DOWN PT, R13, R20, 0x2, R11 ;  /* 0x08400000140d7989 */ /* 0x00266200000e000b */
[----:B------:R-:W-:Y:S02]  /*2fc0*/  IMAD.MOV.U32 R8, RZ, RZ, R24 ;  /* 0x000000ffff087224 */ /* 0x000fe400078e0018 */
[----:B0-----:R-:W-:Y:S01]  /*2fd0*/  IMAD.MOV.U32 R4, RZ, RZ, R22 ;  /* 0x000000ffff047224 */ /* 0x001fe200078e0016 */
[----:B------:R3:W0:Y:S01]  /*2fe0*/  SHFL.DOWN PT, R14, R5, 0x2, R11 ;  /* 0x08400000050e7989 */ /* 0x00062200000e000b */
[----:B--2---:R-:W-:-:S02]  /*2ff0*/  IMAD.MOV.U32 R3, RZ, RZ, R5 ;  /* 0x000000ffff037224 */ /* 0x004fc400078e0005 */
[----:B------:R-:W-:Y:S01]  /*3000*/  IMAD.MOV.U32 R2, RZ, RZ, R20 ;  /* 0x000000ffff027224 */ /* 0x000fe200078e0014 */
[----:B------:R3:W2:Y:S01]  /*3010*/  SHFL.DOWN PT, R15, R22, 0x2, R11 ;  /* 0x08400000160f7989 */ /* 0x0006a200000e000b */
[----:B------:R-:W-:-:S03]  /*3020*/  IMAD.MOV.U32 R0, RZ, RZ, R12 ;  /* 0x000000ffff007224 */ /* 0x000fc600078e000c */
[----:B------:R3:W0:Y:S04]  /*3030*/  SHFL.DOWN PT, R17, R26, 0x2, R11 ;  /* 0x084000001a117989 */ /* 0x00062800000e000b */
[----:B------:R3:W0:Y:S01]  /*3040*/  SHFL.DOWN PT, R19, R24, 0x2, R11 ;  /* 0x0840000018137989 */ /* 0x00062200000e000b */
        /* <DEDUP_REMOVED lines=29> */
.L_x_2042:
[----:B------:R-:W-:Y:S05]  /*3220*/  BSYNC.RECONVERGENT B1 ;  /* 0x0000000000017941 */ /* 0x000fea0003800200 */
.L_x_2041:
[----:B---3--:R-:W-:Y:S01]  /*3230*/  VIADD R12, R6, 0x4 ;  /* 0x00000004060c7836 */ /* 0x008fe20000000000 */
[----:B----4-:R3:W4:Y:S01]  /*3240*/  SHFL.DOWN PT, R7, R0, 0x4, R11 ;  /* 0x0880000000077989 */ /* 0x01072200000e000b */
[----:B------:R-:W-:Y:S01]  /*3250*/  BSSY.RECONVERGENT B1, `(.L_x_2043) ;  /* 0x000002a000017945 */ /* 0x000fe20003800200 */
[----:B------:R-:W-:Y:S02]  /*3260*/  IMAD.MOV.U32 R20, RZ, RZ, R10 ;  /* 0x000000ffff147224 */ /* 0x000fe400078e000a */
[----:B------:R-:W-:Y:S01]  /*3270*/  ISETP.GT.AND P0, PT, R12, R11, PT ;  /* 0x0000000b0c00720c */ /* 0x000fe20003f04270 */
[----:B-1----:R3:W1:Y:S01]  /*3280*/  SHFL.DOWN PT, R13, R2, 0x4, R11 ;  /* 0x08800000020d7989 */ /* 0x00266200000e000b */
[----:B------:R-:W-:Y:S02]  /*3290*/  IMAD.MOV.U32 R18, RZ, RZ, R8 ;  /* 0x000000ffff127224 */ /* 0x000fe400078e0008 */
[----:B------:R-:W-:Y:S01]  /*32a0*/  IMAD.MOV.U32 R16, RZ, RZ, R4 ;  /* 0x000000ffff107224 */ /* 0x000fe200078e0004 */
[----:B------:R3:W1:Y:S01]  /*32b0*/  SHFL.DOWN PT, R22, R3, 0x4, R11 ;  /* 0x0880000003167989 */ /* 0x00066200000e000b */
[----:B------:R-:W-:-:S02]  /*32c0*/  IMAD.MOV.U32 R5, RZ, RZ, R3 ;  /* 0x000000ffff057224 */ /* 0x000fc400078e0003 */
[----:B0-----:R-:W-:Y:S01]  /*32d0*/  IMAD.MOV.U32 R14, RZ, RZ, R2 ;  /* 0x000000ffff0e7224 */ /* 0x001fe200078e0002 */
[----:B--2---:R3:W0:Y:S01]  /*32e0*/  SHFL.DOWN PT, R15, R4, 0x4, R11 ;  /* 0x08800000040f7989 */ /* 0x00462200000e000b */
        /* <DEDUP_REMOVED lines=32> */
.L_x_2044:
[----:B------:R-:W-:Y:S05]  /*34f0*/  BSYNC.RECONVERGENT B1 ;  /* 0x0000000000017941 */ /* 0x000fea0003800200 */
.L_x_2043:
[----:B---3--:R-:W-:Y:S01]  /*3500*/  VIADD R0, R6, 0x8 ;  /* 0x0000000806007836 */ /* 0x008fe20000000000 */
[----:B------:R3:W3:Y:S01]  /*3510*/  SHFL.DOWN PT, R3, R12, 0x8, R11 ;  /* 0x090000000c037989 */ /* 0x0006e200000e000b */
[----:B------:R-:W-:Y:S01]  /*3520*/  BSSY.RECONVERGENT B1, `(.L_x_2045) ;  /* 0x000002a000017945 */ /* 0x000fe20003800200 */
[----:B------:R-:W-:Y:S02]  /*3530*/  IMAD.MOV.U32 R26, RZ, RZ, R20 ;  /* 0x000000ffff1a7224 */ /* 0x000fe400078e0014 */
[----:B------:R-:W-:Y:S01]  /*3540*/  ISETP.GT.AND P0, PT, R0, R11, PT ;  /* 0x0000000b0000720c */ /* 0x000fe20003f04270 */
[----:B----4-:R4:W3:Y:S01]  /*3550*/  SHFL.DOWN PT, R7, R14, 0x8, R11 ;  /* 0x090000000e077989 */ /* 0x0108e200000e000b */
[----:B------:R-:W-:Y:S02]  /*3560*/  IMAD.MOV.U32 R24, RZ, RZ, R18 ;  /* 0x000000ffff187224 */ /* 0x000fe400078e0012 */
[----:B-1----:R-:W-:Y:S01]  /*3570*/  IMAD.MOV.U32 R22, RZ, RZ, R16 ;  /* 0x000000ffff167224 */ /* 0x002fe200078e0010 */
[----:B------:R4:W1:Y:S01]  /*3580*/  SHFL.DOWN PT, R2, R5, 0x8, R11 ;  /* 0x0900000005027989 */ /* 0x00086200000e000b */
[----:B------:R-:W-:-:S02]  /*3590*/  IMAD.MOV.U32 R13, RZ, RZ, R5 ;  /* 0x000000ffff0d7224 */ /* 0x000fc400078e0005 */
[----:B------:R-:W-:Y:S01]  /*35a0*/  IMAD.MOV.U32 R10, RZ, RZ, R14 ;  /* 0x000000ffff0a7224 */ /* 0x000fe200078e000e */
[----:B0-----:R4:W0:Y:S01]  /*35b0*/  SHFL.DOWN PT, R15, R16, 0x8, R11 ;  /* 0x09000000100f7989 */ /* 0x00182200000e000b */
        /* <DEDUP_REMOVED lines=32> */
.L_x_2046:
[----:B------:R-:W-:Y:S05]  /*37c0*/  BSYNC.RECONVERGENT B1 ;  /* 0x0000000000017941 */ /* 0x000fea0003800200 */
.L_x_2045:
[----:B------:R-:W-:Y:S01]  /*37d0*/  VIADD R0, R6, 0x10 ;  /* 0x0000001006007836 */ /* 0x000fe20000000000 */
[----:B0-----:R0:W0:Y:S01]  /*37e0*/  SHFL.DOWN PT, R15, R8, 0x10, R11 ;  /* 0x0a000000080f7989 */ /* 0x00102200000e000b */
        /* <DEDUP_REMOVED lines=9> */
[----:B------:R2:W0:Y:S01]  /*3880*/  SHFL.DOWN PT, R19, R22, 0x10, R11 ;  /* 0x0a00000016137989 */ /* 0x00042200000e000b */
[----:B-1----:R-:W-:-:S03]  /*3890*/  IMAD.MOV.U32 R2, RZ, RZ, R8 ;  /* 0x000000ffff027224 */ /* 0x002fc600078e0008 */
[----:B------:R2:W1:Y:S04]  /*38a0*/  SHFL.DOWN PT, R21, R26, 0x10, R11 ;  /* 0x0a0000001a157989 */ /* 0x00046800000e000b */
[----:B------:R2:W0:Y:S01]  /*38b0*/  SHFL.DOWN PT, R23, R24, 0x10, R11 ;  /* 0x0a00000018177989 */ /* 0x00042200000e000b */
[----:B------:R-:W-:Y:S05]  /*38c0*/  @P0 BRA `(.L_x_2048) ;  /* 0x0000000000700947 */ /* 0x000fea0003800000 */
[----:B0-2---:R-:W-:Y:S01]  /*38d0*/  VIMNMX3 R11, R10, R13, R22, PT ;  /* 0x0000000d0a0b720f */ /* 0x005fe20003800116 */
        /* <DEDUP_REMOVED lines=27> */
.L_x_2048:
[----:B------:R-:W-:Y:S05]  /*3a90*/  BSYNC.RECONVERGENT B1 ;  /* 0x0000000000017941 */ /* 0x000fea0003800200 */
.L_x_2047:
[----:B------:R-:W-:Y:S01]  /*3aa0*/  ISETP.NE.AND P0, PT, R6, RZ, PT ;  /* 0x000000ff0600720c */ /* 0x000fe20003f05270 */
[----:B------:R-:W-:-:S12]  /*3ab0*/  BSSY.RECONVERGENT B1, `(.L_x_2049) ;  /* 0x000000c000017945 */ /* 0x000fd80003800200 */
[----:B------:R-:W-:Y:S05]  /*3ac0*/  @P0 BRA `(.L_x_2050) ;  /* 0x0000000000280947 */ /* 0x000fea0003800000 */
[----:B0-2---:R-:W0:Y:S01]  /*3ad0*/  S2R R11, SR_CgaCtaId ;  /* 0x00000000000b7919 */ /* 0x005e220000008800 */
[----:B------:R-:W-:Y:S01]  /*3ae0*/  MOV R8, 0x400 ;  /* 0x0000040000087802 */ /* 0x000fe20000000f00 */
[----:B------:R-:W-:Y:S01]  /*3af0*/  IMAD.MOV.U32 R10, RZ, RZ, R7 ;  /* 0x000000ffff0a7224 */ /* 0x000fe200078e0007 */
[----:B------:R-:W-:Y:S02]  /*3b00*/  SHF.R.U32.HI R6, RZ, 0x5, R9 ;  /* 0x00000005ff067819 */ /* 0x000fe40000011609 */
[----:B0-----:R-:W-:-:S05]  /*3b10*/  LEA R11, R11, R8, 0x18 ;  /* 0x000000080b0b7211 */ /* 0x001fca00078ec0ff */
[----:B------:R-:W-:Y:S02]  /*3b20*/  IMAD R13, R6, 0x18, R11 ;  /* 0x00000018060d7824 */ /* 0x000fe400078e020b */
[----:B------:R-:W-:-:S03]  /*3b30*/  IMAD.MOV.U32 R11, RZ, RZ, R0 ;  /* 0x000000ffff0b7224 */ /* 0x000fc600078e0000 */
[----:B------:R0:W-:Y:S04]  /*3b40*/  STS.64 [R13+0x8], R2 ;  /* 0x000008020d007388 */ /* 0x0001e80000000a00 */
[----:B------:R0:W-:Y:S04]  /*3b50*/  STS.64 [R13+0x18], R10 ;  /* 0x0000180a0d007388 */ /* 0x0001e80000000a00 */
[----:B------:R0:W-:Y:S02]  /*3b60*/  STS.64 [R13+0x10], R4 ;  /* 0x000010040d007388 */ /* 0x0001e40000000a00 */
.L_x_2050:
[----:B------:R-:W-:Y:S05]  /*3b70*/  BSYNC.RECONVERGENT B1 ;  /* 0x0000000000017941 */ /* 0x000fea0003800200 */
.L_x_2049:
[----:B------:R-:W-:Y:S01]  /*3b80*/  BAR.SYNC.DEFER_BLOCKING 0x0 ;  /* 0x0000000000007b1d */ /* 0x000fe20000010000 */
[----:B------:R-:W-:-:S13]  /*3b90*/  ISETP.NE.AND P1, PT, R9, RZ, PT ;  /* 0x000000ff0900720c */ /* 0x000fda0003f25270 */
[----:B------:R-:W-:Y:S05]  /*3ba0*/  @P1 BRA `(.L_x_2026) ;  /* 0x0000004800201947 */ /* 0x000fea0003800000 */
[----:B------:R-:W-:Y:S01]  /*3bb0*/  UISETP.GE.AND UP0, UPT, UR4, 0x21, UPT ;  /* 0x000000210400788c */ /* 0x000fe2000bf06270 */
[----:B0-----:R-:W-:Y:S02]  /*3bc0*/  IMAD.MOV.U32 R15, RZ, RZ, R2 ;  /* 0x000000ffff0f7224 */ /* 0x001fe400078e0002 */
[----:B----4-:R-:W-:Y:S02]  /*3bd0*/  IMAD.MOV.U32 R12, RZ, RZ, R3 ;  /* 0x000000ffff0c7224 */ /* 0x010fe400078e0003 */
[----:B--2---:R-:W-:Y:S02]  /*3be0*/  IMAD.MOV.U32 R13, RZ, RZ, R4 ;  /* 0x000000ffff0d7224 */ /* 0x004fe400078e0004 */
[----:B------:R-:W-:Y:S02]  /*3bf0*/  IMAD.MOV.U32 R6, RZ, RZ, R5 ;  /* 0x000000ffff067224 */ /* 0x000fe400078e0005 */
[----:B---3--:R-:W-:Y:S02]  /*3c00*/  IMAD.MOV.U32 R17, RZ, RZ, R7 ;  /* 0x000000ffff117224 */ /* 0x008fe400078e0007 */
        /* <DEDUP_REMOVED lines=36> */
.L_x_2052:
[----:B------:R-:W-:Y:S05]  /*3e50*/  BSYNC.RECONVERGENT B1 ;  /* 0x0000000000017941 */ /* 0x000fea0003800200 */
.L_x_2051:
        /* <DEDUP_REMOVED lines=43> */
.L_x_2054:
[----:B------:R-:W-:Y:S05]  /*4110*/  BSYNC.RECONVERGENT B1 ;  /* 0x0000000000017941 */ /* 0x000fea0003800200 */
.L_x_2053:
        /* <DEDUP_REMOVED lines=42> */
.L_x_2056:
[----:B------:R-:W-:Y:S05]  /*43c0*/  BSYNC.RECONVERGENT B1 ;  /* 0x0000000000017941 */ /* 0x000fea0003800200 */
.L_x_2055:
        /* <DEDUP_REMOVED lines=43> */
.L_x_2058:
[----:B------:R-:W-:Y:S05]  /*4680*/  BSYNC.RECONVERGENT B1 ;  /* 0x0000000000017941 */ /* 0x000fea0003800200 */
.L_x_2057:
[----:B------:R-:W-:Y:S01]  /*4690*/  UISETP.GE.AND UP0, UPT, UR4, 0xa1, UPT ;  /* 0x000000a10400788c */ /* 0x000fe2000bf06270 */
[----:B------:R-:W-:Y:S02]  /*46a0*/  IMAD.MOV.U32 R13, RZ, RZ, R9 ;  /* 0x000000ffff0d7224 */ /* 0x000fe400078e0009 */
[----:B------:R-:W-:Y:S02]  /*46b0*/  IMAD.MOV.U32 R10, RZ, RZ, R2 ;  /* 0x000000ffff0a7224 */ /* 0x000fe400078e0002 */
[----:B------:R-:W-:Y:S02]  /*46c0*/  IMAD.MOV.U32 R11, RZ, RZ, R3 ;  /* 0x000000ffff0b7224 */ /* 0x000fe400078e0003 */
[----:B------:R-:W-:Y:S02]  /*46d0*/  IMAD.MOV.U32 R8, RZ, RZ, R0 ;  /* 0x000000ffff087224 */ /* 0x000fe400078e0000 */
[----:B-1----:R-:W-:Y:S02]  /*46e0*/  IMAD.MOV.U32 R21, RZ, RZ, R15 ;  /* 0x000000ffff157224 */ /* 0x002fe400078e000f */
        /* <DEDUP_REMOVED lines=36> */
.L_x_2060:
[----:B------:R-:W-:Y:S05]  /*4930*/  BSYNC.RECONVERGENT B1 ;  /* 0x0000000000017941 */ /* 0x000fea0003800200 */
.L_x_2059:
        /* <DEDUP_REMOVED lines=43> */
.L_x_2062:
[----:B------:R-:W-:Y:S05]  /*4bf0*/  BSYNC.RECONVERGENT B1 ;  /* 0x0000000000017941 */ /* 0x000fea0003800200 */
.L_x_2061:
        /* <DEDUP_REMOVED lines=42> */
.L_x_1996:
        /* <DEDUP_REMOVED lines=10> */
[----:B------:R0:W4:Y:S04]  /*4f40*/  LDG.E R10, desc[UR10][R4.64] ;  /* 0x0000000a040a7981 */ /* 0x000128000c1e1900 */
[----:B------:R-:W4:Y:S04]  /*4f50*/  LDG.E R14, desc[UR10][R4.64+0x2004] ;  /* 0x0020040a040e7981 */ /* 0x000f28000c1e1900 */
[----:B------:R-:W4:Y:S04]  /*4f60*/  LDG.E R7, desc[UR10][R4.64+0x2008] ;  /* 0x0020080a04077981 */ /* 0x000f28000c1e1900 */
[----:B------:R-:W4:Y:S01]  /*4f70*/  LDG.E R16, desc[UR10][R4.64+0x200c] ;  /* 0x00200c0a04107981 */ /* 0x000f22000c1e1900 */
[----:B--2---:R-:W-:Y:S01]  /*4f80*/  IMAD.U32 R17, RZ, RZ, UR9 ;  /* 0x00000009ff117e24 */ /* 0x004fe2000f8e00ff */
[----:B------:R-:W-:Y:S01]  /*4f90*/  UMOV UR4, URZ ;  /* 0x000000ff00047c82 */ /* 0x000fe20008000000 */
[----:B------:R-:W-:Y:S01]  /*4fa0*/  BSSY.RECONVERGENT B1, `(.L_x_2063) ;  /* 0x000001e000017945 */ /* 0x000fe20003800200 */
[----:B---3--:R-:W-:-:S02]  /*4fb0*/  VIMNMX3 R8, R13, R12, R11, PT ;  /* 0x0000000c0d08720f */ /* 0x008fc4000380010b */
[----:B----4-:R-:W-:-:S04]  /*4fc0*/  VIMNMX3 R9, R0, R3, R2, PT ;  /* 0x000000030009720f */ /* 0x010fc80003800102 */
[----:B------:R-:W-:-:S04]  /*4fd0*/  ISETP.GE.AND P0, PT, R8, R9, PT ;  /* 0x000000090800720c */ /* 0x000fc80003f06270 */
[----:B------:R-:W-:-:S13]  /*4fe0*/  ISETP.GE.OR P1, PT, R9, R8, !P0 ;  /* 0x000000080900720c */ /* 0x000fda0004726670 */
[----:B------:R0:W5:Y:S01]  /*4ff0*/  @!P1 LDG.E R10, desc[UR10][R4.64+0x1000] ;  /* 0x0010000a040a9981 */ /* 0x000162000c1e1900 */
[----:B------:R-:W-:-:S04]  /*5000*/  @P0 ISETP.GE.AND P1, PT, R9, R8, PT ;  /* 0x000000080900020c */ /* 0x000fc80003f26270 */
[----:B------:R-:W-:Y:S02]  /*5010*/  @P0 SEL R12, R3, R12, !P1 ;  /* 0x0000000c030c0207 */ /* 0x000fe40004800000 */
[----:B------:R-:W-:Y:S02]  /*5020*/  @P0 SEL R13, R0, R13, !P1 ;  /* 0x0000000d000d0207 */ /* 0x000fe40004800000 */
[----:B------:R-:W-:Y:S01]  /*5030*/  @P0 SEL R11, R2, R11, !P1 ;  /* 0x0000000b020b0207 */ /* 0x000fe20004800000 */
[----:B------:R-:W-:Y:S01]  /*5040*/  @P0 VIADD R3, R6, 0x100 ;  /* 0x0000010006030836 */ /* 0x000fe20000000000 */
[----:B------:R-:W-:Y:S02]  /*5050*/  VIMNMX3 R0, R14, R7, R16, PT ;  /* 0x000000070e00720f */ /* 0x000fe40003800110 */
[----:B------:R-:W-:Y:S01]  /*5060*/  VIMNMX3 R15, R13, R12, R11, PT ;  /* 0x0000000c0d0f720f */ /* 0x000fe2000380010b */
[----:B------:R-:W-:Y:S01]  /*5070*/  IMAD.MOV.U32 R2, RZ, RZ, R6 ;  /* 0x000000ffff027224 */ /* 0x000fe200078e0006 */
[----:B------:R-:W-:-:S02]  /*5080*/  @P0 SEL R2, R3, R6, !P1 ;  /* 0x0000000603020207 */ /* 0x000fc40004800000 */
[----:B------:R-:W-:Y:S02]  /*5090*/  ISETP.GE.AND P1, PT, R15, R0, PT ;  /* 0x000000000f00720c */ /* 0x000fe40003f26270 */
[----:B------:R-:W-:-:S04]  /*50a0*/  IADD3 R9, P2, PT, R2, UR8, RZ ;  /* 0x0000000802097c10 */ /* 0x000fc8000ff5e0ff */
[----:B------:R-:W-:-:S07]  /*50b0*/  IADD3.X R8, PT, PT, R17, UR4, RZ, P2, !PT ;  /* 0x0000000411087c10 */ /* 0x000fce00097fe4ff */
[----:B0-----:R-:W-:Y:S05]  /*50c0*/  @!P1 BRA `(.L_x_2064) ;  /* 0x00000000002c9947 */ /* 0x001fea0003800000 */
[----:B------:R-:W2:Y:S01]  /*50d0*/  LDG.E R3, desc[UR10][R4.64+0x2000] ;  /* 0x0020000a04037981 */ /* 0x000ea2000c1e1900 */
[----:B------:R-:W-:Y:S01]  /*50e0*/  VIADD R2, R6, 0x200 ;  /* 0x0000020006027836 */ /* 0x000fe20000000000 */
[----:B------:R-:W-:-:S04]  /*50f0*/  ISETP.GE.AND P0, PT, R0, R15, PT ;  /* 0x0000000f0000720c */ /* 0x000fc80003f06270 */
[----:B------:R-:W-:Y:S02]  /*5100*/  IADD3 R2, P1, PT, R2, UR8, RZ ;  /* 0x0000000802027c10 */ /* 0x000fe4000ff3e0ff */
[----:B------:R-:W-:Y:S02]  /*5110*/  SEL R12, R7, R12, !P0 ;  /* 0x0000000c070c7207 */ /* 0x000fe40004000000 */
[----:B------:R-:W-:Y:S01]  /*5120*/  SEL R13, R14, R13, !P0 ;  /* 0x0000000d0e0d7207 */ /* 0x000fe20004000000 */
[----:B------:R-:W-:Y:S01]  /*5130*/  IMAD.X R7, RZ, RZ, R17, P1 ;  /* 0x000000ffff077224 */ /* 0x000fe200008e0611 */
[----:B------:R-:W-:Y:S02]  /*5140*/  SEL R11, R16, R11, !P0 ;  /* 0x0000000b100b7207 */ /* 0x000fe40004000000 */
[----:B------:R-:W-:Y:S02]  /*5150*/  SEL R9, R2, R9, !P0 ;  /* 0x0000000902097207 */ /* 0x000fe40004000000 */
[----:B------:R-:W-:-:S02]  /*5160*/  SEL R8, R7, R8, !P0 ;  /* 0x0000000807087207 */ /* 0x000fc40004000000 */
[----:B--2--5:R-:W-:-:S07]  /*5170*/  SEL R10, R3, R10, !P0 ;  /* 0x0000000a030a7207 */ /* 0x024fce0004000000 */
.L_x_2064:
[----:B------:R-:W-:Y:S05]  /*5180*/  BSYNC.RECONVERGENT B1 ;  /* 0x0000000000017941 */ /* 0x000fea0003800200 */
.L_x_2063:
[----:B------:R-:W-:Y:S01]  /*5190*/  UISETP.GE.U32.AND UP0, UPT, UR6, 0x600, UPT ;  /* 0x000006000600788c */ /* 0x000fe2000bf06070 */
[----:B------:R-:W-:Y:S02]  /*51a0*/  IMAD.MOV.U32 R7, RZ, RZ, 0x300 ;  /* 0x00000300ff077424 */ /* 0x000fe400078e00ff */
[----:B------:R-:W-:Y:S01]  /*51b0*/  IMAD.MOV.U32 R0, RZ, RZ, RZ ;  /* 0x000000ffff007224 */ /* 0x000fe200078e00ff */
[----:B------:R-:W-:-:S09]  /*51c0*/  UISETP.GE.U32.AND.EX UP0, UPT, UR7, URZ, UPT, UP0 ;  /* 0x000000ff0700728c */ /* 0x000fd2000bf06100 */
[----:B------:R-:W-:Y:S05]  /*51d0*/  BRA.U !UP0, `(.L_x_2065) ;  /* 0x0000000508dc7547 */ /* 0x000fea000b800000 */
[----:B------:R-:W-:Y:S01]  /*51e0*/  IMAD.MOV.U32 R7, RZ, RZ, 0x300 ;  /* 0x00000300ff077424 */ /* 0x000fe200078e00ff */
[----:B------:R-:W0:Y:S01]  /*51f0*/  LDCU.64 UR8, c[0x0][0x388] ;  /* 0x00007100ff0877ac */ /* 0x000e220008000a00 */
[----:B------:R-:W-:Y:S01]  /*5200*/  IMAD.MOV.U32 R0, RZ, RZ, RZ ;  /* 0x000000ffff007224 */ /* 0x000fe200078e00ff */
[----:B------:R-:W1:Y:S06]  /*5210*/  LDCU.64 UR6, c[0x0][0x398] ;  /* 0x00007300ff0677ac */ /* 0x000e6c0008000a00 */
.L_x_2072:
        /* <DEDUP_REMOVED lines=15> */
[----:B0-----:R-:W-:Y:S01]  /*5310*/  IADD3 R26, P1, P2, R7, UR8, R6 ;  /* 0x00000008071a7c10 */ /* 0x001fe2000fa3e006 */
[----:B------:R-:W-:-:S02]  /*5320*/  IMAD.MOV.U32 R23, RZ, RZ, R10 ;  /* 0x000000ffff177224 */ /* 0x000fc400078e000a */
[----:B------:R-:W-:Y:S02]  /*5330*/  IMAD.MOV.U32 R25, RZ, RZ, R12 ;  /* 0x000000ffff197224 */ /* 0x000fe400078e000c */
[----:B------:R-:W-:Y:S02]  /*5340*/  IMAD.MOV.U32 R27, RZ, RZ, R11 ;  /* 0x000000ffff1b7224 */ /* 0x000fe400078e000b */
[----:B------:R-:W-:Y:S02]  /*5350*/  IMAD.MOV.U32 R28, RZ, RZ, R9 ;  /* 0x000000ffff1c7224 */ /* 0x000fe400078e0009 */
[----:B------:R-:W-:Y:S01]  /*5360*/  IMAD.MOV.U32 R29, RZ, RZ, R8 ;  /* 0x000000ffff1d7224 */ /* 0x000fe200078e0008 */
[----:B--2---:R-:W-:-:S04]  /*5370*/  VIMNMX3 R24, R30, R33, R32, PT ;  /* 0x000000211e18720f */ /* 0x004fc80003800120 */
[----:B------:R-:W-:Y:S01]  /*5380*/  ISETP.GE.AND P0, PT, R17, R24, PT ;  /* 0x000000181100720c */ /* 0x000fe20003f06270 */
[----:B------:R-:W-:Y:S02]  /*5390*/  IMAD.U32 R17, RZ, RZ, UR9 ;  /* 0x00000009ff117e24 */ /* 0x000fe4000f8e00ff */
[----:B------:R-:W-:-:S03]  /*53a0*/  IMAD.MOV.U32 R24, RZ, RZ, R13 ;  /* 0x000000ffff187224 */ /* 0x000fc600078e000d */
[----:B------:R-:W-:-:S07]  /*53b0*/  IADD3.X R31, PT, PT, R0, R17, RZ, P1, P2 ;  /* 0x00000011001f7210 */ /* 0x000fce0000fe44ff */
[----:B---3--:R-:W-:Y:S05]  /*53c0*/  @!P0 BRA `(.L_x_2067) ;  /* 0x0000000000508947 */ /* 0x008fea0003800000 */
[----:B------:R0:W5:Y:S01]  /*53d0*/  LDG.E R23, desc[UR10][R2.64] ;  /* 0x0000000a02177981 */ /* 0x000162000c1e1900 */
[--C-:B------:R-:W-:Y:S01]  /*53e0*/  VIMNMX3 R24, R30, R33, R32.reuse, PT ;  /* 0x000000211e18720f */ /* 0x100fe20003800120 */
[----:B------:R-:W-:Y:S01]  /*53f0*/  IMAD.MOV.U32 R27, RZ, RZ, R32 ;  /* 0x000000ffff1b7224 */ /* 0x000fe200078e0020 */
[----:B------:R-:W-:Y:S01]  /*5400*/  VIMNMX3 R25, R13, R12, R11, PT ;  /* 0x0000000c0d19720f */ /* 0x000fe2000380010b */
[----:B------:R-:W-:Y:S02]  /*5410*/  IMAD.MOV.U32 R28, RZ, RZ, R26 ;  /* 0x000000ffff1c7224 */ /* 0x000fe400078e001a */
[----:B------:R-:W-:Y:S01]  /*5420*/  IMAD.MOV.U32 R29, RZ, RZ, R31 ;  /* 0x000000ffff1d7224 */ /* 0x000fe200078e001f */
[----:B------:R-:W-:Y:S01]  /*5430*/  ISETP.GE.AND P0, PT, R24, R25, PT ;  /* 0x000000191800720c */ /* 0x000fe20003f06270 */
[----:B------:R-:W-:Y:S02]  /*5440*/  IMAD.MOV.U32 R24, RZ, RZ, R30 ;  /* 0x000000ffff187224 */ /* 0x000fe400078e001e */
[----:B------:R-:W-:-:S10]  /*5450*/  IMAD.MOV.U32 R25, RZ, RZ, R33 ;  /* 0x000000ffff197224 */ /* 0x000fd400078e0021 */
        /* <DEDUP_REMOVED lines=11> */
.L_x_2067:
[----:B-1----:R-:W-:Y:S05]  /*5510*/  BSYNC.RECONVERGENT B1 ;  /* 0x0000000000017941 */ /* 0x002fea0003800200 */
.L_x_2066:
        /* <DEDUP_REMOVED lines=30> */
.L_x_2069:
[----:B------:R-:W-:Y:S05]  /*5700*/  BSYNC.RECONVERGENT B1 ;  /* 0x0000000000017941 */ /* 0x000fea0003800200 */
.L_x_2068:
        /* <DEDUP_REMOVED lines=28> */
.L_x_2071:
[----:B------:R-:W-:Y:S05]  /*58d0*/  BSYNC.RECONVERGENT B1 ;  /* 0x0000000000017941 */ /* 0x000fea0003800200 */
.L_x_2070:
[----:B------:R-:W-:-:S04]  /*58e0*/  IADD3 R2, P1, PT, R7, 0x600, RZ ;  /* 0x0000060007027810 */ /* 0x000fc80007f3e0ff */
[----:B------:R-:W-:Y:S01]  /*58f0*/  ISETP.GT.U32.AND P0, PT, R2, UR6, PT ;  /* 0x0000000602007c0c */ /* 0x000fe2000bf04070 */
[----:B------:R-:W-:Y:S01]  /*5900*/  IMAD.X R2, RZ, RZ, R0, P1 ;  /* 0x000000ffff027224 */ /* 0x000fe200008e0600 */
[----:B------:R-:W-:-:S04]  /*5910*/  IADD3 R7, P1, PT, R7, 0x300, RZ ;  /* 0x0000030007077810 */ /* 0x000fc80007f3e0ff */
[----:B------:R-:W-:Y:S01]  /*5920*/  ISETP.GT.AND.EX P0, PT, R2, UR7, PT, P0 ;  /* 0x0000000702007c0c */ /* 0x000fe2000bf04300 */
[----:B------:R-:W-:-:S12]  /*5930*/  IMAD.X R0, RZ, RZ, R0, P1 ;  /* 0x000000ffff007224 */ /* 0x000fd800008e0600 */
[----:B------:R-:W-:Y:S05]  /*5940*/  @!P0 BRA `(.L_x_2072) ;  /* 0xfffffff800348947 */ /* 0x000fea000383ffff */
.L_x_2065:
        /* <DEDUP_REMOVED lines=15> */
[----:B------:R-:W-:Y:S02]  /*5a40*/  IADD3 R3, P0, PT, R6, R7, RZ ;  /* 0x0000000706037210 */ /* 0x000fe40007f1e0ff */
[----:B------:R-:W-:-:S03]  /*5a50*/  LEA.HI R2, R5, 0x1, RZ, 0x18 ;  /* 0x0000000105027811 */ /* 0x000fc600078fc0ff */
[----:B------:R-:W-:Y:S01]  /*5a60*/  IMAD.X R14, RZ, RZ, R0, P0 ;  /* 0x000000ffff0e7224 */ /* 0x000fe200000e0600 */
[----:B------:R-:W-:Y:S02]  /*5a70*/  IADD3 R4, P0, PT, R3, UR8, RZ ;  /* 0x0000000803047c10 */ /* 0x000fe4000ff1e0ff */
[----:B------:R-:W-:-:S03]  /*5a80*/  LOP3.LUT R2, R2, 0x3, RZ, 0xc0, !PT ;  /* 0x0000000302027812 */ /* 0x000fc600078ec0ff */
[----:B------:R-:W-:Y:S02]  /*5a90*/  IMAD.X R25, R14, 0x1, R17, P0 ;  /* 0x000000010e197824 */ /* 0x000fe400000e0611 */
[----:B------:R-:W-:Y:S01]  /*5aa0*/  IMAD.MOV R16, RZ, RZ, -R2 ;  /* 0x000000ffff107224 */ /* 0x000fe200078e0a02 */
[----:B0-----:R-:W-:-:S04]  /*5ab0*/  LEA R23, P1, R3, UR4, 0x4 ;  /* 0x0000000403177c11 */ /* 0x001fc8000f8220ff */
[----:B------:R-:W-:Y:S02]  /*5ac0*/  IADD3 R23, P2, PT, R23, 0x8, RZ ;  /* 0x0000000817177810 */ /* 0x000fe40007f5e0ff */
[----:B------:R-:W-:Y:S01]  /*5ad0*/  LEA.HI.X R3, R3, UR5, R14, 0x4, P1 ;  /* 0x0000000503037c11 */ /* 0x000fe200088f240e */
[----:B------:R-:W-:-:S04]  /*5ae0*/  IMAD.MOV.U32 R14, RZ, RZ, R6 ;  /* 0x000000ffff0e7224 */ /* 0x000fc800078e0006 */
[----:B------:R-:W-:-:S07]  /*5af0*/  IMAD.X R3, RZ, RZ, R3, P2 ;  /* 0x000000ffff037224 */ /* 0x000fce00010e0603 */
.L_x_2079:
        /* <DEDUP_REMOVED lines=37> */
.L_x_2078:
[----:B------:R-:W-:Y:S05]  /*5d50*/  BSYNC.RECONVERGENT B3 ;  /* 0x0000000000037941 */ /* 0x000fea0003800200 */
.L_x_2077:
[----:B------:R-:W-:Y:S01]  /*5d60*/  IADD3 R4, P0, PT, R4, 0x100, RZ ;  /* 0x0000010004047810 */ /* 0x000fe20007f1e0ff */
[----:B------:R-:W-:Y:S02]  /*5d70*/  IMAD.X R3, RZ, RZ, R3, P3 ;  /* 0x000000ffff037224 */ /* 0x000fe400018e0603 */
[----:B------:R-:W-:Y:S02]  /*5d80*/  VIADD R14, R14, 0x100 ;  /* 0x000001000e0e7836 */ /* 0x000fe40000000000 */
[----:B------:R-:W-:Y:S01]  /*5d90*/  IMAD.X R25, RZ, RZ, R25, P0 ;  /* 0x000000ffff197224 */ /* 0x000fe200000e0619 */
[----:B------:R-:W-:Y:S07]  /*5da0*/  @P2 BRA `(.L_x_2079) ;  /* 0xfffffffc00542947 */ /* 0x000fee000383ffff */
.L_x_2076:
[----:B------:R-:W-:Y:S05]  /*5db0*/  BSYNC.RECONVERGENT B2 ;  /* 0x0000000000027941 */ /* 0x000fea0003800200 */
.L_x_2075:
[----:B------:R-:W-:-:S13]  /*5dc0*/  ISETP.GE.U32.AND P0, PT, R5, 0x300, PT ;  /* 0x000003000500780c */ /* 0x000fda0003f06070 */
[----:B------:R-:W-:Y:S05]  /*5dd0*/  @!P0 BRA `(.L_x_2074) ;  /* 0x0000000800688947 */ /* 0x000fea0003800000 */
[----:B------:R-:W-:-:S07]  /*5de0*/  VIADD R18, R14, 0x200 ;  /* 0x000002000e127836 */ /* 0x000fce0000000000 */
.L_x_2088:
        /* <DEDUP_REMOVED lines=44> */
.L_x_2081:
[----:B------:R-:W-:Y:S05]  /*60b0*/  BSYNC.RECONVERGENT B2 ;  /* 0x0000000000027941 */ /* 0x000fea0003800200 */
.L_x_2080:
[----:B------:R0:W5:Y:S04]  /*60c0*/  LDG.E R8, desc[UR10][R4.64+0x2004] ;  /* 0x0020040a04087981 */ /* 0x000168000c1e1900 */
[----:B------:R0:W5:Y:S04]  /*60d0*/  LDG.E R9, desc[UR10][R4.64+0x2008] ;  /* 0x0020080a04097981 */ /* 0x000168000c1e1900 */
[----:B------:R0:W5:Y:S04]  /*60e0*/  LDG.E R10, desc[UR10][R4.64+0x200c] ;  /* 0x00200c0a040a7981 */ /* 0x000168000c1e1900 */
[----:B------:R0:W5:Y:S04]  /*60f0*/  LDG.E R16, desc[UR10][R4.64+0x3004] ;  /* 0x0030040a04107981 */ /* 0x000168000c1e1900 */
[----:B------:R0:W5:Y:S04]  /*6100*/  LDG.E R17, desc[UR10][R4.64+0x3008] ;  /* 0x0030080a04117981 */ /* 0x000168000c1e1900 */
[----:B------:R0:W5:Y:S02]  /*6110*/  LDG.E R14, desc[UR10][R4.64+0x300c] ;  /* 0x00300c0a040e7981 */ /* 0x000164000c1e1900 */
[----:B-----5:R-:W-:Y:S01]  /*6120*/  VIMNMX3 R36, R28, R26, R25, PT ;  /* 0x0000001a1c24720f */ /* 0x020fe20003800119 */
[----:B------:R-:W-:Y:S01]  /*6130*/  VIADD R11, R18, 0xffffff00 ;  /* 0xffffff00120b7836 */ /* 0x000fe20000000000 */
[----:B------:R-:W-:Y:S01]  /*6140*/  VIMNMX3 R31, R23, R22, R30, PT ;  /* 0x00000016171f720f */ /* 0x000fe2000380011e */
[----:B------:R-:W-:Y:S01]  /*6150*/  BSSY.RECONVERGENT B2, `(.L_x_2082) ;  /* 0x000001d000027945 */ /* 0x000fe20003800200 */
[----:B------:R-:W-:-:S02]  /*6160*/  IMAD.MOV.U32 R13, RZ, RZ, R23 ;  /* 0x000000ffff0d7224 */ /* 0x000fc400078e0017 */
[----:B------:R-:W-:Y:S01]  /*6170*/  ISETP.GE.AND P0, PT, R31, R36, PT ;  /* 0x000000241f00720c */ /* 0x000fe20003f06270 */
[----:B------:R-:W-:Y:S01]  /*6180*/  IMAD.MOV.U32 R12, RZ, RZ, R22 ;  /* 0x000000ffff0c7224 */ /* 0x000fe200078e0016 */
[----:B------:R-:W-:Y:S01]  /*6190*/  IADD3 R32, P1, P2, R7, R2, R11 ;  /* 0x0000000207207210 */ /* 0x000fe20007a3e00b */
[----:B------:R-:W-:Y:S02]  /*61a0*/  IMAD.MOV.U32 R11, RZ, RZ, R24 ;  /* 0x000000ffff0b7224 */ /* 0x000fe400078e0018 */
[----:B------:R-:W-:Y:S01]  /*61b0*/  IMAD.MOV.U32 R19, RZ, RZ, R30 ;  /* 0x000000ffff137224 */ /* 0x000fe200078e001e */
[----:B------:R-:W-:Y:S01]  /*61c0*/  IADD3.X R34, PT, PT, R0, R3, RZ, P1, P2 ;  /* 0x0000000300227210 */ /* 0x000fe20000fe44ff */
[----:B------:R-:W-:Y:S02]  /*61d0*/  IMAD.MOV.U32 R20, RZ, RZ, R29 ;  /* 0x000000ffff147224 */ /* 0x000fe400078e001d */
[----:B------:R-:W-:-:S04]  /*61e0*/  IMAD.MOV.U32 R21, RZ, RZ, R27 ;  /* 0x000000ffff157224 */ /* 0x000fc800078e001b */
        /* <DEDUP_REMOVED lines=19> */
.L_x_2083:
[----:B------:R-:W-:Y:S05]  /*6320*/  BSYNC.RECONVERGENT B2 ;  /* 0x0000000000027941 */ /* 0x000fea0003800200 */
.L_x_2082:
[----:B------:R-:W-:Y:S01]  /*6330*/  VIMNMX3 R31, R8, R9, R10, PT ;  /* 0x00000009081f720f */ /* 0x000fe2000380010a */
[----:B------:R-:W-:Y:S01]  /*6340*/  VIADD R22, R18, 0x100 ;  /* 0x0000010012167836 */ /* 0x000fe20000000000 */
[----:B------:R-:W-:Y:S01]  /*6350*/  VIMNMX3 R30, R13, R12, R19, PT ;  /* 0x0000000c0d1e720f */ /* 0x000fe20003800113 */
[----:B------:R-:W-:Y:S01]  /*6360*/  BSSY.RECONVERGENT B2, `(.L_x_2084) ;  /* 0x000001e000027945 */ /* 0x000fe20003800200 */
[CC--:B------:R-:W-:Y:S01]  /*6370*/  IADD3 R29, P1, P4, R7.reuse, R2.reuse, R18 ;  /* 0x00000002071d7210 */ /* 0x0c0fe20007c3e012 */
[----:B-----5:R-:W-:Y:S01]  /*6380*/  IMAD.MOV.U32 R26, RZ, RZ, R11 ;  /* 0x000000ffff1a7224 */ /* 0x020fe200078e000b */
[----:B------:R-:W-:Y:S01]  /*6390*/  ISETP.GE.AND P0, PT, R30, R31, PT ;  /* 0x0000001f1e00720c */ /* 0x000fe20003f06270 */
[----:B------:R-:W-:Y:S01]  /*63a0*/  IMAD.MOV.U32 R23, RZ, RZ, R13 ;  /* 0x000000ffff177224 */ /* 0x000fe200078e000d */
[----:B------:R-:W-:Y:S01]  /*63b0*/  IADD3 R2, P2, P3, R7, R2, R22 ;  /* 0x0000000207027210 */ /* 0x000fe20007b5e016 */
[----:B------:R-:W-:Y:S01]  /*63c0*/  IMAD.MOV.U32 R22, RZ, RZ, R12 ;  /* 0x000000ffff167224 */ /* 0x000fe200078e000c */
[----:B------:R-:W-:Y:S01]  /*63d0*/  IADD3.X R28, PT, PT, R0, R3, RZ, P1, P4 ;  /* 0x00000003001c7210 */ /* 0x000fe20000fe84ff */
[----:B------:R-:W-:-:S02]  /*63e0*/  IMAD.MOV.U32 R25, RZ, RZ, R19 ;  /* 0x000000ffff197224 */ /* 0x000fc400078e0013 */
[----:B------:R-:W-:Y:S02]  /*63f0*/  IMAD.MOV.U32 R27, RZ, RZ, R20 ;  /* 0x000000ffff1b7224 */ /* 0x000fe400078e0014 */
        /* <DEDUP_REMOVED lines=20> */
.L_x_2085:
[----:B------:R-:W-:Y:S05]  /*6540*/  BSYNC.RECONVERGENT B2 ;  /* 0x0000000000027941 */ /* 0x000fea0003800200 */
.L_x_2084:
[----:B------:R-:W-:Y:S01]  /*6550*/  VIMNMX3 R20, R16, R17, R14, PT ;  /* 0x000000111014720f */ /* 0x000fe2000380010e */
[----:B------:R-:W-:Y:S01]  /*6560*/  BSSY.RECONVERGENT B2, `(.L_x_2086) ;  /* 0x000001d000027945 */ /* 0x000fe20003800200 */
[----:B------:R-:W-:Y:S01]  /*6570*/  VIMNMX3 R19, R23, R22, R25, PT ;  /* 0x000000161713720f */ /* 0x000fe20003800119 */
[----:B-----5:R-:W-:Y:S01]  /*6580*/  IMAD.MOV.U32 R10, RZ, RZ, R26 ;  /* 0x000000ffff0a7224 */ /* 0x020fe200078e001a */
[----:B------:R-:W-:Y:S01]  /*6590*/  IADD3.X R3, PT, PT, R0, R3, RZ, P2, P3 ;  /* 0x0000000300037210 */ /* 0x000fe200017e64ff */
[----:B------:R-:W-:Y:S01]  /*65a0*/  IMAD.MOV.U32 R13, RZ, RZ, R23 ;  /* 0x000000ffff0d7224 */ /* 0x000fe200078e0017 */
[----:B------:R-:W-:Y:S01]  /*65b0*/  ISETP.GE.AND P0, PT, R19, R20, PT ;  /* 0x000000141300720c */ /* 0x000fe20003f06270 */
[----:B------:R-:W-:Y:S02]  /*65c0*/  IMAD.MOV.U32 R12, RZ, RZ, R22 ;  /* 0x000000ffff0c7224 */ /* 0x000fe400078e0016 */
[----:B------:R-:W-:Y:S02]  /*65d0*/  IMAD.MOV.U32 R11, RZ, RZ, R25 ;  /* 0x000000ffff0b7224 */ /* 0x000fe400078e0019 */
[----:B------:R-:W-:-:S02]  /*65e0*/  IMAD.MOV.U32 R9, RZ, RZ, R27 ;  /* 0x000000ffff097224 */ /* 0x000fc400078e001b */
        /* <DEDUP_REMOVED lines=20> */
.L_x_2087:
[----:B------:R-:W-:Y:S05]  /*6730*/  BSYNC.RECONVERGENT B2 ;  /* 0x0000000000027941 */ /* 0x000fea0003800200 */
.L_x_2086:
[C---:B------:R-:W-:Y:S02]  /*6740*/  VIADD R2, R18.reuse, 0x200 ;  /* 0x0000020012027836 */ /* 0x040fe40000000000 */
[----:B------:R-:W-:-:S03]  /*6750*/  VIADD R18, R18, 0x400 ;  /* 0x0000040012127836 */ /* 0x000fc60000000000 */
[----:B------:R-:W-:-:S13]  /*6760*/  ISETP.GE.AND P0, PT, R2, R15, PT ;  /* 0x0000000f0200720c */ /* 0x000fda0003f06270 */
[----:B------:R-:W-:Y:S05]  /*6770*/  @!P0 BRA `(.L_x_2088) ;  /* 0xfffffff4009c8947 */ /* 0x000fea000383ffff */
.L_x_2074:
[----:B------:R-:W-:Y:S05]  /*6780*/  BSYNC.RECONVERGENT B1 ;  /* 0x0000000000017941 */ /* 0x000fea0003800200 */
.L_x_2073:
        /* <DEDUP_REMOVED lines=44> */
.L_x_2090:
[----:B------:R-:W-:Y:S05]  /*6a50*/  BSYNC.RECONVERGENT B1 ;  /* 0x0000000000017941 */ /* 0x000fea0003800200 */
.L_x_2089:
        /* <DEDUP_REMOVED lines=43> */
.L_x_2092:
[----:B------:R-:W-:Y:S05]  /*6d10*/  BSYNC.RECONVERGENT B1 ;  /* 0x0000000000017941 */ /* 0x000fea0003800200 */
.L_x_2091:
[----:B------:R-:W-:Y:S01]  /*6d20*/  ISETP.GT.AND P0, PT, R16, 0x1b, PT ;  /* 0x0000001b1000780c */ /* 0x000fe20003f04270 */
[----:B---3--:R3:W3:Y:S01]  /*6d30*/  SHFL.DOWN PT, R12, R5, 0x4, 0x1f ;  /* 0x08801f00050c7f89 */ /* 0x0086e200000e0000 */
        /* <DEDUP_REMOVED lines=8> */
[----:B------:R1:W0:Y:S01]  /*6dc0*/  SHFL.DOWN PT, R20, R9, 0x4, 0x1f ;  /* 0x08801f0009147f89 */ /* 0x00022200000e0000 */
[----:B------:R-:W-:-:S03]  /*6dd0*/  IMAD.MOV.U32 R15, RZ, RZ, R11 ;  /* 0x000000ffff0f7224 */ /* 0x000fc600078e000b */
[----:B--2---:R1:W2:Y:S04]  /*6de0*/  SHFL.DOWN PT, R17, R10, 0x4, 0x1f ;  /* 0x08801f000a117f89 */ /* 0x0042a800000e0000 */
[----:B------:R1:W0:Y:S01]  /*6df0*/  SHFL.DOWN PT, R22, R11, 0x4, 0x1f ;  /* 0x08801f000b167f89 */ /* 0x00022200000e0000 */
        /* <DEDUP_REMOVED lines=16> */
[----:B--2---:R-:W-:Y:S02]  /*6f00*/  IMAD.MOV.U32 R14, RZ, RZ, R17 ;  /* 0x000000ffff0e7224 */ /* 0x004fe400078e0011 */
        /* <DEDUP_REMOVED lines=12> */
.L_x_2094:
[----:B------:R-:W-:Y:S05]  /*6fd0*/  BSYNC.RECONVERGENT B1 ;  /* 0x0000000000017941 */ /* 0x000fea0003800200 */
.L_x_2093:
[----:B------:R-:W-:Y:S01]  /*6fe0*/  ISETP.GT.AND P0, PT, R16, 0x17, PT ;  /* 0x000000171000780c */ /* 0x000fe20003f04270 */
[----:B---3--:R3:W3:Y:S01]  /*6ff0*/  SHFL.DOWN PT, R5, R0, 0x8, 0x1f ;  /* 0x09001f0000057f89 */ /* 0x0086e200000e0000 */
[----:B------:R-:W-:Y:S01]  /*7000*/  BSSY.RECONVERGENT B1, `(.L_x_2095) ;  /* 0x0000029000017945 */ /* 0x000fe20003800200 */
[----:B-1----:R-:W-:Y:S02]  /*7010*/  IMAD.MOV.U32 R8, RZ, RZ, R0 ;  /* 0x000000ffff087224 */ /* 0x002fe400078e0000 */
[----:B0-----:R0:W1:Y:S01]  /*7020*/  SHFL.DOWN PT, R7, R2, 0x8, 0x1f ;  /* 0x09001f0002077f89 */ /* 0x00106200000e0000 */
[----:B------:R-:W-:Y:S02]  /*7030*/  IMAD.MOV.U32 R9, RZ, RZ, R2 ;  /* 0x000000ffff097224 */ /* 0x000fe400078e0002 */
[----:B------:R-:W-:Y:S01]  /*7040*/  IMAD.MOV.U32 R10, RZ, RZ, R3 ;  /* 0x000000ffff0a7224 */ /* 0x000fe200078e0003 */
[----:B------:R0:W0:Y:S01]  /*7050*/  SHFL.DOWN PT, R18, R3, 0x8, 0x1f ;  /* 0x09001f0003127f89 */ /* 0x00002200000e0000 */
[----:B------:R-:W-:-:S02]  /*7060*/  IMAD.MOV.U32 R11, RZ, RZ, R4 ;  /* 0x000000ffff0b7224 */ /* 0x000fc400078e0004 */
[----:B------:R-:W-:Y:S01]  /*7070*/  IMAD.MOV.U32 R12, RZ, RZ, R14 ;  /* 0x000000ffff0c7224 */ /* 0x000fe200078e000e */
[----:B--2---:R2:W0:Y:S01]  /*7080*/  SHFL.DOWN PT, R17, R4, 0x8, 0x1f ;  /* 0x09001f0004117f89 */ /* 0x00442200000e0000 */
[----:B------:R-:W-:-:S03]  /*7090*/  IMAD.MOV.U32 R13, RZ, RZ, R15 ;  /* 0x000000ffff0d7224 */ /* 0x000fc600078e000f */
[----:B----4-:R2:W4:Y:S04]  /*70a0*/  SHFL.DOWN PT, R19, R14, 0x8, 0x1f ;  /* 0x09001f000e137f89 */ /* 0x01052800000e0000 */
[----:B------:R2:W0:Y:S01]  /*70b0*/  SHFL.DOWN PT, R20, R15, 0x8, 0x1f ;  /* 0x09001f000f147f89 */ /* 0x00042200000e0000 */
        /* <DEDUP_REMOVED lines=16> */
[----:B----4-:R-:W-:Y:S02]  /*71c0*/  IMAD.MOV.U32 R12, RZ, RZ, R19 ;  /* 0x000000ffff0c7224 */ /* 0x010fe400078e0013 */
        /* <DEDUP_REMOVED lines=12> */
.L_x_2096:
[----:B------:R-:W-:Y:S05]  /*7290*/  BSYNC.RECONVERGENT B1 ;  /* 0x0000000000017941 */ /* 0x000fea0003800200 */
.L_x_2095:
[----:B------:R-:W-:Y:S01]  /*72a0*/  ISETP.GT.AND P0, PT, R16, 0xf, PT ;  /* 0x0000000f1000780c */ /* 0x000fe20003f04270 */
[----:B--2---:R2:W2:Y:S01]  /*72b0*/  SHFL.DOWN PT, R15, R8, 0x10, 0x1f ;  /* 0x0a001f00080f7f89 */ /* 0x0044a200000e0000 */
[----:B------:R-:W-:Y:S01]  /*72c0*/  BSSY.RECONVERGENT B1, `(.L_x_2097) ;  /* 0x0000029000017945 */ /* 0x000fe20003800200 */
[----:B-1----:R-:W-:Y:S02]  /*72d0*/  IMAD.MOV.U32 R7, RZ, RZ, R12 ;  /* 0x000000ffff077224 */ /* 0x002fe400078e000c */
[----:B------:R1:W1:Y:S01]  /*72e0*/  SHFL.DOWN PT, R14, R9, 0x10, 0x1f ;  /* 0x0a001f00090e7f89 */ /* 0x00026200000e0000 */
[----:B---3--:R-:W-:Y:S02]  /*72f0*/  IMAD.MOV.U32 R0, RZ, RZ, R13 ;  /* 0x000000ffff007224 */ /* 0x008fe400078e000d */
[----:B0-----:R-:W-:Y:S01]  /*7300*/  IMAD.MOV.U32 R2, RZ, RZ, R8 ;  /* 0x000000ffff027224 */ /* 0x001fe200078e0008 */
[----:B------:R0:W3:Y:S01]  /*7310*/  SHFL.DOWN PT, R17, R10, 0x10, 0x1f ;  /* 0x0a001f000a117f89 */ /* 0x0000e200000e0000 */
        /* <DEDUP_REMOVED lines=20> */
[----:B--2---:R-:W-:Y:S02]  /*7460*/  IMAD.MOV.U32 R2, RZ, RZ, R15 ;  /* 0x000000ffff027224 */ /* 0x004fe400078e000f */
        /* <DEDUP_REMOVED lines=14> */
.L_x_2098:
[----:B------:R-:W-:Y:S05]  /*7550*/  BSYNC.RECONVERGENT B1 ;  /* 0x0000000000017941 */ /* 0x000fea0003800200 */
.L_x_2097:
[----:B------:R-:W-:Y:S01]  /*7560*/  ISETP.NE.AND P0, PT, R16, RZ, PT ;  /* 0x000000ff1000720c */ /* 0x000fe20003f05270 */
[----:B------:R-:W-:-:S12]  /*7570*/  BSSY.RECONVERGENT B1, `(.L_x_2099) ;  /* 0x000000c000017945 */ /* 0x000fd80003800200 */
[----:B------:R-:W-:Y:S05]  /*7580*/  @P0 BRA `(.L_x_2100) ;  /* 0x0000000000280947 */ /* 0x000fea0003800000 */
[----:B0-----:R-:W0:Y:S01]  /*7590*/  S2R R10, SR_CgaCtaId ;  /* 0x00000000000a7919 */ /* 0x001e220000008800 */
[----:B-1----:R-:W-:Y:S02]  /*75a0*/  MOV R9, 0x400 ;  /* 0x0000040000097802 */ /* 0x002fe40000000f00 */
[----:B--2---:R-:W-:Y:S02]  /*75b0*/  SHF.R.U32.HI R8, RZ, 0x5, R6 ;  /* 0x00000005ff087819 */ /* 0x004fe40000011606 */
[----:B0-----:R-:W-:-:S05]  /*75c0*/  LEA R9, R10, R9, 0x18 ;  /* 0x000000090a097211 */ /* 0x001fca00078ec0ff */
[----:B------:R-:W-:Y:S02]  /*75d0*/  IMAD R11, R8, 0x18, R9 ;  /* 0x00000018080b7824 */ /* 0x000fe400078e0209 */
[----:B------:R-:W-:Y:S02]  /*75e0*/  IMAD.MOV.U32 R8, RZ, RZ, R7 ;  /* 0x000000ffff087224 */ /* 0x000fe400078e0007 */
[----:B------:R-:W-:Y:S01]  /*75f0*/  IMAD.MOV.U32 R9, RZ, RZ, R0 ;  /* 0x000000ffff097224 */ /* 0x000fe200078e0000 */
[----:B------:R0:W-:Y:S04]  /*7600*/  STS.64 [R11+0x8], R2 ;  /* 0x000008020b007388 */ /* 0x0001e80000000a00 */
[----:B------:R0:W-:Y:S04]  /*7610*/  STS.64 [R11+0x18], R8 ;  /* 0x000018080b007388 */ /* 0x0001e80000000a00 */
[----:B------:R0:W-:Y:S02]  /*7620*/  STS.64 [R11+0x10], R4 ;  /* 0x000010040b007388 */ /* 0x0001e40000000a00 */
.L_x_2100:
[----:B------:R-:W-:Y:S05]  /*7630*/  BSYNC.RECONVERGENT B1 ;  /* 0x0000000000017941 */ /* 0x000fea0003800200 */
.L_x_2099:
[----:B------:R-:W-:Y:S01]  /*7640*/  BAR.SYNC.DEFER_BLOCKING 0x0 ;  /* 0x0000000000007b1d */ /* 0x000fe20000010000 */
[----:B------:R-:W-:-:S13]  /*7650*/  ISETP.NE.AND P1, PT, R6, RZ, PT ;  /* 0x000000ff0600720c */ /* 0x000fda0003f25270 */
[----:B------:R-:W-:Y:S05]  /*7660*/  @P1 BRA `(.L_x_2026) ;  /* 0x0000000c00701947 */ /* 0x000fea0003800000 */
[----:B01----:R-:W0:Y:S01]  /*7670*/  S2R R9, SR_CgaCtaId ;  /* 0x0000000000097919 */ /* 0x003e220000008800 */
        /* <DEDUP_REMOVED lines=10> */
[----:B--2---:R-:W0:Y:S04]  /*7720*/  LDS.128 R8, [R6+0x20] ;  /* 0x0000200006087984 */ /* 0x004e280000000c00 */
[----:B------:R1:W2:Y:S04]  /*7730*/  LDS.64 R22, [R6+0x38] ;  /* 0x0000380006167984 */ /* 0x0002a80000000a00 */
[----:B------:R1:W1:Y:S04]  /*7740*/  LDS.64 R20, [R6+0x40] ;  /* 0x0000400006147984 */ /* 0x0002680000000a00 */
[----:B---3--:R3:W1:Y:S04]  /*7750*/  LDS.64 R16, [R6+0x68] ;  /* 0x0000680006107984 */ /* 0x0086680000000a00 */
[----:B------:R3:W1:Y:S04]  /*7760*/  LDS.64 R18, [R6+0x70] ;  /* 0x0000700006127984 */ /* 0x0006680000000a00 */
[----:B----4-:R3:W4:Y:S01]  /*7770*/  LDS.128 R12, [R6+0x50] ;  /* 0x00005000060c7984 */ /* 0x0107220000000c00 */
        /* <DEDUP_REMOVED lines=20> */
.L_x_2102:
[----:B------:R-:W-:Y:S05]  /*78c0*/  BSYNC.RECONVERGENT B1 ;  /* 0x0000000000017941 */ /* 0x000fea0003800200 */
.L_x_2101:
        /* <DEDUP_REMOVED lines=30> */
.L_x_2104:
[----:B------:R-:W-:Y:S05]  /*7ab0*/  BSYNC.RECONVERGENT B1 ;  /* 0x0000000000017941 */ /* 0x000fea0003800200 */
.L_x_2103:
[----:B----4-:R-:W-:Y:S01]  /*7ac0*/  VIMNMX3 R10, R13, R14, R15, PT ;  /* 0x0000000e0d0a720f */ /* 0x010fe2000380010f */
        /* <DEDUP_REMOVED lines=29> */
.L_x_2106:
[----:B------:R-:W-:Y:S05]  /*7ca0*/  BSYNC.RECONVERGENT B1 ;  /* 0x0000000000017941 */ /* 0x000fea0003800200 */
.L_x_2105:
        /* <DEDUP_REMOVED lines=32> */
.L_x_2108:
[----:B------:R-:W-:Y:S05]  /*7eb0*/  BSYNC.RECONVERGENT B1 ;  /* 0x0000000000017941 */ /* 0x000fea0003800200 */
.L_x_2107:
        /* <DEDUP_REMOVED lines=29> */
.L_x_2110:
[----:B------:R-:W-:Y:S05]  /*8090*/  BSYNC.RECONVERGENT B1 ;  /* 0x0000000000017941 */ /* 0x000fea0003800200 */
.L_x_2109:
        /* <DEDUP_REMOVED lines=28> */
.L_x_2112:
[----:B------:R-:W-:Y:S05]  /*8260*/  BSYNC.RECONVERGENT B1 ;  /* 0x0000000000017941 */ /* 0x000fea0003800200 */
.L_x_2111:
        /* <DEDUP_REMOVED lines=28> */
.L_x_2026:
[----:B------:R-:W-:Y:S05]  /*8430*/  BSYNC.RECONVERGENT B0 ;  /* 0x0000000000007941 */ /* 0x000fea0003800200 */
.L_x_1995:
[----:B------:R-:W-:Y:S05]  /*8440*/  @P1 EXIT ;  /* 0x000000000000194d */ /* 0x000fea0003800000 */
[----:B012---:R-:W0:Y:S01]  /*8450*/  LDC.64 R8, c[0x0][0x390] ;  /* 0x0000e400ff087b82 */ /* 0x007e220000000a00 */
[----:B----4-:R-:W-:Y:S02]  /*8460*/  IMAD.MOV.U32 R6, RZ, RZ, R7 ;  /* 0x000000ffff067224 */ /* 0x010fe400078e0007 */
[----:B------:R-:W-:Y:S01]  /*8470*/  IMAD.MOV.U32 R7, RZ, RZ, R0 ;  /* 0x000000ffff077224 */ /* 0x000fe200078e0000 */
[----:B0-----:R-:W-:Y:S04]  /*8480*/  STG.E.64 desc[UR10][R8.64], R2 ;  /* 0x0000000208007986 */ /* 0x001fe8000c101b0a */
[----:B------:R-:W-:Y:S04]  /*8490*/  STG.E.64 desc[UR10][R8.64+0x8], R4 ;  /* 0x0000080408007986 */ /* 0x000fe8000c101b0a */
[----:B------:R-:W-:Y:S01]  /*84a0*/  STG.E.64 desc[UR10][R8.64+0x10], R6 ;  /* 0x0000100608007986 */ /* 0x000fe2000c101b0a */
[----:B------:R-:W-:Y:S05]  /*84b0*/  EXIT ;  /* 0x000000000000794d */ /* 0x000fea0003800000 */
.L_x_2113:
        /* <DEDUP_REMOVED lines=12> */
.L_x_4849:


//--------------------- .text._ZN6thrust24THRUST_300001_SM_1000_NS8cuda_cub4core6detail13_kernel_agentINS1_8__reduce11ReduceAgentIPN4cuda3std3__45tupleIJNSA_IJiiiiEEElEEESD_SC_iNS1_9__extrema9arg_min_fISB_l6lbXYZ2EEEEJSD_SD_iSH_EEEvDpT0_ --------------------------
	.section	.text._ZN6thrust24THRUST_300001_SM_1000_NS8cuda_cub4core6detail13_kernel_agentINS1_8__reduce11ReduceAgentIPN4cuda3std3__45tupleIJNSA_IJiiiiEEElEEESD_SC_iNS1_9__extrema9arg_min_fISB_l6lbXYZ2EEEEJSD_SD_iSH_EEEvDpT0_,"ax",@progbits
	.align	128
        .global         _ZN6thrust24THRUST_300001_SM_1000_NS8cuda_cub4core6detail13_kernel_agentINS1_8__reduce11ReduceAgentIPN4cuda3std3__45tupleIJNSA_IJiiiiEEElEEESD_SC_iNS1_9__extrema9arg_min_fISB_l6lbXYZ2EEEEJSD_SD_iSH_EEEvDpT0_
        .type           _ZN6thrust24THRUST_300001_SM_1000_NS8cuda_cub4core6detail13_kernel_agentINS1_8__reduce11ReduceAgentIPN4cuda3std3__45tupleIJNSA_IJiiiiEEElEEESD_SC_iNS1_9__extrema9arg_min_fISB_l6lbXYZ2EEEEJSD_SD_iSH_EEEvDpT0_,@function
        .size           _ZN6thrust24THRUST_300001_SM_1000_NS8cuda_cub4core6detail13_kernel_agentINS1_8__reduce11ReduceAgentIPN4cuda3std3__45tupleIJNSA_IJiiiiEEElEEESD_SC_iNS1_9__extrema9arg_min_fISB_l6lbXYZ2EEEEJSD_SD_iSH_EEEvDpT0_,(.L_x_4850 - _ZN6thrust24THRUST_300001_SM_1000_NS8cuda_cub4core6detail13_kernel_agentINS1_8__reduce11ReduceAgentIPN4cuda3std3__45tupleIJNSA_IJiiiiEEElEEESD_SC_iNS1_9__extrema9arg_min_fISB_l6lbXYZ2EEEEJSD_SD_iSH_EEEvDpT0_)
        .other          _ZN6thrust24THRUST_300001_SM_1000_NS8cuda_cub4core6detail13_kernel_agentINS1_8__reduce11ReduceAgentIPN4cuda3std3__45tupleIJNSA_IJiiiiEEElEEESD_SC_iNS1_9__extrema9arg_min_fISB_l6lbXYZ2EEEEJSD_SD_iSH_EEEvDpT0_,@"STO_CUDA_ENTRY STV_DEFAULT"
_ZN6thrust24THRUST_300001_SM_1000_NS8cuda_cub4core6detail13_kernel_agentINS1_8__reduce11ReduceAgentIPN4cuda3std3__45tupleIJNSA_IJiiiiEEElEEESD_SC_iNS1_9__extrema9arg_min_fISB_l6lbXYZ2EEEEJSD_SD_iSH_EEEvDpT0_:
.text._ZN6thrust24THRUST_300001_SM_1000_NS8cuda_cub4core6detail13_kernel_agentINS1_8__reduce11ReduceAgentIPN4cuda3std3__45tupleIJNSA_IJiiiiEEElEEESD_SC_iNS1_9__extrema9arg_min_fISB_l6lbXYZ2EEEEJSD_SD_iSH_EEEvDpT0_:
        /* <DEDUP_REMOVED lines=37> */
.L_x_2122:
        /* <DEDUP_REMOVED lines=36> */
.L_x_2121:
[----:B------:R-:W-:Y:S05]  /*0490*/  BSYNC.RECONVERGENT B3 ;  /* 0x0000000000037941 */ /* 0x000fea0003800200 */
.L_x_2120:
[----:B------:R-:W-:Y:S02]  /*04a0*/  IMAD.X R7, RZ, RZ, R7, P3 ;  /* 0x000000ffff077224 */ /* 0x000fe400018e0607 */
[----:B------:R-:W-:Y:S01]  /*04b0*/  VIADD R29, R29, 0x100 ;  /* 0x000001001d1d7836 */ /* 0x000fe20000000000 */
[----:B------:R-:W-:Y:S06]  /*04c0*/  @P2 BRA `(.L_x_2122) ;  /* 0xfffffffc00602947 */ /* 0x000fec000383ffff */
.L_x_2119:
[----:B------:R-:W-:Y:S05]  /*04d0*/  BSYNC.RECONVERGENT B2 ;  /* 0x0000000000027941 */ /* 0x000fea0003800200 */
.L_x_2118:
[----:B------:R-:W0:Y:S01]  /*04e0*/  LDC.64 R2, c[0x0][0x380] ;  /* 0x0000e000ff027b82 */ /* 0x000e220000000a00 */
[----:B------:R-:W-:-:S13]  /*04f0*/  ISETP.GE.U32.AND P0, PT, R0, 0x300, PT ;  /* 0x000003000000780c */ /* 0x000fda0003f06070 */
[----:B------:R-:W-:Y:S05]  /*0500*/  @!P0 BRA `(.L_x_2117) ;  /* 0x0000000800188947 */ /* 0x000fea0003800000 */
.L_x_2131:
        /* <DEDUP_REMOVED lines=35> */
.L_x_2124:
[----:B------:R-:W-:Y:S05]  /*0740*/  BSYNC.RECONVERGENT B2 ;  /* 0x0000000000027941 */ /* 0x000fea0003800200 */
.L_x_2123:
        /* <DEDUP_REMOVED lines=34> */
.L_x_2126:
[----:B------:R-:W-:Y:S05]  /*0970*/  BSYNC.RECONVERGENT B2 ;  /* 0x0000000000027941 */ /* 0x000fea0003800200 */
.L_x_2125:
        /* <DEDUP_REMOVED lines=31> */
.L_x_2128:
[----:B------:R-:W-:Y:S05]  /*0b70*/  BSYNC.RECONVERGENT B2 ;  /* 0x0000000000027941 */ /* 0x000fea0003800200 */
.L_x_2127:
        /* <DEDUP_REMOVED lines=27> */
.L_x_2130:
[----:B------:R-:W-:Y:S05]  /*0d30*/  BSYNC.RECONVERGENT B2 ;  /* 0x0000000000027941 */ /* 0x000fea0003800200 */
.L_x_2129:
[----:B------:R-:W-:-:S05]  /*0d40*/  VIADD R29, R29, 0x400 ;  /* 0x000004001d1d7836 */ /* 0x000fca0000000000 */
[----:B------:R-:W-:-:S13]  /*0d50*/  ISETP.GE.AND P0, PT, R29, UR5, PT ;  /* 0x000000051d007c0c */ /* 0x000fda000bf06270 */
[----:B------:R-:W-:Y:S05]  /*0d60*/  @!P0 BRA `(.L_x_2131) ;  /* 0xfffffff400e88947 */ /* 0x000fea000383ffff */
.L_x_2117:
[----:B------:R-:W-:Y:S05]  /*0d70*/  BSYNC.RECONVERGENT B1 ;  /* 0x0000000000017941 */ /* 0x000fea0003800200 */
.L_x_2116:
        /* <DEDUP_REMOVED lines=47> */
.L_x_2134:
[----:B------:R-:W-:Y:S05]  /*1070*/  BSYNC.RECONVERGENT B1 ;  /* 0x0000000000017941 */ /* 0x000fea0003800200 */
.L_x_2133:
        /* <DEDUP_REMOVED lines=43> */
.L_x_2136:
[----:B------:R-:W-:Y:S05]  /*1330*/  BSYNC.RECONVERGENT B1 ;  /* 0x0000000000017941 */ /* 0x000fea0003800200 */
.L_x_2135:
        /* <DEDUP_REMOVED lines=43> */
.L_x_2138:
[----:B------:R-:W-:Y:S05]  /*15f0*/  BSYNC.RECONVERGENT B1 ;  /* 0x0000000000017941 */ /* 0x000fea0003800200 */
.L_x_2137:
        /* <DEDUP_REMOVED lines=43> */
.L_x_2140:
[----:B------:R-:W-:Y:S05]  /*18b0*/  BSYNC.RECONVERGENT B1 ;  /* 0x0000000000017941 */ /* 0x000fea0003800200 */
.L_x_2139:
        /* <DEDUP_REMOVED lines=43> */
.L_x_2142:
[----:B------:R-:W-:Y:S05]  /*1b70*/  BSYNC.RECONVERGENT B1 ;  /* 0x0000000000017941 */ /* 0x000fea0003800200 */
.L_x_2141:
        /* <DEDUP_REMOVED lines=13> */
.L_x_2144:
[----:B------:R-:W-:Y:S05]  /*1c50*/  BSYNC.RECONVERGENT B1 ;  /* 0x0000000000017941 */ /* 0x000fea0003800200 */
.L_x_2143:
        /* <DEDUP_REMOVED lines=40> */
.L_x_2147:
[----:B------:R-:W-:Y:S05]  /*1ee0*/  BSYNC.RECONVERGENT B1 ;  /* 0x0000000000017941 */ /* 0x000fea0003800200 */
.L_x_2146:
        /* <DEDUP_REMOVED lines=30> */
.L_x_2149:
[----:B------:R-:W-:Y:S05]  /*20d0*/  BSYNC.RECONVERGENT B1 ;  /* 0x0000000000017941 */ /* 0x000fea0003800200 */
.L_x_2148:
        /* <DEDUP_REMOVED lines=30> */
.L_x_2151:
[----:B------:R-:W-:Y:S05]  /*22c0*/  BSYNC.RECONVERGENT B1 ;  /* 0x0000000000017941 */ /* 0x000fea0003800200 */
.L_x_2150:
        /* <DEDUP_REMOVED lines=32> */
.L_x_2153:
[----:B------:R-:W-:Y:S05]  /*24d0*/  BSYNC.RECONVERGENT B1 ;  /* 0x0000000000017941 */ /* 0x000fea0003800200 */
.L_x_2152:
        /* <DEDUP_REMOVED lines=29> */
.L_x_2155:
[----:B------:R-:W-:Y:S05]  /*26b0*/  BSYNC.RECONVERGENT B1 ;  /* 0x0000000000017941 */ /* 0x000fea0003800200 */
.L_x_2154:
        /* <DEDUP_REMOVED lines=28> */
.L_x_2157:
[----:B------:R-:W-:Y:S05]  /*2880*/  BSYNC.RECONVERGENT B1 ;  /* 0x0000000000017941 */ /* 0x000fea0003800200 */
.L_x_2156:
        /* <DEDUP_REMOVED lines=29> */
.L_x_2132:
        /* <DEDUP_REMOVED lines=50> */
.L_x_2159:
[----:B------:R-:W-:Y:S05]  /*2d80*/  BSYNC.RECONVERGENT B1 ;  /* 0x0000000000017941 */ /* 0x000fea0003800200 */
.L_x_2158:
        /* <DEDUP_REMOVED lines=44> */
.L_x_2161:
[----:B------:R-:W-:Y:S05]  /*3050*/  BSYNC.RECONVERGENT B1 ;  /* 0x0000000000017941 */ /* 0x000fea0003800200 */
.L_x_2160:
        /* <DEDUP_REMOVED lines=44> */
.L_x_2163:
[----:B------:R-:W-:Y:S05]  /*3320*/  BSYNC.RECONVERGENT B1 ;  /* 0x0000000000017941 */ /* 0x000fea0003800200 */
.L_x_2162:
        /* <DEDUP_REMOVED lines=44> */
.L_x_2165:
[----:B------:R-:W-:Y:S05]  /*35f0*/  BSYNC.RECONVERGENT B1 ;  /* 0x0000000000017941 */ /* 0x000fea0003800200 */
.L_x_2164:
        /* <DEDUP_REMOVED lines=44> */
.L_x_2167:
[----:B------:R-:W-:Y:S05]  /*38c0*/  BSYNC.RECONVERGENT B1 ;  /* 0x0000000000017941 */ /* 0x000fea0003800200 */
.L_x_2166:
        /* <DEDUP_REMOVED lines=13> */
.L_x_2169:
[----:B------:R-:W-:Y:S05]  /*39a0*/  BSYNC.RECONVERGENT B1 ;  /* 0x0000000000017941 */ /* 0x000fea0003800200 */
.L_x_2168:
        /* <DEDUP_REMOVED lines=45> */
.L_x_2171:
[----:B------:R-:W-:Y:S05]  /*3c80*/  BSYNC.RECONVERGENT B1 ;  /* 0x0000000000017941 */ /* 0x000fea0003800200 */
.L_x_2170:
        /* <DEDUP_REMOVED lines=43> */
.L_x_2173:
[----:B------:R-:W-:Y:S05]  /*3f40*/  BSYNC.RECONVERGENT B1 ;  /* 0x0000000000017941 */ /* 0x000fea0003800200 */
.L_x_2172:
        /* <DEDUP_REMOVED lines=42> */
.L_x_2175:
[----:B------:R-:W-:Y:S05]  /*41f0*/  BSYNC.RECONVERGENT B1 ;  /* 0x0000000000017941 */ /* 0x000fea0003800200 */
.L_x_2174:
        /* <DEDUP_REMOVED lines=43> */
.L_x_2177:
[----:B------:R-:W-:Y:S05]  /*44b0*/  BSYNC.RECONVERGENT B1 ;  /* 0x0000000000017941 */ /* 0x000fea0003800200 */
.L_x_2176:
        /* <DEDUP_REMOVED lines=42> */
.L_x_2179:
[----:B------:R-:W-:Y:S05]  /*4760*/  BSYNC.RECONVERGENT B1 ;  /* 0x0000000000017941 */ /* 0x000fea0003800200 */
.L_x_2178:
        /* <DEDUP_REMOVED lines=43> */
.L_x_2181:
[----:B------:R-:W-:Y:S05]  /*4a20*/  BSYNC.RECONVERGENT B1 ;  /* 0x0000000000017941 */ /* 0x000fea0003800200 */
.L_x_2180:
        /* <DEDUP_REMOVED lines=42> */
.L_x_2115:
[----:B------:R-:W1:Y:S01]  /*4cd0*/  S2R R9, SR_TID.X ;  /* 0x0000000000097919 */ /* 0x000e620000002100 */
[----:B------:R-:W2:Y:S02]  /*4ce0*/  LDCU.64 UR8, c[0x0][0x380] ;  /* 0x00007000ff0877ac */ /* 0x000ea40008000a00 */
[----:B--2---:R-:W-:Y:S02]  /*4cf0*/  IMAD.U32 R26, RZ, RZ, UR8 ;  /* 0x00000008ff1a7e24 */ /* 0x004fe4000f8e00ff */
[----:B------:R-:W-:Y:S02]  /*4d00*/  IMAD.U32 R27, RZ, RZ, UR9 ;  /* 0x00000009ff1b7e24 */ /* 0x000fe4000f8e00ff */
        /* <DEDUP_REMOVED lines=22> */
[----:B------:R-:W-:Y:S01]  /*4e70*/  VIMNMX3 R8, R3, R4, R5, PT ;  /* 0x000000040308720f */ /* 0x000fe20003800105 */
[----:B------:R-:W-:Y:S02]  /*4e80*/  IMAD.MOV.U32 R25, RZ, RZ, R18 ;  /* 0x000000ffff197224 */ /* 0x000fe400078e0012 */
[----:B------:R-:W-:Y:S01]  /*4e90*/  IMAD.MOV.U32 R24, RZ, RZ, R7 ;  /* 0x000000ffff187224 */ /* 0x000fe200078e0007 */
[----:B------:R-:W-:Y:S01]  /*4ea0*/  ISETP.GE.AND P0, PT, R31, R8, PT ;  /* 0x000000081f00720c */ /* 0x000fe20003f06270 */
[----:B------:R-:W-:Y:S02]  /*4eb0*/  IMAD.MOV.U32 R8, RZ, RZ, R19 ;  /* 0x000000ffff087224 */ /* 0x000fe400078e0013 */
[----:B------:R-:W-:-:S10]  /*4ec0*/  IMAD.MOV.U32 R29, RZ, RZ, R6 ;  /* 0x000000ffff1d7224 */ /* 0x000fd400078e0006 */
        /* <DEDUP_REMOVED lines=11> */
.L_x_2183:
[----:B------:R-:W-:Y:S05]  /*4f80*/  BSYNC.RECONVERGENT B1 ;  /* 0x0000000000017941 */ /* 0x000fea0003800200 */
.L_x_2182:
        /* <DEDUP_REMOVED lines=28> */
.L_x_2185:
[----:B------:R-:W-:Y:S05]  /*5150*/  BSYNC.RECONVERGENT B1 ;  /* 0x0000000000017941 */ /* 0x000fea0003800200 */
.L_x_2184:
[----:B------:R-:W-:Y:S01]  /*5160*/  UISETP.GE.U32.AND UP0, UPT, UR4, 0x600, UPT ;  /* 0x000006000400788c */ /* 0x000fe2000bf06070 */
[----:B------:R-:W-:-:S08]  /*5170*/  IMAD.MOV.U32 R0, RZ, RZ, 0x300 ;  /* 0x00000300ff007424 */ /* 0x000fd000078e00ff */
[----:B------:R-:W-:Y:S05]  /*5180*/  BRA.U !UP0, `(.L_x_2186) ;  /* 0x0000000508b87547 */ /* 0x000fea000b800000 */
[----:B------:R-:W-:Y:S01]  /*5190*/  IMAD.MOV.U32 R0, RZ, RZ, 0x300 ;  /* 0x00000300ff007424 */ /* 0x000fe200078e00ff */
[----:B------:R-:W0:Y:S01]  /*51a0*/  LDCU.64 UR8, c[0x0][0x380] ;  /* 0x00007000ff0877ac */ /* 0x000e220008000a00 */
[----:B------:R-:W1:Y:S05]  /*51b0*/  LDCU UR4, c[0x0][0x390] ;  /* 0x00007200ff0477ac */ /* 0x000e6a0008000800 */
.L_x_2193:
[----:B------:R-:W-:Y:S02]  /*51c0*/  IMAD.IADD R29, R9, 0x1, R0 ;  /* 0x00000001091d7824 */ /* 0x000fe400078e0200 */
[----:B0-----:R-:W-:Y:S02]  /*51d0*/  IMAD.U32 R26, RZ, RZ, UR8 ;  /* 0x00000008ff1a7e24 */ /* 0x001fe4000f8e00ff */
[----:B------:R-:W-:Y:S02]  /*51e0*/  IMAD.U32 R27, RZ, RZ, UR9 ;  /* 0x00000009ff1b7e24 */ /* 0x000fe4000f8e00ff */
[----:B------:R-:W-:-:S05]  /*51f0*/  IMAD.WIDE.U32 R28, R29, 0x18, R26 ;  /* 0x000000181d1c7825 */ /* 0x000fca00078e001a */
        /* <DEDUP_REMOVED lines=38> */
.L_x_2188:
[----:B-1----:R-:W-:Y:S05]  /*5460*/  BSYNC.RECONVERGENT B1 ;  /* 0x0000000000017941 */ /* 0x002fea0003800200 */
.L_x_2187:
        /* <DEDUP_REMOVED lines=30> */
.L_x_2190:
[----:B------:R-:W-:Y:S05]  /*5650*/  BSYNC.RECONVERGENT B1 ;  /* 0x0000000000017941 */ /* 0x000fea0003800200 */
.L_x_2189:
        /* <DEDUP_REMOVED lines=28> */
.L_x_2192:
[----:B------:R-:W-:Y:S05]  /*5820*/  BSYNC.RECONVERGENT B1 ;  /* 0x0000000000017941 */ /* 0x000fea0003800200 */
.L_x_2191:
[C---:B------:R-:W-:Y:S02]  /*5830*/  VIADD R8, R0.reuse, 0x600 ;  /* 0x0000060000087836 */ /* 0x040fe40000000000 */
[----:B------:R-:W-:-:S03]  /*5840*/  VIADD R0, R0, 0x300 ;  /* 0x0000030000007836 */ /* 0x000fc60000000000 */
[----:B------:R-:W-:-:S13]  /*5850*/  ISETP.GT.AND P0, PT, R8, UR4, PT ;  /* 0x0000000408007c0c */ /* 0x000fda000bf04270 */
[----:B------:R-:W-:Y:S05]  /*5860*/  @!P0 BRA `(.L_x_2193) ;  /* 0xfffffff800548947 */ /* 0x000fea000383ffff */
.L_x_2186:
        /* <DEDUP_REMOVED lines=19> */
.L_x_2200:
[----:B0-----:R-:W-:-:S05]  /*59a0*/  IMAD.WIDE.U32 R14, R17, 0x18, R26 ;  /* 0x00000018110e7825 */ /* 0x001fca00078e001a */
[----:B------:R-:W2:Y:S04]  /*59b0*/  LDG.E.64.CONSTANT R12, desc[UR6][R14.64] ;  /* 0x000000060e0c7981 */ /* 0x000ea8000c1e9b00 */
[----:B------:R-:W2:Y:S01]  /*59c0*/  LDG.E.64.CONSTANT R10, desc[UR6][R14.64+0x8] ;  /* 0x000008060e0a7981 */ /* 0x000ea2000c1e9b00 */
[----:B------:R-:W-:Y:S01]  /*59d0*/  VIMNMX3 R19, R3, R4, R5, PT ;  /* 0x000000040313720f */ /* 0x000fe20003800105 */
[----:B------:R-:W-:Y:S01]  /*59e0*/  VIADD R16, R16, 0x1 ;  /* 0x0000000110107836 */ /* 0x000fe20000000000 */
[----:B------:R-:W-:Y:S04]  /*59f0*/  BSSY.RECONVERGENT B3, `(.L_x_2198) ;  /* 0x000001e000037945 */ /* 0x000fe80003800200 */
[----:B------:R-:W-:-:S02]  /*5a00*/  ISETP.NE.AND P2, PT, R16, RZ, PT ;  /* 0x000000ff1000720c */ /* 0x000fc40003f45270 */
        /* <DEDUP_REMOVED lines=28> */
.L_x_2199:
[----:B------:R-:W-:Y:S05]  /*5bd0*/  BSYNC.RECONVERGENT B3 ;  /* 0x0000000000037941 */ /* 0x000fea0003800200 */
.L_x_2198:
[----:B------:R-:W-:Y:S02]  /*5be0*/  VIADD R23, R23, 0x100 ;  /* 0x0000010017177836 */ /* 0x000fe40000000000 */
[----:B------:R-:W-:Y:S01]  /*5bf0*/  VIADD R17, R17, 0x100 ;  /* 0x0000010011117836 */ /* 0x000fe20000000000 */
[----:B------:R-:W-:Y:S06]  /*5c00*/  @P2 BRA `(.L_x_2200) ;  /* 0xfffffffc00642947 */ /* 0x000fec000383ffff */
.L_x_2197:
[----:B------:R-:W-:Y:S05]  /*5c10*/  BSYNC.RECONVERGENT B2 ;  /* 0x0000000000027941 */ /* 0x000fea0003800200 */
.L_x_2196:
[----:B------:R-:W-:-:S13]  /*5c20*/  ISETP.GE.U32.AND P0, PT, R18, 0x300, PT ;  /* 0x000003001200780c */ /* 0x000fda0003f06070 */
[----:B------:R-:W-:Y:S05]  /*5c30*/  @!P0 BRA `(.L_x_2195) ;  /* 0x00000008004c8947 */ /* 0x000fea0003800000 */
[----:B------:R-:W-:-:S05]  /*5c40*/  IADD3 R11, P0, PT, R23, R0, RZ ;  /* 0x00000000170b7210 */ /* 0x000fca0007f1e0ff */
[----:B------:R-:W-:-:S04]  /*5c50*/  IMAD.WIDE.U32 R26, R11, 0x18, R26 ;  /* 0x000000180b1a7825 */ /* 0x000fc800078e001a */
[----:B------:R-:W-:Y:S01]  /*5c60*/  IMAD.X R10, RZ, RZ, RZ, P0 ;  /* 0x000000ffff0a7224 */ /* 0x000fe200000e06ff */
[----:B------:R-:W-:Y:S01]  /*5c70*/  IADD3 R14, P0, PT, R26, 0x4810, RZ ;  /* 0x000048101a0e7810 */ /* 0x000fe20007f1e0ff */
[----:B------:R-:W-:Y:S02]  /*5c80*/  IMAD.IADD R26, R23, 0x1, R0 ;  /* 0x00000001171a7824 */ /* 0x000fe400078e0200 */
[----:B------:R-:W-:-:S04]  /*5c90*/  IMAD R15, R10, 0x18, RZ ;  /* 0x000000180a0f7824 */ /* 0x000fc800078e02ff */
[----:B------:R-:W-:-:S07]  /*5ca0*/  IMAD.X R15, R27, 0x1, R15, P0 ;  /* 0x000000011b0f7824 */ /* 0x000fce00000e060f */
.L_x_2209:
[----:B------:R-:W0:Y:S01]  /*5cb0*/  LDC.64 R20, c[0x0][0x380] ;  /* 0x0000e000ff147b82 */ /* 0x000e220000000a00 */
[----:B------:R1:W5:Y:S04]  /*5cc0*/  LDG.E.64.CONSTANT R12, desc[UR6][R14.64+-0x3010] ;  /* 0xffcff0060e0c7981 */ /* 0x000368000c1e9b00 */
[----:B------:R1:W5:Y:S01]  /*5cd0*/  LDG.E.64.CONSTANT R10, desc[UR6][R14.64+-0x3008] ;  /* 0xffcff8060e0a7981 */ /* 0x000362000c1e9b00 */
[----:B0-----:R-:W-:-:S05]  /*5ce0*/  IMAD.WIDE.U32 R20, R26, 0x18, R20 ;  /* 0x000000181a147825 */ /* 0x001fca00078e0014 */
[----:B------:R-:W2:Y:S04]  /*5cf0*/  LDG.E.64.CONSTANT R18, desc[UR6][R20.64] ;  /* 0x0000000614127981 */ /* 0x000ea8000c1e9b00 */
[----:B------:R-:W2:Y:S01]  /*5d00*/  LDG.E.64.CONSTANT R16, desc[UR6][R20.64+0x8] ;  /* 0x0000080614107981 */ /* 0x000ea2000c1e9b00 */
[----:B------:R-:W-:Y:S01]  /*5d10*/  VIMNMX3 R28, R3, R4, R5, PT ;  /* 0x00000004031c720f */ /* 0x000fe20003800105 */
[----:B------:R-:W-:Y:S01]  /*5d20*/  BSSY.RECONVERGENT B2, `(.L_x_2201) ;  /* 0x000001d000027945 */ /* 0x000fe20003800200 */
[----:B------:R-:W-:Y:S02]  /*5d30*/  IMAD.MOV.U32 R24, RZ, RZ, R6 ;  /* 0x000000ffff187224 */ /* 0x000fe400078e0006 */
[----:B------:R-:W-:Y:S02]  /*5d40*/  IMAD.MOV.U32 R22, RZ, RZ, R7 ;  /* 0x000000ffff167224 */ /* 0x000fe400078e0007 */
[----:B------:R-:W-:-:S02]  /*5d50*/  IMAD.MOV.U32 R29, RZ, RZ, R5 ;  /* 0x000000ffff1d7224 */ /* 0x000fc400078e0005 */
[----:B------:R-:W-:Y:S02]  /*5d60*/  IMAD.MOV.U32 R0, RZ, RZ, R4 ;  /* 0x000000ffff007224 */ /* 0x000fe400078e0004 */
[----:B------:R-:W-:Y:S02]  /*5d70*/  IMAD.MOV.U32 R27, RZ, RZ, R3 ;  /* 0x000000ffff1b7224 */ /* 0x000fe400078e0003 */
[----:B------:R-:W-:Y:S01]  /*5d80*/  IMAD.MOV.U32 R25, RZ, RZ, R2 ;  /* 0x000000ffff197224 */ /* 0x000fe200078e0002 */
[----:B--2---:R-:W-:-:S04]  /*5d90*/  VIMNMX3 R31, R19, R16, R17, PT ;  /* 0x00000010131f720f */ /* 0x004fc80003800111 */
[----:B------:R-:W-:-:S13]  /*5da0*/  ISETP.GE.AND P0, PT, R28, R31, PT ;  /* 0x0000001f1c00720c */ /* 0x000fda0003f06270 */
[----:B-1----:R-:W-:Y:S05]  /*5db0*/  @!P0 BRA `(.L_x_2202) ;  /* 0x00000000004c8947 */ /* 0x002fea0003800000 */
        /* <DEDUP_REMOVED lines=19> */
.L_x_2202:
[----:B------:R-:W-:Y:S05]  /*5ef0*/  BSYNC.RECONVERGENT B2 ;  /* 0x0000000000027941 */ /* 0x000fea0003800200 */
.L_x_2201:
        /* <DEDUP_REMOVED lines=34> */
.L_x_2204:
[----:B------:R-:W-:Y:S05]  /*6120*/  BSYNC.RECONVERGENT B2 ;  /* 0x0000000000027941 */ /* 0x000fea0003800200 */
.L_x_2203:
        /* <DEDUP_REMOVED lines=31> */
.L_x_2206:
[----:B------:R-:W-:Y:S05]  /*6320*/  BSYNC.RECONVERGENT B2 ;  /* 0x0000000000027941 */ /* 0x000fea0003800200 */
.L_x_2205:
        /* <DEDUP_REMOVED lines=29> */
.L_x_2208:
[----:B------:R-:W-:Y:S05]  /*6500*/  BSYNC.RECONVERGENT B2 ;  /* 0x0000000000027941 */ /* 0x000fea0003800200 */
.L_x_2207:
[----:B------:R-:W-:Y:S01]  /*6510*/  VIADD R23, R23, 0x400 ;  /* 0x0000040017177836 */ /* 0x000fe20000000000 */
[----:B------:R-:W-:Y:S01]  /*6520*/  IADD3 R14, P1, PT, R14, 0x6000, RZ ;  /* 0x000060000e0e7810 */ /* 0x000fe20007f3e0ff */
[----:B------:R-:W-:-:S03]  /*6530*/  VIADD R26, R26, 0x400 ;  /* 0x000004001a1a7836 */ /* 0x000fc60000000000 */
[----:B------:R-:W-:Y:S01]  /*6540*/  ISETP.GE.AND P0, PT, R23, R8, PT ;  /* 0x000000081700720c */ /* 0x000fe20003f06270 */
[----:B------:R-:W-:-:S12]  /*6550*/  IMAD.X R15, RZ, RZ, R15, P1 ;  /* 0x000000ffff0f7224 */ /* 0x000fd800008e060f */
[----:B------:R-:W-:Y:S05]  /*6560*/  @!P0 BRA `(.L_x_2209) ;  /* 0xfffffff400d08947 */ /* 0x000fea000383ffff */
.L_x_2195:
[----:B------:R-:W-:Y:S05]  /*6570*/  BSYNC.RECONVERGENT B1 ;  /* 0x0000000000017941 */ /* 0x000fea0003800200 */
.L_x_2194:
        /* <DEDUP_REMOVED lines=44> */
.L_x_2211:
[----:B------:R-:W-:Y:S05]  /*6840*/  BSYNC.RECONVERGENT B1 ;  /* 0x0000000000017941 */ /* 0x000fea0003800200 */
.L_x_2210:
        /* <DEDUP_REMOVED lines=43> */
.L_x_2213:
[----:B------:R-:W-:Y:S05]  /*6b00*/  BSYNC.RECONVERGENT B1 ;  /* 0x0000000000017941 */ /* 0x000fea0003800200 */
.L_x_2212:
[----:B------:R-:W-:Y:S01]  /*6b10*/  ISETP.GT.AND P0, PT, R18, 0x1b, PT ;  /* 0x0000001b1200780c */ /* 0x000fe20003f04270 */
[----:B0-----:R0:W0:Y:S01]  /*6b20*/  SHFL.DOWN PT, R11, R2, 0x4, 0x1f ;  /* 0x08801f00020b7f89 */ /* 0x00102200000e0000 */
[----:B------:R-:W-:Y:S01]  /*6b30*/  BSSY.RECONVERGENT B1, `(.L_x_2214) ;  /* 0x0000029000017945 */ /* 0x000fe20003800200 */
[----:B------:R-:W-:Y:S02]  /*6b40*/  IMAD.MOV.U32 R0, RZ, RZ, R2 ;  /* 0x000000ffff007224 */ /* 0x000fe400078e0002 */
[----:B------:R0:W0:Y:S01]  /*6b50*/  SHFL.DOWN PT, R10, R3, 0x4, 0x1f ;  /* 0x08801f00030a7f89 */ /* 0x00002200000e0000 */
[----:B---3--:R-:W-:Y:S02]  /*6b60*/  IMAD.MOV.U32 R6, RZ, RZ, R3 ;  /* 0x000000ffff067224 */ /* 0x008fe400078e0003 */
[----:B--2---:R-:W-:Y:S01]  /*6b70*/  IMAD.MOV.U32 R7, RZ, RZ, R4 ;  /* 0x000000ffff077224 */ /* 0x004fe200078e0004 */
[----:B------:R2:W3:Y:S01]  /*6b80*/  SHFL.DOWN PT, R15, R4, 0x4, 0x1f ;  /* 0x08801f00040f7f89 */ /* 0x0004e200000e0000 */
[----:B------:R-:W-:-:S02]  /*6b90*/  IMAD.MOV.U32 R8, RZ, RZ, R5 ;  /* 0x000000ffff087224 */ /* 0x000fc400078e0005 */
[----:B------:R-:W-:Y:S01]  /*6ba0*/  IMAD.MOV.U32 R16, RZ, RZ, R12 ;  /* 0x000000ffff107224 */ /* 0x000fe200078e000c */
[----:B------:R2:W0:Y:S01]  /*6bb0*/  SHFL.DOWN PT, R14, R5, 0x4, 0x1f ;  /* 0x08801f00050e7f89 */ /* 0x00042200000e0000 */
[----:B-1----:R-:W-:-:S03]  /*6bc0*/  IMAD.MOV.U32 R17, RZ, RZ, R13 ;  /* 0x000000ffff117224 */ /* 0x002fc600078e000d */
[----:B----4-:R2:W1:Y:S04]  /*6bd0*/  SHFL.DOWN PT, R19, R12, 0x4, 0x1f ;  /* 0x08801f000c137f89 */ /* 0x01046800000e0000 */
        /* <DEDUP_REMOVED lines=30> */
.L_x_2215:
[----:B------:R-:W-:Y:S05]  /*6dc0*/  BSYNC.RECONVERGENT B1 ;  /* 0x0000000000017941 */ /* 0x000fea0003800200 */
.L_x_2214:
        /* <DEDUP_REMOVED lines=8> */
[----:B------:R-:W-:-:S02]  /*6e50*/  IMAD.MOV.U32 R13, RZ, RZ, R8 ;  /* 0x000000ffff0d7224 */ /* 0x000fc400078e0008 */
[----:B------:R-:W-:Y:S01]  /*6e60*/  IMAD.MOV.U32 R14, RZ, RZ, R16 ;  /* 0x000000ffff0e7224 */ /* 0x000fe200078e0010 */
[----:B-1----:R2:W1:Y:S01]  /*6e70*/  SHFL.DOWN PT, R19, R8, 0x8, 0x1f ;  /* 0x09001f0008137f89 */ /* 0x00246200000e0000 */
[----:B---3--:R-:W-:-:S03]  /*6e80*/  IMAD.MOV.U32 R15, RZ, RZ, R17 ;  /* 0x000000ffff0f7224 */ /* 0x008fc600078e0011 */
[----:B------:R2:W3:Y:S04]  /*6e90*/  SHFL.DOWN PT, R21, R16, 0x8, 0x1f ;  /* 0x09001f0010157f89 */ /* 0x0004e800000e0000 */
[----:B------:R2:W0:Y:S01]  /*6ea0*/  SHFL.DOWN PT, R4, R17, 0x8, 0x1f ;  /* 0x09001f0011047f89 */ /* 0x00042200000e0000 */
[----:B------:R-:W-:Y:S05]  /*6eb0*/  @P0 BRA `(.L_x_2217) ;  /* 0x0000000000700947 */ /* 0x000fea0003800000 */
[----:B----4-:R-:W-:Y:S01]  /*6ec0*/  VIMNMX3 R20, R6, R7, R8, PT ;  /* 0x000000070614720f */ /* 0x010fe20003800108 */
        /* <DEDUP_REMOVED lines=14> */
[----:B---3--:R-:W-:Y:S02]  /*6fb0*/  IMAD.MOV.U32 R14, RZ, RZ, R21 ;  /* 0x000000ffff0e7224 */ /* 0x008fe400078e0015 */
        /* <DEDUP_REMOVED lines=12> */
.L_x_2217:
[----:B------:R-:W-:Y:S05]  /*7080*/  BSYNC.RECONVERGENT B1 ;  /* 0x0000000000017941 */ /* 0x000fea0003800200 */
.L_x_2216:
[----:B------:R-:W-:Y:S01]  /*7090*/  ISETP.GT.AND P0, PT, R18, 0xf, PT ;  /* 0x0000000f1200780c */ /* 0x000fe20003f04270 */
[----:B--2---:R2:W2:Y:S01]  /*70a0*/  SHFL.DOWN PT, R17, R10, 0x10, 0x1f ;  /* 0x0a001f000a117f89 */ /* 0x0044a200000e0000 */
[----:B------:R-:W-:Y:S01]  /*70b0*/  BSSY.RECONVERGENT B1, `(.L_x_2218) ;  /* 0x0000029000017945 */ /* 0x000fe20003800200 */
[----:B------:R-:W-:Y:S02]  /*70c0*/  IMAD.MOV.U32 R7, RZ, RZ, R14 ;  /* 0x000000ffff077224 */ /* 0x000fe400078e000e */
[----:B------:R2:W2:Y:S01]  /*70d0*/  SHFL.DOWN PT, R6, R11, 0x10, 0x1f ;  /* 0x0a001f000b067f89 */ /* 0x0004a200000e0000 */
[----:B0-----:R-:W-:Y:S02]  /*70e0*/  IMAD.MOV.U32 R0, RZ, RZ, R15 ;  /* 0x000000ffff007224 */ /* 0x001fe400078e000f */
[----:B------:R-:W-:Y:S01]  /*70f0*/  IMAD.MOV.U32 R2, RZ, RZ, R10 ;  /* 0x000000ffff027224 */ /* 0x000fe200078e000a */
[----:B-1----:R0:W1:Y:S01]  /*7100*/  SHFL.DOWN PT, R19, R12, 0x10, 0x1f ;  /* 0x0a001f000c137f89 */ /* 0x00206200000e0000 */
[----:B------:R-:W-:-:S02]  /*7110*/  IMAD.MOV.U32 R3, RZ, RZ, R11 ;  /* 0x000000ffff037224 */ /* 0x000fc400078e000b */
[----:B------:R-:W-:Y:S01]  /*7120*/  IMAD.MOV.U32 R4, RZ, RZ, R12 ;  /* 0x000000ffff047224 */ /* 0x000fe200078e000c */
[----:B------:R0:W0:Y:S01]  /*7130*/  SHFL.DOWN PT, R8, R13, 0x10, 0x1f ;  /* 0x0a001f000d087f89 */ /* 0x00002200000e0000 */
[----:B------:R-:W-:-:S03]  /*7140*/  IMAD.MOV.U32 R5, RZ, RZ, R13 ;  /* 0x000000ffff057224 */ /* 0x000fc600078e000d */
[----:B---3--:R3:W0:Y:S04]  /*7150*/  SHFL.DOWN PT, R21, R14, 0x10, 0x1f ;  /* 0x0a001f000e157f89 */ /* 0x00862800000e0000 */
[----:B------:R3:W0:Y:S01]  /*7160*/  SHFL.DOWN PT, R16, R15, 0x10, 0x1f ;  /* 0x0a001f000f107f89 */ /* 0x00062200000e0000 */
[----:B------:R-:W-:Y:S05]  /*7170*/  @P0 BRA `(.L_x_2219) ;  /* 0x0000000000700947 */ /* 0x000fea0003800000 */
[----:B----4-:R-:W-:Y:S01]  /*7180*/  VIMNMX3 R20, R11, R12, R13, PT ;  /* 0x0000000c0b14720f */ /* 0x010fe2000380010d */
        /* <DEDUP_REMOVED lines=27> */
.L_x_2219:
[----:B------:R-:W-:Y:S05]  /*7340*/  BSYNC.RECONVERGENT B1 ;  /* 0x0000000000017941 */ /* 0x000fea0003800200 */
.L_x_2218:
[----:B------:R-:W-:Y:S01]  /*7350*/  ISETP.NE.AND P0, PT, R18, RZ, PT ;  /* 0x000000ff1200720c */ /* 0x000fe20003f05270 */
[----:B------:R-:W-:-:S12]  /*7360*/  BSSY.RECONVERGENT B1, `(.L_x_2220) ;  /* 0x000000c000017945 */ /* 0x000fd80003800200 */
[----:B------:R-:W-:Y:S05]  /*7370*/  @P0 BRA `(.L_x_2221) ;  /* 0x0000000000280947 */ /* 0x000fea0003800000 */
[----:B--2---:R-:W2:Y:S01]  /*7380*/  S2R R11, SR_CgaCtaId ;  /* 0x00000000000b7919 */ /* 0x004ea20000008800 */
[----:B0-----:R-:W-:Y:S01]  /*7390*/  MOV R8, 0x400 ;  /* 0x0000040000087802 */ /* 0x001fe20000000f00 */
[----:B------:R-:W-:Y:S01]  /*73a0*/  IMAD.MOV.U32 R10, RZ, RZ, R7 ;  /* 0x000000ffff0a7224 */ /* 0x000fe200078e0007 */
[----:B------:R-:W-:Y:S02]  /*73b0*/  SHF.R.U32.HI R6, RZ, 0x5, R9 ;  /* 0x00000005ff067819 */ /* 0x000fe40000011609 */
[----:B--2---:R-:W-:-:S05]  /*73c0*/  LEA R11, R11, R8, 0x18 ;  /* 0x000000080b0b7211 */ /* 0x004fca00078ec0ff */
[----:B------:R-:W-:Y:S02]  /*73d0*/  IMAD R13, R6, 0x18, R11 ;  /* 0x00000018060d7824 */ /* 0x000fe400078e020b */
[----:B------:R-:W-:-:S03]  /*73e0*/  IMAD.MOV.U32 R11, RZ, RZ, R0 ;  /* 0x000000ffff0b7224 */ /* 0x000fc600078e0000 */
[----:B------:R0:W-:Y:S04]  /*73f0*/  STS.64 [R13+0x8], R2 ;  /* 0x000008020d007388 */ /* 0x0001e80000000a00 */
[----:B------:R0:W-:Y:S04]  /*7400*/  STS.64 [R13+0x18], R10 ;  /* 0x0000180a0d007388 */ /* 0x0001e80000000a00 */
[----:B------:R0:W-:Y:S02]  /*7410*/  STS.64 [R13+0x10], R4 ;  /* 0x000010040d007388 */ /* 0x0001e40000000a00 */
.L_x_2221:
[----:B------:R-:W-:Y:S05]  /*7420*/  BSYNC.RECONVERGENT B1 ;  /* 0x0000000000017941 */ /* 0x000fea0003800200 */
.L_x_2220:
[----:B------:R-:W-:Y:S01]  /*7430*/  BAR.SYNC.DEFER_BLOCKING 0x0 ;  /* 0x0000000000007b1d */ /* 0x000fe20000010000 */
[----:B------:R-:W-:-:S13]  /*7440*/  ISETP.NE.AND P1, PT, R9, RZ, PT ;  /* 0x000000ff0900720c */ /* 0x000fda0003f25270 */
[----:B------:R-:W-:Y:S05]  /*7450*/  @P1 BRA `(.L_x_2145) ;  /* 0x0000000c00701947 */ /* 0x000fea0003800000 */
[----:B------:R-:W5:Y:S01]  /*7460*/  S2R R9, SR_CgaCtaId ;  /* 0x0000000000097919 */ /* 0x000f620000008800 */
[----:B--2---:R-:W-:Y:S01]  /*7470*/  MOV R6, 0x400 ;  /* 0x0000040000067802 */ /* 0x004fe20000000f00 */
        /* <DEDUP_REMOVED lines=9> */
[----:B0-----:R-:W0:Y:S04]  /*7510*/  LDS.128 R8, [R6+0x20] ;  /* 0x0000200006087984 */ /* 0x001e280000000c00 */
[----:B------:R2:W2:Y:S04]  /*7520*/  LDS.64 R22, [R6+0x38] ;  /* 0x0000380006167984 */ /* 0x0004a80000000a00 */
[----:B----4-:R4:W2:Y:S04]  /*7530*/  LDS.64 R20, [R6+0x40] ;  /* 0x0000400006147984 */ /* 0x0108a80000000a00 */
[----:B------:R4:W2:Y:S04]  /*7540*/  LDS.64 R16, [R6+0x68] ;  /* 0x0000680006107984 */ /* 0x0008a80000000a00 */
[----:B-1----:R4:W1:Y:S04]  /*7550*/  LDS.64 R18, [R6+0x70] ;  /* 0x0000700006127984 */ /* 0x0028680000000a00 */
[----:B---3--:R4:W3:Y:S01]  /*7560*/  LDS.128 R12, [R6+0x50] ;  /* 0x00005000060c7984 */ /* 0x0088e20000000c00 */
[----:B0-----:R-:W-:-:S04]  /*7570*/  VIMNMX3 R30, R9, R10, R11, PT ;  /* 0x0000000a091e720f */ /* 0x001fc8000380010b */
[----:B------:R-:W-:-:S13]  /*7580*/  ISETP.GE.AND P0, PT, R31, R30, PT ;  /* 0x0000001e1f00720c */ /* 0x000fda0003f06270 */
[----:B-12-4-:R-:W-:Y:S05]  /*7590*/  @!P0 BRA `(.L_x_2223) ;  /* 0x0000000000448947 */ /* 0x016fea0003800000 */
        /* <DEDUP_REMOVED lines=17> */
.L_x_2223:
[----:B------:R-:W-:Y:S05]  /*76b0*/  BSYNC.RECONVERGENT B1 ;  /* 0x0000000000017941 */ /* 0x000fea0003800200 */
.L_x_2222:
        /* <DEDUP_REMOVED lines=30> */
.L_x_2225:
[----:B------:R-:W-:Y:S05]  /*78a0*/  BSYNC.RECONVERGENT B1 ;  /* 0x0000000000017941 */ /* 0x000fea0003800200 */
.L_x_2224:
[----:B---3--:R-:W-:Y:S01]  /*78b0*/  VIMNMX3 R10, R13, R14, R15, PT ;  /* 0x0000000e0d0a720f */ /* 0x008fe2000380010f */
        /* <DEDUP_REMOVED lines=29> */
.L_x_2227:
[----:B------:R-:W-:Y:S05]  /*7a90*/  BSYNC.RECONVERGENT B1 ;  /* 0x0000000000017941 */ /* 0x000fea0003800200 */
.L_x_2226:
        /* <DEDUP_REMOVED lines=32> */
.L_x_2229:
[----:B------:R-:W-:Y:S05]  /*7ca0*/  BSYNC.RECONVERGENT B1 ;  /* 0x0000000000017941 */ /* 0x000fea0003800200 */
.L_x_2228:
        /* <DEDUP_REMOVED lines=29> */
.L_x_2231:
[----:B------:R-:W-:Y:S05]  /*7e80*/  BSYNC.RECONVERGENT B1 ;  /* 0x0000000000017941 */ /* 0x000fea0003800200 */
.L_x_2230:
        /* <DEDUP_REMOVED lines=28> */
.L_x_2233:
[----:B------:R-:W-:Y:S05]  /*8050*/  BSYNC.RECONVERGENT B1 ;  /* 0x0000000000017941 */ /* 0x000fea0003800200 */
.L_x_2232:
        /* <DEDUP_REMOVED lines=28> */
.L_x_2145:
[----:B------:R-:W-:Y:S05]  /*8220*/  BSYNC.RECONVERGENT B0 ;  /* 0x0000000000007941 */ /* 0x000fea0003800200 */
.L_x_2114:
        /* <DEDUP_REMOVED lines=8> */
.L_x_2234:
        /* <DEDUP_REMOVED lines=13> */
.L_x_4850:


//--------------------- .text._ZN6thrust24THRUST_300001_SM_1000_NS8cuda_cub4core6detail13_kernel_agentINS1_8__reduce11ReduceAgentINS0_12zip_iteratorIN4cuda3std3__45tupleIJNS0_6detail15normal_iteratorINS0_10device_ptrINSB_IJiiiiEEEEEEENS0_17counting_iteratorIlNS0_11use_defaultESJ_SJ_EEEEEEEPNSB_IJSF_lEEESN_iNS1_9__extrema9arg_min_fISF_l6lbXYZ2EEEEJSM_SO_iN3cub18CUB_300001_SM_100013GridEvenShareIiEENSV_9GridQueueIjEESS_EEEvDpT0_ --------------------------
	.section	.text._ZN6thrust24THRUST_300001_SM_1000_NS8cuda_cub4core6detail13_kernel_agentINS1_8__reduce11ReduceAgentINS0_12zip_iteratorIN4cuda3std3__45tupleIJNS0_6detail15normal_iteratorINS0_10device_ptrINSB_IJiiiiEEEEEEENS0_17counting_iteratorIlNS0_11use_defaultESJ_SJ_EEEEEEEPNSB_IJSF_lEEESN_iNS1_9__extrema9arg_min_fISF_l6lbXYZ2EEEEJSM_SO_iN3cub18CUB_300001_SM_100013GridEvenShareIiEENSV_9GridQueueIjEESS_EEEvDpT0_,"ax",@progbits
	.align	128
        .global         _ZN6thrust24THRUST_300001_SM_1000_NS8cuda_cub4core6detail13_kernel_agentINS1_8__reduce11ReduceAgentINS0_12zip_iteratorIN4cuda3std3__45tupleIJNS0_6detail15normal_iteratorINS0_10device_ptrINSB_IJiiiiEEEEEEENS0_17counting_iteratorIlNS0_11use_defaultESJ_SJ_EEEEEEEPNSB_IJSF_lEEESN_iNS1_9__extrema9arg_min_fISF_l6lbXYZ2EEEEJSM_SO_iN3cub18CUB_300001_SM_100013GridEvenShareIiEENSV_9GridQueueIjEESS_EEEvDpT0_
        .type           _ZN6thrust24THRUST_300001_SM_1000_NS8cuda_cub4core6detail13_kernel_agentINS1_8__reduce11ReduceAgentINS0_12zip_iteratorIN4cuda3std3__45tupleIJNS0_6detail15normal_iteratorINS0_10device_ptrINSB_IJiiiiEEEEEEENS0_17counting_iteratorIlNS0_11use_defaultESJ_SJ_EEEEEEEPNSB_IJSF_lEEESN_iNS1_9__extrema9arg_min_fISF_l6lbXYZ2EEEEJSM_SO_iN3cub18CUB_300001_SM_100013GridEvenShareIiEENSV_9GridQueueIjEESS_EEEvDpT0_,@function
        .size           _ZN6thrust24THRUST_300001_SM_1000_NS8cuda_cub4core6detail13_kernel_agentINS1_8__reduce11ReduceAgentINS0_12zip_iteratorIN4cuda3std3__45tupleIJNS0_6detail15normal_iteratorINS0_10device_ptrINSB_IJiiiiEEEEEEENS0_17counting_iteratorIlNS0_11use_defaultESJ_SJ_EEEEEEEPNSB_IJSF_lEEESN_iNS1_9__extrema9arg_min_fISF_l6lbXYZ2EEEEJSM_SO_iN3cub18CUB_300001_SM_100013GridEvenShareIiEENSV_9GridQueueIjEESS_EEEvDpT0_,(.L_x_4851 - _ZN6thrust24THRUST_300001_SM_1000_NS8cuda_cub4core6detail13_kernel_agentINS1_8__reduce11ReduceAgentINS0_12zip_iteratorIN4cuda3std3__45tupleIJNS0_6detail15normal_iteratorINS0_10device_ptrINSB_IJiiiiEEEEEEENS0_17counting_iteratorIlNS0_11use_defaultESJ_SJ_EEEEEEEPNSB_IJSF_lEEESN_iNS1_9__extrema9arg_min_fISF_l6lbXYZ2EEEEJSM_SO_iN3cub18CUB_300001_SM_100013GridEvenShareIiEENSV_9GridQueueIjEESS_EEEvDpT0_)
        .other          _ZN6thrust24THRUST_300001_SM_1000_NS8cuda_cub4core6detail13_kernel_agentINS1_8__reduce11ReduceAgentINS0_12zip_iteratorIN4cuda3std3__45tupleIJNS0_6detail15normal_iteratorINS0_10device_ptrINSB_IJiiiiEEEEEEENS0_17counting_iteratorIlNS0_11use_defaultESJ_SJ_EEEEEEEPNSB_IJSF_lEEESN_iNS1_9__extrema9arg_min_fISF_l6lbXYZ2EEEEJSM_SO_iN3cub18CUB_300001_SM_100013GridEvenShareIiEENSV_9GridQueueIjEESS_EEEvDpT0_,@"STO_CUDA_ENTRY STV_DEFAULT"
_ZN6thrust24THRUST_300001_SM_1000_NS8cuda_cub4core6detail13_kernel_agentINS1_8__reduce11ReduceAgentINS0_12zip_iteratorIN4cuda3std3__45tupleIJNS0_6detail15normal_iteratorINS0_10device_ptrINSB_IJiiiiEEEEEEENS0_17counting_iteratorIlNS0_11use_defaultESJ_SJ_EEEEEEEPNSB_IJSF_lEEESN_iNS1_9__extrema9arg_min_fISF_l6lbXYZ2EEEEJSM_SO_iN3cub18CUB_300001_SM_100013GridEvenShareIiEENSV_9GridQueueIjEESS_EEEvDpT0_:
.text._ZN6thrust24THRUST_300001_SM_1000_NS8cuda_cub4core6detail13_kernel_agentINS1_8__reduce11ReduceAgentINS0_12zip_iteratorIN4cuda3std3__45tupleIJNS0_6detail15normal_iteratorINS0_10device_ptrINSB_IJiiiiEEEEEEENS0_17counting_iteratorIlNS0_11use_defaultESJ_SJ_EEEEEEEPNSB_IJSF_lEEESN_iNS1_9__extrema9arg_min_fISF_l6lbXYZ2EEEEJSM_SO_iN3cub18CUB_300001_SM_100013GridEvenShareIiEENSV_9GridQueueIjEESS_EEEvDpT0_:
        /* <DEDUP_REMOVED lines=14> */
[----:B------:R-:W-:Y:S01]  /*00e0*/  CS2R R16, SRZ ;  /* 0x0000000000107805 */ /* 0x000fe2000001ff00 */
[----:B------:R-:W-:Y:S01]  /*00f0*/  IMAD.MOV.U32 R18, RZ, RZ, RZ ;  /* 0x000000ffff127224 */ /* 0x000fe200078e00ff */
[----:B------:R-:W-:Y:S01]  /*0100*/  CS2R R14, SRZ ;  /* 0x00000000000e7805 */ /* 0x000fe2000001ff00 */
        /* <DEDUP_REMOVED lines=26> */
[----:B------:R-:W-:Y:S01]  /*02b0*/  IMAD.IADD R11, R0, 0x1, R9 ;  /* 0x00000001000b7824 */ /* 0x000fe200078e0209 */
[----:B0-----:R-:W-:Y:S02]  /*02c0*/  IADD3 R2, P0, PT, R6, 0x8, RZ ;  /* 0x0000000806027810 */ /* 0x001fe40007f1e0ff */
[----:B------:R-:W-:-:S03]  /*02d0*/  LOP3.LUT R6, R3, 0x3, RZ, 0xc0, !PT ;  /* 0x0000000303067812 */ /* 0x000fc600078ec0ff */
[----:B------:R-:W-:Y:S02]  /*02e0*/  IMAD.X R3, RZ, RZ, R7, P0 ;  /* 0x000000ffff037224 */ /* 0x000fe400000e0607 */
[----:B------:R-:W-:-:S07]  /*02f0*/  IMAD.MOV R8, RZ, RZ, -R6 ;  /* 0x000000ffff087224 */ /* 0x000fce00078e0a06 */
.L_x_2243:
[----:B------:R-:W-:-:S05]  /*0300*/  IMAD.WIDE R6, R11, 0x10, R2 ;  /* 0x000000100b067825 */ /* 0x000fca00078e0202 */
[----:B------:R-:W2:Y:S04]  /*0310*/  LDG.E R27, desc[UR10][R6.64+-0x4] ;  /* 0xfffffc0a061b7981 */ /* 0x000ea8000c1e1900 */
[----:B------:R-:W2:Y:S04]  /*0320*/  LDG.E R28, desc[UR10][R6.64] ;  /* 0x0000000a061c7981 */ /* 0x000ea8000c1e1900 */
[----:B------:R-:W2:Y:S01]  /*0330*/  LDG.E R29, desc[UR10][R6.64+0x4] ;  /* 0x0000040a061d7981 */ /* 0x000ea2000c1e1900 */
[----:B-----5:R-:W-:Y:S01]  /*0340*/  VIMNMX3 R12, R17, R16, R15, PT ;  /* 0x00000010110c720f */ /* 0x020fe2000380010f */
[----:B------:R-:W-:Y:S01]  /*0350*/  VIADD R8, R8, 0x1 ;  /* 0x0000000108087836 */ /* 0x000fe20000000000 */
[----:B------:R-:W-:Y:S01]  /*0360*/  IADD3 R25, P1, PT, R11, UR4, RZ ;  /* 0x000000040b197c10 */ /* 0x000fe2000ff3e0ff */
[----:B------:R-:W-:Y:S03]  /*0370*/  BSSY.RECONVERGENT B3, `(.L_x_2241) ;  /* 0x000001f000037945 */ /* 0x000fe60003800200 */
[----:B------:R-:W-:-:S02]  /*0380*/  ISETP.NE.AND P2, PT, R8, RZ, PT ;  /* 0x000000ff0800720c */ /* 0x000fc40003f45270 */
[----:B------:R-:W-:Y:S02]  /*0390*/  LEA.HI.X.SX32 R26, R11, UR5, 0x1, P1 ;  /* 0x000000050b1a7c11 */ /* 0x000fe400088f0eff */
        /* <DEDUP_REMOVED lines=28> */
.L_x_2242:
[----:B------:R-:W-:Y:S05]  /*0560*/  BSYNC.RECONVERGENT B3 ;  /* 0x0000000000037941 */ /* 0x000fea0003800200 */
.L_x_2241:
[----:B------:R-:W-:Y:S02]  /*0570*/  VIADD R9, R9, 0x100 ;  /* 0x0000010009097836 */ /* 0x000fe40000000000 */
[----:B------:R-:W-:Y:S01]  /*0580*/  VIADD R11, R11, 0x100 ;  /* 0x000001000b0b7836 */ /* 0x000fe20000000000 */
[----:B------:R-:W-:Y:S06]  /*0590*/  @P2 BRA `(.L_x_2243) ;  /* 0xfffffffc00582947 */ /* 0x000fec000383ffff */
.L_x_2240:
[----:B------:R-:W-:Y:S05]  /*05a0*/  BSYNC.RECONVERGENT B2 ;  /* 0x0000000000027941 */ /* 0x000fea0003800200 */
.L_x_2239:
[----:B------:R-:W-:-:S13]  /*05b0*/  ISETP.GE.U32.AND P0, PT, R24, 0x300, PT ;  /* 0x000003001800780c */ /* 0x000fda0003f06070 */
[----:B------:R-:W-:Y:S05]  /*05c0*/  @!P0 BRA `(.L_x_2238) ;  /* 0x0000000800588947 */ /* 0x000fea0003800000 */
[----:B------:R-:W-:-:S04]  /*05d0*/  IMAD.IADD R12, R0, 0x1, R9 ;  /* 0x00000001000c7824 */ /* 0x000fc800078e0209 */
[C---:B------:R-:W-:Y:S02]  /*05e0*/  VIADD R11, R12.reuse, 0x100 ;  /* 0x000001000c0b7836 */ /* 0x040fe40000000000 */
[C---:B------:R-:W-:Y:S02]  /*05f0*/  VIADD R8, R12.reuse, 0x200 ;  /* 0x000002000c087836 */ /* 0x040fe40000000000 */
[----:B------:R-:W-:-:S07]  /*0600*/  VIADD R0, R12, 0x300 ;  /* 0x000003000c007836 */ /* 0x000fce0000000000 */
.L_x_2252:
[----:B------:R-:W0:Y:S08]  /*0610*/  LDC.64 R6, c[0x0][0x380] ;  /* 0x0000e000ff067b82 */ /* 0x000e300000000a00 */
[----:B------:R-:W1:Y:S01]  /*0620*/  LDC.64 R2, c[0x0][0x388] ;  /* 0x0000e200ff027b82 */ /* 0x000e620000000a00 */
[----:B0-----:R-:W-:-:S05]  /*0630*/  IMAD.WIDE R6, R12, 0x10, R6 ;  /* 0x000000100c067825 */ /* 0x001fca00078e0206 */
[----:B------:R-:W2:Y:S04]  /*0640*/  LDG.E R28, desc[UR10][R6.64+0x4] ;  /* 0x0000040a061c7981 */ /* 0x000ea8000c1e1900 */
[----:B------:R-:W2:Y:S04]  /*0650*/  LDG.E R21, desc[UR10][R6.64+0x8] ;  /* 0x0000080a06157981 */ /* 0x000ea8000c1e1900 */
[----:B------:R-:W2:Y:S01]  /*0660*/  LDG.E R30, desc[UR10][R6.64+0xc] ;  /* 0x00000c0a061e7981 */ /* 0x000ea2000c1e1900 */
[----:B-----5:R-:W-:Y:S01]  /*0670*/  VIMNMX3 R29, R17, R16, R15, PT ;  /* 0x00000010111d720f */ /* 0x020fe2000380010f */
        /* <DEDUP_REMOVED lines=30> */
.L_x_2245:
[----:B------:R-:W-:Y:S05]  /*0860*/  BSYNC.RECONVERGENT B2 ;  /* 0x0000000000027941 */ /* 0x000fea0003800200 */
.L_x_2244:
[----:B------:R-:W2:Y:S04]  /*0870*/  LDG.E R31, desc[UR10][R6.64+0x1004] ;  /* 0x0010040a061f7981 */ /* 0x000ea8000c1e1900 */
[----:B------:R-:W2:Y:S04]  /*0880*/  LDG.E R30, desc[UR10][R6.64+0x1008] ;  /* 0x0010080a061e7981 */ /* 0x000ea8000c1e1900 */
[----:B------:R-:W2:Y:S04]  /*0890*/  LDG.E R33, desc[UR10][R6.64+0x100c] ;  /* 0x00100c0a06217981 */ /* 0x000ea8000c1e1900 */
[----:B------:R0:W5:Y:S04]  /*08a0*/  LDG.E R15, desc[UR10][R6.64+0x2004] ;  /* 0x0020040a060f7981 */ /* 0x000168000c1e1900 */
[----:B------:R0:W5:Y:S04]  /*08b0*/  LDG.E R14, desc[UR10][R6.64+0x2008] ;  /* 0x0020080a060e7981 */ /* 0x000168000c1e1900 */
[----:B------:R0:W5:Y:S01]  /*08c0*/  LDG.E R13, desc[UR10][R6.64+0x200c] ;  /* 0x00200c0a060d7981 */ /* 0x000162000c1e1900 */
[----:B------:R-:W-:Y:S01]  /*08d0*/  VIMNMX3 R32, R22, R23, R24, PT ;  /* 0x000000171620720f */ /* 0x000fe20003800118 */
[----:B------:R-:W-:Y:S01]  /*08e0*/  BSSY.RECONVERGENT B2, `(.L_x_2246) ;  /* 0x000001e000027945 */ /* 0x000fe20003800200 */
[----:B------:R-:W-:Y:S01]  /*08f0*/  IADD3 R29, P1, PT, R11, R2, RZ ;  /* 0x000000020b1d7210 */ /* 0x000fe20007f3e0ff */
[----:B------:R-:W-:-:S02]  /*0900*/  IMAD.MOV.U32 R16, RZ, RZ, R26 ;  /* 0x000000ffff107224 */ /* 0x000fc400078e001a */
[----:B------:R-:W-:Y:S01]  /*0910*/  IMAD.MOV.U32 R17, RZ, RZ, R25 ;  /* 0x000000ffff117224 */ /* 0x000fe200078e0019 */
[----:B------:R-:W-:Y:S01]  /*0920*/  LEA.HI.X.SX32 R28, R11, R3, 0x1, P1 ;  /* 0x000000030b1c7211 */ /* 0x000fe200008f0eff */
[----:B------:R-:W-:Y:S02]  /*0930*/  IMAD.MOV.U32 R18, RZ, RZ, R24 ;  /* 0x000000ffff127224 */ /* 0x000fe400078e0018 */
[----:B------:R-:W-:Y:S02]  /*0940*/  IMAD.MOV.U32 R19, RZ, RZ, R23 ;  /* 0x000000ffff137224 */ /* 0x000fe400078e0017 */
[----:B------:R-:W-:Y:S02]  /*0950*/  IMAD.MOV.U32 R20, RZ, RZ, R22 ;  /* 0x000000ffff147224 */ /* 0x000fe400078e0016 */
[----:B-----5:R-:W-:Y:S01]  /*0960*/  IMAD.MOV.U32 R21, RZ, RZ, R27 ;  /* 0x000000ffff157224 */ /* 0x020fe200078e001b */
        /* <DEDUP_REMOVED lines=21> */
.L_x_2247:
[----:B------:R-:W-:Y:S05]  /*0ac0*/  BSYNC.RECONVERGENT B2 ;  /* 0x0000000000027941 */ /* 0x000fea0003800200 */
.L_x_2246:
[----:B------:R0:W5:Y:S04]  /*0ad0*/  LDG.E R24, desc[UR10][R6.64+0x3004] ;  /* 0x0030040a06187981 */ /* 0x000168000c1e1900 */
[----:B------:R0:W5:Y:S04]  /*0ae0*/  LDG.E R23, desc[UR10][R6.64+0x3008] ;  /* 0x0030080a06177981 */ /* 0x000168000c1e1900 */
[----:B------:R0:W5:Y:S01]  /*0af0*/  LDG.E R22, desc[UR10][R6.64+0x300c] ;  /* 0x00300c0a06167981 */ /* 0x000162000c1e1900 */
        /* <DEDUP_REMOVED lines=9> */
[----:B-----5:R-:W-:-:S06]  /*0b90*/  IMAD.MOV.U32 R30, RZ, RZ, R21 ;  /* 0x000000ffff1e7224 */ /* 0x020fcc00078e0015 */
[----:B0-----:R-:W-:Y:S05]  /*0ba0*/  @!P0 BRA `(.L_x_2249) ;  /* 0x0000000000488947 */ /* 0x001fea0003800000 */
[----:B------:R0:W5:Y:S01]  /*0bb0*/  LDG.E R30, desc[UR10][R6.64+0x2000] ;  /* 0x0020000a061e7981 */ /* 0x000162000c1e1900 */
[----:B------:R-:W-:Y:S01]  /*0bc0*/  ISETP.GE.AND P0, PT, R32, R31, PT ;  /* 0x0000001f2000720c */ /* 0x000fe20003f06270 */
[----:B------:R-:W-:Y:S01]  /*0bd0*/  IMAD.MOV.U32 R27, RZ, RZ, R13 ;  /* 0x000000ffff1b7224 */ /* 0x000fe200078e000d */
[C---:B------:R-:W-:Y:S01]  /*0be0*/  IADD3 R25, P1, PT, R8.reuse, R2, RZ ;  /* 0x0000000208197210 */ /* 0x040fe20007f3e0ff */
[----:B------:R-:W-:Y:S02]  /*0bf0*/  IMAD.MOV.U32 R28, RZ, RZ, R14 ;  /* 0x000000ffff1c7224 */ /* 0x000fe400078e000e */
[----:B------:R-:W-:Y:S01]  /*0c00*/  IMAD.MOV.U32 R29, RZ, RZ, R15 ;  /* 0x000000ffff1d7224 */ /* 0x000fe200078e000f */
[----:B------:R-:W-:-:S07]  /*0c10*/  LEA.HI.X.SX32 R26, R8, R3, 0x1, P1 ;  /* 0x00000003081a7211 */ /* 0x000fce00008f0eff */
        /* <DEDUP_REMOVED lines=11> */
.L_x_2249:
[----:B------:R-:W-:Y:S05]  /*0cd0*/  BSYNC.RECONVERGENT B2 ;  /* 0x0000000000027941 */ /* 0x000fea0003800200 */
.L_x_2248:
        /* <DEDUP_REMOVED lines=9> */
[----:B-----5:R-:W-:-:S06]  /*0d70*/  IMAD.MOV.U32 R18, RZ, RZ, R30 ;  /* 0x000000ffff127224 */ /* 0x020fcc00078e001e */
[----:B------:R-:W-:Y:S05]  /*0d80*/  @!P0 BRA `(.L_x_2251) ;  /* 0x0000000000488947 */ /* 0x000fea0003800000 */
        /* <DEDUP_REMOVED lines=18> */
.L_x_2251:
[----:B------:R-:W-:Y:S05]  /*0eb0*/  BSYNC.RECONVERGENT B2 ;  /* 0x0000000000027941 */ /* 0x000fea0003800200 */
.L_x_2250:
[----:B------:R-:W-:Y:S02]  /*0ec0*/  VIADD R9, R9, 0x400 ;  /* 0x0000040009097836 */ /* 0x000fe40000000000 */
[----:B------:R-:W-:Y:S02]  /*0ed0*/  VIADD R11, R11, 0x400 ;  /* 0x000004000b0b7836 */ /* 0x000fe40000000000 */
[----:B------:R-:W-:Y:S01]  /*0ee0*/  VIADD R8, R8, 0x400 ;  /* 0x0000040008087836 */ /* 0x000fe20000000000 */
[----:B------:R-:W-:Y:S01]  /*0ef0*/  ISETP.GE.AND P0, PT, R9, R4, PT ;  /* 0x000000040900720c */ /* 0x000fe20003f06270 */
[----:B------:R-:W-:Y:S02]  /*0f00*/  VIADD R0, R0, 0x400 ;  /* 0x0000040000007836 */ /* 0x000fe40000000000 */
[----:B------:R-:W-:-:S10]  /*0f10*/  VIADD R12, R12, 0x400 ;  /* 0x000004000c0c7836 */ /* 0x000fd40000000000 */
[----:B------:R-:W-:Y:S05]  /*0f20*/  @!P0 BRA `(.L_x_2252) ;  /* 0xfffffff400b88947 */ /* 0x000fea000383ffff */
.L_x_2238:
[----:B------:R-:W-:Y:S05]  /*0f30*/  BSYNC.RECONVERGENT B1 ;  /* 0x0000000000017941 */ /* 0x000fea0003800200 */
.L_x_2237:
        /* <DEDUP_REMOVED lines=46> */
.L_x_2255:
[----:B------:R-:W-:Y:S05]  /*1220*/  BSYNC.RECONVERGENT B1 ;  /* 0x0000000000017941 */ /* 0x000fea0003800200 */
.L_x_2254:
        /* <DEDUP_REMOVED lines=43> */
.L_x_2257:
[----:B------:R-:W-:Y:S05]  /*14e0*/  BSYNC.RECONVERGENT B1 ;  /* 0x0000000000017941 */ /* 0x000fea0003800200 */
.L_x_2256:
        /* <DEDUP_REMOVED lines=43> */
.L_x_2259:
[----:B------:R-:W-:Y:S05]  /*17a0*/  BSYNC.RECONVERGENT B1 ;  /* 0x0000000000017941 */ /* 0x000fea0003800200 */
.L_x_2258:
[----:B------:R-:W-:Y:S01]  /*17b0*/  ISETP.GT.AND P0, PT, R19, 0x17, PT ;  /* 0x000000171300780c */ /* 0x000fe20003f04270 */
[----:B---3--:R3:W3:Y:S01]  /*17c0*/  SHFL.DOWN PT, R9, R4, 0x8, 0x1f ;  /* 0x09001f0004097f89 */ /* 0x0086e200000e0000 */
[----:B------:R-:W-:Y:S01]  /*17d0*/  BSSY.RECONVERGENT B1, `(.L_x_2260) ;  /* 0x0000029000017945 */ /* 0x000fe20003800200 */
[----:B------:R-:W-:Y:S02]  /*17e0*/  IMAD.MOV.U32 R14, RZ, RZ, R11 ;  /* 0x000000ffff0e7224 */ /* 0x000fe400078e000b */
[----:B0-----:R0:W0:Y:S01]  /*17f0*/  SHFL.DOWN PT, R17, R2, 0x8, 0x1f ;  /* 0x09001f0002117f89 */ /* 0x00102200000e0000 */
[----:B-1----:R-:W-:Y:S02]  /*1800*/  IMAD.MOV.U32 R15, RZ, RZ, R16 ;  /* 0x000000ffff0f7224 */ /* 0x002fe400078e0010 */
[----:B--2---:R-:W-:Y:S01]  /*1810*/  IMAD.MOV.U32 R6, RZ, RZ, R0 ;  /* 0x000000ffff067224 */ /* 0x004fe200078e0000 */
[----:B------:R1:W2:Y:S01]  /*1820*/  SHFL.DOWN PT, R8, R3, 0x8, 0x1f ;  /* 0x09001f0003087f89 */ /* 0x0002a200000e0000 */
        /* <DEDUP_REMOVED lines=8> */
[----:B------:R-:W-:Y:S01]  /*18b0*/  IMAD.MOV.U32 R14, RZ, RZ, R11 ;  /* 0x000000ffff0e7224 */ /* 0x000fe200078e000b */
        /* <DEDUP_REMOVED lines=26> */
.L_x_2261:
[----:B------:R-:W-:Y:S05]  /*1a60*/  BSYNC.RECONVERGENT B1 ;  /* 0x0000000000017941 */ /* 0x000fea0003800200 */
.L_x_2260:
        /* <DEDUP_REMOVED lines=8> */
[----:B--2---:R-:W-:-:S02]  /*1af0*/  IMAD.MOV.U32 R8, RZ, RZ, R7 ;  /* 0x000000ffff087224 */ /* 0x004fc400078e0007 */
        /* <DEDUP_REMOVED lines=34> */
.L_x_2263:
[----:B------:R-:W-:Y:S05]  /*1d20*/  BSYNC.RECONVERGENT B1 ;  /* 0x0000000000017941 */ /* 0x000fea0003800200 */
.L_x_2262:
[----:B------:R-:W-:Y:S01]  /*1d30*/  ISETP.NE.AND P0, PT, R19, RZ, PT ;  /* 0x000000ff1300720c */ /* 0x000fe20003f05270 */
[----:B------:R-:W-:-:S12]  /*1d40*/  BSSY.RECONVERGENT B1, `(.L_x_2264) ;  /* 0x000000c000017945 */ /* 0x000fd80003800200 */
[----:B------:R-:W-:Y:S05]  /*1d50*/  @P0 BRA `(.L_x_2265) ;  /* 0x0000000000280947 */ /* 0x000fea0003800000 */
[----:B0-----:R-:W0:Y:S01]  /*1d60*/  S2R R7, SR_CgaCtaId ;  /* 0x0000000000077919 */ /* 0x001e220000008800 */
[----:B--2---:R-:W-:Y:S02]  /*1d70*/  MOV R6, 0x400 ;  /* 0x0000040000067802 */ /* 0x004fe40000000f00 */
[----:B---3--:R-:W-:Y:S02]  /*1d80*/  SHF.R.U32.HI R4, RZ, 0x5, R5 ;  /* 0x00000005ff047819 */ /* 0x008fe40000011605 */
[----:B0-----:R-:W-:Y:S01]  /*1d90*/  LEA R7, R7, R6, 0x18 ;  /* 0x0000000607077211 */ /* 0x001fe200078ec0ff */
[----:B------:R-:W-:-:S04]  /*1da0*/  IMAD.MOV.U32 R6, RZ, RZ, R11 ;  /* 0x000000ffff067224 */ /* 0x000fc800078e000b */
[----:B------:R-:W-:Y:S02]  /*1db0*/  IMAD R13, R4, 0x18, R7 ;  /* 0x00000018040d7824 */ /* 0x000fe400078e0207 */
[----:B------:R-:W-:-:S03]  /*1dc0*/  IMAD.MOV.U32 R7, RZ, RZ, R0 ;  /* 0x000000ffff077224 */ /* 0x000fc600078e0000 */
[----:B------:R0:W-:Y:S04]  /*1dd0*/  STS.64 [R13+0x8], R2 ;  /* 0x000008020d007388 */ /* 0x0001e80000000a00 */
[----:B------:R0:W-:Y:S04]  /*1de0*/  STS.64 [R13+0x18], R6 ;  /* 0x000018060d007388 */ /* 0x0001e80000000a00 */
[----:B------:R0:W-:Y:S02]  /*1df0*/  STS.64 [R13+0x10], R8 ;  /* 0x000010080d007388 */ /* 0x0001e40000000a00 */
.L_x_2265:
[----:B------:R-:W-:Y:S05]  /*1e00*/  BSYNC.RECONVERGENT B1 ;  /* 0x0000000000017941 */ /* 0x000fea0003800200 */
.L_x_2264:
[----:B------:R-:W-:Y:S01]  /*1e10*/  BAR.SYNC.DEFER_BLOCKING 0x0 ;  /* 0x0000000000007b1d */ /* 0x000fe20000010000 */
[----:B------:R-:W-:-:S13]  /*1e20*/  ISETP.NE.AND P1, PT, R5, RZ, PT ;  /* 0x000000ff0500720c */ /* 0x000fda0003f25270 */
[----:B------:R-:W-:Y:S05]  /*1e30*/  @P1 BRA `(.L_x_2266) ;  /* 0x0000006800081947 */ /* 0x000fea0003800000 */
[----:B------:R-:W5:Y:S01]  /*1e40*/  S2R R5, SR_CgaCtaId ;  /* 0x0000000000057919 */ /* 0x000f620000008800 */
[----:B------:R-:W-:Y:S01]  /*1e50*/  MOV R20, 0x400 ;  /* 0x0000040000147802 */ /* 0x000fe20000000f00 */
[----:B------:R-:W-:Y:S01]  /*1e60*/  BSSY.RECONVERGENT B1, `(.L_x_2267) ;  /* 0x0000023000017945 */ /* 0x000fe20003800200 */
[--C-:B------:R-:W-:Y:S01]  /*1e70*/  VIMNMX3 R32, R3, R8, R9.reuse, PT ;  /* 0x000000080320720f */ /* 0x100fe20003800109 */
[----:B------:R-:W-:Y:S02]  /*1e80*/  IMAD.MOV.U32 R30, RZ, RZ, R9 ;  /* 0x000000ffff1e7224 */ /* 0x000fe400078e0009 */
[----:B------:R-:W-:Y:S02]  /*1e90*/  IMAD.MOV.U32 R29, RZ, RZ, R8 ;  /* 0x000000ffff1d7224 */ /* 0x000fe400078e0008 */
[----:B------:R-:W-:Y:S02]  /*1ea0*/  IMAD.MOV.U32 R28, RZ, RZ, R3 ;  /* 0x000000ffff1c7224 */ /* 0x000fe400078e0003 */
[----:B----4-:R-:W-:-:S02]  /*1eb0*/  IMAD.MOV.U32 R21, RZ, RZ, R2 ;  /* 0x000000ffff157224 */ /* 0x010fc400078e0002 */
[----:B------:R-:W-:Y:S02]  /*1ec0*/  IMAD.MOV.U32 R26, RZ, RZ, R11 ;  /* 0x000000ffff1a7224 */ /* 0x000fe400078e000b */
[----:B------:R-:W-:Y:S01]  /*1ed0*/  IMAD.MOV.U32 R27, RZ, RZ, R0 ;  /* 0x000000ffff1b7224 */ /* 0x000fe200078e0000 */
[----:B-----5:R-:W-:-:S05]  /*1ee0*/  LEA R20, R5, R20, 0x18 ;  /* 0x0000001405147211 */ /* 0x020fca00078ec0ff */
[----:B0-23--:R-:W0:Y:S04]  /*1ef0*/  LDS.128 R4, [R20+0x20] ;  /* 0x0000200014047984 */ /* 0x00de280000000c00 */
[----:B------:R2:W3:Y:S04]  /*1f00*/  LDS.64 R24, [R20+0x38] ;  /* 0x0000380014187984 */ /* 0x0004e80000000a00 */
[----:B------:R2:W4:Y:S04]  /*1f10*/  LDS.64 R22, [R20+0x40] ;  /* 0x0000400014167984 */ /* 0x0005280000000a00 */
[----:B------:R2:W2:Y:S04]  /*1f20*/  LDS.64 R18, [R20+0x68] ;  /* 0x0000680014127984 */ /* 0x0004a80000000a00 */
[----:B-1----:R1:W1:Y:S04]  /*1f30*/  LDS.64 R16, [R20+0x70] ;  /* 0x0000700014107984 */ /* 0x0022680000000a00 */
[----:B------:R0:W1:Y:S02]  /*1f40*/  LDS.128 R12, [R20+0x50] ;  /* 0x00005000140c7984 */ /* 0x0000640000000c00 */
        /* <DEDUP_REMOVED lines=20> */
.L_x_2268:
[----:B------:R-:W-:Y:S05]  /*2090*/  BSYNC.RECONVERGENT B1 ;  /* 0x0000000000017941 */ /* 0x000fea0003800200 */
.L_x_2267:
        /* <DEDUP_REMOVED lines=30> */
.L_x_2270:
[----:B------:R-:W-:Y:S05]  /*2280*/  BSYNC.RECONVERGENT B1 ;  /* 0x0000000000017941 */ /* 0x000fea0003800200 */
.L_x_2269:
        /* <DEDUP_REMOVED lines=30> */
.L_x_2272:
[----:B------:R-:W-:Y:S05]  /*2470*/  BSYNC.RECONVERGENT B1 ;  /* 0x0000000000017941 */ /* 0x000fea0003800200 */
.L_x_2271:
        /* <DEDUP_REMOVED lines=32> */
.L_x_2274:
[----:B------:R-:W-:Y:S05]  /*2680*/  BSYNC.RECONVERGENT B1 ;  /* 0x0000000000017941 */ /* 0x000fea0003800200 */
.L_x_2273:
        /* <DEDUP_REMOVED lines=29> */
.L_x_2276:
[----:B------:R-:W-:Y:S05]  /*2860*/  BSYNC.RECONVERGENT B1 ;  /* 0x0000000000017941 */ /* 0x000fea0003800200 */
.L_x_2275:
        /* <DEDUP_REMOVED lines=28> */
.L_x_2278:
[----:B------:R-:W-:Y:S05]  /*2a30*/  BSYNC.RECONVERGENT B1 ;  /* 0x0000000000017941 */ /* 0x000fea0003800200 */
.L_x_2277:
        /* <DEDUP_REMOVED lines=29> */
.L_x_2253:
        /* <DEDUP_REMOVED lines=50> */
.L_x_2280:
[----:B------:R-:W-:Y:S05]  /*2f30*/  BSYNC.RECONVERGENT B1 ;  /* 0x0000000000017941 */ /* 0x000fea0003800200 */
.L_x_2279:
[----:B-1----:R-:W-:Y:S01]  /*2f40*/  VIADD R14, R6, 0x2 ;  /* 0x00000002060e7836 */ /* 0x002fe20000000000 */
[----:B----4-:R1:W2:Y:S01]  /*2f50*/  SHFL.DOWN PT, R11, R0, 0x2, R7 ;  /* 0x08400000000b7989 */ /* 0x0102a200000e0007 */
[----:B------:R-:W-:Y:S01]  /*2f60*/  BSSY.RECONVERGENT B1, `(.L_x_2281) ;  /* 0x000002a000017945 */ /* 0x000fe20003800200 */
[----:B0-----:R-:W-:Y:S02]  /*2f70*/  IMAD.MOV.U32 R24, RZ, RZ, R20 ;  /* 0x000000ffff187224 */ /* 0x001fe400078e0014 */
[----:B------:R-:W-:Y:S01]  /*2f80*/  ISETP.GT.AND P0, PT, R14, R7, PT ;  /* 0x000000070e00720c */ /* 0x000fe20003f04270 */
[----:B------:R1:W0:Y:S01]  /*2f90*/  SHFL.DOWN PT, R13, R2, 0x2, R7 ;  /* 0x08400000020d7989 */ /* 0x00022200000e0007 */
[----:B---3--:R-:W-:Y:S02]  /*2fa0*/  IMAD.MOV.U32 R22, RZ, RZ, R12 ;  /* 0x000000ffff167224 */ /* 0x008fe400078e000c */
[----:B------:R-:W-:Y:S01]  /*2fb0*/  IMAD.MOV.U32 R18, RZ, RZ, R8 ;  /* 0x000000ffff127224 */ /* 0x000fe200078e0008 */
[----:B------:R1:W3:Y:S01]  /*2fc0*/  SHFL.DOWN PT, R26, R3, 0x2, R7 ;  /* 0x08400000031a7989 */ /* 0x0002e200000e0007 */
[----:B------:R-:W-:-:S02]  /*2fd0*/  IMAD.MOV.U32 R9, RZ, RZ, R3 ;  /* 0x000000ffff097224 */ /* 0x000fc400078e0003 */
[----:B------:R-:W-:Y:S01]  /*2fe0*/  IMAD.MOV.U32 R16, RZ, RZ, R2 ;  /* 0x000000ffff107224 */ /* 0x000fe200078e0002 */
[----:B------:R1:W4:Y:S01]  /*2ff0*/  SHFL.DOWN PT, R15, R8, 0x2, R7 ;  /* 0x08400000080f7989 */ /* 0x00032200000e0007 */
[----:B------:R-:W-:-:S03]  /*3000*/  IMAD.MOV.U32 R14, RZ, RZ, R0 ;  /* 0x000000ffff0e7224 */ /* 0x000fc600078e0000 */
[----:B------:R1:W0:Y:S04]  /*3010*/  SHFL.DOWN PT, R17, R20, 0x2, R7 ;  /* 0x0840000014117989 */ /* 0x00022800000e0007 */
[----:B------:R1:W0:Y:S01]  /*3020*/  SHFL.DOWN PT, R19, R12, 0x2, R7 ;  /* 0x084000000c137989 */ /* 0x00022200000e0007 */
        /* <DEDUP_REMOVED lines=29> */
.L_x_2282:
[----:B------:R-:W-:Y:S05]  /*3200*/  BSYNC.RECONVERGENT B1 ;  /* 0x0000000000017941 */ /* 0x000fea0003800200 */
.L_x_2281:
[----:B-1----:R-:W-:Y:S01]  /*3210*/  VIADD R0, R6, 0x4 ;  /* 0x0000000406007836 */ /* 0x002fe20000000000 */
[----:B--2---:R1:W2:Y:S01]  /*3220*/  SHFL.DOWN PT, R11, R14, 0x4, R7 ;  /* 0x088000000e0b7989 */ /* 0x0042a200000e0007 */
[----:B------:R-:W-:Y:S01]  /*3230*/  BSSY.RECONVERGENT B1, `(.L_x_2283) ;  /* 0x000002a000017945 */ /* 0x000fe20003800200 */
[----:B------:R-:W-:Y:S02]  /*3240*/  IMAD.MOV.U32 R20, RZ, RZ, R24 ;  /* 0x000000ffff147224 */ /* 0x000fe400078e0018 */
[----:B------:R-:W-:Y:S01]  /*3250*/  ISETP.GT.AND P0, PT, R0, R7, PT ;  /* 0x000000070000720c */ /* 0x000fe20003f04270 */
[----:B0-----:R1:W0:Y:S01]  /*3260*/  SHFL.DOWN PT, R13, R16, 0x4, R7 ;  /* 0x08800000100d7989 */ /* 0x00122200000e0007 */
[----:B------:R-:W-:Y:S02]  /*3270*/  IMAD.MOV.U32 R12, RZ, RZ, R22 ;  /* 0x000000ffff0c7224 */ /* 0x000fe400078e0016 */
[----:B------:R-:W-:Y:S01]  /*3280*/  IMAD.MOV.U32 R8, RZ, RZ, R18 ;  /* 0x000000ffff087224 */ /* 0x000fe200078e0012 */
[----:B---3--:R1:W3:Y:S01]  /*3290*/  SHFL.DOWN PT, R26, R9, 0x4, R7 ;  /* 0x08800000091a7989 */ /* 0x0082e200000e0007 */
        /* <DEDUP_REMOVED lines=35> */
.L_x_2284:
[----:B------:R-:W-:Y:S05]  /*34d0*/  BSYNC.RECONVERGENT B1 ;  /* 0x0000000000017941 */ /* 0x000fea0003800200 */
.L_x_2283:
[----:B-1----:R-:W-:Y:S01]  /*34e0*/  VIADD R14, R6, 0x8 ;  /* 0x00000008060e7836 */ /* 0x002fe20000000000 */
[----:B------:R1:W1:Y:S01]  /*34f0*/  SHFL.DOWN PT, R9, R0, 0x8, R7 ;  /* 0x0900000000097989 */ /* 0x00026200000e0007 */
[----:B------:R-:W-:Y:S01]  /*3500*/  BSSY.RECONVERGENT B1, `(.L_x_2285) ;  /* 0x000002a000017945 */ /* 0x000fe20003800200 */
[----:B------:R-:W-:Y:S02]  /*3510*/  IMAD.MOV.U32 R24, RZ, RZ, R20 ;  /* 0x000000ffff187224 */ /* 0x000fe400078e0014 */
[----:B------:R-:W-:Y:S01]  /*3520*/  ISETP.GT.AND P0, PT, R14, R7, PT ;  /* 0x000000070e00720c */ /* 0x000fe20003f04270 */
[----:B--2---:R2:W1:Y:S01]  /*3530*/  SHFL.DOWN PT, R11, R2, 0x8, R7 ;  /* 0x09000000020b7989 */ /* 0x00446200000e0007 */
[----:B------:R-:W-:Y:S02]  /*3540*/  IMAD.MOV.U32 R22, RZ, RZ, R12 ;  /* 0x000000ffff167224 */ /* 0x000fe400078e000c */
[----:B------:R-:W-:Y:S01]  /*3550*/  IMAD.MOV.U32 R18, RZ, RZ, R8 ;  /* 0x000000ffff127224 */ /* 0x000fe200078e0008 */
[----:B---3--:R2:W3:Y:S01]  /*3560*/  SHFL.DOWN PT, R26, R3, 0x8, R7 ;  /* 0x09000000031a7989 */ /* 0x0084e200000e0007 */
[----:B0-----:R-:W-:-:S02]  /*3570*/  IMAD.MOV.U32 R13, RZ, RZ, R3 ;  /* 0x000000ffff0d7224 */ /* 0x001fc400078e0003 */
[----:B------:R-:W-:Y:S01]  /*3580*/  IMAD.MOV.U32 R16, RZ, RZ, R2 ;  /* 0x000000ffff107224 */ /* 0x000fe200078e0002 */
[----:B----4-:R2:W0:Y:S01]  /*3590*/  SHFL.DOWN PT, R15, R8, 0x8, R7 ;  /* 0x09000000080f7989 */ /* 0x01042200000e0007 */
[----:B------:R-:W-:-:S03]  /*35a0*/  IMAD.MOV.U32 R14, RZ, RZ, R0 ;  /* 0x000000ffff0e7224 */ /* 0x000fc600078e0000 */
[----:B------:R2:W4:Y:S04]  /*35b0*/  SHFL.DOWN PT, R17, R20, 0x8, R7 ;  /* 0x0900000014117989 */ /* 0x00052800000e0007 */
        /* <DEDUP_REMOVED lines=30> */
.L_x_2286:
[----:B------:R-:W-:Y:S05]  /*37a0*/  BSYNC.RECONVERGENT B1 ;  /* 0x0000000000017941 */ /* 0x000fea0003800200 */
.L_x_2285:
[----:B-1----:R-:W-:Y:S01]  /*37b0*/  VIADD R0, R6, 0x10 ;  /* 0x0000001006007836 */ /* 0x002fe20000000000 */
[----:B0-----:R0:W1:Y:S01]  /*37c0*/  SHFL.DOWN PT, R15, R14, 0x10, R7 ;  /* 0x0a0000000e0f7989 */ /* 0x00106200000e0007 */
[----:B------:R-:W-:Y:S01]  /*37d0*/  BSSY.RECONVERGENT B1, `(.L_x_2287) ;  /* 0x000002a000017945 */ /* 0x000fe20003800200 */
[----:B------:R-:W-:Y:S02]  /*37e0*/  IMAD.MOV.U32 R11, RZ, RZ, R24 ;  /* 0x000000ffff0b7224 */ /* 0x000fe400078e0018 */
[----:B------:R-:W-:Y:S01]  /*37f0*/  ISETP.GT.AND P0, PT, R0, R7, PT ;  /* 0x000000070000720c */ /* 0x000fe20003f04270 */
[----:B----4-:R0:W4:Y:S01]  /*3800*/  SHFL.DOWN PT, R17, R16, 0x10, R7 ;  /* 0x0a00000010117989 */ /* 0x01012200000e0007 */
[----:B------:R-:W-:Y:S02]  /*3810*/  IMAD.MOV.U32 R0, RZ, RZ, R22 ;  /* 0x000000ffff007224 */ /* 0x000fe400078e0016 */
[----:B------:R-:W-:Y:S01]  /*3820*/  IMAD.MOV.U32 R9, RZ, RZ, R18 ;  /* 0x000000ffff097224 */ /* 0x000fe200078e0012 */
[----:B--2---:R0:W2:Y:S01]  /*3830*/  SHFL.DOWN PT, R12, R13, 0x10, R7 ;  /* 0x0a0000000d0c7989 */ /* 0x0040a200000e0007 */
[----:B------:R-:W-:-:S02]  /*3840*/  IMAD.MOV.U32 R8, RZ, RZ, R13 ;  /* 0x000000ffff087224 */ /* 0x000fc400078e000d */
[----:B------:R-:W-:Y:S01]  /*3850*/  IMAD.MOV.U32 R3, RZ, RZ, R16 ;  /* 0x000000ffff037224 */ /* 0x000fe200078e0010 */
[----:B------:R0:W0:Y:S01]  /*3860*/  SHFL.DOWN PT, R19, R18, 0x10, R7 ;  /* 0x0a00000012137989 */ /* 0x00002200000e0007 */
[----:B------:R-:W-:-:S03]  /*3870*/  IMAD.MOV.U32 R2, RZ, RZ, R14 ;  /* 0x000000ffff027224 */ /* 0x000fc600078e000e */
[----:B------:R0:W0:Y:S04]  /*3880*/  SHFL.DOWN PT, R21, R24, 0x10, R7 ;  /* 0x0a00000018157989 */ /* 0x00002800000e0007 */
[----:B------:R0:W0:Y:S01]  /*3890*/  SHFL.DOWN PT, R23, R22, 0x10, R7 ;  /* 0x0a00000016177989 */ /* 0x00002200000e0007 */
[----:B------:R-:W-:Y:S05]  /*38a0*/  @P0 BRA `(.L_x_2288) ;  /* 0x0000000000700947 */ /* 0x000fea0003800000 */
[----:B0-----:R-:W-:Y:S01]  /*38b0*/  VIMNMX3 R7, R16, R13, R18, PT ;  /* 0x0000000d1007720f */ /* 0x001fe20003800112 */
        /* <DEDUP_REMOVED lines=27> */
.L_x_2288:
[----:B------:R-:W-:Y:S05]  /*3a70*/  BSYNC.RECONVERGENT B1 ;  /* 0x0000000000017941 */ /* 0x000fea0003800200 */
.L_x_2287:
[----:B------:R-:W-:Y:S01]  /*3a80*/  ISETP.NE.AND P0, PT, R6, RZ, PT ;  /* 0x000000ff0600720c */ /* 0x000fe20003f05270 */
[----:B------:R-:W-:-:S12]  /*3a90*/  BSSY.RECONVERGENT B1, `(.L_x_2289) ;  /* 0x000000c000017945 */ /* 0x000fd80003800200 */
[----:B------:R-:W-:Y:S05]  /*3aa0*/  @P0 BRA `(.L_x_2290) ;  /* 0x0000000000280947 */ /* 0x000fea0003800000 */
[----:B--2---:R-:W2:Y:S01]  /*3ab0*/  S2R R12, SR_CgaCtaId ;  /* 0x00000000000c7919 */ /* 0x004ea20000008800 */
[----:B0-----:R-:W-:Y:S02]  /*3ac0*/  MOV R7, 0x400 ;  /* 0x0000040000077802 */ /* 0x001fe40000000f00 */
        /* <DEDUP_REMOVED lines=8> */
.L_x_2290:
[----:B------:R-:W-:Y:S05]  /*3b50*/  BSYNC.RECONVERGENT B1 ;  /* 0x0000000000017941 */ /* 0x000fea0003800200 */
.L_x_2289:
[----:B------:R-:W-:Y:S01]  /*3b60*/  BAR.SYNC.DEFER_BLOCKING 0x0 ;  /* 0x0000000000007b1d */ /* 0x000fe20000010000 */
[----:B------:R-:W-:-:S13]  /*3b70*/  ISETP.NE.AND P1, PT, R5, RZ, PT ;  /* 0x000000ff0500720c */ /* 0x000fda0003f25270 */
[----:B------:R-:W-:Y:S05]  /*3b80*/  @P1 BRA `(.L_x_2266) ;  /* 0x0000004800b41947 */ /* 0x000fea0003800000 */
[----:B------:R-:W-:Y:S01]  /*3b90*/  ISETP.GE.AND P0, PT, R4, 0x21, PT ;  /* 0x000000210400780c */ /* 0x000fe20003f06270 */
[----:B0-----:R-:W-:Y:S02]  /*3ba0*/  IMAD.MOV.U32 R19, RZ, RZ, R2 ;  /* 0x000000ffff137224 */ /* 0x001fe400078e0002 */
[----:B------:R-:W-:Y:S02]  /*3bb0*/  IMAD.MOV.U32 R20, RZ, RZ, R3 ;  /* 0x000000ffff147224 */ /* 0x000fe400078e0003 */
[----:B----4-:R-:W-:Y:S02]  /*3bc0*/  IMAD.MOV.U32 R17, RZ, RZ, R8 ;  /* 0x000000ffff117224 */ /* 0x010fe400078e0008 */
        /* <DEDUP_REMOVED lines=15> */
[----:B-12---:R-:W0:Y:S02]  /*3cc0*/  LDS.128 R12, [R7+0x20] ;  /* 0x00002000070c7984 */ /* 0x006e240000000c00 */
        /* <DEDUP_REMOVED lines=22> */
.L_x_2292:
[----:B------:R-:W-:Y:S05]  /*3e30*/  BSYNC.RECONVERGENT B1 ;  /* 0x0000000000017941 */ /* 0x000fea0003800200 */
.L_x_2291:
        /* <DEDUP_REMOVED lines=11> */
[--C-:B------:R-:W-:Y:S01]  /*3ef0*/  VIMNMX3 R13, R20, R17, R18.reuse, PT ;  /* 0x00000011140d720f */ /* 0x100fe20003800112 */
[----:B------:R-:W-:Y:S02]  /*3f00*/  IMAD.MOV.U32 R11, RZ, RZ, R19 ;  /* 0x000000ffff0b7224 */ /* 0x000fe400078e0013 */
[----:B------:R-:W-:Y:S02]  /*3f10*/  IMAD.MOV.U32 R21, RZ, RZ, R17 ;  /* 0x000000ffff157224 */ /* 0x000fe400078e0011 */
[----:B------:R-:W-:Y:S02]  /*3f20*/  IMAD.MOV.U32 R22, RZ, RZ, R18 ;  /* 0x000000ffff167224 */ /* 0x000fe400078e0012 */
[----:B------:R-:W-:-:S02]  /*3f30*/  IMAD.MOV.U32 R8, RZ, RZ, R5 ;  /* 0x000000ffff087224 */ /* 0x000fc400078e0005 */
[----:B------:R-:W-:Y:S01]  /*3f40*/  IMAD.MOV.U32 R9, RZ, RZ, R16 ;  /* 0x000000ffff097224 */ /* 0x000fe200078e0010 */
[----:B0-----:R-:W-:Y:S01]  /*3f50*/  LEA R14, R3, R0, 0x18 ;  /* 0x00000000030e7211 */ /* 0x001fe200078ec0ff */
[----:B------:R-:W-:-:S04]  /*3f60*/  IMAD.MOV.U32 R0, RZ, RZ, R20 ;  /* 0x000000ffff007224 */ /* 0x000fc800078e0014 */
[----:B------:R-:W-:Y:S04]  /*3f70*/  LDS.64 R6, [R14+0x38] ;  /* 0x000038000e067984 */ /* 0x000fe80000000a00 */
[----:B------:R-:W2:Y:S02]  /*3f80*/  LDS.64 R2, [R14+0x40] ;  /* 0x000040000e027984 */ /* 0x000ea40000000a00 */
[----:B--2---:R-:W-:-:S04]  /*3f90*/  VIMNMX3 R12, R7, R2, R3, PT ;  /* 0x00000002070c720f */ /* 0x004fc80003800103 */
[----:B------:R-:W-:-:S13]  /*3fa0*/  ISETP.GE.AND P0, PT, R13, R12, PT ;  /* 0x0000000c0d00720c */ /* 0x000fda0003f06270 */
[----:B------:R-:W-:Y:S05]  /*3fb0*/  @!P0 BRA `(.L_x_2294) ;  /* 0x0000000000448947 */ /* 0x000fea0003800000 */
        /* <DEDUP_REMOVED lines=17> */
.L_x_2294:
[----:B------:R-:W-:Y:S05]  /*40d0*/  BSYNC.RECONVERGENT B1 ;  /* 0x0000000000017941 */ /* 0x000fea0003800200 */
.L_x_2293:
[----:B------:R-:W-:Y:S01]  /*40e0*/  ISETP.GE.AND P0, PT, R4, 0x61, PT ;  /* 0x000000610400780c */ /* 0x000fe20003f06270 */
[----:B------:R-:W-:Y:S02]  /*40f0*/  IMAD.MOV.U32 R5, RZ, RZ, R11 ;  /* 0x000000ffff057224 */ /* 0x000fe400078e000b */
[----:B------:R-:W-:Y:S02]  /*4100*/  IMAD.MOV.U32 R16, RZ, RZ, R0 ;  /* 0x000000ffff107224 */ /* 0x000fe400078e0000 */
[----:B------:R-:W-:Y:S02]  /*4110*/  IMAD.MOV.U32 R17, RZ, RZ, R21 ;  /* 0x000000ffff117224 */ /* 0x000fe400078e0015 */
[----:B------:R-:W-:Y:S02]  /*4120*/  IMAD.MOV.U32 R18, RZ, RZ, R22 ;  /* 0x000000ffff127224 */ /* 0x000fe400078e0016 */
[----:B--2---:R-:W-:Y:S02]  /*4130*/  IMAD.MOV.U32 R19, RZ, RZ, R8 ;  /* 0x000000ffff137224 */ /* 0x004fe400078e0008 */
        /* <DEDUP_REMOVED lines=13> */
[----:B-1----:R-:W0:Y:S02]  /*4210*/  LDS.128 R12, [R2+0x50] ;  /* 0x00005000020c7984 */ /* 0x002e240000000c00 */
        /* <DEDUP_REMOVED lines=22> */
.L_x_2296:
[----:B------:R-:W-:Y:S05]  /*4380*/  BSYNC.RECONVERGENT B1 ;  /* 0x0000000000017941 */ /* 0x000fea0003800200 */
.L_x_2295:
        /* <DEDUP_REMOVED lines=20> */
[----:B------:R-:W0:Y:S02]  /*44d0*/  LDS.64 R2, [R14+0x70] ;  /* 0x000070000e027984 */ /* 0x000e240000000a00 */
[----:B0-----:R-:W-:-:S04]  /*44e0*/  VIMNMX3 R12, R7, R2, R3, PT ;  /* 0x00000002070c720f */ /* 0x001fc80003800103 */
        /* <DEDUP_REMOVED lines=19> */
.L_x_2298:
[----:B------:R-:W-:Y:S05]  /*4620*/  BSYNC.RECONVERGENT B1 ;  /* 0x0000000000017941 */ /* 0x000fea0003800200 */
.L_x_2297:
        /* <DEDUP_REMOVED lines=42> */
.L_x_2300:
[----:B------:R-:W-:Y:S05]  /*48d0*/  BSYNC.RECONVERGENT B1 ;  /* 0x0000000000017941 */ /* 0x000fea0003800200 */
.L_x_2299:
[----:B------:R-:W-:Y:S01]  /*48e0*/  ISETP.GE.AND P0, PT, R4, 0xc1, PT ;  /* 0x000000c10400780c */ /* 0x000fe20003f06270 */
[----:B-1----:R-:W-:Y:S02]  /*48f0*/  IMAD.MOV.U32 R15, RZ, RZ, R5 ;  /* 0x000000ffff0f7224 */ /* 0x002fe400078e0005 */
        /* <DEDUP_REMOVED lines=41> */
.L_x_2302:
[----:B------:R-:W-:Y:S05]  /*4b90*/  BSYNC.RECONVERGENT B1 ;  /* 0x0000000000017941 */ /* 0x000fea0003800200 */
.L_x_2301:
        /* <DEDUP_REMOVED lines=42> */
.L_x_2236:
        /* <DEDUP_REMOVED lines=20> */
[----:B------:R-:W-:Y:S01]  /*4f80*/  BSSY.RECONVERGENT B1, `(.L_x_2303) ;  /* 0x0000022000017945 */ /* 0x000fe20003800200 */
[----:B--2---:R-:W-:-:S02]  /*4f90*/  VIMNMX3 R18, R16, R15, R14, PT ;  /* 0x0000000f1012720f */ /* 0x004fc4000380010e */
[----:B---3--:R-:W-:-:S04]  /*4fa0*/  VIMNMX3 R21, R9, R2, R11, PT ;  /* 0x000000020915720f */ /* 0x008fc8000380010b */
[----:B------:R-:W-:-:S04]  /*4fb0*/  ISETP.GE.AND P2, PT, R18, R21, PT ;  /* 0x000000151200720c */ /* 0x000fc80003f46270 */
[----:B------:R-:W-:-:S09]  /*4fc0*/  ISETP.GE.OR P0, PT, R21, R18, !P2 ;  /* 0x000000121500720c */ /* 0x000fd20005706670 */
[----:B------:R-:W-:-:S04]  /*4fd0*/  @P2 ISETP.GE.AND P3, PT, R21, R18, PT ;  /* 0x000000121500220c */ /* 0x000fc80003f66270 */
[----:B------:R-:W-:Y:S01]  /*4fe0*/  @P2 SEL R16, R9, R16, !P3 ;  /* 0x0000001009102207 */ /* 0x000fe20005800000 */
[----:B----4-:R0:W5:Y:S01]  /*4ff0*/  @!P0 LDG.E R12, desc[UR10][R4.64+0x1000] ;  /* 0x0010000a040c8981 */ /* 0x010162000c1e1900 */
[----:B------:R-:W-:Y:S02]  /*5000*/  @P2 SEL R15, R2, R15, !P3 ;  /* 0x0000000f020f2207 */ /* 0x000fe40005800000 */
[----:B------:R-:W-:Y:S02]  /*5010*/  @P2 SEL R14, R11, R14, !P3 ;  /* 0x0000000e0b0e2207 */ /* 0x000fe40005800000 */
[----:B------:R-:W-:Y:S02]  /*5020*/  VIMNMX3 R2, R17, R8, R19, PT ;  /* 0x000000081102720f */ /* 0x000fe40003800113 */
[----:B------:R-:W-:-:S04]  /*5030*/  VIMNMX3 R23, R16, R15, R14, PT ;  /* 0x0000000f1017720f */ /* 0x000fc8000380010e */
[----:B------:R-:W-:Y:S01]  /*5040*/  ISETP.GE.AND P1, PT, R23, R2, PT ;  /* 0x000000021700720c */ /* 0x000fe20003f26270 */
[----:B------:R-:W-:Y:S02]  /*5050*/  IMAD.MOV.U32 R9, RZ, RZ, R13 ;  /* 0x000000ffff097224 */ /* 0x000fe400078e000d */
[----:B------:R-:W-:Y:S01]  /*5060*/  IMAD.MOV.U32 R21, RZ, RZ, RZ ;  /* 0x000000ffff157224 */ /* 0x000fe200078e00ff */
[----:B-1----:R-:W-:Y:S01]  /*5070*/  IADD3 R18, P4, PT, R0, UR4, RZ ;  /* 0x0000000400127c10 */ /* 0x002fe2000ff9e0ff */
[----:B------:R-:W-:-:S03]  /*5080*/  @!P0 VIADD R9, R13, 0x100 ;  /* 0x000001000d098836 */ /* 0x000fc60000000000 */
[----:B------:R-:W-:Y:S02]  /*5090*/  @P2 SEL R21, R21, RZ, P3 ;  /* 0x000000ff15152207 */ /* 0x000fe40001800000 */
[----:B------:R-:W-:Y:S02]  /*50a0*/  IADD3.X R20, PT, PT, R20, UR5, RZ, P4, !PT ;  /* 0x0000000514147c10 */ /* 0x000fe4000a7fe4ff */
[----:B------:R-:W-:Y:S02]  /*50b0*/  IADD3 R11, P3, PT, R9, R18, RZ ;  /* 0x00000012090b7210 */ /* 0x000fe40007f7e0ff */
[----:B------:R-:W-:-:S03]  /*50c0*/  ISETP.LE.AND P0, PT, R3, UR6, PT ;  /* 0x0000000603007c0c */ /* 0x000fc6000bf03270 */
[----:B------:R-:W-:Y:S01]  /*50d0*/  IMAD.X R0, R21, 0x1, R20, P3 ;  /* 0x0000000115007824 */ /* 0x000fe200018e0614 */
[----:B0-----:R-:W-:Y:S09]  /*50e0*/  @!P1 BRA `(.L_x_2304) ;  /* 0x00000000002c9947 */ /* 0x001ff20003800000 */
        /* <DEDUP_REMOVED lines=11> */
.L_x_2304:
[----:B------:R-:W-:Y:S05]  /*51a0*/  BSYNC.RECONVERGENT B1 ;  /* 0x0000000000017941 */ /* 0x000fea0003800200 */
.L_x_2303:
        /* <DEDUP_REMOVED lines=19> */
.L_x_2307:
[----:B------:R-:W-:Y:S05]  /*52e0*/  BSYNC.RECONVERGENT B1 ;  /* 0x0000000000017941 */ /* 0x000fea0003800200 */
.L_x_2306:
[----:B------:R-:W1:Y:S08]  /*52f0*/  S2UR UR5, SR_CgaCtaId ;  /* 0x00000000000579c3 */ /* 0x000e700000008800 */
[----:B------:R-:W-:Y:S06]  /*5300*/  BAR.SYNC.DEFER_BLOCKING 0x0 ;  /* 0x0000000000007b1d */ /* 0x000fec0000010000 */
[----:B------:R-:W-:Y:S01]  /*5310*/  UMOV UR4, 0x400 ;  /* 0x0000040000047882 */ /* 0x000fe20000000000 */
[----:B------:R-:W2:Y:S01]  /*5320*/  LDCU UR6, c[0x0][0x398] ;  /* 0x00007300ff0677ac */ /* 0x000ea20008000800 */
[----:B-1----:R-:W-:-:S06]  /*5330*/  ULEA UR4, UR5, UR4, 0x18 ;  /* 0x0000000405047291 */ /* 0x002fcc000f8ec0ff */
[----:B------:R-:W-:-:S05]  /*5340*/  IMAD.U32 R17, RZ, RZ, UR4 ;  /* 0x00000004ff117e24 */ /* 0x000fca000f8e00ff */
[----:B------:R-:W0:Y:S02]  /*5350*/  LDS R18, [R17+0xe0] ;  /* 0x0000e00011127984 */ /* 0x000e240000000800 */
[----:B0-----:R-:W-:-:S05]  /*5360*/  VIADD R2, R18, 0x300 ;  /* 0x0000030012027836 */ /* 0x001fca0000000000 */
[----:B------:R-:W-:-:S13]  /*5370*/  ISETP.GT.AND P0, PT, R2, R3, PT ;  /* 0x000000030200720c */ /* 0x000fda0003f04270 */
[----:B--2---:R-:W-:Y:S05]  /*5380*/  @P0 BRA `(.L_x_2308) ;  /* 0x0000000800280947 */ /* 0x004fea0003800000 */
[----:B------:R-:W-:Y:S01]  /*5390*/  BSSY.RECONVERGENT B1, `(.L_x_2308) ;  /* 0x0000089000017945 */ /* 0x000fe20003800200 */
.L_x_2317:
[----:B------:R-:W0:Y:S01]  /*53a0*/  LDC.64 R6, c[0x0][0x380] ;  /* 0x0000e000ff067b82 */ /* 0x000e220000000a00 */
[----:B------:R-:W-:Y:S02]  /*53b0*/  SHF.R.S32.HI R34, RZ, 0x1f, R18 ;  /* 0x0000001fff227819 */ /* 0x000fe40000011412 */
[----:B------:R-:W-:-:S05]  /*53c0*/  IADD3 R3, P0, PT, R13, R18, RZ ;  /* 0x000000120d037210 */ /* 0x000fca0007f1e0ff */
[----:B-1----:R-:W-:Y:S01]  /*53d0*/  IMAD.X R8, RZ, RZ, R34, P0 ;  /* 0x000000ffff087224 */ /* 0x002fe200000e0622 */
        /* <DEDUP_REMOVED lines=22> */
[----:B------:R-:W-:Y:S02]  /*5540*/  ISETP.GE.AND P0, PT, R8, R9, PT ;  /* 0x000000090800720c */ /* 0x000fe40003f06270 */
[----:B------:R-:W1:Y:S11]  /*5550*/  LDC.64 R8, c[0x0][0x388] ;  /* 0x0000e200ff087b82 */ /* 0x000e760000000a00 */
[----:B0-----:R-:W-:Y:S05]  /*5560*/  @!P0 BRA `(.L_x_2310) ;  /* 0x0000000000588947 */ /* 0x001fea0003800000 */
[----:B------:R0:W5:Y:S01]  /*5570*/  LDG.E R24, desc[UR10][R2.64] ;  /* 0x0000000a02187981 */ /* 0x000162000c1e1900 */
[----:B------:R-:W-:Y:S01]  /*5580*/  IADD3 R21, P0, PT, R13, R18, RZ ;  /* 0x000000120d157210 */ /* 0x000fe20007f1e0ff */
[----:B------:R-:W-:Y:S01]  /*5590*/  IMAD.MOV.U32 R23, RZ, RZ, R35 ;  /* 0x000000ffff177224 */ /* 0x000fe200078e0023 */
[----:B------:R-:W-:Y:S02]  /*55a0*/  VIMNMX3 R19, R16, R15, R14, PT ;  /* 0x0000000f1013720f */ /* 0x000fe4000380010e */
[----:B------:R-:W-:Y:S02]  /*55b0*/  VIMNMX3 R22, R35, R36, R33, PT ;  /* 0x000000242316720f */ /* 0x000fe40003800121 */
[----:B-1----:R-:W-:Y:S01]  /*55c0*/  IADD3 R20, P1, PT, R21, R8, RZ ;  /* 0x0000000815147210 */ /* 0x002fe20007f3e0ff */
[----:B------:R-:W-:Y:S01]  /*55d0*/  IMAD.X R21, RZ, RZ, R34, P0 ;  /* 0x000000ffff157224 */ /* 0x000fe200000e0622 */
[----:B------:R-:W-:Y:S01]  /*55e0*/  ISETP.GE.AND P0, PT, R22, R19, PT ;  /* 0x000000131600720c */ /* 0x000fe20003f06270 */
[----:B------:R-:W-:-:S02]  /*55f0*/  IMAD.MOV.U32 R22, RZ, RZ, R36 ;  /* 0x000000ffff167224 */ /* 0x000fc400078e0024 */
[----:B------:R-:W-:Y:S02]  /*5600*/  IMAD.X R19, R21, 0x1, R9, P1 ;  /* 0x0000000115137824 */ /* 0x000fe400008e0609 */
[----:B------:R-:W-:-:S08]  /*5610*/  IMAD.MOV.U32 R21, RZ, RZ, R33 ;  /* 0x000000ffff157224 */ /* 0x000fd000078e0021 */
        /* <DEDUP_REMOVED lines=11> */
.L_x_2310:
[----:B------:R-:W-:Y:S05]  /*56d0*/  BSYNC.RECONVERGENT B2 ;  /* 0x0000000000027941 */ /* 0x000fea0003800200 */
.L_x_2309:
        /* <DEDUP_REMOVED lines=13> */
[----:B-1----:R-:W-:Y:S01]  /*57b0*/  IADD3 R35, P1, P2, R13, R8, R18 ;  /* 0x000000080d237210 */ /* 0x002fe20007a3e012 */
[----:B------:R-:W-:Y:S02]  /*57c0*/  IMAD.MOV.U32 R36, RZ, RZ, R32 ;  /* 0x000000ffff247224 */ /* 0x000fe400078e0020 */
[----:B------:R-:W-:Y:S01]  /*57d0*/  IMAD.MOV.U32 R3, RZ, RZ, R29 ;  /* 0x000000ffff037224 */ /* 0x000fe200078e001d */
[----:B------:R-:W-:Y:S01]  /*57e0*/  IADD3 R35, P3, PT, R35, 0x100, RZ ;  /* 0x0000010023237810 */ /* 0x000fe20007f7e0ff */
[----:B------:R-:W-:Y:S01]  /*57f0*/  IMAD.MOV.U32 R2, RZ, RZ, R30 ;  /* 0x000000ffff027224 */ /* 0x000fe200078e001e */
[----:B------:R-:W-:-:S05]  /*5800*/  IADD3.X R37, PT, PT, RZ, R9, R34, P1, P2 ;  /* 0x00000009ff257210 */ /* 0x000fca0000fe4422 */
[----:B------:R-:W-:Y:S01]  /*5810*/  IMAD.X R37, RZ, RZ, R37, P3 ;  /* 0x000000ffff257224 */ /* 0x000fe200018e0625 */
        /* <DEDUP_REMOVED lines=11> */
.L_x_2312:
[----:B------:R-:W-:Y:S05]  /*58d0*/  BSYNC.RECONVERGENT B2 ;  /* 0x0000000000027941 */ /* 0x000fea0003800200 */
.L_x_2311:
        /* <DEDUP_REMOVED lines=31> */
.L_x_2314:
[----:B------:R-:W-:Y:S05]  /*5ad0*/  BSYNC.RECONVERGENT B2 ;  /* 0x0000000000027941 */ /* 0x000fea0003800200 */
.L_x_2313:
[----:B------:R-:W-:Y:S01]  /*5ae0*/  BAR.SYNC.DEFER_BLOCKING 0x0 ;  /* 0x0000000000007b1d */ /* 0x000fe20000010000 */
[----:B------:R-:W-:-:S05]  /*5af0*/  ISETP.NE.AND P0, PT, R13, RZ, PT ;  /* 0x000000ff0d00720c */ /* 0x000fca0003f05270 */
[----:B------:R-:W-:Y:S08]  /*5b00*/  BSSY.RECONVERGENT B2, `(.L_x_2315) ;  /* 0x000000b000027945 */ /* 0x000ff00003800200 */
[----:B------:R-:W-:Y:S05]  /*5b10*/  @P0 BRA `(.L_x_2316) ;  /* 0x0000000000240947 */ /* 0x000fea0003800000 */
[----:B-1----:R-:W-:-:S05]  /*5b20*/  IMAD.MOV.U32 R9, RZ, RZ, 0x300 ;  /* 0x00000300ff097424 */ /* 0x002fca00078e00ff */
        /* <DEDUP_REMOVED lines=8> */
.L_x_2316:
[----:B------:R-:W-:Y:S05]  /*5bb0*/  BSYNC.RECONVERGENT B2 ;  /* 0x0000000000027941 */ /* 0x000fea0003800200 */
.L_x_2315:
[----:B------:R-:W-:Y:S01]  /*5bc0*/  BAR.SYNC.DEFER_BLOCKING 0x0 ;  /* 0x0000000000007b1d */ /* 0x000fe20000010000 */
[----:B------:R-:W-:-:S05]  /*5bd0*/  IMAD.U32 R3, RZ, RZ, UR6 ;  /* 0x00000006ff037e24 */ /* 0x000fca000f8e00ff */
[----:B------:R-:W0:Y:S02]  /*5be0*/  LDS R18, [R17+0xe0] ;  /* 0x0000e00011127984 */ /* 0x000e240000000800 */
[----:B0-----:R-:W-:-:S05]  /*5bf0*/  VIADD R2, R18, 0x300 ;  /* 0x0000030012027836 */ /* 0x001fca0000000000 */
[----:B------:R-:W-:-:S13]  /*5c00*/  ISETP.GT.AND P0, PT, R2, R3, PT ;  /* 0x000000030200720c */ /* 0x000fda0003f04270 */
[----:B------:R-:W-:Y:S05]  /*5c10*/  @!P0 BRA `(.L_x_2317) ;  /* 0xfffffff400e08947 */ /* 0x000fea000383ffff */
[----:B------:R-:W-:Y:S05]  /*5c20*/  BSYNC.RECONVERGENT B1 ;  /* 0x0000000000017941 */ /* 0x000fea0003800200 */
.L_x_2308:
[----:B------:R-:W-:Y:S01]  /*5c30*/  ISETP.GE.AND P0, PT, R18, R3, PT ;  /* 0x000000031200720c */ /* 0x000fe20003f06270 */
[----:B------:R-:W0:Y:S01]  /*5c40*/  LDCU.64 UR4, c[0x0][0x388] ;  /* 0x00007100ff0477ac */ /* 0x000e220008000a00 */
[----:B------:R-:W-:Y:S11]  /*5c50*/  BSSY.RECONVERGENT B1, `(.L_x_2305) ;  /* 0x00000d6000017945 */ /* 0x000ff60003800200 */
[----:B------:R-:W-:Y:S05]  /*5c60*/  @P0 BRA `(.L_x_2318) ;  /* 0x0000000c00500947 */ /* 0x000fea0003800000 */
[----:B-1----:R-:W-:-:S05]  /*5c70*/  IMAD.IADD R8, R3, 0x1, -R18 ;  /* 0x0000000103087824 */ /* 0x002fca00078e0a12 */
        /* <DEDUP_REMOVED lines=10> */
[----:B------:R-:W-:Y:S01]  /*5d20*/  IMAD.IADD R5, R13, 0x1, R18 ;  /* 0x000000010d057824 */ /* 0x000fe200078e0212 */
[----:B------:R-:W-:Y:S01]  /*5d30*/  IADD3 R6, P0, PT, R6, 0x8, RZ ;  /* 0x0000000806067810 */ /* 0x000fe20007f1e0ff */
[----:B------:R-:W-:Y:S01]  /*5d40*/  IMAD.MOV.U32 R9, RZ, RZ, R13 ;  /* 0x000000ffff097224 */ /* 0x000fe200078e000d */
[----:B------:R-:W-:-:S03]  /*5d50*/  LOP3.LUT R2, R2, 0x3, RZ, 0xc0, !PT ;  /* 0x0000000302027812 */ /* 0x000fc600078ec0ff */
[----:B------:R-:W-:Y:S02]  /*5d60*/  IMAD.X R7, RZ, RZ, R7, P0 ;  /* 0x000000ffff077224 */ /* 0x000fe400000e0607 */
[----:B------:R-:W-:-:S07]  /*5d70*/  IMAD.MOV R4, RZ, RZ, -R2 ;  /* 0x000000ffff047224 */ /* 0x000fce00078e0a02 */
.L_x_2323:
[----:B------:R-:W-:-:S05]  /*5d80*/  IMAD.WIDE R2, R5, 0x10, R6 ;  /* 0x0000001005027825 */ /* 0x000fca00078e0206 */
[----:B------:R-:W2:Y:S04]  /*5d90*/  LDG.E R27, desc[UR10][R2.64+-0x4] ;  /* 0xfffffc0a021b7981 */ /* 0x000ea8000c1e1900 */
[----:B------:R-:W2:Y:S04]  /*5da0*/  LDG.E R28, desc[UR10][R2.64] ;  /* 0x0000000a021c7981 */ /* 0x000ea8000c1e1900 */
[----:B------:R-:W2:Y:S01]  /*5db0*/  LDG.E R30, desc[UR10][R2.64+0x4] ;  /* 0x0000040a021e7981 */ /* 0x000ea2000c1e1900 */
[----:B------:R-:W-:Y:S01]  /*5dc0*/  VIMNMX3 R20, R16, R15, R14, PT ;  /* 0x0000000f1014720f */ /* 0x000fe2000380010e */
[----:B------:R-:W-:Y:S01]  /*5dd0*/  VIADD R4, R4, 0x1 ;  /* 0x0000000104047836 */ /* 0x000fe20000000000 */
[----:B0-----:R-:W-:Y:S01]  /*5de0*/  IADD3 R25, P1, PT, R5, UR4, RZ ;  /* 0x0000000405197c10 */ /* 0x001fe2000ff3e0ff */
        /* <DEDUP_REMOVED lines=31> */
.L_x_2322:
[----:B------:R-:W-:Y:S05]  /*5fe0*/  BSYNC.RECONVERGENT B3 ;  /* 0x0000000000037941 */ /* 0x000fea0003800200 */
.L_x_2321:
[----:B------:R-:W-:Y:S02]  /*5ff0*/  VIADD R9, R9, 0x100 ;  /* 0x0000010009097836 */ /* 0x000fe40000000000 */
[----:B------:R-:W-:Y:S01]  /*6000*/  VIADD R5, R5, 0x100 ;  /* 0x0000010005057836 */ /* 0x000fe20000000000 */
[----:B------:R-:W-:Y:S06]  /*6010*/  @P2 BRA `(.L_x_2323) ;  /* 0xfffffffc00582947 */ /* 0x000fec000383ffff */
.L_x_2320:
[----:B0-----:R-:W-:Y:S05]  /*6020*/  BSYNC.RECONVERGENT B2 ;  /* 0x0000000000027941 */ /* 0x001fea0003800200 */
.L_x_2319:
[----:B------:R-:W-:-:S13]  /*6030*/  ISETP.GE.U32.AND P0, PT, R24, 0x300, PT ;  /* 0x000003001800780c */ /* 0x000fda0003f06070 */
[----:B------:R-:W-:Y:S05]  /*6040*/  @!P0 BRA `(.L_x_2318) ;  /* 0x0000000800588947 */ /* 0x000fea0003800000 */
[----:B------:R-:W-:-:S04]  /*6050*/  IMAD.IADD R18, R9, 0x1, R18 ;  /* 0x0000000109127824 */ /* 0x000fc800078e0212 */
[C---:B------:R-:W-:Y:S02]  /*6060*/  VIADD R17, R18.reuse, 0x100 ;  /* 0x0000010012117836 */ /* 0x040fe40000000000 */
[C---:B------:R-:W-:Y:S02]  /*6070*/  VIADD R7, R18.reuse, 0x200 ;  /* 0x0000020012077836 */ /* 0x040fe40000000000 */
[----:B------:R-:W-:-:S07]  /*6080*/  VIADD R6, R18, 0x300 ;  /* 0x0000030012067836 */ /* 0x000fce0000000000 */
.L_x_2332:
[----:B------:R-:W0:Y:S08]  /*6090*/  LDC.64 R4, c[0x0][0x380] ;  /* 0x0000e000ff047b82 */ /* 0x000e300000000a00 */
[----:B------:R-:W1:Y:S01]  /*60a0*/  LDC.64 R2, c[0x0][0x388] ;  /* 0x0000e200ff027b82 */ /* 0x000e620000000a00 */
[----:B0-----:R-:W-:-:S05]  /*60b0*/  IMAD.WIDE R4, R18, 0x10, R4 ;  /* 0x0000001012047825 */ /* 0x001fca00078e0204 */
[----:B------:R-:W2:Y:S04]  /*60c0*/  LDG.E R21, desc[UR10][R4.64+0x4] ;  /* 0x0000040a04157981 */ /* 0x000ea8000c1e1900 */
[----:B------:R-:W2:Y:S04]  /*60d0*/  LDG.E R28, desc[UR10][R4.64+0x8] ;  /* 0x0000080a041c7981 */ /* 0x000ea8000c1e1900 */
[----:B------:R-:W2:Y:S01]  /*60e0*/  LDG.E R29, desc[UR10][R4.64+0xc] ;  /* 0x00000c0a041d7981 */ /* 0x000ea2000c1e1900 */
[----:B------:R-:W-:Y:S01]  /*60f0*/  VIMNMX3 R30, R16, R15, R14, PT ;  /* 0x0000000f101e720f */ /* 0x000fe2000380010e */
[----:B------:R-:W-:Y:S01]  /*6100*/  BSSY.RECONVERGENT B2, `(.L_x_2324) ;  /* 0x000001e000027945 */ /* 0x000fe20003800200 */
[----:B-1----:R-:W-:Y:S01]  /*6110*/  IADD3 R20, P1, PT, R18, R2, RZ ;  /* 0x0000000212147210 */ /* 0x002fe20007f3e0ff */
[----:B-----5:R-:W-:-:S02]  /*6120*/  IMAD.MOV.U32 R27, RZ, RZ, R12 ;  /* 0x000000ffff1b7224 */ /* 0x020fc400078e000c */
        /* <DEDUP_REMOVED lines=27> */
.L_x_2325:
[----:B------:R-:W-:Y:S05]  /*62e0*/  BSYNC.RECONVERGENT B2 ;  /* 0x0000000000027941 */ /* 0x000fea0003800200 */
.L_x_2324:
        /* <DEDUP_REMOVED lines=37> */
.L_x_2327:
[----:B------:R-:W-:Y:S05]  /*6540*/  BSYNC.RECONVERGENT B2 ;  /* 0x0000000000027941 */ /* 0x000fea0003800200 */
.L_x_2326:
[----:B------:R0:W5:Y:S04]  /*6550*/  LDG.E R24, desc[UR10][R4.64+0x3004] ;  /* 0x0030040a04187981 */ /* 0x000168000c1e1900 */
[----:B------:R0:W5:Y:S04]  /*6560*/  LDG.E R23, desc[UR10][R4.64+0x3008] ;  /* 0x0030080a04177981 */ /* 0x000168000c1e1900 */
[----:B------:R0:W5:Y:S01]  /*6570*/  LDG.E R22, desc[UR10][R4.64+0x300c] ;  /* 0x00300c0a04167981 */ /* 0x000162000c1e1900 */
[----:B------:R-:W-:Y:S01]  /*6580*/  VIMNMX3 R32, R12, R11, R0, PT ;  /* 0x0000000b0c20720f */ /* 0x000fe20003800100 */
[----:B------:R-:W-:Y:S01]  /*6590*/  BSSY.RECONVERGENT B2, `(.L_x_2328) ;  /* 0x000001c000027945 */ /* 0x000fe20003800200 */
[----:B------:R-:W-:Y:S01]  /*65a0*/  VIMNMX3 R31, R15, R16, R19, PT ;  /* 0x000000100f1f720f */ /* 0x000fe20003800113 */
[----:B-----5:R-:W-:-:S02]  /*65b0*/  IMAD.MOV.U32 R30, RZ, RZ, R14 ;  /* 0x000000ffff1e7224 */ /* 0x020fc400078e000e */
[----:B------:R-:W-:Y:S01]  /*65c0*/  IMAD.MOV.U32 R25, RZ, RZ, R15 ;  /* 0x000000ffff197224 */ /* 0x000fe200078e000f */
[----:B------:R-:W-:Y:S01]  /*65d0*/  ISETP.GE.AND P0, PT, R31, R32, PT ;  /* 0x000000201f00720c */ /* 0x000fe20003f06270 */
[----:B------:R-:W-:Y:S02]  /*65e0*/  IMAD.MOV.U32 R26, RZ, RZ, R16 ;  /* 0x000000ffff1a7224 */ /* 0x000fe400078e0010 */
[----:B------:R-:W-:Y:S02]  /*65f0*/  IMAD.MOV.U32 R27, RZ, RZ, R19 ;  /* 0x000000ffff1b7224 */ /* 0x000fe400078e0013 */
[----:B------:R-:W-:Y:S02]  /*6600*/  IMAD.MOV.U32 R28, RZ, RZ, R20 ;  /* 0x000000ffff1c7224 */ /* 0x000fe400078e0014 */
[----:B------:R-:W-:-:S06]  /*6610*/  IMAD.MOV.U32 R29, RZ, RZ, R21 ;  /* 0x000000ffff1d7224 */ /* 0x000fcc00078e0015 */
        /* <DEDUP_REMOVED lines=19> */
.L_x_2329:
[----:B------:R-:W-:Y:S05]  /*6750*/  BSYNC.RECONVERGENT B2 ;  /* 0x0000000000027941 */ /* 0x000fea0003800200 */
.L_x_2328:
[----:B------:R-:W-:Y:S01]  /*6760*/  VIMNMX3 R20, R24, R23, R22, PT ;  /* 0x000000171814720f */ /* 0x000fe20003800116 */
[----:B------:R-:W-:Y:S01]  /*6770*/  BSSY.RECONVERGENT B2, `(.L_x_2330) ;  /* 0x000001c000027945 */ /* 0x000fe20003800200 */
[----:B------:R-:W-:Y:S01]  /*6780*/  VIMNMX3 R19, R25, R26, R27, PT ;  /* 0x0000001a1913720f */ /* 0x000fe2000380011b */
[----:B-----5:R-:W-:Y:S02]  /*6790*/  IMAD.MOV.U32 R12, RZ, RZ, R30 ;  /* 0x000000ffff0c7224 */ /* 0x020fe400078e001e */
        /* <DEDUP_REMOVED lines=25> */
.L_x_2331:
[----:B------:R-:W-:Y:S05]  /*6930*/  BSYNC.RECONVERGENT B2 ;  /* 0x0000000000027941 */ /* 0x000fea0003800200 */
.L_x_2330:
[----:B------:R-:W-:Y:S02]  /*6940*/  VIADD R9, R9, 0x400 ;  /* 0x0000040009097836 */ /* 0x000fe40000000000 */
[----:B------:R-:W-:Y:S02]  /*6950*/  VIADD R17, R17, 0x400 ;  /* 0x0000040011117836 */ /* 0x000fe40000000000 */
[----:B------:R-:W-:Y:S01]  /*6960*/  VIADD R7, R7, 0x400 ;  /* 0x0000040007077836 */ /* 0x000fe20000000000 */
[----:B------:R-:W-:Y:S01]  /*6970*/  ISETP.GE.AND P0, PT, R9, R8, PT ;  /* 0x000000080900720c */ /* 0x000fe20003f06270 */
[----:B------:R-:W-:Y:S02]  /*6980*/  VIADD R6, R6, 0x400 ;  /* 0x0000040006067836 */ /* 0x000fe40000000000 */
[----:B------:R-:W-:-:S10]  /*6990*/  VIADD R18, R18, 0x400 ;  /* 0x0000040012127836 */ /* 0x000fd40000000000 */
[----:B------:R-:W-:Y:S05]  /*69a0*/  @!P0 BRA `(.L_x_2332) ;  /* 0xfffffff400b88947 */ /* 0x000fea000383ffff */
.L_x_2318:
[----:B0-----:R-:W-:Y:S05]  /*69b0*/  BSYNC.RECONVERGENT B1 ;  /* 0x0000000000017941 */ /* 0x001fea0003800200 */
.L_x_2305:
[----:B------:R-:W0:Y:S01]  /*69c0*/  S2R R17, SR_LANEID ;  /* 0x0000000000117919 */ /* 0x000e220000000000 */
[----:B------:R-:W-:Y:S01]  /*69d0*/  BSSY.RECONVERGENT B1, `(.L_x_2333) ;  /* 0x000002b000017945 */ /* 0x000fe20003800200 */
[----:B-----5:R-:W-:Y:S01]  /*69e0*/  IMAD.MOV.U32 R2, RZ, RZ, R12 ;  /* 0x000000ffff027224 */ /* 0x020fe200078e000c */
[----:B------:R2:W3:Y:S01]  /*69f0*/  SHFL.DOWN PT, R7, R12, 0x1, 0x1f ;  /* 0x08201f000c077f89 */ /* 0x0004e200000e0000 */
[----:B------:R-:W-:Y:S02]  /*6a00*/  IMAD.MOV.U32 R3, RZ, RZ, R16 ;  /* 0x000000ffff037224 */ /* 0x000fe400078e0010 */
[----:B------:R-:W-:Y:S01]  /*6a10*/  IMAD.MOV.U32 R4, RZ, RZ, R15 ;  /* 0x000000ffff047224 */ /* 0x000fe200078e000f */
[----:B------:R2:W4:Y:S01]  /*6a20*/  SHFL.DOWN PT, R19, R16, 0x1, 0x1f ;  /* 0x08201f0010137f89 */ /* 0x00052200000e0000 */
[----:B------:R-:W-:Y:S02]  /*6a30*/  IMAD.MOV.U32 R5, RZ, RZ, R14 ;  /* 0x000000ffff057224 */ /* 0x000fe400078e000e */
[----:B-1----:R-:W-:Y:S01]  /*6a40*/  IMAD.MOV.U32 R9, RZ, RZ, R11 ;  /* 0x000000ffff097224 */ /* 0x002fe200078e000b */
[----:B------:R2:W1:Y:S01]  /*6a50*/  SHFL.DOWN PT, R6, R15, 0x1, 0x1f ;  /* 0x08201f000f067f89 */ /* 0x00046200000e0000 */
[----:B------:R-:W-:-:S03]  /*6a60*/  IMAD.MOV.U32 R18, RZ, RZ, R0 ;  /* 0x000000ffff127224 */ /* 0x000fc600078e0000 */
[----:B------:R2:W1:Y:S04]  /*6a70*/  SHFL.DOWN PT, R21, R14, 0x1, 0x1f ;  /* 0x08201f000e157f89 */ /* 0x00046800000e0000 */
[----:B------:R2:W1:Y:S04]  /*6a80*/  SHFL.DOWN PT, R8, R11, 0x1, 0x1f ;  /* 0x08201f000b087f89 */ /* 0x00046800000e0000 */
[----:B------:R2:W1:Y:S01]  /*6a90*/  SHFL.DOWN PT, R23, R0, 0x1, 0x1f ;  /* 0x08201f0000177f89 */ /* 0x00046200000e0000 */
        /* <DEDUP_REMOVED lines=30> */
.L_x_2334:
[----:B------:R-:W-:Y:S05]  /*6c80*/  BSYNC.RECONVERGENT B1 ;  /* 0x0000000000017941 */ /* 0x000fea0003800200 */
.L_x_2333:
[----:B------:R-:W-:Y:S01]  /*6c90*/  ISETP.GT.AND P0, PT, R17, 0x1d, PT ;  /* 0x0000001d1100780c */ /* 0x000fe20003f04270 */
[----:B------:R0:W2:Y:S01]  /*6ca0*/  SHFL.DOWN PT, R11, R2, 0x2, 0x1f ;  /* 0x08401f00020b7f89 */ /* 0x0000a200000e0000 */
[----:B------:R-:W-:Y:S01]  /*6cb0*/  BSSY.RECONVERGENT B1, `(.L_x_2335) ;  /* 0x0000029000017945 */ /* 0x000fe20003800200 */
[----:B------:R-:W-:Y:S02]  /*6cc0*/  IMAD.MOV.U32 R0, RZ, RZ, R2 ;  /* 0x000000ffff007224 */ /* 0x000fe400078e0002 */
[----:B------:R0:W3:Y:S01]  /*6cd0*/  SHFL.DOWN PT, R16, R3, 0x2, 0x1f ;  /* 0x08401f0003107f89 */ /* 0x0000e200000e0000 */
[----:B-1----:R-:W-:Y:S02]  /*6ce0*/  IMAD.MOV.U32 R6, RZ, RZ, R3 ;  /* 0x000000ffff067224 */ /* 0x002fe400078e0003 */
[----:B------:R-:W-:Y:S01]  /*6cf0*/  IMAD.MOV.U32 R7, RZ, RZ, R4 ;  /* 0x000000ffff077224 */ /* 0x000fe200078e0004 */
        /* <DEDUP_REMOVED lines=36> */
.L_x_2336:
[----:B------:R-:W-:Y:S05]  /*6f40*/  BSYNC.RECONVERGENT B1 ;  /* 0x0000000000017941 */ /* 0x000fea0003800200 */
.L_x_2335:
        /* <DEDUP_REMOVED lines=10> */
[----:B------:R3:W0:Y:S01]  /*6ff0*/  SHFL.DOWN PT, R21, R8, 0x4, 0x1f ;  /* 0x08801f0008157f89 */ /* 0x00062200000e0000 */
[----:B--2---:R-:W-:-:S03]  /*7000*/  IMAD.MOV.U32 R11, RZ, RZ, R14 ;  /* 0x000000ffff0b7224 */ /* 0x004fc600078e000e */
[----:B------:R3:W2:Y:S04]  /*7010*/  SHFL.DOWN PT, R23, R12, 0x4, 0x1f ;  /* 0x08801f000c177f89 */ /* 0x0006a800000e0000 */
[----:B------:R3:W0:Y:S01]  /*7020*/  SHFL.DOWN PT, R25, R14, 0x4, 0x1f ;  /* 0x08801f000e197f89 */ /* 0x00062200000e0000 */
[----:B------:R-:W-:Y:S05]  /*7030*/  @P0 BRA `(.L_x_2338) ;  /* 0x0000000000700947 */ /* 0x000fea0003800000 */
        /* <DEDUP_REMOVED lines=28> */
.L_x_2338:
[----:B------:R-:W-:Y:S05]  /*7200*/  BSYNC.RECONVERGENT B1 ;  /* 0x0000000000017941 */ /* 0x000fea0003800200 */
.L_x_2337:
[----:B------:R-:W-:Y:S01]  /*7210*/  ISETP.GT.AND P0, PT, R17, 0x17, PT ;  /* 0x000000171100780c */ /* 0x000fe20003f04270 */
[----:B0-----:R0:W0:Y:S01]  /*7220*/  SHFL.DOWN PT, R19, R2, 0x8, 0x1f ;  /* 0x09001f0002137f89 */ /* 0x00102200000e0000 */
[----:B------:R-:W-:Y:S01]  /*7230*/  BSSY.RECONVERGENT B1, `(.L_x_2339) ;  /* 0x0000029000017945 */ /* 0x000fe20003800200 */
[----:B------:R-:W-:Y:S02]  /*7240*/  IMAD.MOV.U32 R6, RZ, RZ, R2 ;  /* 0x000000ffff067224 */ /* 0x000fe400078e0002 */
[----:B-1----:R1:W0:Y:S01]  /*7250*/  SHFL.DOWN PT, R0, R3, 0x8, 0x1f ;  /* 0x09001f0003007f89 */ /* 0x00222200000e0000 */
[----:B---3--:R-:W-:Y:S02]  /*7260*/  IMAD.MOV.U32 R7, RZ, RZ, R3 ;  /* 0x000000ffff077224 */ /* 0x008fe400078e0003 */
[----:B------:R-:W-:Y:S01]  /*7270*/  IMAD.MOV.U32 R12, RZ, RZ, R4 ;  /* 0x000000ffff0c7224 */ /* 0x000fe200078e0004 */
[----:B------:R1:W3:Y:S01]  /*7280*/  SHFL.DOWN PT, R21, R4, 0x8, 0x1f ;  /* 0x09001f0004157f89 */ /* 0x0002e200000e0000 */
[----:B------:R-:W-:-:S02]  /*7290*/  IMAD.MOV.U32 R14, RZ, RZ, R5 ;  /* 0x000000ffff0e7224 */ /* 0x000fc400078e0005 */
[----:B------:R-:W-:Y:S01]  /*72a0*/  IMAD.MOV.U32 R15, RZ, RZ, R9 ;  /* 0x000000ffff0f7224 */ /* 0x000fe200078e0009 */
[----:B------:R1:W0:Y:S01]  /*72b0*/  SHFL.DOWN PT, R8, R5, 0x8, 0x1f ;  /* 0x09001f0005087f89 */ /* 0x00022200000e0000 */
        /* <DEDUP_REMOVED lines=32> */
.L_x_2340:
[----:B------:R-:W-:Y:S05]  /*74c0*/  BSYNC.RECONVERGENT B1 ;  /* 0x0000000000017941 */ /* 0x000fea0003800200 */
.L_x_2339:
[----:B------:R-:W-:Y:S01]  /*74d0*/  ISETP.GT.AND P0, PT, R17, 0xf, PT ;  /* 0x0000000f1100780c */ /* 0x000fe20003f04270 */
[----:B-1----:R1:W1:Y:S01]  /*74e0*/  SHFL.DOWN PT, R5, R6, 0x10, 0x1f ;  /* 0x0a001f0006057f89 */ /* 0x00226200000e0000 */
[----:B------:R-:W-:Y:S01]  /*74f0*/  BSSY.RECONVERGENT B1, `(.L_x_2341) ;  /* 0x0000029000017945 */ /* 0x000fe20003800200 */
[----:B------:R-:W-:Y:S02]  /*7500*/  IMAD.MOV.U32 R11, RZ, RZ, R15 ;  /* 0x000000ffff0b7224 */ /* 0x000fe400078e000f */
[----:B------:R1:W1:Y:S01]  /*7510*/  SHFL.DOWN PT, R4, R7, 0x10, 0x1f ;  /* 0x0a001f0007047f89 */ /* 0x00026200000e0000 */
[----:B0-----:R-:W-:Y:S02]  /*7520*/  IMAD.MOV.U32 R0, RZ, RZ, R16 ;  /* 0x000000ffff007224 */ /* 0x001fe400078e0010 */
[----:B------:R-:W-:Y:S01]  /*7530*/  IMAD.MOV.U32 R2, RZ, RZ, R6 ;  /* 0x000000ffff027224 */ /* 0x000fe200078e0006 */
[----:B------:R0:W0:Y:S01]  /*7540*/  SHFL.DOWN PT, R19, R12, 0x10, 0x1f ;  /* 0x0a001f000c137f89 */ /* 0x00002200000e0000 */
[----:B------:R-:W-:-:S02]  /*7550*/  IMAD.MOV.U32 R3, RZ, RZ, R7 ;  /* 0x000000ffff037224 */ /* 0x000fc400078e0007 */
[----:B------:R-:W-:Y:S01]  /*7560*/  IMAD.MOV.U32 R8, RZ, RZ, R12 ;  /* 0x000000ffff087224 */ /* 0x000fe200078e000c */
[----:B---3--:R3:W0:Y:S01]  /*7570*/  SHFL.DOWN PT, R21, R14, 0x10, 0x1f ;  /* 0x0a001f000e157f89 */ /* 0x00862200000e0000 */
[----:B------:R-:W-:-:S03]  /*7580*/  IMAD.MOV.U32 R9, RZ, RZ, R14 ;  /* 0x000000ffff097224 */ /* 0x000fc600078e000e */
[----:B------:R3:W0:Y:S04]  /*7590*/  SHFL.DOWN PT, R18, R15, 0x10, 0x1f ;  /* 0x0a001f000f127f89 */ /* 0x00062800000e0000 */
[----:B--2---:R3:W2:Y:S01]  /*75a0*/  SHFL.DOWN PT, R23, R16, 0x10, 0x1f ;  /* 0x0a001f0010177f89 */ /* 0x0046a200000e0000 */
        /* <DEDUP_REMOVED lines=29> */
.L_x_2342:
[----:B------:R-:W-:Y:S05]  /*7780*/  BSYNC.RECONVERGENT B1 ;  /* 0x0000000000017941 */ /* 0x000fea0003800200 */
.L_x_2341:
        /* <DEDUP_REMOVED lines=13> */
.L_x_2344:
[----:B------:R-:W-:Y:S05]  /*7860*/  BSYNC.RECONVERGENT B1 ;  /* 0x0000000000017941 */ /* 0x000fea0003800200 */
.L_x_2343:
[----:B------:R-:W-:Y:S01]  /*7870*/  BAR.SYNC.DEFER_BLOCKING 0x0 ;  /* 0x0000000000007b1d */ /* 0x000fe20000010000 */
[----:B------:R-:W-:-:S13]  /*7880*/  ISETP.NE.AND P1, PT, R13, RZ, PT ;  /* 0x000000ff0d00720c */ /* 0x000fda0003f25270 */
[----:B------:R-:W-:Y:S05]  /*7890*/  @P1 BRA `(.L_x_2266) ;  /* 0x0000000c00701947 */ /* 0x000fea0003800000 */
[----:B-1----:R-:W1:Y:S01]  /*78a0*/  S2R R5, SR_CgaCtaId ;  /* 0x0000000000057919 */ /* 0x002e620000008800 */
[----:B----4-:R-:W-:Y:S01]  /*78b0*/  MOV R20, 0x400 ;  /* 0x0000040000147802 */ /* 0x010fe20000000f00 */
[----:B------:R-:W-:Y:S01]  /*78c0*/  BSSY.RECONVERGENT B1, `(.L_x_2345) ;  /* 0x0000023000017945 */ /* 0x000fe20003800200 */
[----:B------:R-:W-:Y:S01]  /*78d0*/  VIMNMX3 R32, R3, R8, R9, PT ;  /* 0x000000080320720f */ /* 0x000fe20003800109 */
[----:B------:R-:W-:Y:S02]  /*78e0*/  IMAD.MOV.U32 R29, RZ, RZ, R2 ;  /* 0x000000ffff1d7224 */ /* 0x000fe400078e0002 */
[----:B------:R-:W-:Y:S02]  /*78f0*/  IMAD.MOV.U32 R30, RZ, RZ, R3 ;  /* 0x000000ffff1e7224 */ /* 0x000fe400078e0003 */
[----:B0-----:R-:W-:Y:S02]  /*7900*/  IMAD.MOV.U32 R21, RZ, RZ, R8 ;  /* 0x000000ffff157224 */ /* 0x001fe400078e0008 */
[----:B------:R-:W-:-:S02]  /*7910*/  IMAD.MOV.U32 R28, RZ, RZ, R9 ;  /* 0x000000ffff1c7224 */ /* 0x000fc400078e0009 */
[----:B------:R-:W-:Y:S02]  /*7920*/  IMAD.MOV.U32 R26, RZ, RZ, R11 ;  /* 0x000000ffff1a7224 */ /* 0x000fe400078e000b */
[----:B------:R-:W-:Y:S01]  /*7930*/  IMAD.MOV.U32 R27, RZ, RZ, R0 ;  /* 0x000000ffff1b7224 */ /* 0x000fe200078e0000 */
[----:B-1----:R-:W-:-:S05]  /*7940*/  LEA R20, R5, R20, 0x18 ;  /* 0x0000001405147211 */ /* 0x002fca00078ec0ff */
[----:B------:R-:W0:Y:S04]  /*7950*/  LDS.128 R4, [R20+0x20] ;  /* 0x0000200014047984 */ /* 0x000e280000000c00 */
[----:B------:R1:W4:Y:S04]  /*7960*/  LDS.64 R24, [R20+0x38] ;  /* 0x0000380014187984 */ /* 0x0003280000000a00 */
[----:B--2---:R1:W2:Y:S04]  /*7970*/  LDS.64 R22, [R20+0x40] ;  /* 0x0000400014167984 */ /* 0x0042a80000000a00 */
[----:B------:R1:W1:Y:S04]  /*7980*/  LDS.64 R18, [R20+0x68] ;  /* 0x0000680014127984 */ /* 0x0002680000000a00 */
[----:B---3--:R3:W1:Y:S04]  /*7990*/  LDS.64 R16, [R20+0x70] ;  /* 0x0000700014107984 */ /* 0x0086680000000a00 */
        /* <DEDUP_REMOVED lines=21> */
.L_x_2346:
[----:B------:R-:W-:Y:S05]  /*7af0*/  BSYNC.RECONVERGENT B1 ;  /* 0x0000000000017941 */ /* 0x000fea0003800200 */
.L_x_2345:
        /* <DEDUP_REMOVED lines=30> */
.L_x_2348:
[----:B------:R-:W-:Y:S05]  /*7ce0*/  BSYNC.RECONVERGENT B1 ;  /* 0x0000000000017941 */ /* 0x000fea0003800200 */
.L_x_2347:
        /* <DEDUP_REMOVED lines=30> */
.L_x_2350:
[----:B------:R-:W-:Y:S05]  /*7ed0*/  BSYNC.RECONVERGENT B1 ;  /* 0x0000000000017941 */ /* 0x000fea0003800200 */
.L_x_2349:
        /* <DEDUP_REMOVED lines=32> */
.L_x_2352:
[----:B------:R-:W-:Y:S05]  /*80e0*/  BSYNC.RECONVERGENT B1 ;  /* 0x0000000000017941 */ /* 0x000fea0003800200 */
.L_x_2351:
        /* <DEDUP_REMOVED lines=29> */
.L_x_2354:
[----:B------:R-:W-:Y:S05]  /*82c0*/  BSYNC.RECONVERGENT B1 ;  /* 0x0000000000017941 */ /* 0x000fea0003800200 */
.L_x_2353:
        /* <DEDUP_REMOVED lines=28> */
.L_x_2356:
[----:B------:R-:W-:Y:S05]  /*8490*/  BSYNC.RECONVERGENT B1 ;  /* 0x0000000000017941 */ /* 0x000fea0003800200 */
.L_x_2355:
        /* <DEDUP_REMOVED lines=28> */
.L_x_2266:
[----:B------:R-:W-:Y:S05]  /*8660*/  BSYNC.RECONVERGENT B0 ;  /* 0x0000000000007941 */ /* 0x000fea0003800200 */
.L_x_2235:
[----:B------:R-:W-:Y:S05]  /*8670*/  @P1 EXIT ;  /* 0x000000000000194d */ /* 0x000fea0003800000 */
[----:B-1-3--:R-:W1:Y:S01]  /*8680*/  LDC.64 R4, c[0x0][0x390] ;  /* 0x0000e400ff047b82 */ /* 0x00ae620000000a00 */
[----:B0-2---:R-:W-:Y:S02]  /*8690*/  IMAD.MOV.U32 R6, RZ, RZ, R11 ;  /* 0x000000ffff067224 */ /* 0x005fe400078e000b */
[----:B------:R-:W-:Y:S02]  /*86a0*/  IMAD.MOV.U32 R7, RZ, RZ, R0 ;  /* 0x000000ffff077224 */ /* 0x000fe400078e0000 */
[----:B-1----:R-:W-:-:S05]  /*86b0*/  IMAD.WIDE.U32 R4, R10, 0x18, R4 ;  /* 0x000000180a047825 */ /* 0x002fca00078e0004 */
[----:B------:R-:W-:Y:S04]  /*86c0*/  STG.E.64 desc[UR10][R4.64], R2 ;  /* 0x0000000204007986 */ /* 0x000fe8000c101b0a */
[----:B------:R-:W-:Y:S04]  /*86d0*/  STG.E.64 desc[UR10][R4.64+0x8], R8 ;  /* 0x0000080804007986 */ /* 0x000fe8000c101b0a */
[----:B------:R-:W-:Y:S01]  /*86e0*/  STG.E.64 desc[UR10][R4.64+0x10], R6 ;  /* 0x0000100604007986 */ /* 0x000fe2000c101b0a */
[----:B------:R-:W-:Y:S05]  /*86f0*/  EXIT ;  /* 0x000000000000794d */ /* 0x000fea0003800000 */
.L_x_2357:
        /* <DEDUP_REMOVED lines=16> */
.L_x_4851:


//--------------------- .text._ZN6thrust24THRUST_300001_SM_1000_NS8cuda_cub4core6detail13_kernel_agentINS1_8__reduce11ReduceAgentINS0_12zip_iteratorIN4cuda3std3__45tupleIJNS0_6detail15normal_iteratorINS0_10device_ptrINSB_IJiiiiEEEEEEENS0_17counting_iteratorIlNS0_11use_defaultESJ_SJ_EEEEEEEPNSB_IJSF_lEEESN_iNS1_9__extrema9arg_min_fISF_l6lbXYZ2EEEEJSM_SO_iSS_EEEvDpT0_ --------------------------
	.section	.text._ZN6thrust24THRUST_300001_SM_1000_NS8cuda_cub4core6detail13_kernel_agentINS1_8__reduce11ReduceAgentINS0_12zip_iteratorIN4cuda3std3__45tupleIJNS0_6detail15normal_iteratorINS0_10device_ptrINSB_IJiiiiEEEEEEENS0_17counting_iteratorIlNS0_11use_defaultESJ_SJ_EEEEEEEPNSB_IJSF_lEEESN_iNS1_9__extrema9arg_min_fISF_l6lbXYZ2EEEEJSM_SO_iSS_EEEvDpT0_,"ax",@progbits
	.align	128
        .global         _ZN6thrust24THRUST_300001_SM_1000_NS8cuda_cub4core6detail13_kernel_agentINS1_8__reduce11ReduceAgentINS0_12zip_iteratorIN4cuda3std3__45tupleIJNS0_6detail15normal_iteratorINS0_10device_ptrINSB_IJiiiiEEEEEEENS0_17counting_iteratorIlNS0_11use_defaultESJ_SJ_EEEEEEEPNSB_IJSF_lEEESN_iNS1_9__extrema9arg_min_fISF_l6lbXYZ2EEEEJSM_SO_iSS_EEEvDpT0_
        .type           _ZN6thrust24THRUST_300001_SM_1000_NS8cuda_cub4core6detail13_kernel_agentINS1_8__reduce11ReduceAgentINS0_12zip_iteratorIN4cuda3std3__45tupleIJNS0_6detail15normal_iteratorINS0_10device_ptrINSB_IJiiiiEEEEEEENS0_17counting_iteratorIlNS0_11use_defaultESJ_SJ_EEEEEEEPNSB_IJSF_lEEESN_iNS1_9__extrema9arg_min_fISF_l6lbXYZ2EEEEJSM_SO_iSS_EEEvDpT0_,@function
        .size           _ZN6thrust24THRUST_300001_SM_1000_NS8cuda_cub4core6detail13_kernel_agentINS1_8__reduce11ReduceAgentINS0_12zip_iteratorIN4cuda3std3__45tupleIJNS0_6detail15normal_iteratorINS0_10device_ptrINSB_IJiiiiEEEEEEENS0_17counting_iteratorIlNS0_11use_defaultESJ_SJ_EEEEEEEPNSB_IJSF_lEEESN_iNS1_9__extrema9arg_min_fISF_l6lbXYZ2EEEEJSM_SO_iSS_EEEvDpT0_,(.L_x_4852 - _ZN6thrust24THRUST_300001_SM_1000_NS8cuda_cub4core6detail13_kernel_agentINS1_8__reduce11ReduceAgentINS0_12zip_iteratorIN4cuda3std3__45tupleIJNS0_6detail15normal_iteratorINS0_10device_ptrINSB_IJiiiiEEEEEEENS0_17counting_iteratorIlNS0_11use_defaultESJ_SJ_EEEEEEEPNSB_IJSF_lEEESN_iNS1_9__extrema9arg_min_fISF_l6lbXYZ2EEEEJSM_SO_iSS_EEEvDpT0_)
        .other          _ZN6thrust24THRUST_300001_SM_1000_NS8cuda_cub4core6detail13_kernel_agentINS1_8__reduce11ReduceAgentINS0_12zip_iteratorIN4cuda3std3__45tupleIJNS0_6detail15normal_iteratorINS0_10device_ptrINSB_IJiiiiEEEEEEENS0_17counting_iteratorIlNS0_11use_defaultESJ_SJ_EEEEEEEPNSB_IJSF_lEEESN_iNS1_9__extrema9arg_min_fISF_l6lbXYZ2EEEEJSM_SO_iSS_EEEvDpT0_,@"STO_CUDA_ENTRY STV_DEFAULT"
_ZN6thrust24THRUST_300001_SM_1000_NS8cuda_cub4core6detail13_kernel_agentINS1_8__reduce11ReduceAgentINS0_12zip_iteratorIN4cuda3std3__45tupleIJNS0_6detail15normal_iteratorINS0_10device_ptrINSB_IJiiiiEEEEEEENS0_17counting_iteratorIlNS0_11use_defaultESJ_SJ_EEEEEEEPNSB_IJSF_lEEESN_iNS1_9__extrema9arg_min_fISF_l6lbXYZ2EEEEJSM_SO_iSS_EEEvDpT0_:
.text._ZN6thrust24THRUST_300001_SM_1000_NS8cuda_cub4core6detail13_kernel_agentINS1_8__reduce11ReduceAgentINS0_12zip_iteratorIN4cuda3std3__45tupleIJNS0_6detail15normal_iteratorINS0_10device_ptrINSB_IJiiiiEEEEEEENS0_17counting_iteratorIlNS0_11use_defaultESJ_SJ_EEEEEEEPNSB_IJSF_lEEESN_iNS1_9__extrema9arg_min_fISF_l6lbXYZ2EEEEJSM_SO_iSS_EEEvDpT0_:
        /* <DEDUP_REMOVED lines=45> */
.L_x_2366:
        /* <DEDUP_REMOVED lines=37> */
.L_x_2365:
[----:B------:R-:W-:Y:S05]  /*0520*/  BSYNC.RECONVERGENT B3 ;  /* 0x0000000000037941 */ /* 0x000fea0003800200 */
.L_x_2364:
[----:B------:R-:W-:Y:S01]  /*0530*/  IADD3 R19, P0, PT, R19, 0x100, RZ ;  /* 0x0000010013137810 */ /* 0x000fe20007f1e0ff */
[----:B------:R-:W-:Y:S02]  /*0540*/  IMAD.X R3, RZ, RZ, R3, P3 ;  /* 0x000000ffff037224 */ /* 0x000fe400018e0603 */
[----:B------:R-:W-:Y:S02]  /*0550*/  VIADD R0, R0, 0x100 ;  /* 0x0000010000007836 */ /* 0x000fe40000000000 */
[----:B------:R-:W-:Y:S01]  /*0560*/  IMAD.X R20, RZ, RZ, R20, P0 ;  /* 0x000000ffff147224 */ /* 0x000fe200000e0614 */
[----:B------:R-:W-:Y:S07]  /*0570*/  @P2 BRA `(.L_x_2366) ;  /* 0xfffffffc00542947 */ /* 0x000fee000383ffff */
.L_x_2363:
[----:B------:R-:W-:Y:S05]  /*0580*/  BSYNC.RECONVERGENT B2 ;  /* 0x0000000000027941 */ /* 0x000fea0003800200 */
.L_x_2362:
[----:B------:R-:W-:-:S13]  /*0590*/  ISETP.GE.U32.AND P0, PT, R21, 0x300, PT ;  /* 0x000003001500780c */ /* 0x000fda0003f06070 */
[----:B------:R-:W-:Y:S05]  /*05a0*/  @!P0 BRA `(.L_x_2361) ;  /* 0x00000008005c8947 */ /* 0x000fea0003800000 */
[----:B------:R-:W-:-:S07]  /*05b0*/  VIADD R12, R0, 0x200 ;  /* 0x00000200000c7836 */ /* 0x000fce0000000000 */
.L_x_2375:
        /* <DEDUP_REMOVED lines=47> */
.L_x_2368:
[----:B------:R-:W-:Y:S05]  /*08b0*/  BSYNC.RECONVERGENT B2 ;  /* 0x0000000000027941 */ /* 0x000fea0003800200 */
.L_x_2367:
        /* <DEDUP_REMOVED lines=32> */
.L_x_2370:
[----:B------:R-:W-:Y:S05]  /*0ac0*/  BSYNC.RECONVERGENT B2 ;  /* 0x0000000000027941 */ /* 0x000fea0003800200 */
.L_x_2369:
        /* <DEDUP_REMOVED lines=34> */
.L_x_2372:
[----:B------:R-:W-:Y:S05]  /*0cf0*/  BSYNC.RECONVERGENT B2 ;  /* 0x0000000000027941 */ /* 0x000fea0003800200 */
.L_x_2371:
        /* <DEDUP_REMOVED lines=29> */
.L_x_2374:
[----:B------:R-:W-:Y:S05]  /*0ed0*/  BSYNC.RECONVERGENT B2 ;  /* 0x0000000000027941 */ /* 0x000fea0003800200 */
.L_x_2373:
[C---:B------:R-:W-:Y:S02]  /*0ee0*/  VIADD R0, R12.reuse, 0x200 ;  /* 0x000002000c007836 */ /* 0x040fe40000000000 */
[----:B------:R-:W-:-:S03]  /*0ef0*/  VIADD R12, R12, 0x400 ;  /* 0x000004000c0c7836 */ /* 0x000fc60000000000 */
[----:B------:R-:W-:-:S13]  /*0f00*/  ISETP.GE.AND P0, PT, R0, UR5, PT ;  /* 0x0000000500007c0c */ /* 0x000fda000bf06270 */
[----:B------:R-:W-:Y:S05]  /*0f10*/  @!P0 BRA `(.L_x_2375) ;  /* 0xfffffff400a88947 */ /* 0x000fea000383ffff */
.L_x_2361:
[----:B------:R-:W-:Y:S05]  /*0f20*/  BSYNC.RECONVERGENT B1 ;  /* 0x0000000000017941 */ /* 0x000fea0003800200 */
.L_x_2360:
        /* <DEDUP_REMOVED lines=47> */
.L_x_2378:
[----:B------:R-:W-:Y:S05]  /*1220*/  BSYNC.RECONVERGENT B1 ;  /* 0x0000000000017941 */ /* 0x000fea0003800200 */
.L_x_2377:
        /* <DEDUP_REMOVED lines=43> */
.L_x_2380:
[----:B------:R-:W-:Y:S05]  /*14e0*/  BSYNC.RECONVERGENT B1 ;  /* 0x0000000000017941 */ /* 0x000fea0003800200 */
.L_x_2379:
        /* <DEDUP_REMOVED lines=43> */
.L_x_2382:
[----:B------:R-:W-:Y:S05]  /*17a0*/  BSYNC.RECONVERGENT B1 ;  /* 0x0000000000017941 */ /* 0x000fea0003800200 */
.L_x_2381:
        /* <DEDUP_REMOVED lines=43> */
.L_x_2384:
[----:B------:R-:W-:Y:S05]  /*1a60*/  BSYNC.RECONVERGENT B1 ;  /* 0x0000000000017941 */ /* 0x000fea0003800200 */
.L_x_2383:
        /* <DEDUP_REMOVED lines=43> */
.L_x_2386:
[----:B------:R-:W-:Y:S05]  /*1d20*/  BSYNC.RECONVERGENT B1 ;  /* 0x0000000000017941 */ /* 0x000fea0003800200 */
.L_x_2385:
        /* <DEDUP_REMOVED lines=13> */
.L_x_2388:
[----:B------:R-:W-:Y:S05]  /*1e00*/  BSYNC.RECONVERGENT B1 ;  /* 0x0000000000017941 */ /* 0x000fea0003800200 */
.L_x_2387:
        /* <DEDUP_REMOVED lines=40> */
.L_x_2391:
[----:B------:R-:W-:Y:S05]  /*2090*/  BSYNC.RECONVERGENT B1 ;  /* 0x0000000000017941 */ /* 0x000fea0003800200 */
.L_x_2390:
        /* <DEDUP_REMOVED lines=30> */
.L_x_2393:
[----:B------:R-:W-:Y:S05]  /*2280*/  BSYNC.RECONVERGENT B1 ;  /* 0x0000000000017941 */ /* 0x000fea0003800200 */
.L_x_2392:
        /* <DEDUP_REMOVED lines=30> */
.L_x_2395:
[----:B------:R-:W-:Y:S05]  /*2470*/  BSYNC.RECONVERGENT B1 ;  /* 0x0000000000017941 */ /* 0x000fea0003800200 */
.L_x_2394:
        /* <DEDUP_REMOVED lines=32> */
.L_x_2397:
[----:B------:R-:W-:Y:S05]  /*2680*/  BSYNC.RECONVERGENT B1 ;  /* 0x0000000000017941 */ /* 0x000fea0003800200 */
.L_x_2396:
        /* <DEDUP_REMOVED lines=29> */
.L_x_2399:
[----:B------:R-:W-:Y:S05]  /*2860*/  BSYNC.RECONVERGENT B1 ;  /* 0x0000000000017941 */ /* 0x000fea0003800200 */
.L_x_2398:
        /* <DEDUP_REMOVED lines=28> */
.L_x_2401:
[----:B------:R-:W-:Y:S05]  /*2a30*/  BSYNC.RECONVERGENT B1 ;  /* 0x0000000000017941 */ /* 0x000fea0003800200 */
.L_x_2400:
        /* <DEDUP_REMOVED lines=29> */
.L_x_2376:
        /* <DEDUP_REMOVED lines=50> */
.L_x_2403:
[----:B------:R-:W-:Y:S05]  /*2f30*/  BSYNC.RECONVERGENT B1 ;  /* 0x0000000000017941 */ /* 0x000fea0003800200 */
.L_x_2402:
        /* <DEDUP_REMOVED lines=44> */
.L_x_2405:
[----:B------:R-:W-:Y:S05]  /*3200*/  BSYNC.RECONVERGENT B1 ;  /* 0x0000000000017941 */ /* 0x000fea0003800200 */
.L_x_2404:
        /* <DEDUP_REMOVED lines=44> */
.L_x_2407:
[----:B------:R-:W-:Y:S05]  /*34d0*/  BSYNC.RECONVERGENT B1 ;  /* 0x0000000000017941 */ /* 0x000fea0003800200 */
.L_x_2406:
        /* <DEDUP_REMOVED lines=44> */
.L_x_2409:
[----:B------:R-:W-:Y:S05]  /*37a0*/  BSYNC.RECONVERGENT B1 ;  /* 0x0000000000017941 */ /* 0x000fea0003800200 */
.L_x_2408:
        /* <DEDUP_REMOVED lines=44> */
.L_x_2411:
[----:B------:R-:W-:Y:S05]  /*3a70*/  BSYNC.RECONVERGENT B1 ;  /* 0x0000000000017941 */ /* 0x000fea0003800200 */
.L_x_2410:
        /* <DEDUP_REMOVED lines=13> */
.L_x_2413:
[----:B------:R-:W-:Y:S05]  /*3b50*/  BSYNC.RECONVERGENT B1 ;  /* 0x0000000000017941 */ /* 0x000fea0003800200 */
.L_x_2412:
        /* <DEDUP_REMOVED lines=45> */
.L_x_2415:
[----:B------:R-:W-:Y:S05]  /*3e30*/  BSYNC.RECONVERGENT B1 ;  /* 0x0000000000017941 */ /* 0x000fea0003800200 */
.L_x_2414:
        /* <DEDUP_REMOVED lines=43> */
.L_x_2417:
[----:B------:R-:W-:Y:S05]  /*40f0*/  BSYNC.RECONVERGENT B1 ;  /* 0x0000000000017941 */ /* 0x000fea0003800200 */
.L_x_2416:
        /* <DEDUP_REMOVED lines=42> */
.L_x_2419:
[----:B------:R-:W-:Y:S05]  /*43a0*/  BSYNC.RECONVERGENT B1 ;  /* 0x0000000000017941 */ /* 0x000fea0003800200 */
.L_x_2418:
        /* <DEDUP_REMOVED lines=43> */
.L_x_2421:
[----:B------:R-:W-:Y:S05]  /*4660*/  BSYNC.RECONVERGENT B1 ;  /* 0x0000000000017941 */ /* 0x000fea0003800200 */
.L_x_2420:
        /* <DEDUP_REMOVED lines=42> */
.L_x_2423:
[----:B------:R-:W-:Y:S05]  /*4910*/  BSYNC.RECONVERGENT B1 ;  /* 0x0000000000017941 */ /* 0x000fea0003800200 */
.L_x_2422:
        /* <DEDUP_REMOVED lines=43> */
.L_x_2425:
[----:B------:R-:W-:Y:S05]  /*4bd0*/  BSYNC.RECONVERGENT B1 ;  /* 0x0000000000017941 */ /* 0x000fea0003800200 */
.L_x_2424:
        /* <DEDUP_REMOVED lines=42> */
.L_x_2359:
        /* <DEDUP_REMOVED lines=10> */
[----:B------:R-:W2:Y:S04]  /*4f20*/  LDG.E R8, desc[UR8][R2.64+0x2004] ;  /* 0x0020040802087981 */ /* 0x000ea8000c1e1900 */
[----:B------:R-:W2:Y:S04]  /*4f30*/  LDG.E R13, desc[UR8][R2.64+0x2008] ;  /* 0x00200808020d7981 */ /* 0x000ea8000c1e1900 */
[----:B------:R-:W2:Y:S04]  /*4f40*/  LDG.E R12, desc[UR8][R2.64+0x200c] ;  /* 0x00200c08020c7981 */ /* 0x000ea8000c1e1900 */
[----:B------:R0:W2:Y:S01]  /*4f50*/  LDG.E R7, desc[UR8][R2.64] ;  /* 0x0000000802077981 */ /* 0x0000a2000c1e1900 */
[----:B------:R-:W-:Y:S01]  /*4f60*/  BSSY.RECONVERGENT B1, `(.L_x_2426) ;  /* 0x000001f000017945 */ /* 0x000fe20003800200 */
[----:B---3--:R-:W-:-:S02]  /*4f70*/  VIMNMX3 R6, R11, R10, R9, PT ;  /* 0x0000000a0b06720f */ /* 0x008fc40003800109 */
[----:B----4-:R-:W-:-:S04]  /*4f80*/  VIMNMX3 R15, R0, R5, R4, PT ;  /* 0x00000005000f720f */ /* 0x010fc80003800104 */
[----:B------:R-:W-:-:S04]  /*4f90*/  ISETP.GE.AND P0, PT, R6, R15, PT ;  /* 0x0000000f0600720c */ /* 0x000fc80003f06270 */
[----:B------:R-:W-:-:S09]  /*4fa0*/  ISETP.GE.OR P2, PT, R15, R6, !P0 ;  /* 0x000000060f00720c */ /* 0x000fd20004746670 */
[----:B------:R-:W-:-:S04]  /*4fb0*/  @P0 ISETP.GE.AND P1, PT, R15, R6, PT ;  /* 0x000000060f00020c */ /* 0x000fc80003f26270 */
[----:B------:R-:W-:Y:S01]  /*4fc0*/  @P0 SEL R10, R5, R10, !P1 ;  /* 0x0000000a050a0207 */ /* 0x000fe20004800000 */
[----:B--2---:R0:W5:Y:S01]  /*4fd0*/  @!P2 LDG.E R7, desc[UR8][R2.64+0x1000] ;  /* 0x001000080207a981 */ /* 0x004162000c1e1900 */
[----:B------:R-:W-:Y:S02]  /*4fe0*/  @P0 SEL R11, R0, R11, !P1 ;  /* 0x0000000b000b0207 */ /* 0x000fe40004800000 */
[----:B------:R-:W-:Y:S02]  /*4ff0*/  @P0 SEL R9, R4, R9, !P1 ;  /* 0x0000000904090207 */ /* 0x000fe40004800000 */
[----:B------:R-:W-:Y:S02]  /*5000*/  VIMNMX3 R5, R8, R13, R12, PT ;  /* 0x0000000d0805720f */ /* 0x000fe4000380010c */
[----:B------:R-:W-:Y:S01]  /*5010*/  VIMNMX3 R16, R11, R10, R9, PT ;  /* 0x0000000a0b10720f */ /* 0x000fe20003800109 */
[----:B------:R-:W-:Y:S02]  /*5020*/  IMAD.MOV.U32 R0, RZ, RZ, R17 ;  /* 0x000000ffff007224 */ /* 0x000fe400078e0011 */
[----:B------:R-:W-:Y:S01]  /*5030*/  @!P2 VIADD R0, R17, 0x100 ;  /* 0x000001001100a836 */ /* 0x000fe20000000000 */
[----:B------:R-:W-:Y:S01]  /*5040*/  ISETP.GE.AND P2, PT, R16, R5, PT ;  /* 0x000000051000720c */ /* 0x000fe20003f46270 */
[----:B------:R-:W-:-:S05]  /*5050*/  IMAD.MOV.U32 R4, RZ, RZ, RZ ;  /* 0x000000ffff047224 */ /* 0x000fca00078e00ff */
[----:B------:R-:W-:Y:S02]  /*5060*/  @P0 SEL R4, R4, RZ, P1 ;  /* 0x000000ff04040207 */ /* 0x000fe40000800000 */
[----:B------:R-:W-:-:S04]  /*5070*/  IADD3 R6, P1, PT, R0, UR6, RZ ;  /* 0x0000000600067c10 */ /* 0x000fc8000ff3e0ff */
[----:B------:R-:W-:Y:S01]  /*5080*/  IADD3.X R0, PT, PT, R4, UR7, RZ, P1, !PT ;  /* 0x0000000704007c10 */ /* 0x000fe20008ffe4ff */
[----:B0-----:R-:W-:Y:S08]  /*5090*/  @!P2 BRA `(.L_x_2427) ;  /* 0x00000000002ca947 */ /* 0x001ff00003800000 */
[----:B------:R-:W2:Y:S01]  /*50a0*/  LDG.E R4, desc[UR8][R2.64+0x2000] ;  /* 0x0020000802047981 */ /* 0x000ea2000c1e1900 */
[----:B------:R-:W-:Y:S01]  /*50b0*/  VIADD R14, R17, 0x200 ;  /* 0x00000200110e7836 */ /* 0x000fe20000000000 */
[----:B------:R-:W-:-:S04]  /*50c0*/  ISETP.GE.AND P0, PT, R5, R16, PT ;  /* 0x000000100500720c */ /* 0x000fc80003f06270 */
[----:B------:R-:W-:Y:S02]  /*50d0*/  IADD3 R5, P1, PT, R14, UR6, RZ ;  /* 0x000000060e057c10 */ /* 0x000fe4000ff3e0ff */
[----:B------:R-:W-:Y:S02]  /*50e0*/  SEL R10, R13, R10, !P0 ;  /* 0x0000000a0d0a7207 */ /* 0x000fe40004000000 */
[----:B------:R-:W-:Y:S01]  /*50f0*/  SEL R11, R8, R11, !P0 ;  /* 0x0000000b080b7207 */ /* 0x000fe20004000000 */
[----:B------:R-:W-:Y:S01]  /*5100*/  IMAD.X R13, RZ, RZ, UR7, P1 ;  /* 0x00000007ff0d7e24 */ /* 0x000fe200088e06ff */
[----:B------:R-:W-:Y:S02]  /*5110*/  SEL R9, R12, R9, !P0 ;  /* 0x000000090c097207 */ /* 0x000fe40004000000 */
[----:B------:R-:W-:Y:S02]  /*5120*/  SEL R6, R5, R6, !P0 ;  /* 0x0000000605067207 */ /* 0x000fe40004000000 */
[----:B------:R-:W-:-:S02]  /*5130*/  SEL R0, R13, R0, !P0 ;  /* 0x000000000d007207 */ /* 0x000fc40004000000 */
[----:B--2--5:R-:W-:-:S07]  /*5140*/  SEL R7, R4, R7, !P0 ;  /* 0x0000000704077207 */ /* 0x024fce0004000000 */
.L_x_2427:
[----:B------:R-:W-:Y:S05]  /*5150*/  BSYNC.RECONVERGENT B1 ;  /* 0x0000000000017941 */ /* 0x000fea0003800200 */
.L_x_2426:
[----:B------:R-:W-:Y:S01]  /*5160*/  UISETP.GE.U32.AND UP0, UPT, UR4, 0x600, UPT ;  /* 0x000006000400788c */ /* 0x000fe2000bf06070 */
[----:B------:R-:W-:-:S08]  /*5170*/  IMAD.MOV.U32 R15, RZ, RZ, 0x300 ;  /* 0x00000300ff0f7424 */ /* 0x000fd000078e00ff */
[----:B------:R-:W-:Y:S05]  /*5180*/  BRA.U !UP0, `(.L_x_2428) ;  /* 0x0000000508d47547 */ /* 0x000fea000b800000 */
[----:B------:R-:W-:Y:S01]  /*5190*/  IMAD.MOV.U32 R15, RZ, RZ, 0x300 ;  /* 0x00000300ff0f7424 */ /* 0x000fe200078e00ff */
[----:B------:R-:W0:Y:S01]  /*51a0*/  LDCU UR4, c[0x0][0x398] ;  /* 0x00007300ff0477ac */ /* 0x000e220008000800 */
[----:B------:R-:W1:Y:S05]  /*51b0*/  LDCU.64 UR6, c[0x0][0x388] ;  /* 0x00007100ff0677ac */ /* 0x000e6a0008000a00 */
.L_x_2435:
[----:B------:R-:W-:-:S05]  /*51c0*/  IMAD.WIDE.U32 R4, R15, 0x10, R2 ;  /* 0x000000100f047825 */ /* 0x000fca00078e0002 */
        /* <DEDUP_REMOVED lines=13> */
[----:B------:R-:W-:Y:S01]  /*52a0*/  IMAD.MOV.U32 R29, RZ, RZ, R7 ;  /* 0x000000ffff1d7224 */ /* 0x000fe200078e0007 */
[----:B------:R-:W1:Y:S01]  /*52b0*/  S2R R30, SR_TID.X ;  /* 0x00000000001e7919 */ /* 0x000e620000002100 */
[----:B------:R-:W-:-:S02]  /*52c0*/  IMAD.MOV.U32 R27, RZ, RZ, R11 ;  /* 0x000000ffff1b7224 */ /* 0x000fc400078e000b */
[----:B------:R-:W-:Y:S02]  /*52d0*/  IMAD.MOV.U32 R24, RZ, RZ, R10 ;  /* 0x000000ffff187224 */ /* 0x000fe400078e000a */
[----:B------:R-:W-:Y:S02]  /*52e0*/  IMAD.MOV.U32 R25, RZ, RZ, R9 ;  /* 0x000000ffff197224 */ /* 0x000fe400078e0009 */
[----:B------:R-:W-:Y:S01]  /*52f0*/  IMAD.MOV.U32 R23, RZ, RZ, R6 ;  /* 0x000000ffff177224 */ /* 0x000fe200078e0006 */
[----:B-1----:R-:W-:Y:S02]  /*5300*/  IADD3 R21, P1, P2, R30, UR6, R15 ;  /* 0x000000061e157c10 */ /* 0x002fe4000fa3e00f */
[----:B--2---:R-:W-:-:S04]  /*5310*/  VIMNMX3 R22, R26, R31, R28, PT ;  /* 0x0000001f1a16720f */ /* 0x004fc8000380011c */
[----:B------:R-:W-:Y:S01]  /*5320*/  ISETP.GE.AND P0, PT, R19, R22, PT ;  /* 0x000000161300720c */ /* 0x000fe20003f06270 */
[----:B------:R-:W-:Y:S01]  /*5330*/  IMAD.MOV.U32 R22, RZ, RZ, R0 ;  /* 0x000000ffff167224 */ /* 0x000fe200078e0000 */
[----:B------:R-:W-:-:S11]  /*5340*/  IADD3.X R19, PT, PT, RZ, UR7, RZ, P1, P2 ;  /* 0x00000007ff137c10 */ /* 0x000fd60008fe44ff */
[----:B---3--:R-:W-:Y:S05]  /*5350*/  @!P0 BRA `(.L_x_2430) ;  /* 0x0000000000548947 */ /* 0x008fea0003800000 */
[----:B------:R-:W-:-:S05]  /*5360*/  IMAD.WIDE.U32 R4, R15, 0x10, R2 ;  /* 0x000000100f047825 */ /* 0x000fca00078e0002 */
[----:B------:R1:W5:Y:S01]  /*5370*/  LDG.E R29, desc[UR8][R4.64] ;  /* 0x00000008041d7981 */ /* 0x000362000c1e1900 */
[----:B------:R-:W-:Y:S01]  /*5380*/  VIMNMX3 R22, R11, R10, R9, PT ;  /* 0x0000000a0b16720f */ /* 0x000fe20003800109 */
[----:B------:R-:W-:Y:S01]  /*5390*/  IMAD.MOV.U32 R27, RZ, RZ, R26 ;  /* 0x000000ffff1b7224 */ /* 0x000fe200078e001a */
[--C-:B------:R-:W-:Y:S01]  /*53a0*/  VIMNMX3 R23, R26, R31, R28.reuse, PT ;  /* 0x0000001f1a17720f */ /* 0x100fe2000380011c */
[----:B------:R-:W-:Y:S02]  /*53b0*/  IMAD.MOV.U32 R24, RZ, RZ, R31 ;  /* 0x000000ffff187224 */ /* 0x000fe400078e001f */
[----:B------:R-:W-:Y:S01]  /*53c0*/  IMAD.MOV.U32 R25, RZ, RZ, R28 ;  /* 0x000000ffff197224 */ /* 0x000fe200078e001c */
[----:B------:R-:W-:Y:S01]  /*53d0*/  ISETP.GE.AND P0, PT, R23, R22, PT ;  /* 0x000000161700720c */ /* 0x000fe20003f06270 */
[----:B------:R-:W-:Y:S02]  /*53e0*/  IMAD.MOV.U32 R23, RZ, RZ, R21 ;  /* 0x000000ffff177224 */ /* 0x000fe400078e0015 */
[----:B------:R-:W-:-:S10]  /*53f0*/  IMAD.MOV.U32 R22, RZ, RZ, R19 ;  /* 0x000000ffff167224 */ /* 0x000fd400078e0013 */
        /* <DEDUP_REMOVED lines=11> */
.L_x_2430:
[----:B0-----:R-:W-:Y:S05]  /*54b0*/  BSYNC.RECONVERGENT B1 ;  /* 0x0000000000017941 */ /* 0x001fea0003800200 */
.L_x_2429:
        /* <DEDUP_REMOVED lines=18> */
[----:B------:R-:W-:Y:S02]  /*55e0*/  IMAD.MOV.U32 R33, RZ, RZ, R14 ;  /* 0x000000ffff217224 */ /* 0x000fe400078e000e */
[----:B------:R-:W-:-:S02]  /*55f0*/  IMAD.MOV.U32 R35, RZ, RZ, R0 ;  /* 0x000000ffff237224 */ /* 0x000fc400078e0000 */
[----:B------:R-:W-:Y:S01]  /*5600*/  IMAD.MOV.U32 R37, RZ, RZ, R7 ;  /* 0x000000ffff257224 */ /* 0x000fe200078e0007 */
        /* <DEDUP_REMOVED lines=11> */
.L_x_2432:
[----:B------:R-:W-:Y:S05]  /*56c0*/  BSYNC.RECONVERGENT B1 ;  /* 0x0000000000017941 */ /* 0x000fea0003800200 */
.L_x_2431:
        /* <DEDUP_REMOVED lines=15> */
[----:B------:R-:W-:Y:S02]  /*57c0*/  IMAD.MOV.U32 R9, RZ, RZ, R20 ;  /* 0x000000ffff097224 */ /* 0x000fe400078e0014 */
[----:B------:R-:W-:-:S04]  /*57d0*/  IMAD.X R0, RZ, RZ, R19, P1 ;  /* 0x000000ffff007224 */ /* 0x000fc800008e0613 */
        /* <DEDUP_REMOVED lines=11> */
.L_x_2434:
[----:B------:R-:W-:Y:S05]  /*5890*/  BSYNC.RECONVERGENT B1 ;  /* 0x0000000000017941 */ /* 0x000fea0003800200 */
.L_x_2433:
[C---:B------:R-:W-:Y:S02]  /*58a0*/  VIADD R4, R15.reuse, 0x600 ;  /* 0x000006000f047836 */ /* 0x040fe40000000000 */
[----:B------:R-:W-:-:S03]  /*58b0*/  VIADD R15, R15, 0x300 ;  /* 0x000003000f0f7836 */ /* 0x000fc60000000000 */
[----:B------:R-:W-:-:S13]  /*58c0*/  ISETP.GT.AND P0, PT, R4, UR4, PT ;  /* 0x0000000404007c0c */ /* 0x000fda000bf04270 */
[----:B------:R-:W-:Y:S05]  /*58d0*/  @!P0 BRA `(.L_x_2435) ;  /* 0xfffffff800388947 */ /* 0x000fea000383ffff */
.L_x_2428:
[----:B------:R-:W0:Y:S01]  /*58e0*/  S2R R8, SR_TID.X ;  /* 0x0000000000087919 */ /* 0x000e220000002100 */
[----:B------:R-:W-:-:S13]  /*58f0*/  ISETP.GE.AND P0, PT, R15, UR4, PT ;  /* 0x000000040f007c0c */ /* 0x000fda000bf06270 */
[----:B------:R-:W-:Y:S05]  /*5900*/  @P0 BRA `(.L_x_2436) ;  /* 0x0000000c00bc0947 */ /* 0x000fea0003800000 */
[----:B------:R-:W-:Y:S01]  /*5910*/  IADD3 R13, PT, PT, -R15, UR4, RZ ;  /* 0x000000040f0d7c10 */ /* 0x000fe2000fffe1ff */
[----:B------:R-:W-:Y:S03]  /*5920*/  BSSY.RECONVERGENT B1, `(.L_x_2436) ;  /* 0x00000ed000017945 */ /* 0x000fe60003800200 */
[----:B0-----:R-:W-:-:S13]  /*5930*/  ISETP.GE.AND P0, PT, R8, R13, PT ;  /* 0x0000000d0800720c */ /* 0x001fda0003f06270 */
        /* <DEDUP_REMOVED lines=19> */
.L_x_2442:
        /* <DEDUP_REMOVED lines=37> */
.L_x_2441:
[----:B------:R-:W-:Y:S05]  /*5cc0*/  BSYNC.RECONVERGENT B3 ;  /* 0x0000000000037941 */ /* 0x000fea0003800200 */
.L_x_2440:
[----:B------:R-:W-:Y:S01]  /*5cd0*/  IADD3 R22, P0, PT, R22, 0x100, RZ ;  /* 0x0000010016167810 */ /* 0x000fe20007f1e0ff */
[----:B------:R-:W-:Y:S02]  /*5ce0*/  IMAD.X R3, RZ, RZ, R3, P3 ;  /* 0x000000ffff037224 */ /* 0x000fe400018e0603 */
[----:B------:R-:W-:Y:S02]  /*5cf0*/  VIADD R4, R4, 0x100 ;  /* 0x0000010004047836 */ /* 0x000fe40000000000 */
[----:B------:R-:W-:Y:S01]  /*5d00*/  IMAD.X R23, RZ, RZ, R23, P0 ;  /* 0x000000ffff177224 */ /* 0x000fe200000e0617 */
[----:B------:R-:W-:Y:S07]  /*5d10*/  @P2 BRA `(.L_x_2442) ;  /* 0xfffffffc00542947 */ /* 0x000fee000383ffff */
.L_x_2439:
[----:B------:R-:W-:Y:S05]  /*5d20*/  BSYNC.RECONVERGENT B2 ;  /* 0x0000000000027941 */ /* 0x000fea0003800200 */
.L_x_2438:
[----:B------:R-:W-:-:S13]  /*5d30*/  ISETP.GE.U32.AND P0, PT, R5, 0x300, PT ;  /* 0x000003000500780c */ /* 0x000fda0003f06070 */
[----:B------:R-:W-:Y:S05]  /*5d40*/  @!P0 BRA `(.L_x_2437) ;  /* 0x0000000800a88947 */ /* 0x000fea0003800000 */
[----:B------:R-:W0:Y:S01]  /*5d50*/  LDC.64 R2, c[0x0][0x380] ;  /* 0x0000e000ff027b82 */ /* 0x000e220000000a00 */
[----:B------:R-:W1:Y:S01]  /*5d60*/  LDCU.128 UR12, c[0x0][0x380] ;  /* 0x00007000ff0c77ac */ /* 0x000e620008000c00 */
[C---:B------:R-:W-:Y:S01]  /*5d70*/  IMAD.IADD R12, R4.reuse, 0x1, R15 ;  /* 0x00000001040c7824 */ /* 0x040fe200078e020f */
[----:B------:R-:W-:-:S05]  /*5d80*/  IADD3 R15, P2, PT, R4, R15, RZ ;  /* 0x0000000f040f7210 */ /* 0x000fca0007f5e0ff */
[----:B------:R-:W-:Y:S01]  /*5d90*/  IMAD.X R14, RZ, RZ, RZ, P2 ;  /* 0x000000ffff0e7224 */ /* 0x000fe200010e06ff */
[----:B-1----:R-:W-:Y:S02]  /*5da0*/  LEA R18, P0, R15, UR12, 0x4 ;  /* 0x0000000c0f127c11 */ /* 0x002fe4000f8020ff */
[----:B------:R-:W-:Y:S02]  /*5db0*/  IADD3 R17, P1, PT, R12, UR14, RZ ;  /* 0x0000000e0c117c10 */ /* 0x000fe4000ff3e0ff */
[----:B------:R-:W-:Y:S01]  /*5dc0*/  IADD3 R18, P3, PT, R18, 0x2000, RZ ;  /* 0x0000200012127810 */ /* 0x000fe20007f7e0ff */
[----:B0-----:R-:W-:-:S03]  /*5dd0*/  IMAD.WIDE.U32 R2, R12, 0x10, R2 ;  /* 0x000000100c027825 */ /* 0x001fc600078e0002 */
[----:B------:R-:W-:Y:S02]  /*5de0*/  IADD3 R19, P2, PT, R2, 0x8, RZ ;  /* 0x0000000802137810 */ /* 0x000fe40007f5e0ff */
[----:B------:R-:W-:Y:S01]  /*5df0*/  LEA.HI.X R2, R15, UR13, R14, 0x4, P0 ;  /* 0x0000000d0f027c11 */ /* 0x000fe200080f240e */
[----:B------:R-:W-:Y:S02]  /*5e00*/  IMAD.X R15, RZ, RZ, UR15, P1 ;  /* 0x0000000fff0f7e24 */ /* 0x000fe400088e06ff */
[----:B------:R-:W-:Y:S02]  /*5e10*/  IMAD.X R5, RZ, RZ, R3, P2 ;  /* 0x000000ffff057224 */ /* 0x000fe400010e0603 */
[----:B------:R-:W-:Y:S02]  /*5e20*/  VIADD R14, R4, 0x200 ;  /* 0x00000200040e7836 */ /* 0x000fe40000000000 */
[----:B------:R-:W-:-:S07]  /*5e30*/  IMAD.X R3, RZ, RZ, R2, P3 ;  /* 0x000000ffff037224 */ /* 0x000fce00018e0602 */
.L_x_2451:
[----:B------:R-:W-:-:S05]  /*5e40*/  IMAD.MOV.U32 R4, RZ, RZ, R19 ;  /* 0x000000ffff047224 */ /* 0x000fca00078e0013 */
[----:B------:R-:W2:Y:S04]  /*5e50*/  LDG.E R20, desc[UR8][R4.64+-0x4] ;  /* 0xfffffc0804147981 */ /* 0x000ea8000c1e1900 */
[----:B------:R-:W2:Y:S04]  /*5e60*/  LDG.E R21, desc[UR8][R4.64] ;  /* 0x0000000804157981 */ /* 0x000ea8000c1e1900 */
[----:B------:R-:W2:Y:S01]  /*5e70*/  LDG.E R32, desc[UR8][R4.64+0x4] ;  /* 0x0000040804207981 */ /* 0x000ea2000c1e1900 */
[----:B------:R-:W-:-:S05]  /*5e80*/  IMAD.MOV.U32 R2, RZ, RZ, R18 ;  /* 0x000000ffff027224 */ /* 0x000fca00078e0012 */
[----:B-----5:R0:W5:Y:S04]  /*5e90*/  LDG.E R29, desc[UR8][R2.64+-0xffc] ;  /* 0xfff00408021d7981 */ /* 0x020168000c1e1900 */
        /* <DEDUP_REMOVED lines=34> */
.L_x_2444:
[----:B------:R-:W-:Y:S05]  /*60c0*/  BSYNC.RECONVERGENT B2 ;  /* 0x0000000000027941 */ /* 0x000fea0003800200 */
.L_x_2443:
[----:B------:R-:W0:Y:S01]  /*60d0*/  LDC.64 R6, c[0x0][0x388] ;  /* 0x0000e200ff067b82 */ /* 0x000e220000000a00 */
[----:B-----5:R-:W-:Y:S01]  /*60e0*/  VIMNMX3 R34, R29, R28, R27, PT ;  /* 0x0000001c1d22720f */ /* 0x020fe2000380011b */
[----:B------:R-:W-:Y:S01]  /*60f0*/  VIADD R9, R12, 0x100 ;  /* 0x000001000c097836 */ /* 0x000fe20000000000 */
[----:B------:R-:W-:Y:S01]  /*6100*/  VIMNMX3 R33, R26, R25, R24, PT ;  /* 0x000000191a21720f */ /* 0x000fe20003800118 */
[----:B------:R-:W-:Y:S01]  /*6110*/  BSSY.RECONVERGENT B2, `(.L_x_2445) ;  /* 0x000001d000027945 */ /* 0x000fe20003800200 */
[----:B------:R-:W-:Y:S02]  /*6120*/  IMAD.MOV.U32 R20, RZ, RZ, R30 ;  /* 0x000000ffff147224 */ /* 0x000fe400078e001e */
[----:B------:R-:W-:Y:S01]  /*6130*/  ISETP.GE.AND P0, PT, R33, R34, PT ;  /* 0x000000222100720c */ /* 0x000fe20003f06270 */
[----:B------:R-:W-:Y:S02]  /*6140*/  IMAD.MOV.U32 R21, RZ, RZ, R26 ;  /* 0x000000ffff157224 */ /* 0x000fe400078e001a */
[----:B------:R-:W-:-:S02]  /*6150*/  IMAD.MOV.U32 R10, RZ, RZ, R25 ;  /* 0x000000ffff0a7224 */ /* 0x000fc400078e0019 */
[----:B------:R-:W-:Y:S02]  /*6160*/  IMAD.MOV.U32 R11, RZ, RZ, R24 ;  /* 0x000000ffff0b7224 */ /* 0x000fe400078e0018 */
[----:B------:R-:W-:Y:S01]  /*6170*/  IMAD.MOV.U32 R0, RZ, RZ, R22 ;  /* 0x000000ffff007224 */ /* 0x000fe200078e0016 */
[----:B0-----:R-:W-:Y:S01]  /*6180*/  IADD3 R32, P1, PT, R9, R6, RZ ;  /* 0x0000000609207210 */ /* 0x001fe20007f3e0ff */
[----:B------:R-:W-:-:S04]  /*6190*/  IMAD.MOV.U32 R9, RZ, RZ, R23 ;  /* 0x000000ffff097224 */ /* 0x000fc800078e0017 */
[----:B------:R-:W-:Y:S01]  /*61a0*/  IMAD.X R31, RZ, RZ, R7, P1 ;  /* 0x000000ffff1f7224 */ /* 0x000fe200008e0607 */
[----:B------:R-:W-:Y:S07]  /*61b0*/  @!P0 BRA `(.L_x_2446) ;  /* 0x0000000000488947 */ /* 0x000fee0003800000 */
        /* <DEDUP_REMOVED lines=18> */
.L_x_2446:
[----:B------:R-:W-:Y:S05]  /*62e0*/  BSYNC.RECONVERGENT B2 ;  /* 0x0000000000027941 */ /* 0x000fea0003800200 */
.L_x_2445:
[----:B------:R0:W5:Y:S04]  /*62f0*/  LDG.E R22, desc[UR8][R2.64+0x1004] ;  /* 0x0010040802167981 */ /* 0x000168000c1e1900 */
[----:B------:R0:W5:Y:S04]  /*6300*/  LDG.E R23, desc[UR8][R2.64+0x1008] ;  /* 0x0010080802177981 */ /* 0x000168000c1e1900 */
[----:B------:R0:W5:Y:S01]  /*6310*/  LDG.E R24, desc[UR8][R2.64+0x100c] ;  /* 0x00100c0802187981 */ /* 0x000162000c1e1900 */
[----:B------:R-:W-:Y:S01]  /*6320*/  VIMNMX3 R34, R16, R19, R18, PT ;  /* 0x000000131022720f */ /* 0x000fe20003800112 */
[----:B------:R-:W-:Y:S01]  /*6330*/  VIADD R25, R12, 0x200 ;  /* 0x000002000c197836 */ /* 0x000fe20000000000 */
[----:B------:R-:W-:Y:S01]  /*6340*/  VIMNMX3 R33, R21, R10, R11, PT ;  /* 0x0000000a1521720f */ /* 0x000fe2000380010b */
[----:B------:R-:W-:Y:S01]  /*6350*/  BSSY.RECONVERGENT B2, `(.L_x_2447) ;  /* 0x000001d000027945 */ /* 0x000fe20003800200 */
[----:B------:R-:W-:-:S02]  /*6360*/  IMAD.MOV.U32 R27, RZ, RZ, R21 ;  /* 0x000000ffff1b7224 */ /* 0x000fc400078e0015 */
[----:B------:R-:W-:Y:S01]  /*6370*/  ISETP.GE.AND P0, PT, R33, R34, PT ;  /* 0x000000222100720c */ /* 0x000fe20003f06270 */
[----:B------:R-:W-:Y:S01]  /*6380*/  IMAD.MOV.U32 R26, RZ, RZ, R10 ;  /* 0x000000ffff1a7224 */ /* 0x000fe200078e000a */
[----:B------:R-:W-:Y:S01]  /*6390*/  IADD3 R32, P1, PT, R25, R6, RZ ;  /* 0x0000000619207210 */ /* 0x000fe20007f3e0ff */
[----:B-----5:R-:W-:Y:S02]  /*63a0*/  IMAD.MOV.U32 R25, RZ, RZ, R20 ;  /* 0x000000ffff197224 */ /* 0x020fe400078e0014 */
[----:B------:R-:W-:Y:S02]  /*63b0*/  IMAD.MOV.U32 R29, RZ, RZ, R11 ;  /* 0x000000ffff1d7224 */ /* 0x000fe400078e000b */
[----:B------:R-:W-:Y:S02]  /*63c0*/  IMAD.X R31, RZ, RZ, R7, P1 ;  /* 0x000000ffff1f7224 */ /* 0x000fe400008e0607 */
[----:B------:R-:W-:Y:S02]  /*63d0*/  IMAD.MOV.U32 R28, RZ, RZ, R9 ;  /* 0x000000ffff1c7224 */ /* 0x000fe400078e0009 */
[----:B------:R-:W-:-:S02]  /*63e0*/  IMAD.MOV.U32 R30, RZ, RZ, R0 ;  /* 0x000000ffff1e7224 */ /* 0x000fc400078e0000 */
        /* <DEDUP_REMOVED lines=19> */
.L_x_2448:
[----:B------:R-:W-:Y:S05]  /*6520*/  BSYNC.RECONVERGENT B2 ;  /* 0x0000000000027941 */ /* 0x000fea0003800200 */
.L_x_2447:
[----:B------:R-:W-:Y:S01]  /*6530*/  VIADD R9, R12, 0x300 ;  /* 0x000003000c097836 */ /* 0x000fe20000000000 */
[----:B------:R-:W-:Y:S01]  /*6540*/  VIMNMX3 R31, R22, R23, R24, PT ;  /* 0x00000017161f720f */ /* 0x000fe20003800118 */
[----:B------:R-:W-:Y:S01]  /*6550*/  BSSY.RECONVERGENT B2, `(.L_x_2449) ;  /* 0x000001e000027945 */ /* 0x000fe20003800200 */
[----:B------:R-:W-:Y:S01]  /*6560*/  VIMNMX3 R16, R27, R26, R29, PT ;  /* 0x0000001a1b10720f */ /* 0x000fe2000380011d */
[----:B------:R-:W-:Y:S01]  /*6570*/  IMAD.MOV.U32 R11, RZ, RZ, R27 ;  /* 0x000000ffff0b7224 */ /* 0x000fe200078e001b */
[----:B------:R-:W-:Y:S01]  /*6580*/  IADD3 R19, P0, PT, R9, R6, RZ ;  /* 0x0000000609137210 */ /* 0x000fe20007f1e0ff */
[----:B------:R-:W-:Y:S02]  /*6590*/  IMAD.MOV.U32 R10, RZ, RZ, R26 ;  /* 0x000000ffff0a7224 */ /* 0x000fe400078e001a */
[----:B------:R-:W-:Y:S02]  /*65a0*/  IMAD.MOV.U32 R9, RZ, RZ, R29 ;  /* 0x000000ffff097224 */ /* 0x000fe400078e001d */
[----:B------:R-:W-:Y:S01]  /*65b0*/  IMAD.X R21, RZ, RZ, R7, P0 ;  /* 0x000000ffff157224 */ /* 0x000fe200000e0607 */
[----:B------:R-:W-:Y:S01]  /*65c0*/  ISETP.GE.AND P0, PT, R16, R31, PT ;  /* 0x0000001f1000720c */ /* 0x000fe20003f06270 */
[----:B-----5:R-:W-:-:S02]  /*65d0*/  IMAD.MOV.U32 R7, RZ, RZ, R25 ;  /* 0x000000ffff077224 */ /* 0x020fc400078e0019 */
[----:B------:R-:W-:Y:S02]  /*65e0*/  IMAD.MOV.U32 R6, RZ, RZ, R28 ;  /* 0x000000ffff067224 */ /* 0x000fe400078e001c */
[----:B------:R-:W-:-:S08]  /*65f0*/  IMAD.MOV.U32 R0, RZ, RZ, R30 ;  /* 0x000000ffff007224 */ /* 0x000fd000078e001e */
        /* <DEDUP_REMOVED lines=19> */
.L_x_2450:
[----:B------:R-:W-:Y:S05]  /*6730*/  BSYNC.RECONVERGENT B2 ;  /* 0x0000000000027941 */ /* 0x000fea0003800200 */
.L_x_2449:
        /* <DEDUP_REMOVED lines=11> */
.L_x_2437:
[----:B------:R-:W-:Y:S05]  /*67f0*/  BSYNC.RECONVERGENT B1 ;  /* 0x0000000000017941 */ /* 0x000fea0003800200 */
.L_x_2436:
[----:B------:R-:W1:Y:S01]  /*6800*/  S2R R16, SR_LANEID ;  /* 0x0000000000107919 */ /* 0x000e620000000000 */
[----:B------:R-:W-:Y:S01]  /*6810*/  BSSY.RECONVERGENT B1, `(.L_x_2452) ;  /* 0x000002b000017945 */ /* 0x000fe20003800200 */
[----:B-----5:R-:W-:Y:S01]  /*6820*/  IMAD.MOV.U32 R2, RZ, RZ, R7 ;  /* 0x000000ffff027224 */ /* 0x020fe200078e0007 */
[----:B------:R2:W3:Y:S01]  /*6830*/  SHFL.DOWN PT, R14, R7, 0x1, 0x1f ;  /* 0x08201f00070e7f89 */ /* 0x0004e200000e0000 */
[----:B------:R-:W-:Y:S02]  /*6840*/  IMAD.MOV.U32 R3, RZ, RZ, R11 ;  /* 0x000000ffff037224 */ /* 0x000fe400078e000b */
[----:B------:R-:W-:Y:S01]  /*6850*/  IMAD.MOV.U32 R4, RZ, RZ, R10 ;  /* 0x000000ffff047224 */ /* 0x000fe200078e000a */
[----:B------:R2:W4:Y:S01]  /*6860*/  SHFL.DOWN PT, R18, R11, 0x1, 0x1f ;  /* 0x08201f000b127f89 */ /* 0x00052200000e0000 */
[----:B------:R-:W-:Y:S02]  /*6870*/  IMAD.MOV.U32 R5, RZ, RZ, R9 ;  /* 0x000000ffff057224 */ /* 0x000fe400078e0009 */
        /* <DEDUP_REMOVED lines=36> */
.L_x_2453:
[----:B------:R-:W-:Y:S05]  /*6ac0*/  BSYNC.RECONVERGENT B1 ;  /* 0x0000000000017941 */ /* 0x000fea0003800200 */
.L_x_2452:
        /* <DEDUP_REMOVED lines=43> */
.L_x_2455:
[----:B------:R-:W-:Y:S05]  /*6d80*/  BSYNC.RECONVERGENT B1 ;  /* 0x0000000000017941 */ /* 0x000fea0003800200 */
.L_x_2454:
        /* <DEDUP_REMOVED lines=43> */
.L_x_2457:
[----:B------:R-:W-:Y:S05]  /*7040*/  BSYNC.RECONVERGENT B1 ;  /* 0x0000000000017941 */ /* 0x000fea0003800200 */
.L_x_2456:
[----:B------:R-:W-:Y:S01]  /*7050*/  ISETP.GT.AND P0, PT, R16, 0x17, PT ;  /* 0x000000171000780c */ /* 0x000fe20003f04270 */
[----:B---3--:R3:W3:Y:S01]  /*7060*/  SHFL.DOWN PT, R7, R2, 0x8, 0x1f ;  /* 0x09001f0002077f89 */ /* 0x0086e200000e0000 */
[----:B------:R-:W-:Y:S01]  /*7070*/  BSSY.RECONVERGENT B1, `(.L_x_2458) ;  /* 0x0000029000017945 */ /* 0x000fe20003800200 */
[----:B------:R-:W-:Y:S02]  /*7080*/  IMAD.MOV.U32 R6, RZ, RZ, R2 ;  /* 0x000000ffff067224 */ /* 0x000fe400078e0002 */
[----:B0-----:R0:W0:Y:S01]  /*7090*/  SHFL.DOWN PT, R0, R3, 0x8, 0x1f ;  /* 0x09001f0003007f89 */ /* 0x00102200000e0000 */
[----:B------:R-:W-:Y:S02]  /*70a0*/  IMAD.MOV.U32 R9, RZ, RZ, R3 ;  /* 0x000000ffff097224 */ /* 0x000fe400078e0003 */
[----:B------:R-:W-:Y:S01]  /*70b0*/  IMAD.MOV.U32 R10, RZ, RZ, R4 ;  /* 0x000000ffff0a7224 */ /* 0x000fe200078e0004 */
[----:B------:R0:W0:Y:S01]  /*70c0*/  SHFL.DOWN PT, R17, R4, 0x8, 0x1f ;  /* 0x09001f0004117f89 */ /* 0x00002200000e0000 */
[----:B------:R-:W-:-:S02]  /*70d0*/  IMAD.MOV.U32 R11, RZ, RZ, R5 ;  /* 0x000000ffff0b7224 */ /* 0x000fc400078e0005 */
[----:B------:R-:W-:Y:S01]  /*70e0*/  IMAD.MOV.U32 R12, RZ, RZ, R14 ;  /* 0x000000ffff0c7224 */ /* 0x000fe200078e000e */
[----:B--2---:R2:W0:Y:S01]  /*70f0*/  SHFL.DOWN PT, R18, R5, 0x8, 0x1f ;  /* 0x09001f0005127f89 */ /* 0x00442200000e0000 */
[----:B------:R-:W-:-:S03]  /*7100*/  IMAD.MOV.U32 R13, RZ, RZ, R15 ;  /* 0x000000ffff0d7224 */ /* 0x000fc600078e000f */
[----:B-1----:R2:W1:Y:S04]  /*7110*/  SHFL.DOWN PT, R19, R14, 0x8, 0x1f ;  /* 0x09001f000e137f89 */ /* 0x00246800000e0000 */
[----:B----4-:R2:W4:Y:S01]  /*7120*/  SHFL.DOWN PT, R20, R15, 0x8, 0x1f ;  /* 0x09001f000f147f89 */ /* 0x01052200000e0000 */
        /* <DEDUP_REMOVED lines=29> */
.L_x_2459:
[----:B------:R-:W-:Y:S05]  /*7300*/  BSYNC.RECONVERGENT B1 ;  /* 0x0000000000017941 */ /* 0x000fea0003800200 */
.L_x_2458:
[----:B------:R-:W-:Y:S01]  /*7310*/  ISETP.GT.AND P0, PT, R16, 0xf, PT ;  /* 0x0000000f1000780c */ /* 0x000fe20003f04270 */
[----:B--2---:R2:W2:Y:S01]  /*7320*/  SHFL.DOWN PT, R15, R6, 0x10, 0x1f ;  /* 0x0a001f00060f7f89 */ /* 0x0044a200000e0000 */
[----:B------:R-:W-:Y:S01]  /*7330*/  BSSY.RECONVERGENT B1, `(.L_x_2460) ;  /* 0x0000029000017945 */ /* 0x000fe20003800200 */
[----:B---3--:R-:W-:Y:S02]  /*7340*/  IMAD.MOV.U32 R7, RZ, RZ, R12 ;  /* 0x000000ffff077224 */ /* 0x008fe400078e000c */
[----:B------:R3:W2:Y:S01]  /*7350*/  SHFL.DOWN PT, R14, R9, 0x10, 0x1f ;  /* 0x0a001f00090e7f89 */ /* 0x0006a200000e0000 */
[----:B0-----:R-:W-:Y:S02]  /*7360*/  IMAD.MOV.U32 R0, RZ, RZ, R13 ;  /* 0x000000ffff007224 */ /* 0x001fe400078e000d */
[----:B------:R-:W-:Y:S01]  /*7370*/  IMAD.MOV.U32 R2, RZ, RZ, R6 ;  /* 0x000000ffff027224 */ /* 0x000fe200078e0006 */
[----:B------:R3:W0:Y:S01]  /*7380*/  SHFL.DOWN PT, R17, R10, 0x10, 0x1f ;  /* 0x0a001f000a117f89 */ /* 0x00062200000e0000 */
[----:B------:R-:W-:-:S02]  /*7390*/  IMAD.MOV.U32 R3, RZ, RZ, R9 ;  /* 0x000000ffff037224 */ /* 0x000fc400078e0009 */
[----:B------:R-:W-:Y:S01]  /*73a0*/  IMAD.MOV.U32 R4, RZ, RZ, R10 ;  /* 0x000000ffff047224 */ /* 0x000fe200078e000a */
[----:B------:R3:W0:Y:S01]  /*73b0*/  SHFL.DOWN PT, R18, R11, 0x10, 0x1f ;  /* 0x0a001f000b127f89 */ /* 0x00062200000e0000 */
[----:B------:R-:W-:-:S03]  /*73c0*/  IMAD.MOV.U32 R5, RZ, RZ, R11 ;  /* 0x000000ffff057224 */ /* 0x000fc600078e000b */
[----:B-1----:R3:W1:Y:S04]  /*73d0*/  SHFL.DOWN PT, R19, R12, 0x10, 0x1f ;  /* 0x0a001f000c137f89 */ /* 0x00266800000e0000 */
[----:B----4-:R3:W4:Y:S01]  /*73e0*/  SHFL.DOWN PT, R20, R13, 0x10, 0x1f ;  /* 0x0a001f000d147f89 */ /* 0x01072200000e0000 */
        /* <DEDUP_REMOVED lines=29> */
.L_x_2461:
[----:B------:R-:W-:Y:S05]  /*75c0*/  BSYNC.RECONVERGENT B1 ;  /* 0x0000000000017941 */ /* 0x000fea0003800200 */
.L_x_2460:
[----:B------:R-:W-:Y:S01]  /*75d0*/  ISETP.NE.AND P0, PT, R16, RZ, PT ;  /* 0x000000ff1000720c */ /* 0x000fe20003f05270 */
[----:B------:R-:W-:-:S12]  /*75e0*/  BSSY.RECONVERGENT B1, `(.L_x_2462) ;  /* 0x000000c000017945 */ /* 0x000fd80003800200 */
[----:B------:R-:W-:Y:S05]  /*75f0*/  @P0 BRA `(.L_x_2463) ;  /* 0x0000000000280947 */ /* 0x000fea0003800000 */
[----:B---3--:R-:W3:Y:S01]  /*7600*/  S2R R10, SR_CgaCtaId ;  /* 0x00000000000a7919 */ /* 0x008ee20000008800 */
[----:B------:R-:W-:Y:S01]  /*7610*/  MOV R9, 0x400 ;  /* 0x0000040000097802 */ /* 0x000fe20000000f00 */
[----:B------:R-:W-:Y:S01]  /*7620*/  IMAD.MOV.U32 R11, RZ, RZ, R0 ;  /* 0x000000ffff0b7224 */ /* 0x000fe200078e0000 */
[----:B--2---:R-:W-:Y:S02]  /*7630*/  SHF.R.U32.HI R6, RZ, 0x5, R8 ;  /* 0x00000005ff067819 */ /* 0x004fe40000011608 */
[----:B---3--:R-:W-:Y:S01]  /*7640*/  LEA R9, R10, R9, 0x18 ;  /* 0x000000090a097211 */ /* 0x008fe200078ec0ff */
[----:B------:R-:W-:-:S04]  /*7650*/  IMAD.MOV.U32 R10, RZ, RZ, R7 ;  /* 0x000000ffff0a7224 */ /* 0x000fc800078e0007 */
[----:B------:R-:W-:-:S05]  /*7660*/  IMAD R9, R6, 0x18, R9 ;  /* 0x0000001806097824 */ /* 0x000fca00078e0209 */
[----:B------:R2:W-:Y:S04]  /*7670*/  STS.64 [R9+0x18], R10 ;  /* 0x0000180a09007388 */ /* 0x0005e80000000a00 */
[----:B------:R2:W-:Y:S04]  /*7680*/  STS.64 [R9+0x8], R2 ;  /* 0x0000080209007388 */ /* 0x0005e80000000a00 */
[----:B------:R2:W-:Y:S02]  /*7690*/  STS.64 [R9+0x10], R4 ;  /* 0x0000100409007388 */ /* 0x0005e40000000a00 */
.L_x_2463:
[----:B------:R-:W-:Y:S05]  /*76a0*/  BSYNC.RECONVERGENT B1 ;  /* 0x0000000000017941 */ /* 0x000fea0003800200 */
.L_x_2462:
[----:B------:R-:W-:Y:S01]  /*76b0*/  BAR.SYNC.DEFER_BLOCKING 0x0 ;  /* 0x0000000000007b1d */ /* 0x000fe20000010000 */
[----:B------:R-:W-:-:S13]  /*76c0*/  ISETP.NE.AND P1, PT, R8, RZ, PT ;  /* 0x000000ff0800720c */ /* 0x000fda0003f25270 */
[----:B------:R-:W-:Y:S05]  /*76d0*/  @P1 BRA `(.L_x_2389) ;  /* 0x0000000c00701947 */ /* 0x000fea0003800000 */
[----:B--23--:R-:W2:Y:S01]  /*76e0*/  S2R R9, SR_CgaCtaId ;  /* 0x0000000000097919 */ /* 0x00cea20000008800 */
        /* <DEDUP_REMOVED lines=9> */
[----:B--2---:R-:W-:-:S05]  /*7780*/  LEA R6, R9, R6, 0x18 ;  /* 0x0000000609067211 */ /* 0x004fca00078ec0ff */
[----:B------:R-:W2:Y:S04]  /*7790*/  LDS.128 R8, [R6+0x20] ;  /* 0x0000200006087984 */ /* 0x000ea80000000c00 */
[----:B------:R3:W3:Y:S04]  /*77a0*/  LDS.64 R22, [R6+0x38] ;  /* 0x0000380006167984 */ /* 0x0006e80000000a00 */
[----:B----4-:R4:W3:Y:S04]  /*77b0*/  LDS.64 R20, [R6+0x40] ;  /* 0x0000400006147984 */ /* 0x0108e80000000a00 */
[----:B0-----:R4:W0:Y:S04]  /*77c0*/  LDS.64 R16, [R6+0x68] ;  /* 0x0000680006107984 */ /* 0x0018280000000a00 */
[----:B-1----:R4:W1:Y:S04]  /*77d0*/  LDS.64 R18, [R6+0x70] ;  /* 0x0000700006127984 */ /* 0x0028680000000a00 */
[----:B------:R4:W0:Y:S01]  /*77e0*/  LDS.128 R12, [R6+0x50] ;  /* 0x00005000060c7984 */ /* 0x0008220000000c00 */
[----:B--2---:R-:W-:-:S04]  /*77f0*/  VIMNMX3 R30, R9, R10, R11, PT ;  /* 0x0000000a091e720f */ /* 0x004fc8000380010b */
[----:B------:R-:W-:-:S13]  /*7800*/  ISETP.GE.AND P0, PT, R31, R30, PT ;  /* 0x0000001e1f00720c */ /* 0x000fda0003f06270 */
[----:B-1-34-:R-:W-:Y:S05]  /*7810*/  @!P0 BRA `(.L_x_2465) ;  /* 0x0000000000448947 */ /* 0x01afea0003800000 */
[----:B------:R1:W2:Y:S01]  /*7820*/  LDS.64 R24, [R6+0x30] ;  /* 0x0000300006187984 */ /* 0x0002a20000000a00 */
[----:B------:R-:W-:Y:S01]  /*7830*/  ISETP.GE.AND P0, PT, R30, R31, PT ;  /* 0x0000001f1e00720c */ /* 0x000fe20003f06270 */
[----:B------:R-:W-:Y:S02]  /*7840*/  IMAD.MOV.U32 R29, RZ, RZ, R8 ;  /* 0x000000ffff1d7224 */ /* 0x000fe400078e0008 */
[----:B------:R-:W-:Y:S02]  /*7850*/  IMAD.MOV.U32 R28, RZ, RZ, R9 ;  /* 0x000000ffff1c7224 */ /* 0x000fe400078e0009 */
[----:B------:R-:W-:Y:S02]  /*7860*/  IMAD.MOV.U32 R27, RZ, RZ, R10 ;  /* 0x000000ffff1b7224 */ /* 0x000fe400078e000a */
[----:B------:R-:W-:-:S06]  /*7870*/  IMAD.MOV.U32 R26, RZ, RZ, R11 ;  /* 0x000000ffff1a7224 */ /* 0x000fcc00078e000b */
[----:B-1----:R-:W-:Y:S05]  /*7880*/  @!P0 BRA `(.L_x_2465) ;  /* 0x0000000000288947 */ /* 0x002fea0003800000 */
        /* <DEDUP_REMOVED lines=10> */
.L_x_2465:
[----:B------:R-:W-:Y:S05]  /*7930*/  BSYNC.RECONVERGENT B1 ;  /* 0x0000000000017941 */ /* 0x000fea0003800200 */
.L_x_2464:
        /* <DEDUP_REMOVED lines=11> */
[----:B------:R-:W1:Y:S01]  /*79f0*/  LDS.64 R2, [R6+0x48] ;  /* 0x0000480006027984 */ /* 0x000e620000000a00 */
[----:B------:R-:W-:Y:S01]  /*7a00*/  ISETP.GE.AND P0, PT, R10, R11, PT ;  /* 0x0000000b0a00720c */ /* 0x000fe20003f06270 */
[----:B------:R-:W-:Y:S02]  /*7a10*/  IMAD.MOV.U32 R5, RZ, RZ, R22 ;  /* 0x000000ffff057224 */ /* 0x000fe400078e0016 */
[----:B------:R-:W-:Y:S02]  /*7a20*/  IMAD.MOV.U32 R0, RZ, RZ, R23 ;  /* 0x000000ffff007224 */ /* 0x000fe400078e0017 */
[----:B------:R-:W-:Y:S02]  /*7a30*/  IMAD.MOV.U32 R7, RZ, RZ, R20 ;  /* 0x000000ffff077224 */ /* 0x000fe400078e0014 */
[----:B------:R-:W-:Y:S02]  /*7a40*/  IMAD.MOV.U32 R4, RZ, RZ, R21 ;  /* 0x000000ffff047224 */ /* 0x000fe400078e0015 */
[----:B-1----:R-:W-:-:S02]  /*7a50*/  IMAD.MOV.U32 R9, RZ, RZ, R2 ;  /* 0x000000ffff097224 */ /* 0x002fc400078e0002 */
        /* <DEDUP_REMOVED lines=12> */
.L_x_2467:
[----:B------:R-:W-:Y:S05]  /*7b20*/  BSYNC.RECONVERGENT B1 ;  /* 0x0000000000017941 */ /* 0x000fea0003800200 */
.L_x_2466:
        /* <DEDUP_REMOVED lines=30> */
.L_x_2469:
[----:B------:R-:W-:Y:S05]  /*7d10*/  BSYNC.RECONVERGENT B1 ;  /* 0x0000000000017941 */ /* 0x000fea0003800200 */
.L_x_2468:
        /* <DEDUP_REMOVED lines=32> */
.L_x_2471:
[----:B------:R-:W-:Y:S05]  /*7f20*/  BSYNC.RECONVERGENT B1 ;  /* 0x0000000000017941 */ /* 0x000fea0003800200 */
.L_x_2470:
        /* <DEDUP_REMOVED lines=29> */
.L_x_2473:
[----:B------:R-:W-:Y:S05]  /*8100*/  BSYNC.RECONVERGENT B1 ;  /* 0x0000000000017941 */ /* 0x000fea0003800200 */
.L_x_2472:
        /* <DEDUP_REMOVED lines=28> */
.L_x_2475:
[----:B------:R-:W-:Y:S05]  /*82d0*/  BSYNC.RECONVERGENT B1 ;  /* 0x0000000000017941 */ /* 0x000fea0003800200 */
.L_x_2474:
        /* <DEDUP_REMOVED lines=28> */
.L_x_2389:
[----:B------:R-:W-:Y:S05]  /*84a0*/  BSYNC.RECONVERGENT B0 ;  /* 0x0000000000007941 */ /* 0x000fea0003800200 */
.L_x_2358:
[----:B------:R-:W-:Y:S05]  /*84b0*/  @P1 EXIT ;  /* 0x000000000000194d */ /* 0x000fea0003800000 */
[----:B0-23--:R-:W0:Y:S01]  /*84c0*/  LDC.64 R8, c[0x0][0x390] ;  /* 0x0000e400ff087b82 */ /* 0x00de220000000a00 */
[----:B----4-:R-:W-:Y:S02]  /*84d0*/  IMAD.MOV.U32 R6, RZ, RZ, R7 ;  /* 0x000000ffff067224 */ /* 0x010fe400078e0007 */
[----:B------:R-:W-:Y:S01]  /*84e0*/  IMAD.MOV.U32 R7, RZ, RZ, R0 ;  /* 0x000000ffff077224 */ /* 0x000fe200078e0000 */
[----:B0-----:R-:W-:Y:S04]  /*84f0*/  STG.E.64 desc[UR8][R8.64], R2 ;  /* 0x0000000208007986 */ /* 0x001fe8000c101b08 */
[----:B------:R-:W-:Y:S04]  /*8500*/  STG.E.64 desc[UR8][R8.64+0x8], R4 ;  /* 0x0000080408007986 */ /* 0x000fe8000c101b08 */
[----:B------:R-:W-:Y:S01]  /*8510*/  STG.E.64 desc[UR8][R8.64+0x10], R6 ;  /* 0x0000100608007986 */ /* 0x000fe2000c101b08 */
[----:B------:R-:W-:Y:S05]  /*8520*/  EXIT ;  /* 0x000000000000794d */ /* 0x000fea0003800000 */
.L_x_2476:
        /* <DEDUP_REMOVED lines=13> */
.L_x_4852:


//--------------------- .text._ZN6thrust24THRUST_300001_SM_1000_NS8cuda_cub4core6detail13_kernel_agentINS1_8__reduce11ReduceAgentIPN4cuda3std3__45tupleIJNSA_IJiiiiEEElEEESD_SC_lNS1_9__extrema9arg_min_fISB_l5compIEEEEJSD_SD_iSH_EEEvDpT0_ --------------------------
	.section	.text._ZN6thrust24THRUST_300001_SM_1000_NS8cuda_cub4core6detail13_kernel_agentINS1_8__reduce11ReduceAgentIPN4cuda3std3__45tupleIJNSA_IJiiiiEEElEEESD_SC_lNS1_9__extrema9arg_min_fISB_l5compIEEEEJSD_SD_iSH_EEEvDpT0_,"ax",@progbits
	.align	128
        .global         _ZN6thrust24THRUST_300001_SM_1000_NS8cuda_cub4core6detail13_kernel_agentINS1_8__reduce11ReduceAgentIPN4cuda3std3__45tupleIJNSA_IJiiiiEEElEEESD_SC_lNS1_9__extrema9arg_min_fISB_l5compIEEEEJSD_SD_iSH_EEEvDpT0_
        .type           _ZN6thrust24THRUST_300001_SM_1000_NS8cuda_cub4core6detail13_kernel_agentINS1_8__reduce11ReduceAgentIPN4cuda3std3__45tupleIJNSA_IJiiiiEEElEEESD_SC_lNS1_9__extrema9arg_min_fISB_l5compIEEEEJSD_SD_iSH_EEEvDpT0_,@function
        .size           _ZN6thrust24THRUST_300001_SM_1000_NS8cuda_cub4core6detail13_kernel_agentINS1_8__reduce11ReduceAgentIPN4cuda3std3__45tupleIJNSA_IJiiiiEEElEEESD_SC_lNS1_9__extrema9arg_min_fISB_l5compIEEEEJSD_SD_iSH_EEEvDpT0_,(.L_x_4853 - _ZN6thrust24THRUST_300001_SM_1000_NS8cuda_cub4core6detail13_kernel_agentINS1_8__reduce11ReduceAgentIPN4cuda3std3__45tupleIJNSA_IJiiiiEEElEEESD_SC_lNS1_9__extrema9arg_min_fISB_l5compIEEEEJSD_SD_iSH_EEEvDpT0_)
        .other          _ZN6thrust24THRUST_300001_SM_1000_NS8cuda_cub4core6detail13_kernel_agentINS1_8__reduce11ReduceAgentIPN4cuda3std3__45tupleIJNSA_IJiiiiEEElEEESD_SC_lNS1_9__extrema9arg_min_fISB_l5compIEEEEJSD_SD_iSH_EEEvDpT0_,@"STO_CUDA_ENTRY STV_DEFAULT"
_ZN6thrust24THRUST_300001_SM_1000_NS8cuda_cub4core6detail13_kernel_agentINS1_8__reduce11ReduceAgentIPN4cuda3std3__45tupleIJNSA_IJiiiiEEElEEESD_SC_lNS1_9__extrema9arg_min_fISB_l5compIEEEEJSD_SD_iSH_EEEvDpT0_:
.text._ZN6thrust24THRUST_300001_SM_1000_NS8cuda_cub4core6detail13_kernel_agentINS1_8__reduce11ReduceAgentIPN4cuda3std3__45tupleIJNSA_IJiiiiEEElEEESD_SC_lNS1_9__extrema9arg_min_fISB_l5compIEEEEJSD_SD_iSH_EEEvDpT0_:
        /* <DEDUP_REMOVED lines=35> */
[----:B------:R-:W-:-:S07]  /*0230*/  IMAD.MOV.U32 R10, RZ, RZ, R2 ;  /* 0x000000ffff0a7224 */ /* 0x000fce00078e0002 */
.L_x_2485:
[----:B------:R-:W-:-:S05]  /*0240*/  IMAD.MOV.U32 R2, RZ, RZ, R10 ;  /* 0x000000ffff027224 */ /* 0x000fca00078e000a */
[----:B------:R-:W2:Y:S01]  /*0250*/  LDG.E.64.CONSTANT R4, desc[UR10][R2.64] ;  /* 0x0000000a02047981 */ /* 0x000ea2000c1e9b00 */
[----:B------:R-:W-:Y:S01]  /*0260*/  VIADD R0, R0, 0x1 ;  /* 0x0000000100007836 */ /* 0x000fe20000000000 */
[----:B------:R-:W-:Y:S01]  /*0270*/  BSSY.RECONVERGENT B3, `(.L_x_2483) ;  /* 0x000001f000037945 */ /* 0x000fe20003800200 */
[----:B------:R-:W-:-:S03]  /*0280*/  IADD3 R10, P3, PT, R2, 0x1800, RZ ;  /* 0x00001800020a7810 */ /* 0x000fc60007f7e0ff */
[----:B------:R-:W-:Y:S02]  /*0290*/  ISETP.NE.AND P2, PT, R0, RZ, PT ;  /* 0x000000ff0000720c */ /* 0x000fe40003f45270 */
[----:B--2--5:R-:W-:-:S13]  /*02a0*/  ISETP.GE.AND P0, PT, R16, R4, PT ;  /* 0x000000041000720c */ /* 0x024fda0003f06270 */
[----:B------:R-:W-:Y:S05]  /*02b0*/  @!P0 BRA `(.L_x_2484) ;  /* 0x0000000000688947 */ /* 0x000fea0003800000 */
[----:B------:R-:W2:Y:S04]  /*02c0*/  LDG.E.64.CONSTANT R8, desc[UR10][R2.64+0x10] ;  /* 0x0000100a02087981 */ /* 0x000ea8000c1e9b00 */
[----:B------:R-:W3:Y:S01]  /*02d0*/  LDG.E.64.CONSTANT R6, desc[UR10][R2.64+0x8] ;  /* 0x0000080a02067981 */ /* 0x000ee2000c1e9b00 */
[----:B------:R-:W-:Y:S01]  /*02e0*/  ISETP.GE.AND P0, PT, R4, R16, PT ;  /* 0x000000100400720c */ /* 0x000fe20003f06270 */
        /* <DEDUP_REMOVED lines=9> */
[----:B------:R-:W-:Y:S02]  /*0380*/  IMAD.MOV.U32 R19, RZ, RZ, R9 ;  /* 0x000000ffff137224 */ /* 0x000fe400078e0009 */
[----:B---3--:R-:W-:Y:S02]  /*0390*/  IMAD.MOV.U32 R15, RZ, RZ, R7 ;  /* 0x000000ffff0f7224 */ /* 0x008fe400078e0007 */
        /* <DEDUP_REMOVED lines=12> */
.L_x_2484:
[----:B------:R-:W-:Y:S05]  /*0460*/  BSYNC.RECONVERGENT B3 ;  /* 0x0000000000037941 */ /* 0x000fea0003800200 */
.L_x_2483:
[----:B------:R-:W-:Y:S02]  /*0470*/  IMAD.X R3, RZ, RZ, R3, P3 ;  /* 0x000000ffff037224 */ /* 0x000fe400018e0603 */
[----:B------:R-:W-:Y:S01]  /*0480*/  VIADD R25, R25, 0x100 ;  /* 0x0000010019197836 */ /* 0x000fe20000000000 */
[----:B------:R-:W-:Y:S06]  /*0490*/  @P2 BRA `(.L_x_2485) ;  /* 0xfffffffc00682947 */ /* 0x000fec000383ffff */
.L_x_2482:
[----:B------:R-:W-:Y:S05]  /*04a0*/  BSYNC.RECONVERGENT B2 ;  /* 0x0000000000027941 */ /* 0x000fea0003800200 */
.L_x_2481:
[----:B------:R-:W0:Y:S01]  /*04b0*/  LDC.64 R12, c[0x0][0x380] ;  /* 0x0000e000ff0c7b82 */ /* 0x000e220000000a00 */
[----:B------:R-:W-:-:S13]  /*04c0*/  ISETP.GE.U32.AND P0, PT, R20, 0x300, PT ;  /* 0x000003001400780c */ /* 0x000fda0003f06070 */
[----:B------:R-:W-:Y:S05]  /*04d0*/  @!P0 BRA `(.L_x_2480) ;  /* 0x0000000400f88947 */ /* 0x000fea0003800000 */
.L_x_2494:
[----:B0-----:R-:W-:-:S05]  /*04e0*/  IMAD.WIDE R10, R25, 0x18, R12 ;  /* 0x00000018190a7825 */ /* 0x001fca00078e020c */
[----:B------:R-:W2:Y:S04]  /*04f0*/  LDG.E.64.CONSTANT R8, desc[UR10][R10.64] ;  /* 0x0000000a0a087981 */ /* 0x000ea8000c1e9b00 */
[----:B-----5:R0:W5:Y:S04]  /*0500*/  LDG.E.64.CONSTANT R6, desc[UR10][R10.64+0x1800] ;  /* 0x0018000a0a067981 */ /* 0x020168000c1e9b00 */
[----:B------:R0:W5:Y:S04]  /*0510*/  LDG.E.64.CONSTANT R4, desc[UR10][R10.64+0x3000] ;  /* 0x0030000a0a047981 */ /* 0x000168000c1e9b00 */
[----:B------:R0:W5:Y:S01]  /*0520*/  LDG.E.64.CONSTANT R2, desc[UR10][R10.64+0x4800] ;  /* 0x0048000a0a027981 */ /* 0x000162000c1e9b00 */
[----:B------:R-:W-:Y:S01]  /*0530*/  BSSY.RECONVERGENT B2, `(.L_x_2486) ;  /* 0x000001d000027945 */ /* 0x000fe20003800200 */
[----:B------:R-:W-:-:S02]  /*0540*/  IMAD.MOV.U32 R30, RZ, RZ, R18 ;  /* 0x000000ffff1e7224 */ /* 0x000fc400078e0012 */
[----:B------:R-:W-:Y:S02]  /*0550*/  IMAD.MOV.U32 R28, RZ, RZ, R19 ;  /* 0x000000ffff1c7224 */ /* 0x000fe400078e0013 */
[----:B------:R-:W-:Y:S02]  /*0560*/  IMAD.MOV.U32 R26, RZ, RZ, R15 ;  /* 0x000000ffff1a7224 */ /* 0x000fe400078e000f */
[----:B------:R-:W-:Y:S02]  /*0570*/  IMAD.MOV.U32 R0, RZ, RZ, R14 ;  /* 0x000000ffff007224 */ /* 0x000fe400078e000e */
[----:B------:R-:W-:Y:S02]  /*0580*/  IMAD.MOV.U32 R29, RZ, RZ, R17 ;  /* 0x000000ffff1d7224 */ /* 0x000fe400078e0011 */
[----:B------:R-:W-:Y:S01]  /*0590*/  IMAD.MOV.U32 R27, RZ, RZ, R16 ;  /* 0x000000ffff1b7224 */ /* 0x000fe200078e0010 */
[----:B--2---:R-:W-:-:S13]  /*05a0*/  ISETP.GE.AND P0, PT, R16, R8, PT ;  /* 0x000000081000720c */ /* 0x004fda0003f06270 */
[----:B0-----:R-:W-:Y:S05]  /*05b0*/  @!P0 BRA `(.L_x_2487) ;  /* 0x0000000000508947 */ /* 0x001fea0003800000 */
[----:B------:R-:W2:Y:S04]  /*05c0*/  LDG.E.64.CONSTANT R20, desc[UR10][R10.64+0x8] ;  /* 0x0000080a0a147981 */ /* 0x000ea8000c1e9b00 */
[----:B------:R-:W3:Y:S01]  /*05d0*/  LDG.E.64.CONSTANT R22, desc[UR10][R10.64+0x10] ;  /* 0x0000100a0a167981 */ /* 0x000ee2000c1e9b00 */
[----:B------:R-:W-:Y:S01]  /*05e0*/  ISETP.GE.AND P0, PT, R8, R16, PT ;  /* 0x000000100800720c */ /* 0x000fe20003f06270 */
[----:B------:R-:W-:Y:S02]  /*05f0*/  IMAD.MOV.U32 R29, RZ, RZ, R9 ;  /* 0x000000ffff1d7224 */ /* 0x000fe400078e0009 */
[----:B------:R-:W-:Y:S02]  /*0600*/  IMAD.MOV.U32 R27, RZ, RZ, R8 ;  /* 0x000000ffff1b7224 */ /* 0x000fe400078e0008 */
[----:B--2---:R-:W-:-:S02]  /*0610*/  IMAD.MOV.U32 R26, RZ, RZ, R21 ;  /* 0x000000ffff1a7224 */ /* 0x004fc400078e0015 */
[----:B------:R-:W-:Y:S02]  /*0620*/  IMAD.MOV.U32 R0, RZ, RZ, R20 ;  /* 0x000000ffff007224 */ /* 0x000fe400078e0014 */
[----:B---3--:R-:W-:Y:S02]  /*0630*/  IMAD.MOV.U32 R30, RZ, RZ, R22 ;  /* 0x000000ffff1e7224 */ /* 0x008fe400078e0016 */
        /* <DEDUP_REMOVED lines=12> */
.L_x_2487:
[----:B------:R-:W-:Y:S05]  /*0700*/  BSYNC.RECONVERGENT B2 ;  /* 0x0000000000027941 */ /* 0x000fea0003800200 */
.L_x_2486:
[----:B-----5:R-:W-:Y:S01]  /*0710*/  ISETP.GE.AND P0, PT, R27, R6, PT ;  /* 0x000000061b00720c */ /* 0x020fe20003f06270 */
[----:B------:R-:W-:Y:S01]  /*0720*/  BSSY.RECONVERGENT B2, `(.L_x_2488) ;  /* 0x000001c000027945 */ /* 0x000fe20003800200 */
[----:B------:R-:W-:Y:S02]  /*0730*/  IMAD.MOV.U32 R33, RZ, RZ, R30 ;  /* 0x000000ffff217224 */ /* 0x000fe400078e001e */
[----:B------:R-:W-:Y:S02]  /*0740*/  IMAD.MOV.U32 R31, RZ, RZ, R28 ;  /* 0x000000ffff1f7224 */ /* 0x000fe400078e001c */
[----:B------:R-:W-:Y:S02]  /*0750*/  IMAD.MOV.U32 R23, RZ, RZ, R26 ;  /* 0x000000ffff177224 */ /* 0x000fe400078e001a */
[----:B------:R-:W-:Y:S02]  /*0760*/  IMAD.MOV.U32 R21, RZ, RZ, R0 ;  /* 0x000000ffff157224 */ /* 0x000fe400078e0000 */
[----:B------:R-:W-:-:S02]  /*0770*/  IMAD.MOV.U32 R19, RZ, RZ, R29 ;  /* 0x000000ffff137224 */ /* 0x000fc400078e001d */
[----:B------:R-:W-:Y:S01]  /*0780*/  IMAD.MOV.U32 R17, RZ, RZ, R27 ;  /* 0x000000ffff117224 */ /* 0x000fe200078e001b */
[----:B------:R-:W-:Y:S06]  /*0790*/  @!P0 BRA `(.L_x_2489) ;  /* 0x0000000000508947 */ /* 0x000fec0003800000 */
        /* <DEDUP_REMOVED lines=20> */
.L_x_2489:
[----:B------:R-:W-:Y:S05]  /*08e0*/  BSYNC.RECONVERGENT B2 ;  /* 0x0000000000027941 */ /* 0x000fea0003800200 */
.L_x_2488:
[----:B------:R-:W-:Y:S01]  /*08f0*/  ISETP.GE.AND P0, PT, R17, R4, PT ;  /* 0x000000041100720c */ /* 0x000fe20003f06270 */
        /* <DEDUP_REMOVED lines=28> */
.L_x_2491:
[----:B------:R-:W-:Y:S05]  /*0ac0*/  BSYNC.RECONVERGENT B2 ;  /* 0x0000000000027941 */ /* 0x000fea0003800200 */
.L_x_2490:
        /* <DEDUP_REMOVED lines=10> */
[----:B------:R0:W5:Y:S01]  /*0b70*/  LDG.E.64.CONSTANT R18, desc[UR10][R10.64+0x4810] ;  /* 0x0048100a0a127981 */ /* 0x000162000c1e9b00 */
[----:B------:R-:W-:Y:S01]  /*0b80*/  ISETP.GE.AND P0, PT, R2, R29, PT ;  /* 0x0000001d0200720c */ /* 0x000fe20003f06270 */
[----:B------:R-:W-:Y:S02]  /*0b90*/  IMAD.MOV.U32 R17, RZ, RZ, R3 ;  /* 0x000000ffff117224 */ /* 0x000fe400078e0003 */
[----:B------:R-:W-:Y:S02]  /*0ba0*/  IMAD.MOV.U32 R16, RZ, RZ, R2 ;  /* 0x000000ffff107224 */ /* 0x000fe400078e0002 */
[----:B--2---:R-:W-:-:S02]  /*0bb0*/  IMAD.MOV.U32 R15, RZ, RZ, R5 ;  /* 0x000000ffff0f7224 */ /* 0x004fc400078e0005 */
[----:B------:R-:W-:-:S06]  /*0bc0*/  IMAD.MOV.U32 R14, RZ, RZ, R4 ;  /* 0x000000ffff0e7224 */ /* 0x000fcc00078e0004 */
[----:B0-----:R-:W-:Y:S05]  /*0bd0*/  @!P0 BRA `(.L_x_2493) ;  /* 0x0000000000288947 */ /* 0x001fea0003800000 */
[CC--:B-----5:R-:W-:Y:S02]  /*0be0*/  ISETP.LT.U32.AND P1, PT, R35.reuse, R18.reuse, PT ;  /* 0x000000122300720c */ /* 0x0e0fe40003f21070 */
        /* <DEDUP_REMOVED lines=9> */
.L_x_2493:
[----:B------:R-:W-:Y:S05]  /*0c80*/  BSYNC.RECONVERGENT B2 ;  /* 0x0000000000027941 */ /* 0x000fea0003800200 */
.L_x_2492:
[----:B------:R-:W-:-:S05]  /*0c90*/  VIADD R25, R25, 0x400 ;  /* 0x0000040019197836 */ /* 0x000fca0000000000 */
[----:B------:R-:W-:-:S13]  /*0ca0*/  ISETP.GE.AND P0, PT, R25, UR4, PT ;  /* 0x0000000419007c0c */ /* 0x000fda000bf06270 */
[----:B------:R-:W-:Y:S05]  /*0cb0*/  @!P0 BRA `(.L_x_2494) ;  /* 0xfffffff800088947 */ /* 0x000fea000383ffff */
.L_x_2480:
[----:B------:R-:W-:Y:S05]  /*0cc0*/  BSYNC.RECONVERGENT B1 ;  /* 0x0000000000017941 */ /* 0x000fea0003800200 */
.L_x_2479:
[----:B------:R-:W1:Y:S02]  /*0cd0*/  LDCU UR4, c[0x0][0x390] ;  /* 0x00007200ff0477ac */ /* 0x000e640008000800 */
[----:B-1----:R-:W-:-:S09]  /*0ce0*/  UISETP.GE.AND UP0, UPT, UR4, 0x100, UPT ;  /* 0x000001000400788c */ /* 0x002fd2000bf06270 */
[----:B------:R-:W-:Y:S05]  /*0cf0*/  BRA.U !UP0, `(.L_x_2495) ;  /* 0x0000001908487547 */ /* 0x000fea000b800000 */
[----:B------:R-:W1:Y:S01]  /*0d00*/  S2R R20, SR_LANEID ;  /* 0x0000000000147919 */ /* 0x000e620000000000 */
[----:B------:R-:W-:Y:S01]  /*0d10*/  BSSY.RECONVERGENT B1, `(.L_x_2496) ;  /* 0x0000022000017945 */ /* 0x000fe20003800200 */
[----:B-----5:R-:W-:Y:S01]  /*0d20*/  IMAD.MOV.U32 R9, RZ, RZ, R18 ;  /* 0x000000ffff097224 */ /* 0x020fe200078e0012 */
[----:B------:R-:W2:Y:S01]  /*0d30*/  SHFL.DOWN PT, R5, R16, 0x1, 0x1f ;  /* 0x08201f0010057f89 */ /* 0x000ea200000e0000 */
[----:B------:R-:W-:Y:S02]  /*0d40*/  IMAD.MOV.U32 R11, RZ, RZ, R19 ;  /* 0x000000ffff0b7224 */ /* 0x000fe400078e0013 */
[----:B------:R-:W-:Y:S01]  /*0d50*/  IMAD.MOV.U32 R0, RZ, RZ, R15 ;  /* 0x000000ffff007224 */ /* 0x000fe200078e000f */
[----:B------:R3:W4:Y:S01]  /*0d60*/  SHFL.DOWN PT, R6, R17, 0x1, 0x1f ;  /* 0x08201f0011067f89 */ /* 0x00072200000e0000 */
[----:B------:R-:W-:Y:S02]  /*0d70*/  IMAD.MOV.U32 R2, RZ, RZ, R14 ;  /* 0x000000ffff027224 */ /* 0x000fe400078e000e */
[----:B------:R-:W-:Y:S01]  /*0d80*/  IMAD.MOV.U32 R3, RZ, RZ, R17 ;  /* 0x000000ffff037224 */ /* 0x000fe200078e0011 */
[----:B------:R3:W3:Y:S01]  /*0d90*/  SHFL.DOWN PT, R7, R14, 0x1, 0x1f ;  /* 0x08201f000e077f89 */ /* 0x0006e200000e0000 */
[----:B------:R-:W-:-:S03]  /*0da0*/  IMAD.MOV.U32 R4, RZ, RZ, R16 ;  /* 0x000000ffff047224 */ /* 0x000fc600078e0010 */
[----:B------:R1:W3:Y:S04]  /*0db0*/  SHFL.DOWN PT, R8, R15, 0x1, 0x1f ;  /* 0x08201f000f087f89 */ /* 0x0002e800000e0000 */
[----:B0-----:R0:W0:Y:S04]  /*0dc0*/  SHFL.DOWN PT, R13, R18, 0x1, 0x1f ;  /* 0x08201f00120d7f89 */ /* 0x00102800000e0000 */
[----:B------:R0:W0:Y:S01]  /*0dd0*/  SHFL.DOWN PT, R21, R19, 0x1, 0x1f ;  /* 0x08201f0013157f89 */ /* 0x00002200000e0000 */
[----:B--2---:R-:W-:-:S04]  /*0de0*/  ISETP.GE.AND P0, PT, R16, R5, PT ;  /* 0x000000051000720c */ /* 0x004fc80003f06270 */
[----:B-1----:R-:W-:-:S13]  /*0df0*/  ISETP.GT.OR P0, PT, R20, 0x1e, !P0 ;  /* 0x0000001e1400780c */ /* 0x002fda0004704670 */
[----:B---34-:R-:W-:Y:S05]  /*0e00*/  @P0 BRA `(.L_x_2497) ;  /* 0x0000000000480947 */ /* 0x018fea0003800000 */
[----:B------:R-:W-:Y:S01]  /*0e10*/  ISETP.GE.AND P0, PT, R5, R16, PT ;  /* 0x000000100500720c */ /* 0x000fe20003f06270 */
[----:B0-----:R-:W-:Y:S02]  /*0e20*/  IMAD.MOV.U32 R9, RZ, RZ, R13 ;  /* 0x000000ffff097224 */ /* 0x001fe400078e000d */
        /* <DEDUP_REMOVED lines=16> */
.L_x_2497:
[----:B------:R-:W-:Y:S05]  /*0f30*/  BSYNC.RECONVERGENT B1 ;  /* 0x0000000000017941 */ /* 0x000fea0003800200 */
.L_x_2496:
[----:B0-----:R-:W0:Y:S01]  /*0f40*/  SHFL.DOWN PT, R13, R4, 0x2, 0x1f ;  /* 0x08401f00040d7f89 */ /* 0x001e2200000e0000 */
[----:B------:R-:W-:Y:S01]  /*0f50*/  BSSY.RECONVERGENT B1, `(.L_x_2498) ;  /* 0x0000021000017945 */ /* 0x000fe20003800200 */
[----:B------:R-:W-:Y:S02]  /*0f60*/  IMAD.MOV.U32 R10, RZ, RZ, R9 ;  /* 0x000000ffff0a7224 */ /* 0x000fe400078e0009 */
        /* <DEDUP_REMOVED lines=9> */
[----:B------:R1:W1:Y:S01]  /*1000*/  SHFL.DOWN PT, R18, R11, 0x2, 0x1f ;  /* 0x08401f000b127f89 */ /* 0x00026200000e0000 */
[----:B0-----:R-:W-:-:S04]  /*1010*/  ISETP.GE.AND P0, PT, R4, R13, PT ;  /* 0x0000000d0400720c */ /* 0x001fc80003f06270 */
[----:B------:R-:W-:-:S13]  /*1020*/  ISETP.GT.OR P0, PT, R20, 0x1d, !P0 ;  /* 0x0000001d1400780c */ /* 0x000fda0004704670 */
[----:B--234-:R-:W-:Y:S05]  /*1030*/  @P0 BRA `(.L_x_2499) ;  /* 0x0000000000480947 */ /* 0x01cfea0003800000 */
        /* <DEDUP_REMOVED lines=18> */
.L_x_2499:
[----:B------:R-:W-:Y:S05]  /*1160*/  BSYNC.RECONVERGENT B1 ;  /* 0x0000000000017941 */ /* 0x000fea0003800200 */
.L_x_2498:
[----:B------:R-:W0:Y:S01]  /*1170*/  SHFL.DOWN PT, R13, R8, 0x4, 0x1f ;  /* 0x08801f00080d7f89 */ /* 0x000e2200000e0000 */
[----:B------:R-:W-:Y:S01]  /*1180*/  BSSY.RECONVERGENT B1, `(.L_x_2500) ;  /* 0x0000021000017945 */ /* 0x000fe20003800200 */
[----:B-1----:R-:W-:Y:S02]  /*1190*/  IMAD.MOV.U32 R9, RZ, RZ, R10 ;  /* 0x000000ffff097224 */ /* 0x002fe400078e000a */
        /* <DEDUP_REMOVED lines=31> */
.L_x_2501:
[----:B------:R-:W-:Y:S05]  /*1390*/  BSYNC.RECONVERGENT B1 ;  /* 0x0000000000017941 */ /* 0x000fea0003800200 */
.L_x_2500:
        /* <DEDUP_REMOVED lines=34> */
.L_x_2503:
[----:B------:R-:W-:Y:S05]  /*15c0*/  BSYNC.RECONVERGENT B1 ;  /* 0x0000000000017941 */ /* 0x000fea0003800200 */
.L_x_2502:
[----:B------:R-:W0:Y:S01]  /*15d0*/  SHFL.DOWN PT, R15, R10, 0x10, 0x1f ;  /* 0x0a001f000a0f7f89 */ /* 0x000e2200000e0000 */
[----:B------:R-:W-:Y:S01]  /*15e0*/  BSSY.RECONVERGENT B1, `(.L_x_2504) ;  /* 0x0000022000017945 */ /* 0x000fe20003800200 */
[----:B------:R-:W-:Y:S01]  /*15f0*/  ISETP.NE.AND P1, PT, R20, RZ, PT ;  /* 0x000000ff1400720c */ /* 0x000fe20003f25270 */
[----:B-1----:R-:W-:Y:S01]  /*1600*/  IMAD.MOV.U32 R11, RZ, RZ, R12 ;  /* 0x000000ffff0b7224 */ /* 0x002fe200078e000c */
        /* <DEDUP_REMOVED lines=31> */
.L_x_2505:
[----:B------:R-:W-:Y:S05]  /*1800*/  BSYNC.RECONVERGENT B1 ;  /* 0x0000000000017941 */ /* 0x000fea0003800200 */
.L_x_2504:
[----:B------:R-:W-:Y:S04]  /*1810*/  BSSY.RECONVERGENT B1, `(.L_x_2506) ;  /* 0x000000c000017945 */ /* 0x000fe80003800200 */
[----:B------:R-:W-:Y:S05]  /*1820*/  @P1 BRA `(.L_x_2507) ;  /* 0x0000000000281947 */ /* 0x000fea0003800000 */
[----:B-1----:R-:W0:Y:S01]  /*1830*/  S2R R6, SR_CgaCtaId ;  /* 0x0000000000067919 */ /* 0x002e220000008800 */
[----:B------:R-:W-:Y:S02]  /*1840*/  MOV R5, 0x400 ;  /* 0x0000040000057802 */ /* 0x000fe40000000f00 */
        /* <DEDUP_REMOVED lines=8> */
.L_x_2507:
[----:B------:R-:W-:Y:S05]  /*18d0*/  BSYNC.RECONVERGENT B1 ;  /* 0x0000000000017941 */ /* 0x000fea0003800200 */
.L_x_2506:
[----:B------:R-:W-:Y:S01]  /*18e0*/  BAR.SYNC.DEFER_BLOCKING 0x0 ;  /* 0x0000000000007b1d */ /* 0x000fe20000010000 */
[----:B------:R-:W-:-:S13]  /*18f0*/  ISETP.NE.AND P1, PT, R24, RZ, PT ;  /* 0x000000ff1800720c */ /* 0x000fda0003f25270 */
[----:B------:R-:W-:Y:S05]  /*1900*/  @P1 BRA `(.L_x_2508) ;  /* 0x0000006800a01947 */ /* 0x000fea0003800000 */
[----:B01----:R-:W0:Y:S01]  /*1910*/  S2R R5, SR_CgaCtaId ;  /* 0x0000000000057919 */ /* 0x003e220000008800 */
[----:B------:R-:W-:Y:S01]  /*1920*/  MOV R18, 0x400 ;  /* 0x0000040000127802 */ /* 0x000fe20000000f00 */
[----:B------:R-:W-:Y:S01]  /*1930*/  BSSY.RECONVERGENT B1, `(.L_x_2509) ;  /* 0x000001f000017945 */ /* 0x000fe20003800200 */
[----:B------:R-:W-:Y:S02]  /*1940*/  IMAD.MOV.U32 R10, RZ, RZ, R9 ;  /* 0x000000ffff0a7224 */ /* 0x000fe400078e0009 */
[----:B------:R-:W-:Y:S02]  /*1950*/  IMAD.MOV.U32 R29, RZ, RZ, R8 ;  /* 0x000000ffff1d7224 */ /* 0x000fe400078e0008 */
[----:B------:R-:W-:Y:S02]  /*1960*/  IMAD.MOV.U32 R28, RZ, RZ, R3 ;  /* 0x000000ffff1c7224 */ /* 0x000fe400078e0003 */
[----:B------:R-:W-:Y:S02]  /*1970*/  IMAD.MOV.U32 R31, RZ, RZ, R2 ;  /* 0x000000ffff1f7224 */ /* 0x000fe400078e0002 */
[----:B------:R-:W-:-:S02]  /*1980*/  IMAD.MOV.U32 R22, RZ, RZ, R11 ;  /* 0x000000ffff167224 */ /* 0x000fc400078e000b */
[----:B------:R-:W-:Y:S01]  /*1990*/  IMAD.MOV.U32 R23, RZ, RZ, R0 ;  /* 0x000000ffff177224 */ /* 0x000fe200078e0000 */
[----:B0-----:R-:W-:-:S05]  /*19a0*/  LEA R18, R5, R18, 0x18 ;  /* 0x0000001205127211 */ /* 0x001fca00078ec0ff */
[----:B------:R-:W0:Y:S04]  /*19b0*/  LDS.128 R12, [R18+0x20] ;  /* 0x00002000120c7984 */ /* 0x000e280000000c00 */
[----:B------:R1:W2:Y:S04]  /*19c0*/  LDS.64 R20, [R18+0x38] ;  /* 0x0000380012147984 */ /* 0x0002a80000000a00 */
[----:B------:R1:W3:Y:S04]  /*19d0*/  LDS.64 R16, [R18+0x68] ;  /* 0x0000680012107984 */ /* 0x0002e80000000a00 */
[----:B------:R1:W4:Y:S01]  /*19e0*/  LDS.128 R4, [R18+0x50] ;  /* 0x0000500012047984 */ /* 0x0003220000000c00 */
[----:B0-----:R-:W-:-:S13]  /*19f0*/  ISETP.GE.AND P0, PT, R2, R12, PT ;  /* 0x0000000c0200720c */ /* 0x001fda0003f06270 */
[----:B-1234-:R-:W-:Y:S05]  /*1a00*/  @!P0 BRA `(.L_x_2510) ;  /* 0x0000000000448947 */ /* 0x01efea0003800000 */
        /* <DEDUP_REMOVED lines=17> */
.L_x_2510:
[----:B------:R-:W-:Y:S05]  /*1b20*/  BSYNC.RECONVERGENT B1 ;  /* 0x0000000000017941 */ /* 0x000fea0003800200 */
.L_x_2509:
[----:B------:R-:W-:Y:S01]  /*1b30*/  ISETP.GE.AND P0, PT, R31, R20, PT ;  /* 0x000000141f00720c */ /* 0x000fe20003f06270 */
[----:B------:R-:W-:Y:S01]  /*1b40*/  BSSY.RECONVERGENT B1, `(.L_x_2511) ;  /* 0x000001c000017945 */ /* 0x000fe20003800200 */
[----:B-1----:R-:W-:Y:S02]  /*1b50*/  IMAD.MOV.U32 R19, RZ, RZ, R22 ;  /* 0x000000ffff137224 */ /* 0x002fe400078e0016 */
[----:B------:R-:W-:Y:S02]  /*1b60*/  IMAD.MOV.U32 R0, RZ, RZ, R23 ;  /* 0x000000ffff007224 */ /* 0x000fe400078e0017 */
[----:B------:R-:W-:Y:S02]  /*1b70*/  IMAD.MOV.U32 R24, RZ, RZ, R10 ;  /* 0x000000ffff187224 */ /* 0x000fe400078e000a */
[----:B------:R-:W-:Y:S02]  /*1b80*/  IMAD.MOV.U32 R25, RZ, RZ, R29 ;  /* 0x000000ffff197224 */ /* 0x000fe400078e001d */
[----:B------:R-:W-:-:S02]  /*1b90*/  IMAD.MOV.U32 R26, RZ, RZ, R28 ;  /* 0x000000ffff1a7224 */ /* 0x000fc400078e001c */
[----:B------:R-:W-:Y:S01]  /*1ba0*/  IMAD.MOV.U32 R27, RZ, RZ, R31 ;  /* 0x000000ffff1b7224 */ /* 0x000fe200078e001f */
[----:B------:R-:W-:Y:S06]  /*1bb0*/  @!P0 BRA `(.L_x_2512) ;  /* 0x0000000000508947 */ /* 0x000fec0003800000 */
[----:B------:R-:W0:Y:S01]  /*1bc0*/  LDS.64 R2, [R18+0x40] ;  /* 0x0000400012027984 */ /* 0x000e220000000a00 */
[----:B------:R-:W-:Y:S01]  /*1bd0*/  ISETP.GE.AND P0, PT, R20, R31, PT ;  /* 0x0000001f1400720c */ /* 0x000fe20003f06270 */
[----:B------:R-:W-:Y:S02]  /*1be0*/  IMAD.MOV.U32 R26, RZ, RZ, R21 ;  /* 0x000000ffff1a7224 */ /* 0x000fe400078e0015 */
[----:B------:R-:W1:Y:S01]  /*1bf0*/  LDS.64 R8, [R18+0x48] ;  /* 0x0000480012087984 */ /* 0x000e620000000a00 */
[----:B------:R-:W-:Y:S02]  /*1c00*/  IMAD.MOV.U32 R27, RZ, RZ, R20 ;  /* 0x000000ffff1b7224 */ /* 0x000fe400078e0014 */
[----:B0-----:R-:W-:Y:S02]  /*1c10*/  IMAD.MOV.U32 R24, RZ, RZ, R3 ;  /* 0x000000ffff187224 */ /* 0x001fe400078e0003 */
[----:B------:R-:W-:Y:S02]  /*1c20*/  IMAD.MOV.U32 R25, RZ, RZ, R2 ;  /* 0x000000ffff197224 */ /* 0x000fe400078e0002 */
[----:B-1----:R-:W-:-:S02]  /*1c30*/  IMAD.MOV.U32 R19, RZ, RZ, R8 ;  /* 0x000000ffff137224 */ /* 0x002fc400078e0008 */
[----:B------:R-:W-:Y:S01]  /*1c40*/  IMAD.MOV.U32 R0, RZ, RZ, R9 ;  /* 0x000000ffff007224 */ /* 0x000fe200078e0009 */
        /* <DEDUP_REMOVED lines=11> */
.L_x_2512:
[----:B------:R-:W-:Y:S05]  /*1d00*/  BSYNC.RECONVERGENT B1 ;  /* 0x0000000000017941 */ /* 0x000fea0003800200 */
.L_x_2511:
[----:B------:R0:W1:Y:S01]  /*1d10*/  LDS.64 R2, [R18+0x98] ;  /* 0x0000980012027984 */ /* 0x0000620000000a00 */
[----:B------:R-:W-:Y:S01]  /*1d20*/  ISETP.GE.AND P0, PT, R27, R4, PT ;  /* 0x000000041b00720c */ /* 0x000fe20003f06270 */
[----:B------:R-:W-:Y:S01]  /*1d30*/  BSSY.RECONVERGENT B1, `(.L_x_2513) ;  /* 0x000001b000017945 */ /* 0x000fe20003800200 */
[----:B------:R-:W-:Y:S01]  /*1d40*/  IMAD.MOV.U32 R20, RZ, RZ, R19 ;  /* 0x000000ffff147224 */ /* 0x000fe200078e0013 */
[----:B------:R0:W2:Y:S01]  /*1d50*/  LDS.128 R8, [R18+0x80] ;  /* 0x0000800012087984 */ /* 0x0000a20000000c00 */
[----:B------:R-:W-:Y:S02]  /*1d60*/  IMAD.MOV.U32 R21, RZ, RZ, R0 ;  /* 0x000000ffff157224 */ /* 0x000fe400078e0000 */
[----:B------:R-:W-:Y:S01]  /*1d70*/  IMAD.MOV.U32 R28, RZ, RZ, R24 ;  /* 0x000000ffff1c7224 */ /* 0x000fe200078e0018 */
[----:B------:R0:W3:Y:S01]  /*1d80*/  LDS.128 R12, [R18+0xb0] ;  /* 0x0000b000120c7984 */ /* 0x0000e20000000c00 */
[----:B------:R-:W-:Y:S02]  /*1d90*/  IMAD.MOV.U32 R29, RZ, RZ, R25 ;  /* 0x000000ffff1d7224 */ /* 0x000fe400078e0019 */
[----:B------:R-:W-:-:S02]  /*1da0*/  IMAD.MOV.U32 R22, RZ, RZ, R26 ;  /* 0x000000ffff167224 */ /* 0x000fc400078e001a */
[----:B------:R-:W-:Y:S01]  /*1db0*/  IMAD.MOV.U32 R23, RZ, RZ, R27 ;  /* 0x000000ffff177224 */ /* 0x000fe200078e001b */
[----:B------:R-:W-:Y:S06]  /*1dc0*/  @!P0 BRA `(.L_x_2514) ;  /* 0x0000000000448947 */ /* 0x000fec0003800000 */
[----:B------:R4:W0:Y:S01]  /*1dd0*/  LDS.64 R20, [R18+0x60] ;  /* 0x0000600012147984 */ /* 0x0008220000000a00 */
[----:B------:R-:W-:Y:S01]  /*1de0*/  ISETP.GE.AND P0, PT, R4, R27, PT ;  /* 0x0000001b0400720c */ /* 0x000fe20003f06270 */
[----:B------:R-:W-:Y:S02]  /*1df0*/  IMAD.MOV.U32 R28, RZ, RZ, R7 ;  /* 0x000000ffff1c7224 */ /* 0x000fe400078e0007 */
[----:B------:R-:W-:Y:S02]  /*1e00*/  IMAD.MOV.U32 R29, RZ, RZ, R6 ;  /* 0x000000ffff1d7224 */ /* 0x000fe400078e0006 */
[----:B------:R-:W-:Y:S02]  /*1e10*/  IMAD.MOV.U32 R22, RZ, RZ, R5 ;  /* 0x000000ffff167224 */ /* 0x000fe400078e0005 */
[----:B------:R-:W-:-:S06]  /*1e20*/  IMAD.MOV.U32 R23, RZ, RZ, R4 ;  /* 0x000000ffff177224 */ /* 0x000fcc00078e0004 */
[----:B----4-:R-:W-:Y:S05]  /*1e30*/  @!P0 BRA `(.L_x_2514) ;  /* 0x0000000000288947 */ /* 0x010fea0003800000 */
        /* <DEDUP_REMOVED lines=10> */
.L_x_2514:
[----:B------:R-:W-:Y:S05]  /*1ee0*/  BSYNC.RECONVERGENT B1 ;  /* 0x0000000000017941 */ /* 0x000fea0003800200 */
.L_x_2513:
[----:B------:R-:W-:Y:S01]  /*1ef0*/  ISETP.GE.AND P0, PT, R23, R16, PT ;  /* 0x000000101700720c */ /* 0x000fe20003f06270 */
[----:B------:R-:W-:Y:S01]  /*1f00*/  BSSY.RECONVERGENT B1, `(.L_x_2515) ;  /* 0x000001c000017945 */ /* 0x000fe20003800200 */
[----:B0-----:R-:W-:Y:S02]  /*1f10*/  IMAD.MOV.U32 R27, RZ, RZ, R20 ;  /* 0x000000ffff1b7224 */ /* 0x001fe400078e0014 */
        /* <DEDUP_REMOVED lines=9> */
[----:B------:R-:W4:Y:S01]  /*1fb0*/  LDS.64 R6, [R18+0x78] ;  /* 0x0000780012067984 */ /* 0x000f220000000a00 */
[----:B------:R-:W-:Y:S02]  /*1fc0*/  IMAD.MOV.U32 R25, RZ, RZ, R16 ;  /* 0x000000ffff197224 */ /* 0x000fe400078e0010 */
[----:B0-----:R-:W-:Y:S02]  /*1fd0*/  IMAD.MOV.U32 R0, RZ, RZ, R5 ;  /* 0x000000ffff007224 */ /* 0x001fe400078e0005 */
[----:B------:R-:W-:Y:S02]  /*1fe0*/  IMAD.MOV.U32 R19, RZ, RZ, R4 ;  /* 0x000000ffff137224 */ /* 0x000fe400078e0004 */
[----:B----4-:R-:W-:-:S02]  /*1ff0*/  IMAD.MOV.U32 R27, RZ, RZ, R6 ;  /* 0x000000ffff1b7224 */ /* 0x010fc400078e0006 */
        /* <DEDUP_REMOVED lines=12> */
.L_x_2516:
[----:B------:R-:W-:Y:S05]  /*20c0*/  BSYNC.RECONVERGENT B1 ;  /* 0x0000000000017941 */ /* 0x000fea0003800200 */
.L_x_2515:
[----:B--2---:R-:W-:Y:S01]  /*20d0*/  ISETP.GE.AND P0, PT, R25, R8, PT ;  /* 0x000000081900720c */ /* 0x004fe20003f06270 */
        /* <DEDUP_REMOVED lines=27> */
.L_x_2518:
[----:B------:R-:W-:Y:S05]  /*2290*/  BSYNC.RECONVERGENT B1 ;  /* 0x0000000000017941 */ /* 0x000fea0003800200 */
.L_x_2517:
[----:B-1----:R-:W-:Y:S01]  /*22a0*/  ISETP.GE.AND P0, PT, R17, R2, PT ;  /* 0x000000021100720c */ /* 0x002fe20003f06270 */
        /* <DEDUP_REMOVED lines=11> */
[----:B------:R1:W2:Y:S01]  /*2360*/  LDS.64 R4, [R18+0xa0] ;  /* 0x0000a00012047984 */ /* 0x0002a20000000a00 */
[----:B------:R-:W-:Y:S02]  /*2370*/  IMAD.MOV.U32 R19, RZ, RZ, R2 ;  /* 0x000000ffff137224 */ /* 0x000fe400078e0002 */
[----:B0-----:R-:W-:Y:S02]  /*2380*/  IMAD.MOV.U32 R21, RZ, RZ, R8 ;  /* 0x000000ffff157224 */ /* 0x001fe400078e0008 */
[----:B------:R-:W-:-:S05]  /*2390*/  IMAD.MOV.U32 R20, RZ, RZ, R9 ;  /* 0x000000ffff147224 */ /* 0x000fca00078e0009 */
[----:B-1----:R-:W-:Y:S05]  /*23a0*/  @!P0 BRA `(.L_x_2520) ;  /* 0x0000000000288947 */ /* 0x002fea0003800000 */
[CC--:B------:R-:W-:Y:S02]  /*23b0*/  ISETP.LT.U32.AND P2, PT, R23.reuse, R8.reuse, PT ;  /* 0x000000081700720c */ /* 0x0c0fe40003f41070 */
[CC--:B------:R-:W-:Y:S02]  /*23c0*/  ISETP.GE.U32.AND P0, PT, R23.reuse, R8.reuse, PT ;  /* 0x000000081700720c */ /* 0x0c0fe40003f06070 */
[CC--:B------:R-:W-:Y:S02]  /*23d0*/  ISETP.LT.AND.EX P2, PT, R22.reuse, R9.reuse, PT, P2 ;  /* 0x000000091600720c */ /* 0x0c0fe40003f41320 */
[CC--:B------:R-:W-:Y:S02]  /*23e0*/  ISETP.GE.AND.EX P0, PT, R22.reuse, R9.reuse, PT, P0 ;  /* 0x000000091600720c */ /* 0x0c0fe40003f06300 */
[----:B------:R-:W-:Y:S02]  /*23f0*/  SEL R21, R23, R8, P2 ;  /* 0x0000000817157207 */ /* 0x000fe40001000000 */
[----:B------:R-:W-:-:S02]  /*2400*/  SEL R20, R22, R9, P2 ;  /* 0x0000000916147207 */ /* 0x000fc40001000000 */
[----:B--2---:R-:W-:Y:S02]  /*2410*/  SEL R5, R6, R5, !P0 ;  /* 0x0000000506057207 */ /* 0x004fe40004000000 */
[----:B------:R-:W-:Y:S02]  /*2420*/  SEL R4, R7, R4, !P0 ;  /* 0x0000000407047207 */ /* 0x000fe40004000000 */
[----:B------:R-:W-:Y:S02]  /*2430*/  SEL R10, R16, R3, !P0 ;  /* 0x00000003100a7207 */ /* 0x000fe40004000000 */
[----:B------:R-:W-:-:S07]  /*2440*/  SEL R19, R17, R2, !P0 ;  /* 0x0000000211137207 */ /* 0x000fce0004000000 */
.L_x_2520:
[----:B------:R-:W-:Y:S05]  /*2450*/  BSYNC.RECONVERGENT B1 ;  /* 0x0000000000017941 */ /* 0x000fea0003800200 */
.L_x_2519:
[----:B---3--:R-:W-:Y:S01]  /*2460*/  ISETP.GE.AND P0, PT, R19, R12, PT ;  /* 0x0000000c1300720c */ /* 0x008fe20003f06270 */
[----:B------:R-:W-:Y:S02]  /*2470*/  IMAD.MOV.U32 R11, RZ, RZ, R21 ;  /* 0x000000ffff0b7224 */ /* 0x000fe400078e0015 */
[----:B------:R-:W-:Y:S02]  /*2480*/  IMAD.MOV.U32 R0, RZ, RZ, R20 ;  /* 0x000000ffff007224 */ /* 0x000fe400078e0014 */
[----:B--2---:R-:W-:Y:S02]  /*2490*/  IMAD.MOV.U32 R9, RZ, RZ, R5 ;  /* 0x000000ffff097224 */ /* 0x004fe400078e0005 */
[----:B------:R-:W-:Y:S02]  /*24a0*/  IMAD.MOV.U32 R8, RZ, RZ, R4 ;  /* 0x000000ffff087224 */ /* 0x000fe400078e0004 */
[----:B------:R-:W-:Y:S02]  /*24b0*/  IMAD.MOV.U32 R3, RZ, RZ, R10 ;  /* 0x000000ffff037224 */ /* 0x000fe400078e000a */
[----:B------:R-:W-:-:S02]  /*24c0*/  IMAD.MOV.U32 R2, RZ, RZ, R19 ;  /* 0x000000ffff027224 */ /* 0x000fc400078e0013 */
        /* <DEDUP_REMOVED lines=21> */
.L_x_2495:
        /* <DEDUP_REMOVED lines=12> */
[----:B------:R-:W-:Y:S02]  /*26e0*/  SEL R5, R0, 0x1f, P0 ;  /* 0x0000001f00057807 */ /* 0x000fe40000000000 */
[----:B------:R-:W1:Y:S03]  /*26f0*/  S2R R0, SR_LANEID ;  /* 0x0000000000007919 */ /* 0x000e660000000000 */
[----:B------:R-:W2:Y:S04]  /*2700*/  SHFL.DOWN PT, R3, R16, 0x1, R5 ;  /* 0x0820000010037989 */ /* 0x000ea800000e0005 */
[----:B------:R3:W4:Y:S04]  /*2710*/  SHFL.DOWN PT, R10, R17, 0x1, R5 ;  /* 0x08200000110a7989 */ /* 0x00072800000e0005 */
[----:B------:R3:W3:Y:S04]  /*2720*/  SHFL.DOWN PT, R7, R14, 0x1, R5 ;  /* 0x082000000e077989 */ /* 0x0006e800000e0005 */
[----:B0-----:R0:W0:Y:S04]  /*2730*/  SHFL.DOWN PT, R12, R15, 0x1, R5 ;  /* 0x082000000f0c7989 */ /* 0x00102800000e0005 */
[----:B------:R0:W0:Y:S04]  /*2740*/  SHFL.DOWN PT, R9, R18, 0x1, R5 ;  /* 0x0820000012097989 */ /* 0x00002800000e0005 */
[----:B------:R0:W0:Y:S01]  /*2750*/  SHFL.DOWN PT, R11, R19, 0x1, R5 ;  /* 0x08200000130b7989 */ /* 0x00002200000e0005 */
[----:B--2---:R-:W-:-:S04]  /*2760*/  ISETP.GE.AND P0, PT, R16, R3, PT ;  /* 0x000000031000720c */ /* 0x004fc80003f06270 */
[----:B-1----:R-:W-:-:S13]  /*2770*/  ISETP.GE.OR P0, PT, R0, R5, !P0 ;  /* 0x000000050000720c */ /* 0x002fda0004706670 */
        /* <DEDUP_REMOVED lines=19> */
.L_x_2522:
[----:B------:R-:W-:Y:S05]  /*28b0*/  BSYNC.RECONVERGENT B1 ;  /* 0x0000000000017941 */ /* 0x000fea0003800200 */
.L_x_2521:
[----:B------:R-:W1:Y:S01]  /*28c0*/  SHFL.DOWN PT, R3, R8, 0x2, R5 ;  /* 0x0840000008037989 */ /* 0x000e6200000e0005 */
[----:B------:R-:W-:Y:S01]  /*28d0*/  VIADD R10, R0, 0x2 ;  /* 0x00000002000a7836 */ /* 0x000fe20000000000 */
[----:B------:R-:W-:Y:S01]  /*28e0*/  BSSY.RECONVERGENT B1, `(.L_x_2523) ;  /* 0x0000021000017945 */ /* 0x000fe20003800200 */
[----:B0-----:R-:W-:Y:S01]  /*28f0*/  IMAD.MOV.U32 R18, RZ, RZ, R22 ;  /* 0x000000ffff127224 */ /* 0x001fe200078e0016 */
[----:B------:R0:W2:Y:S01]  /*2900*/  SHFL.DOWN PT, R7, R6, 0x2, R5 ;  /* 0x0840000006077989 */ /* 0x0000a200000e0005 */
[----:B------:R-:W-:Y:S02]  /*2910*/  IMAD.MOV.U32 R20, RZ, RZ, R26 ;  /* 0x000000ffff147224 */ /* 0x000fe400078e001a */
[----:B------:R-:W-:Y:S01]  /*2920*/  IMAD.MOV.U32 R12, RZ, RZ, R4 ;  /* 0x000000ffff0c7224 */ /* 0x000fe200078e0004 */
[----:B------:R0:W3:Y:S01]  /*2930*/  SHFL.DOWN PT, R9, R4, 0x2, R5 ;  /* 0x0840000004097989 */ /* 0x0000e200000e0005 */
[----:B------:R-:W-:Y:S02]  /*2940*/  IMAD.MOV.U32 R14, RZ, RZ, R6 ;  /* 0x000000ffff0e7224 */ /* 0x000fe400078e0006 */
[----:B------:R-:W-:Y:S01]  /*2950*/  IMAD.MOV.U32 R16, RZ, RZ, R8 ;  /* 0x000000ffff107224 */ /* 0x000fe200078e0008 */
[----:B------:R0:W4:Y:S04]  /*2960*/  SHFL.DOWN PT, R11, R2, 0x2, R5 ;  /* 0x08400000020b7989 */ /* 0x00012800000e0005 */
[----:B------:R0:W0:Y:S04]  /*2970*/  SHFL.DOWN PT, R13, R22, 0x2, R5 ;  /* 0x08400000160d7989 */ /* 0x00002800000e0005 */
[----:B------:R0:W0:Y:S01]  /*2980*/  SHFL.DOWN PT, R15, R26, 0x2, R5 ;  /* 0x084000001a0f7989 */ /* 0x00002200000e0005 */
[----:B-1----:R-:W-:-:S04]  /*2990*/  ISETP.GE.AND P0, PT, R8, R3, PT ;  /* 0x000000030800720c */ /* 0x002fc80003f06270 */
[----:B------:R-:W-:Y:S01]  /*29a0*/  ISETP.GT.OR P0, PT, R10, R5, !P0 ;  /* 0x000000050a00720c */ /* 0x000fe20004704670 */
[----:B------:R-:W-:-:S12]  /*29b0*/  IMAD.MOV.U32 R10, RZ, RZ, R2 ;  /* 0x000000ffff0a7224 */ /* 0x000fd800078e0002 */
[----:B--234-:R-:W-:Y:S05]  /*29c0*/  @P0 BRA `(.L_x_2524) ;  /* 0x0000000000480947 */ /* 0x01cfea0003800000 */
        /* <DEDUP_REMOVED lines=18> */
.L_x_2524:
[----:B------:R-:W-:Y:S05]  /*2af0*/  BSYNC.RECONVERGENT B1 ;  /* 0x0000000000017941 */ /* 0x000fea0003800200 */
.L_x_2523:
[----:B------:R-:W1:Y:S01]  /*2b00*/  SHFL.DOWN PT, R3, R16, 0x4, R5 ;  /* 0x0880000010037989 */ /* 0x000e6200000e0005 */
[----:B0-----:R-:W-:Y:S01]  /*2b10*/  VIADD R2, R0, 0x4 ;  /* 0x0000000400027836 */ /* 0x001fe20000000000 */
[----:B------:R-:W-:Y:S01]  /*2b20*/  BSSY.RECONVERGENT B1, `(.L_x_2525) ;  /* 0x0000021000017945 */ /* 0x000fe20003800200 */
[----:B------:R-:W-:Y:S01]  /*2b30*/  IMAD.MOV.U32 R22, RZ, RZ, R18 ;  /* 0x000000ffff167224 */ /* 0x000fe200078e0012 */
        /* <DEDUP_REMOVED lines=31> */
.L_x_2526:
[----:B------:R-:W-:Y:S05]  /*2d30*/  BSYNC.RECONVERGENT B1 ;  /* 0x0000000000017941 */ /* 0x000fea0003800200 */
.L_x_2525:
        /* <DEDUP_REMOVED lines=35> */
.L_x_2528:
[----:B------:R-:W-:Y:S05]  /*2f70*/  BSYNC.RECONVERGENT B1 ;  /* 0x0000000000017941 */ /* 0x000fea0003800200 */
.L_x_2527:
[----:B------:R-:W1:Y:S01]  /*2f80*/  SHFL.DOWN PT, R7, R16, 0x10, R5 ;  /* 0x0a00000010077989 */ /* 0x000e6200000e0005 */
[C---:B0-----:R-:W-:Y:S01]  /*2f90*/  VIADD R2, R0.reuse, 0x10 ;  /* 0x0000001000027836 */ /* 0x041fe20000000000 */
[----:B------:R-:W-:Y:S01]  /*2fa0*/  BSSY.RECONVERGENT B1, `(.L_x_2529) ;  /* 0x0000022000017945 */ /* 0x000fe20003800200 */
[----:B------:R-:W-:Y:S01]  /*2fb0*/  ISETP.NE.AND P1, PT, R0, RZ, PT ;  /* 0x000000ff0000720c */ /* 0x000fe20003f25270 */
[----:B------:R0:W2:Y:S01]  /*2fc0*/  SHFL.DOWN PT, R13, R14, 0x10, R5 ;  /* 0x0a0000000e0d7989 */ /* 0x0000a200000e0005 */
[----:B------:R-:W-:Y:S02]  /*2fd0*/  IMAD.MOV.U32 R11, RZ, RZ, R18 ;  /* 0x000000ffff0b7224 */ /* 0x000fe400078e0012 */
[----:B------:R-:W-:Y:S01]  /*2fe0*/  IMAD.MOV.U32 R0, RZ, RZ, R20 ;  /* 0x000000ffff007224 */ /* 0x000fe200078e0014 */
[----:B------:R0:W3:Y:S01]  /*2ff0*/  SHFL.DOWN PT, R15, R12, 0x10, R5 ;  /* 0x0a0000000c0f7989 */ /* 0x0000e200000e0005 */
[----:B------:R-:W-:Y:S02]  /*3000*/  IMAD.MOV.U32 R9, RZ, RZ, R10 ;  /* 0x000000ffff097224 */ /* 0x000fe400078e000a */
[----:B------:R-:W-:Y:S01]  /*3010*/  IMAD.MOV.U32 R8, RZ, RZ, R12 ;  /* 0x000000ffff087224 */ /* 0x000fe200078e000c */
[----:B------:R0:W4:Y:S01]  /*3020*/  SHFL.DOWN PT, R17, R10, 0x10, R5 ;  /* 0x0a0000000a117989 */ /* 0x00012200000e0005 */
[----:B------:R-:W-:-:S03]  /*3030*/  IMAD.MOV.U32 R3, RZ, RZ, R14 ;  /* 0x000000ffff037224 */ /* 0x000fc600078e000e */
        /* <DEDUP_REMOVED lines=24> */
.L_x_2530:
[----:B------:R-:W-:Y:S05]  /*31c0*/  BSYNC.RECONVERGENT B1 ;  /* 0x0000000000017941 */ /* 0x000fea0003800200 */
.L_x_2529:
[----:B------:R-:W-:Y:S04]  /*31d0*/  BSSY.RECONVERGENT B1, `(.L_x_2531) ;  /* 0x000000c000017945 */ /* 0x000fe80003800200 */
[----:B------:R-:W-:Y:S05]  /*31e0*/  @P1 BRA `(.L_x_2532) ;  /* 0x0000000000281947 */ /* 0x000fea0003800000 */
[----:B------:R-:W1:Y:S01]  /*31f0*/  S2R R6, SR_CgaCtaId ;  /* 0x0000000000067919 */ /* 0x000e620000008800 */
[----:B0-----:R-:W-:Y:S02]  /*3200*/  MOV R5, 0x400 ;  /* 0x0000040000057802 */ /* 0x001fe40000000f00 */
        /* <DEDUP_REMOVED lines=8> */
.L_x_2532:
[----:B------:R-:W-:Y:S05]  /*3290*/  BSYNC.RECONVERGENT B1 ;  /* 0x0000000000017941 */ /* 0x000fea0003800200 */
.L_x_2531:
[----:B------:R-:W-:Y:S01]  /*32a0*/  BAR.SYNC.DEFER_BLOCKING 0x0 ;  /* 0x0000000000007b1d */ /* 0x000fe20000010000 */
[----:B------:R-:W-:-:S13]  /*32b0*/  ISETP.NE.AND P1, PT, R24, RZ, PT ;  /* 0x000000ff1800720c */ /* 0x000fda0003f25270 */
[----:B------:R-:W-:Y:S05]  /*32c0*/  @P1 BRA `(.L_x_2508) ;  /* 0x0000005000301947 */ /* 0x000fea0003800000 */
[----:B------:R-:W-:Y:S01]  /*32d0*/  UISETP.GE.AND UP0, UPT, UR4, 0x21, UPT ;  /* 0x000000210400788c */ /* 0x000fe2000bf06270 */
[----:B------:R-:W-:Y:S02]  /*32e0*/  IMAD.MOV.U32 R13, RZ, RZ, R2 ;  /* 0x000000ffff0d7224 */ /* 0x000fe400078e0002 */
[----:B0-----:R-:W-:Y:S02]  /*32f0*/  IMAD.MOV.U32 R10, RZ, RZ, R3 ;  /* 0x000000ffff0a7224 */ /* 0x001fe400078e0003 */
[----:B------:R-:W-:Y:S02]  /*3300*/  IMAD.MOV.U32 R15, RZ, RZ, R8 ;  /* 0x000000ffff0f7224 */ /* 0x000fe400078e0008 */
[----:B------:R-:W-:Y:S02]  /*3310*/  IMAD.MOV.U32 R12, RZ, RZ, R9 ;  /* 0x000000ffff0c7224 */ /* 0x000fe400078e0009 */
[----:B------:R-:W-:Y:S02]  /*3320*/  IMAD.MOV.U32 R17, RZ, RZ, R11 ;  /* 0x000000ffff117224 */ /* 0x000fe400078e000b */
[----:B------:R-:W-:Y:S01]  /*3330*/  IMAD.MOV.U32 R14, RZ, RZ, R0 ;  /* 0x000000ffff0e7224 */ /* 0x000fe200078e0000 */
[----:B------:R-:W-:Y:S06]  /*3340*/  BRA.U !UP0, `(.L_x_2533) ;  /* 0x0000000108847547 */ /* 0x000fec000b800000 */
[----:B-1----:R-:W0:Y:S01]  /*3350*/  S2R R5, SR_CgaCtaId ;  /* 0x0000000000057919 */ /* 0x002e220000008800 */
        /* <DEDUP_REMOVED lines=9> */
[----:B------:R-:W0:Y:S02]  /*33f0*/  LDS.128 R4, [R16+0x20] ;  /* 0x0000200010047984 */ /* 0x000e240000000c00 */
[----:B0-----:R-:W-:-:S13]  /*3400*/  ISETP.GE.AND P0, PT, R2, R4, PT ;  /* 0x000000040200720c */ /* 0x001fda0003f06270 */
        /* <DEDUP_REMOVED lines=20> */
.L_x_2534:
[----:B------:R-:W-:Y:S05]  /*3550*/  BSYNC.RECONVERGENT B1 ;  /* 0x0000000000017941 */ /* 0x000fea0003800200 */
.L_x_2533:
[----:B------:R-:W-:Y:S01]  /*3560*/  UISETP.GE.AND UP0, UPT, UR4, 0x41, UPT ;  /* 0x000000410400788c */ /* 0x000fe2000bf06270 */
[----:B-1----:R-:W-:Y:S02]  /*3570*/  IMAD.MOV.U32 R3, RZ, RZ, R13 ;  /* 0x000000ffff037224 */ /* 0x002fe400078e000d */
        /* <DEDUP_REMOVED lines=9> */
[----:B------:R-:W-:Y:S02]  /*3610*/  IMAD.MOV.U32 R9, RZ, RZ, R15 ;  /* 0x000000ffff097224 */ /* 0x000fe400078e000f */
[----:B------:R-:W-:Y:S02]  /*3620*/  IMAD.MOV.U32 R2, RZ, RZ, R12 ;  /* 0x000000ffff027224 */ /* 0x000fe400078e000c */
[----:B------:R-:W-:Y:S02]  /*3630*/  IMAD.MOV.U32 R19, RZ, RZ, R17 ;  /* 0x000000ffff137224 */ /* 0x000fe400078e0011 */
[----:B------:R-:W-:Y:S01]  /*3640*/  IMAD.MOV.U32 R16, RZ, RZ, R14 ;  /* 0x000000ffff107224 */ /* 0x000fe200078e000e */
[----:B0-----:R-:W-:Y:S01]  /*3650*/  LEA R8, R3, R0, 0x18 ;  /* 0x0000000003087211 */ /* 0x001fe200078ec0ff */
[----:B------:R-:W-:-:S02]  /*3660*/  IMAD.MOV.U32 R3, RZ, RZ, R13 ;  /* 0x000000ffff037224 */ /* 0x000fc400078e000d */
[----:B------:R-:W-:Y:S02]  /*3670*/  IMAD.MOV.U32 R0, RZ, RZ, R10 ;  /* 0x000000ffff007224 */ /* 0x000fe400078e000a */
[----:B------:R-:W0:Y:S02]  /*3680*/  LDS.64 R4, [R8+0x38] ;  /* 0x0000380008047984 */ /* 0x000e240000000a00 */
[----:B0-----:R-:W-:-:S13]  /*3690*/  ISETP.GE.AND P0, PT, R13, R4, PT ;  /* 0x000000040d00720c */ /* 0x001fda0003f06270 */
[----:B------:R-:W-:Y:S05]  /*36a0*/  @!P0 BRA `(.L_x_2536) ;  /* 0x0000000000508947 */ /* 0x000fea0003800000 */
        /* <DEDUP_REMOVED lines=20> */
.L_x_2536:
[----:B------:R-:W-:Y:S05]  /*37f0*/  BSYNC.RECONVERGENT B1 ;  /* 0x0000000000017941 */ /* 0x000fea0003800200 */
.L_x_2535:
        /* <DEDUP_REMOVED lines=40> */
.L_x_2538:
[----:B------:R-:W-:Y:S05]  /*3a80*/  BSYNC.RECONVERGENT B1 ;  /* 0x0000000000017941 */ /* 0x000fea0003800200 */
.L_x_2537:
        /* <DEDUP_REMOVED lines=41> */
.L_x_2540:
[----:B------:R-:W-:Y:S05]  /*3d20*/  BSYNC.RECONVERGENT B1 ;  /* 0x0000000000017941 */ /* 0x000fea0003800200 */
.L_x_2539:
        /* <DEDUP_REMOVED lines=40> */
.L_x_2542:
[----:B------:R-:W-:Y:S05]  /*3fb0*/  BSYNC.RECONVERGENT B1 ;  /* 0x0000000000017941 */ /* 0x000fea0003800200 */
.L_x_2541:
        /* <DEDUP_REMOVED lines=41> */
.L_x_2544:
[----:B------:R-:W-:Y:S05]  /*4250*/  BSYNC.RECONVERGENT B1 ;  /* 0x0000000000017941 */ /* 0x000fea0003800200 */
.L_x_2543:
        /* <DEDUP_REMOVED lines=10> */
[----:B------:R-:W-:Y:S02]  /*4300*/  IMAD.MOV.U32 R11, RZ, RZ, R19 ;  /* 0x000000ffff0b7224 */ /* 0x000fe400078e0013 */
[----:B------:R-:W-:Y:S02]  /*4310*/  IMAD.MOV.U32 R9, RZ, RZ, R14 ;  /* 0x000000ffff097224 */ /* 0x000fe400078e000e */
[----:B------:R-:W-:Y:S02]  /*4320*/  IMAD.MOV.U32 R8, RZ, RZ, R17 ;  /* 0x000000ffff087224 */ /* 0x000fe400078e0011 */
[----:B------:R-:W-:Y:S01]  /*4330*/  IMAD.MOV.U32 R2, RZ, RZ, R15 ;  /* 0x000000ffff027224 */ /* 0x000fe200078e000f */
[----:B0-----:R-:W-:Y:S01]  /*4340*/  LEA R10, R3, R0, 0x18 ;  /* 0x00000000030a7211 */ /* 0x001fe200078ec0ff */
[----:B------:R-:W-:-:S02]  /*4350*/  IMAD.MOV.U32 R0, RZ, RZ, R16 ;  /* 0x000000ffff007224 */ /* 0x000fc400078e0010 */
[----:B------:R-:W-:Y:S02]  /*4360*/  IMAD.MOV.U32 R3, RZ, RZ, R12 ;  /* 0x000000ffff037224 */ /* 0x000fe400078e000c */
        /* <DEDUP_REMOVED lines=23> */
.L_x_2478:
[----:B------:R-:W1:Y:S01]  /*44e0*/  S2R R5, SR_TID.X ;  /* 0x0000000000057919 */ /* 0x000e620000002100 */
[----:B------:R-:W1:Y:S02]  /*44f0*/  LDC.64 R2, c[0x0][0x380] ;  /* 0x0000e000ff027b82 */ /* 0x000e640000000a00 */
[----:B-1----:R-:W-:-:S05]  /*4500*/  IMAD.WIDE.U32 R2, R5, 0x18, R2 ;  /* 0x0000001805027825 */ /* 0x002fca00078e0002 */
[----:B0-----:R-:W2:Y:S04]  /*4510*/  LDG.E.64.CONSTANT R16, desc[UR10][R2.64] ;  /* 0x0000000a02107981 */ /* 0x001ea8000c1e9b00 */
[----:B------:R-:W3:Y:S04]  /*4520*/  LDG.E.64.CONSTANT R22, desc[UR10][R2.64+0x1800] ;  /* 0x0018000a02167981 */ /* 0x000ee8000c1e9b00 */
[----:B------:R-:W4:Y:S04]  /*4530*/  LDG.E.64.CONSTANT R20, desc[UR10][R2.64+0x8] ;  /* 0x0000080a02147981 */ /* 0x000f28000c1e9b00 */
[----:B------:R-:W4:Y:S04]  /*4540*/  LDG.E.64.CONSTANT R12, desc[UR10][R2.64+0x10] ;  /* 0x0000100a020c7981 */ /* 0x000f28000c1e9b00 */
[----:B------:R0:W5:Y:S04]  /*4550*/  LDG.E.64.CONSTANT R4, desc[UR10][R2.64+0x3000] ;  /* 0x0030000a02047981 */ /* 0x000168000c1e9b00 */
[----:B------:R0:W5:Y:S04]  /*4560*/  LDG.E.64.CONSTANT R6, desc[UR10][R2.64+0x3008] ;  /* 0x0030080a02067981 */ /* 0x000168000c1e9b00 */
[----:B------:R0:W5:Y:S01]  /*4570*/  LDG.E.64.CONSTANT R8, desc[UR10][R2.64+0x3010] ;  /* 0x0030100a02087981 */ /* 0x000162000c1e9b00 */
[----:B------:R-:W-:Y:S01]  /*4580*/  BSSY.RECONVERGENT B1, `(.L_x_2545) ;  /* 0x000001b000017945 */ /* 0x000fe20003800200 */
[----:B--2---:R-:W-:-:S02]  /*4590*/  IMAD.MOV.U32 R14, RZ, RZ, R17 ;  /* 0x000000ffff0e7224 */ /* 0x004fc400078e0011 */
[----:B------:R-:W-:Y:S01]  /*45a0*/  IMAD.MOV.U32 R19, RZ, RZ, R16 ;  /* 0x000000ffff137224 */ /* 0x000fe200078e0010 */
[----:B---3--:R-:W-:Y:S01]  /*45b0*/  ISETP.GE.AND P0, PT, R16, R22, PT ;  /* 0x000000161000720c */ /* 0x008fe20003f06270 */
[----:B----4-:R-:W-:Y:S02]  /*45c0*/  IMAD.MOV.U32 R0, RZ, RZ, R21 ;  /* 0x000000ffff007224 */ /* 0x010fe400078e0015 */
[----:B------:R-:W-:Y:S02]  /*45d0*/  IMAD.MOV.U32 R15, RZ, RZ, R20 ;  /* 0x000000ffff0f7224 */ /* 0x000fe400078e0014 */
[----:B------:R-:W-:Y:S02]  /*45e0*/  IMAD.MOV.U32 R10, RZ, RZ, R12 ;  /* 0x000000ffff0a7224 */ /* 0x000fe400078e000c */
[----:B------:R-:W-:-:S06]  /*45f0*/  IMAD.MOV.U32 R11, RZ, RZ, R13 ;  /* 0x000000ffff0b7224 */ /* 0x000fcc00078e000d */
[----:B0-----:R-:W-:Y:S05]  /*4600*/  @!P0 BRA `(.L_x_2546) ;  /* 0x0000000000488947 */ /* 0x001fea0003800000 */
        /* <DEDUP_REMOVED lines=18> */
.L_x_2546:
[----:B------:R-:W-:Y:S05]  /*4730*/  BSYNC.RECONVERGENT B1 ;  /* 0x0000000000017941 */ /* 0x000fea0003800200 */
.L_x_2545:
        /* <DEDUP_REMOVED lines=27> */
.L_x_2548:
[----:B------:R-:W-:Y:S05]  /*48f0*/  BSYNC.RECONVERGENT B1 ;  /* 0x0000000000017941 */ /* 0x000fea0003800200 */
.L_x_2547:
        /* <DEDUP_REMOVED lines=28> */
.L_x_2563:
[----:B------:R-:W2:Y:S04]  /*4ac0*/  LDG.E.64.CONSTANT R12, desc[UR10][R8.64+-0x7810] ;  /* 0xff87f00a080c7981 */ /* 0x000ea8000c1e9b00 */
[----:B------:R0:W5:Y:S04]  /*4ad0*/  LDG.E.64.CONSTANT R10, desc[UR10][R8.64+-0x6010] ;  /* 0xff9ff00a080a7981 */ /* 0x000168000c1e9b00 */
[----:B------:R0:W5:Y:S04]  /*4ae0*/  LDG.E.64.CONSTANT R6, desc[UR10][R8.64+-0x4810] ;  /* 0xffb7f00a08067981 */ /* 0x000168000c1e9b00 */
[----:B------:R0:W5:Y:S04]  /*4af0*/  LDG.E.64.CONSTANT R4, desc[UR10][R8.64+-0x3010] ;  /* 0xffcff00a08047981 */ /* 0x000168000c1e9b00 */
[----:B------:R0:W5:Y:S01]  /*4b00*/  LDG.E.64.CONSTANT R2, desc[UR10][R8.64+-0x1810] ;  /* 0xffe7f00a08027981 */ /* 0x000162000c1e9b00 */
        /* <DEDUP_REMOVED lines=33> */
.L_x_2552:
[----:B------:R-:W-:Y:S05]  /*4d20*/  BSYNC.RECONVERGENT B1 ;  /* 0x0000000000017941 */ /* 0x000fea0003800200 */
.L_x_2551:
[----:B------:R0:W5:Y:S02]  /*4d30*/  LDG.E.64.CONSTANT R12, desc[UR10][R8.64+-0x6008] ;  /* 0xff9ff80a080c7981 */ /* 0x000164000c1e9b00 */
[----:B-----5:R-:W-:Y:S02]  /*4d40*/  ISETP.GE.AND P0, PT, R20, R10, PT ;  /* 0x0000000a1400720c */ /* 0x020fe40003f06270 */
[----:B------:R0:W5:Y:S01]  /*4d50*/  LDG.E.64.CONSTANT R14, desc[UR10][R8.64+-0x6000] ;  /* 0xffa0000a080e7981 */ /* 0x000162000c1e9b00 */
        /* <DEDUP_REMOVED lines=26> */
.L_x_2554:
[----:B------:R-:W-:Y:S05]  /*4f00*/  BSYNC.RECONVERGENT B1 ;  /* 0x0000000000017941 */ /* 0x000fea0003800200 */
.L_x_2553:
[----:B------:R0:W5:Y:S01]  /*4f10*/  LDG.E.64.CONSTANT R12, desc[UR10][R8.64+-0x4808] ;  /* 0xffb7f80a080c7981 */ /* 0x000162000c1e9b00 */
[----:B------:R-:W-:-:S03]  /*4f20*/  ISETP.GE.AND P0, PT, R17, R6, PT ;  /* 0x000000061100720c */ /* 0x000fc60003f06270 */
[----:B------:R0:W5:Y:S01]  /*4f30*/  LDG.E.64.CONSTANT R10, desc[UR10][R8.64+-0x4800] ;  /* 0xffb8000a080a7981 */ /* 0x000162000c1e9b00 */
        /* <DEDUP_REMOVED lines=26> */
.L_x_2556:
[----:B------:R-:W-:Y:S05]  /*50e0*/  BSYNC.RECONVERGENT B1 ;  /* 0x0000000000017941 */ /* 0x000fea0003800200 */
.L_x_2555:
[----:B------:R0:W5:Y:S04]  /*50f0*/  LDG.E.64.CONSTANT R26, desc[UR10][R8.64+-0x1808] ;  /* 0xffe7f80a081a7981 */ /* 0x000168000c1e9b00 */
[----:B------:R0:W5:Y:S04]  /*5100*/  LDG.E.64.CONSTANT R24, desc[UR10][R8.64+-0x1800] ;  /* 0xffe8000a08187981 */ /* 0x000168000c1e9b00 */
[----:B------:R0:W5:Y:S04]  /*5110*/  LDG.E.64.CONSTANT R6, desc[UR10][R8.64+-0x10] ;  /* 0xfffff00a08067981 */ /* 0x000168000c1e9b00 */
[----:B------:R0:W5:Y:S04]  /*5120*/  LDG.E.64.CONSTANT R10, desc[UR10][R8.64+-0x8] ;  /* 0xfffff80a080a7981 */ /* 0x000168000c1e9b00 */
[----:B------:R0:W5:Y:S01]  /*5130*/  LDG.E.64.CONSTANT R12, desc[UR10][R8.64] ;  /* 0x0000000a080c7981 */ /* 0x000162000c1e9b00 */
[----:B------:R-:W-:Y:S01]  /*5140*/  ISETP.GE.AND P0, PT, R15, R4, PT ;  /* 0x000000040f00720c */ /* 0x000fe20003f06270 */
[----:B------:R-:W-:Y:S01]  /*5150*/  BSSY.RECONVERGENT B1, `(.L_x_2557) ;  /* 0x000001c000017945 */ /* 0x000fe20003800200 */
[----:B------:R-:W-:-:S02]  /*5160*/  IMAD.MOV.U32 R37, RZ, RZ, R22 ;  /* 0x000000ffff257224 */ /* 0x000fc400078e0016 */
[----:B------:R-:W-:Y:S02]  /*5170*/  IMAD.MOV.U32 R35, RZ, RZ, R20 ;  /* 0x000000ffff237224 */ /* 0x000fe400078e0014 */
[----:B------:R-:W-:Y:S02]  /*5180*/  IMAD.MOV.U32 R23, RZ, RZ, R18 ;  /* 0x000000ffff177224 */ /* 0x000fe400078e0012 */
[----:B------:R-:W-:Y:S02]  /*5190*/  IMAD.MOV.U32 R21, RZ, RZ, R14 ;  /* 0x000000ffff157224 */ /* 0x000fe400078e000e */
[----:B------:R-:W-:Y:S02]  /*51a0*/  IMAD.MOV.U32 R19, RZ, RZ, R29 ;  /* 0x000000ffff137224 */ /* 0x000fe400078e001d */
[----:B------:R-:W-:Y:S01]  /*51b0*/  IMAD.MOV.U32 R17, RZ, RZ, R15 ;  /* 0x000000ffff117224 */ /* 0x000fe200078e000f */
[----:B0-----:R-:W-:Y:S06]  /*51c0*/  @!P0 BRA `(.L_x_2558) ;  /* 0x0000000000508947 */ /* 0x001fec0003800000 */
        /* <DEDUP_REMOVED lines=20> */
.L_x_2558:
[----:B------:R-:W-:Y:S05]  /*5310*/  BSYNC.RECONVERGENT B1 ;  /* 0x0000000000017941 */ /* 0x000fea0003800200 */
.L_x_2557:
        /* <DEDUP_REMOVED lines=27> */
.L_x_2560:
[----:B------:R-:W-:Y:S05]  /*54d0*/  BSYNC.RECONVERGENT B1 ;  /* 0x0000000000017941 */ /* 0x000fea0003800200 */
.L_x_2559:
        /* <DEDUP_REMOVED lines=27> */
.L_x_2562:
[----:B------:R-:W-:Y:S05]  /*5690*/  BSYNC.RECONVERGENT B1 ;  /* 0x0000000000017941 */ /* 0x000fea0003800200 */
.L_x_2561:
[----:B------:R-:W-:Y:S02]  /*56a0*/  IADD3 R16, P0, PT, R16, 0x600, RZ ;  /* 0x0000060010107810 */ /* 0x000fe40007f1e0ff */
[----:B------:R-:W-:-:S03]  /*56b0*/  IADD3 R8, P1, PT, R8, 0x9000, RZ ;  /* 0x0000900008087810 */ /* 0x000fc60007f3e0ff */
[----:B------:R-:W-:Y:S02]  /*56c0*/  IMAD.X R0, RZ, RZ, R0, P0 ;  /* 0x000000ffff007224 */ /* 0x000fe400000e0600 */
[----:B------:R-:W-:Y:S01]  /*56d0*/  IMAD.X R9, RZ, RZ, R9, P1 ;  /* 0x000000ffff097224 */ /* 0x000fe200008e0609 */
[----:B------:R-:W-:Y:S07]  /*56e0*/  BRA.U UP0, `(.L_x_2563) ;  /* 0xfffffff100f47547 */ /* 0x000fee000b83ffff */
.L_x_2550:
        /* <DEDUP_REMOVED lines=11> */
[----:B------:R0:W5:Y:S04]  /*57a0*/  LDG.E.64.CONSTANT R12, desc[UR10][R26.64+0x1800] ;  /* 0x0018000a1a0c7981 */ /* 0x000168000c1e9b00 */
[----:B------:R0:W5:Y:S04]  /*57b0*/  LDG.E.64.CONSTANT R10, desc[UR10][R26.64+0x1808] ;  /* 0x0018080a1a0a7981 */ /* 0x000168000c1e9b00 */
[----:B------:R0:W5:Y:S04]  /*57c0*/  LDG.E.64.CONSTANT R8, desc[UR10][R26.64+0x1810] ;  /* 0x0018100a1a087981 */ /* 0x000168000c1e9b00 */
[----:B------:R0:W5:Y:S04]  /*57d0*/  LDG.E.64.CONSTANT R6, desc[UR10][R26.64+0x3000] ;  /* 0x0030000a1a067981 */ /* 0x000168000c1e9b00 */
        /* <DEDUP_REMOVED lines=31> */
.L_x_2565:
[----:B------:R-:W-:Y:S05]  /*59d0*/  BSYNC.RECONVERGENT B1 ;  /* 0x0000000000017941 */ /* 0x000fea0003800200 */
.L_x_2564:
        /* <DEDUP_REMOVED lines=27> */
.L_x_2567:
[----:B------:R-:W-:Y:S05]  /*5b90*/  BSYNC.RECONVERGENT B1 ;  /* 0x0000000000017941 */ /* 0x000fea0003800200 */
.L_x_2566:
[----:B------:R-:W-:Y:S01]  /*5ba0*/  ISETP.GE.AND P0, PT, R29, R6, PT ;  /* 0x000000061d00720c */ /* 0x000fe20003f06270 */
[----:B------:R-:W-:Y:S01]  /*5bb0*/  BSSY.RECONVERGENT B1, `(.L_x_2568) ;  /* 0x000001b000017945 */ /* 0x000fe20003800200 */
[----:B------:R-:W-:Y:S01]  /*5bc0*/  IADD3 R16, P2, PT, R16, 0x300, RZ ;  /* 0x0000030010107810 */ /* 0x000fe20007f5e0ff */
        /* <DEDUP_REMOVED lines=25> */
.L_x_2569:
[----:B------:R-:W-:Y:S05]  /*5d60*/  BSYNC.RECONVERGENT B1 ;  /* 0x0000000000017941 */ /* 0x000fea0003800200 */
.L_x_2568:
[----:B------:R-:W-:-:S07]  /*5d70*/  IMAD.X R0, RZ, RZ, R0, P2 ;  /* 0x000000ffff007224 */ /* 0x000fce00010e0600 */
.L_x_2549:
        /* <DEDUP_REMOVED lines=18> */
[----:B------:R-:W-:Y:S02]  /*5ea0*/  IADD3 R7, P0, PT, R5, R16, RZ ;  /* 0x0000001005077210 */ /* 0x000fe40007f1e0ff */
[----:B------:R-:W-:-:S03]  /*5eb0*/  LEA.HI R6, R8, 0x1, RZ, 0x18 ;  /* 0x0000000108067811 */ /* 0x000fc600078fc0ff */
[----:B------:R-:W-:Y:S01]  /*5ec0*/  IMAD.X R9, RZ, RZ, R0, P0 ;  /* 0x000000ffff097224 */ /* 0x000fe200000e0600 */
[----:B------:R-:W-:-:S03]  /*5ed0*/  LOP3.LUT R6, R6, 0x3, RZ, 0xc0, !PT ;  /* 0x0000000306067812 */ /* 0x000fc600078ec0ff */
[----:B------:R-:W-:Y:S02]  /*5ee0*/  IMAD R9, R9, 0x18, RZ ;  /* 0x0000001809097824 */ /* 0x000fe400078e02ff */
[----:B------:R-:W-:Y:S02]  /*5ef0*/  IMAD.MOV R14, RZ, RZ, -R6 ;  /* 0x000000ffff0e7224 */ /* 0x000fe400078e0a06 */
[----:B0-----:R-:W-:-:S04]  /*5f00*/  IMAD.WIDE.U32 R2, R7, 0x18, R2 ;  /* 0x0000001807027825 */ /* 0x001fc800078e0002 */
[----:B------:R-:W-:Y:S02]  /*5f10*/  IMAD.IADD R13, R3, 0x1, R9 ;  /* 0x00000001030d7824 */ /* 0x000fe400078e0209 */
[----:B------:R-:W-:Y:S02]  /*5f20*/  IMAD.MOV.U32 R18, RZ, RZ, R2 ;  /* 0x000000ffff127224 */ /* 0x000fe400078e0002 */
[----:B------:R-:W-:-:S07]  /*5f30*/  IMAD.MOV.U32 R9, RZ, RZ, R5 ;  /* 0x000000ffff097224 */ /* 0x000fce00078e0005 */
.L_x_2576:
[----:B------:R-:W-:-:S05]  /*5f40*/  IMAD.MOV.U32 R12, RZ, RZ, R18 ;  /* 0x000000ffff0c7224 */ /* 0x000fca00078e0012 */
[----:B------:R-:W2:Y:S01]  /*5f50*/  LDG.E.64.CONSTANT R10, desc[UR10][R12.64] ;  /* 0x0000000a0c0a7981 */ /* 0x000ea2000c1e9b00 */
[----:B------:R-:W-:Y:S01]  /*5f60*/  VIADD R14, R14, 0x1 ;  /* 0x000000010e0e7836 */ /* 0x000fe20000000000 */
[----:B------:R-:W-:Y:S01]  /*5f70*/  BSSY.RECONVERGENT B3, `(.L_x_2574) ;  /* 0x000001f000037945 */ /* 0x000fe20003800200 */
[----:B------:R-:W-:-:S03]  /*5f80*/  IADD3 R18, P3, PT, R12, 0x1800, RZ ;  /* 0x000018000c127810 */ /* 0x000fc60007f7e0ff */
[----:B------:R-:W-:Y:S02]  /*5f90*/  ISETP.NE.AND P2, PT, R14, RZ, PT ;  /* 0x000000ff0e00720c */ /* 0x000fe40003f45270 */
[----:B--2---:R-:W-:-:S13]  /*5fa0*/  ISETP.GE.AND P0, PT, R17, R10, PT ;  /* 0x0000000a1100720c */ /* 0x004fda0003f06270 */
        /* <DEDUP_REMOVED lines=27> */
.L_x_2575:
[----:B------:R-:W-:Y:S05]  /*6160*/  BSYNC.RECONVERGENT B3 ;  /* 0x0000000000037941 */ /* 0x000fea0003800200 */
.L_x_2574:
[----:B------:R-:W-:Y:S02]  /*6170*/  IMAD.X R13, RZ, RZ, R13, P3 ;  /* 0x000000ffff0d7224 */ /* 0x000fe400018e060d */
[----:B------:R-:W-:Y:S01]  /*6180*/  VIADD R9, R9, 0x100 ;  /* 0x0000010009097836 */ /* 0x000fe20000000000 */
[----:B------:R-:W-:Y:S06]  /*6190*/  @P2 BRA `(.L_x_2576) ;  /* 0xfffffffc00682947 */ /* 0x000fec000383ffff */
.L_x_2573:
[----:B------:R-:W-:Y:S05]  /*61a0*/  BSYNC.RECONVERGENT B2 ;  /* 0x0000000000027941 */ /* 0x000fea0003800200 */
.L_x_2572:
        /* <DEDUP_REMOVED lines=9> */
.L_x_2585:
[----:B------:R-:W2:Y:S04]  /*6240*/  LDG.E.64.CONSTANT R14, desc[UR10][R6.64+-0x4810] ;  /* 0xffb7f00a060e7981 */ /* 0x000ea8000c1e9b00 */
        /* <DEDUP_REMOVED lines=32> */
.L_x_2578:
[----:B------:R-:W-:Y:S05]  /*6450*/  BSYNC.RECONVERGENT B2 ;  /* 0x0000000000027941 */ /* 0x000fea0003800200 */
.L_x_2577:
        /* <DEDUP_REMOVED lines=29> */
.L_x_2580:
[----:B------:R-:W-:Y:S05]  /*6630*/  BSYNC.RECONVERGENT B2 ;  /* 0x0000000000027941 */ /* 0x000fea0003800200 */
.L_x_2579:
        /* <DEDUP_REMOVED lines=29> */
.L_x_2582:
[----:B------:R-:W-:Y:S05]  /*6810*/  BSYNC.RECONVERGENT B2 ;  /* 0x0000000000027941 */ /* 0x000fea0003800200 */
.L_x_2581:
        /* <DEDUP_REMOVED lines=29> */
.L_x_2584:
[----:B------:R-:W-:Y:S05]  /*69f0*/  BSYNC.RECONVERGENT B2 ;  /* 0x0000000000027941 */ /* 0x000fea0003800200 */
.L_x_2583:
[----:B------:R-:W-:Y:S01]  /*6a00*/  VIADD R9, R9, 0x400 ;  /* 0x0000040009097836 */ /* 0x000fe20000000000 */
[----:B------:R-:W-:-:S04]  /*6a10*/  IADD3 R6, P1, PT, R6, 0x6000, RZ ;  /* 0x0000600006067810 */ /* 0x000fc80007f3e0ff */
[----:B------:R-:W-:Y:S01]  /*6a20*/  ISETP.GE.AND P0, PT, R9, R4, PT ;  /* 0x000000040900720c */ /* 0x000fe20003f06270 */
[----:B------:R-:W-:-:S12]  /*6a30*/  IMAD.X R7, RZ, RZ, R7, P1 ;  /* 0x000000ffff077224 */ /* 0x000fd800008e0607 */
[----:B------:R-:W-:Y:S05]  /*6a40*/  @!P0 BRA `(.L_x_2585) ;  /* 0xfffffff400fc8947 */ /* 0x000fea000383ffff */
.L_x_2571:
[----:B------:R-:W-:Y:S05]  /*6a50*/  BSYNC.RECONVERGENT B1 ;  /* 0x0000000000017941 */ /* 0x000fea0003800200 */
.L_x_2570:
[----:B------:R-:W0:Y:S01]  /*6a60*/  S2R R16, SR_LANEID ;  /* 0x0000000000107919 */ /* 0x000e220000000000 */
[----:B------:R-:W-:Y:S01]  /*6a70*/  BSSY.RECONVERGENT B1, `(.L_x_2586) ;  /* 0x0000022000017945 */ /* 0x000fe20003800200 */
[----:B------:R-:W-:Y:S01]  /*6a80*/  IMAD.MOV.U32 R11, RZ, RZ, R24 ;  /* 0x000000ffff0b7224 */ /* 0x000fe200078e0018 */
[----:B------:R-:W1:Y:S01]  /*6a90*/  SHFL.DOWN PT, R6, R17, 0x1, 0x1f ;  /* 0x08201f0011067f89 */ /* 0x000e6200000e0000 */
[----:B------:R-:W-:Y:S02]  /*6aa0*/  IMAD.MOV.U32 R13, RZ, RZ, R25 ;  /* 0x000000ffff0d7224 */ /* 0x000fe400078e0019 */
[----:B------:R-:W-:Y:S01]  /*6ab0*/  IMAD.MOV.U32 R0, RZ, RZ, R23 ;  /* 0x000000ffff007224 */ /* 0x000fe200078e0017 */
[----:B------:R2:W3:Y:S01]  /*6ac0*/  SHFL.DOWN PT, R8, R21, 0x1, 0x1f ;  /* 0x08201f0015087f89 */ /* 0x0004e200000e0000 */
[----:B------:R-:W-:Y:S02]  /*6ad0*/  IMAD.MOV.U32 R2, RZ, RZ, R22 ;  /* 0x000000ffff027224 */ /* 0x000fe400078e0016 */
[----:B------:R-:W-:Y:S01]  /*6ae0*/  IMAD.MOV.U32 R3, RZ, RZ, R21 ;  /* 0x000000ffff037224 */ /* 0x000fe200078e0015 */
[----:B------:R2:W4:Y:S01]  /*6af0*/  SHFL.DOWN PT, R7, R22, 0x1, 0x1f ;  /* 0x08201f0016077f89 */ /* 0x00052200000e0000 */
[----:B------:R-:W-:-:S03]  /*6b00*/  IMAD.MOV.U32 R4, RZ, RZ, R17 ;  /* 0x000000ffff047224 */ /* 0x000fc600078e0011 */
[----:B------:R2:W2:Y:S04]  /*6b10*/  SHFL.DOWN PT, R10, R23, 0x1, 0x1f ;  /* 0x08201f00170a7f89 */ /* 0x0004a800000e0000 */
[----:B------:R0:W2:Y:S04]  /*6b20*/  SHFL.DOWN PT, R9, R24, 0x1, 0x1f ;  /* 0x08201f0018097f89 */ /* 0x0000a800000e0000 */
[----:B------:R0:W2:Y:S01]  /*6b30*/  SHFL.DOWN PT, R12, R25, 0x1, 0x1f ;  /* 0x08201f00190c7f89 */ /* 0x0000a200000e0000 */
[----:B-1----:R-:W-:-:S04]  /*6b40*/  ISETP.GE.AND P0, PT, R17, R6, PT ;  /* 0x000000061100720c */ /* 0x002fc80003f06270 */
[----:B0-----:R-:W-:-:S13]  /*6b50*/  ISETP.GT.OR P0, PT, R16, 0x1e, !P0 ;  /* 0x0000001e1000780c */ /* 0x001fda0004704670 */
[----:B---34-:R-:W-:Y:S05]  /*6b60*/  @P0 BRA `(.L_x_2587) ;  /* 0x0000000000480947 */ /* 0x018fea0003800000 */
        /* <DEDUP_REMOVED lines=18> */
.L_x_2587:
[----:B------:R-:W-:Y:S05]  /*6c90*/  BSYNC.RECONVERGENT B1 ;  /* 0x0000000000017941 */ /* 0x000fea0003800200 */
.L_x_2586:
[----:B------:R-:W0:Y:S01]  /*6ca0*/  SHFL.DOWN PT, R15, R4, 0x2, 0x1f ;  /* 0x08401f00040f7f89 */ /* 0x000e2200000e0000 */
[----:B------:R-:W-:Y:S01]  /*6cb0*/  BSSY.RECONVERGENT B1, `(.L_x_2588) ;  /* 0x0000021000017945 */ /* 0x000fe20003800200 */
[----:B--2---:R-:W-:Y:S02]  /*6cc0*/  IMAD.MOV.U32 R10, RZ, RZ, R11 ;  /* 0x000000ffff0a7224 */ /* 0x004fe400078e000b */
        /* <DEDUP_REMOVED lines=31> */
.L_x_2589:
[----:B------:R-:W-:Y:S05]  /*6ec0*/  BSYNC.RECONVERGENT B1 ;  /* 0x0000000000017941 */ /* 0x000fea0003800200 */
.L_x_2588:
        /* <DEDUP_REMOVED lines=17> */
[----:B------:R-:W-:Y:S02]  /*6fe0*/  IMAD.MOV.U32 R0, RZ, RZ, R14 ;  /* 0x000000ffff007224 */ /* 0x000fe400078e000e */
[----:B------:R-:W-:Y:S02]  /*6ff0*/  IMAD.MOV.U32 R2, RZ, RZ, R13 ;  /* 0x000000ffff027224 */ /* 0x000fe400078e000d */
[----:B------:R-:W-:Y:S02]  /*7000*/  IMAD.MOV.U32 R3, RZ, RZ, R18 ;  /* 0x000000ffff037224 */ /* 0x000fe400078e0012 */
[----:B------:R-:W-:Y:S02]  /*7010*/  IMAD.MOV.U32 R4, RZ, RZ, R17 ;  /* 0x000000ffff047224 */ /* 0x000fe400078e0011 */
[----:B-1----:R-:W-:Y:S02]  /*7020*/  IMAD.MOV.U32 R11, RZ, RZ, R19 ;  /* 0x000000ffff0b7224 */ /* 0x002fe400078e0013 */
        /* <DEDUP_REMOVED lines=12> */
.L_x_2591:
[----:B------:R-:W-:Y:S05]  /*70f0*/  BSYNC.RECONVERGENT B1 ;  /* 0x0000000000017941 */ /* 0x000fea0003800200 */
.L_x_2590:
        /* <DEDUP_REMOVED lines=34> */
.L_x_2593:
[----:B------:R-:W-:Y:S05]  /*7320*/  BSYNC.RECONVERGENT B1 ;  /* 0x0000000000017941 */ /* 0x000fea0003800200 */
.L_x_2592:
[----:B-1----:R-:W0:Y:S01]  /*7330*/  SHFL.DOWN PT, R15, R6, 0x10, 0x1f ;  /* 0x0a001f00060f7f89 */ /* 0x002e2200000e0000 */
[----:B------:R-:W-:Y:S01]  /*7340*/  ISETP.NE.AND P1, PT, R16, RZ, PT ;  /* 0x000000ff1000720c */ /* 0x000fe20003f25270 */
        /* <DEDUP_REMOVED lines=10> */
[----:B------:R1:W1:Y:S01]  /*73f0*/  SHFL.DOWN PT, R21, R14, 0x10, 0x1f ;  /* 0x0a001f000e157f89 */ /* 0x00026200000e0000 */
[----:B0-----:R-:W-:-:S04]  /*7400*/  ISETP.GE.AND P0, PT, R6, R15, PT ;  /* 0x0000000f0600720c */ /* 0x001fc80003f06270 */
[----:B------:R-:W-:Y:S02]  /*7410*/  ISETP.GT.OR P0, PT, R16, 0xf, !P0 ;  /* 0x0000000f1000780c */ /* 0x000fe40004704670 */
[----:B------:R0:W0:Y:S11]  /*7420*/  SHFL.DOWN PT, R16, R13, 0x10, 0x1f ;  /* 0x0a001f000d107f89 */ /* 0x00003600000e0000 */
[----:B-1234-:R-:W-:Y:S05]  /*7430*/  @P0 BRA `(.L_x_2595) ;  /* 0x0000000000480947 */ /* 0x01efea0003800000 */
        /* <DEDUP_REMOVED lines=18> */
.L_x_2595:
[----:B------:R-:W-:Y:S05]  /*7560*/  BSYNC.RECONVERGENT B1 ;  /* 0x0000000000017941 */ /* 0x000fea0003800200 */
.L_x_2594:
[----:B------:R-:W-:Y:S04]  /*7570*/  BSSY.RECONVERGENT B1, `(.L_x_2596) ;  /* 0x000000c000017945 */ /* 0x000fe80003800200 */
[----:B------:R-:W-:Y:S05]  /*7580*/  @P1 BRA `(.L_x_2597) ;  /* 0x0000000000281947 */ /* 0x000fea0003800000 */
[----:B------:R-:W1:Y:S01]  /*7590*/  S2R R7, SR_CgaCtaId ;  /* 0x0000000000077919 */ /* 0x000e620000008800 */
[----:B------:R-:W-:Y:S02]  /*75a0*/  MOV R6, 0x400 ;  /* 0x0000040000067802 */ /* 0x000fe40000000f00 */
[----:B------:R-:W-:Y:S02]  /*75b0*/  SHF.R.U32.HI R4, RZ, 0x5, R5 ;  /* 0x00000005ff047819 */ /* 0x000fe40000011605 */
[----:B-1----:R-:W-:Y:S01]  /*75c0*/  LEA R7, R7, R6, 0x18 ;  /* 0x0000000607077211 */ /* 0x002fe200078ec0ff */
[----:B------:R-:W-:-:S04]  /*75d0*/  IMAD.MOV.U32 R6, RZ, RZ, R11 ;  /* 0x000000ffff067224 */ /* 0x000fc800078e000b */
[----:B0-----:R-:W-:Y:S02]  /*75e0*/  IMAD R13, R4, 0x18, R7 ;  /* 0x00000018040d7824 */ /* 0x001fe400078e0207 */
[----:B------:R-:W-:-:S03]  /*75f0*/  IMAD.MOV.U32 R7, RZ, RZ, R0 ;  /* 0x000000ffff077224 */ /* 0x000fc600078e0000 */
[----:B------:R1:W-:Y:S04]  /*7600*/  STS.64 [R13+0x8], R2 ;  /* 0x000008020d007388 */ /* 0x0003e80000000a00 */
[----:B------:R1:W-:Y:S04]  /*7610*/  STS.64 [R13+0x18], R6 ;  /* 0x000018060d007388 */ /* 0x0003e80000000a00 */
[----:B------:R1:W-:Y:S02]  /*7620*/  STS.64 [R13+0x10], R8 ;  /* 0x000010080d007388 */ /* 0x0003e40000000a00 */
.L_x_2597:
[----:B------:R-:W-:Y:S05]  /*7630*/  BSYNC.RECONVERGENT B1 ;  /* 0x0000000000017941 */ /* 0x000fea0003800200 */
.L_x_2596:
[----:B------:R-:W-:Y:S01]  /*7640*/  BAR.SYNC.DEFER_BLOCKING 0x0 ;  /* 0x0000000000007b1d */ /* 0x000fe20000010000 */
[----:B------:R-:W-:-:S13]  /*7650*/  ISETP.NE.AND P1, PT, R5, RZ, PT ;  /* 0x000000ff0500720c */ /* 0x000fda0003f25270 */
[----:B------:R-:W-:Y:S05]  /*7660*/  @P1 BRA `(.L_x_2508) ;  /* 0x0000000c00481947 */ /* 0x000fea0003800000 */
[----:B------:R-:W2:Y:S01]  /*7670*/  S2R R5, SR_CgaCtaId ;  /* 0x0000000000057919 */ /* 0x000ea20000008800 */
        /* <DEDUP_REMOVED lines=8> */
[----:B--2---:R-:W-:-:S05]  /*7700*/  LEA R18, R5, R18, 0x18 ;  /* 0x0000001205127211 */ /* 0x004fca00078ec0ff */
[----:B01----:R-:W0:Y:S04]  /*7710*/  LDS.128 R12, [R18+0x20] ;  /* 0x00002000120c7984 */ /* 0x003e280000000c00 */
[----:B------:R1:W2:Y:S04]  /*7720*/  LDS.64 R20, [R18+0x38] ;  /* 0x0000380012147984 */ /* 0x0002a80000000a00 */
[----:B------:R1:W3:Y:S04]  /*7730*/  LDS.64 R16, [R18+0x68] ;  /* 0x0000680012107984 */ /* 0x0002e80000000a00 */
[----:B------:R1:W4:Y:S01]  /*7740*/  LDS.128 R4, [R18+0x50] ;  /* 0x0000500012047984 */ /* 0x0003220000000c00 */
[----:B0-----:R-:W-:-:S13]  /*7750*/  ISETP.GE.AND P0, PT, R2, R12, PT ;  /* 0x0000000c0200720c */ /* 0x001fda0003f06270 */
[----:B-1234-:R-:W-:Y:S05]  /*7760*/  @!P0 BRA `(.L_x_2599) ;  /* 0x00000000004c8947 */ /* 0x01efea0003800000 */
        /* <DEDUP_REMOVED lines=19> */
.L_x_2599:
[----:B------:R-:W-:Y:S05]  /*78a0*/  BSYNC.RECONVERGENT B1 ;  /* 0x0000000000017941 */ /* 0x000fea0003800200 */
.L_x_2598:
        /* <DEDUP_REMOVED lines=29> */
.L_x_2601:
[----:B------:R-:W-:Y:S05]  /*7a80*/  BSYNC.RECONVERGENT B1 ;  /* 0x0000000000017941 */ /* 0x000fea0003800200 */
.L_x_2600:
        /* <DEDUP_REMOVED lines=29> */
.L_x_2603:
[----:B------:R-:W-:Y:S05]  /*7c60*/  BSYNC.RECONVERGENT B1 ;  /* 0x0000000000017941 */ /* 0x000fea0003800200 */
.L_x_2602:
[----:B------:R-:W-:Y:S01]  /*7c70*/  ISETP.GE.AND P0, PT, R29, R16, PT ;  /* 0x000000101d00720c */ /* 0x000fe20003f06270 */
[----:B------:R-:W-:Y:S01]  /*7c80*/  BSSY.RECONVERGENT B1, `(.L_x_2604) ;  /* 0x000001c000017945 */ /* 0x000fe20003800200 */
[----:B------:R-:W-:Y:S02]  /*7c90*/  IMAD.MOV.U32 R19, RZ, RZ, R29 ;  /* 0x000000ffff137224 */ /* 0x000fe400078e001d */
[----:B------:R-:W-:Y:S02]  /*7ca0*/  IMAD.MOV.U32 R0, RZ, RZ, R28 ;  /* 0x000000ffff007224 */ /* 0x000fe400078e001c */
[----:B------:R-:W-:Y:S02]  /*7cb0*/  IMAD.MOV.U32 R23, RZ, RZ, R27 ;  /* 0x000000ffff177224 */ /* 0x000fe400078e001b */
[----:B------:R-:W-:Y:S02]  /*7cc0*/  IMAD.MOV.U32 R22, RZ, RZ, R26 ;  /* 0x000000ffff167224 */ /* 0x000fe400078e001a */
[----:B0-----:R-:W-:-:S02]  /*7cd0*/  IMAD.MOV.U32 R31, RZ, RZ, R20 ;  /* 0x000000ffff1f7224 */ /* 0x001fc400078e0014 */
        /* <DEDUP_REMOVED lines=22> */
.L_x_2605:
[----:B------:R-:W-:Y:S05]  /*7e40*/  BSYNC.RECONVERGENT B1 ;  /* 0x0000000000017941 */ /* 0x000fea0003800200 */
.L_x_2604:
        /* <DEDUP_REMOVED lines=28> */
.L_x_2607:
[----:B------:R-:W-:Y:S05]  /*8010*/  BSYNC.RECONVERGENT B1 ;  /* 0x0000000000017941 */ /* 0x000fea0003800200 */
.L_x_2606:
        /* <DEDUP_REMOVED lines=17> */
[CC--:B------:R-:W-:Y:S02]  /*8130*/  ISETP.GE.U32.AND P0, PT, R25.reuse, R8.reuse, PT ;  /* 0x000000081900720c */ /* 0x0c0fe40003f06070 */
[----:B------:R-:W-:Y:S02]  /*8140*/  ISETP.LT.U32.AND P2, PT, R25, R8, PT ;  /* 0x000000081900720c */ /* 0x000fe40003f41070 */
[CC--:B------:R-:W-:Y:S02]  /*8150*/  ISETP.GE.AND.EX P0, PT, R24.reuse, R9.reuse, PT, P0 ;  /* 0x000000091800720c */ /* 0x0c0fe40003f06300 */
[----:B------:R-:W-:Y:S02]  /*8160*/  ISETP.LT.AND.EX P2, PT, R24, R9, PT, P2 ;  /* 0x000000091800720c */ /* 0x000fe40003f41320 */
[----:B------:R-:W-:Y:S02]  /*8170*/  SEL R19, R7, R2, !P0 ;  /* 0x0000000207137207 */ /* 0x000fe40004000000 */
[----:B------:R-:W-:-:S02]  /*8180*/  SEL R10, R6, R3, !P0 ;  /* 0x00000003060a7207 */ /* 0x000fc40004000000 */
[----:B--2---:R-:W-:Y:S02]  /*8190*/  SEL R4, R17, R4, !P0 ;  /* 0x0000000411047207 */ /* 0x004fe40004000000 */
[----:B------:R-:W-:Y:S02]  /*81a0*/  SEL R5, R16, R5, !P0 ;  /* 0x0000000510057207 */ /* 0x000fe40004000000 */
[----:B------:R-:W-:Y:S02]  /*81b0*/  SEL R21, R25, R8, P2 ;  /* 0x0000000819157207 */ /* 0x000fe40001000000 */
[----:B------:R-:W-:-:S07]  /*81c0*/  SEL R20, R24, R9, P2 ;  /* 0x0000000918147207 */ /* 0x000fce0001000000 */
.L_x_2609:
[----:B------:R-:W-:Y:S05]  /*81d0*/  BSYNC.RECONVERGENT B1 ;  /* 0x0000000000017941 */ /* 0x000fea0003800200 */
.L_x_2608:
        /* <DEDUP_REMOVED lines=27> */
.L_x_2508:
[----:B------:R-:W-:Y:S05]  /*8390*/  BSYNC.RECONVERGENT B0 ;  /* 0x0000000000007941 */ /* 0x000fea0003800200 */
.L_x_2477:
[----:B------:R-:W-:Y:S05]  /*83a0*/  @P1 EXIT ;  /* 0x000000000000194d */ /* 0x000fea0003800000 */
[----:B01----:R-:W0:Y:S01]  /*83b0*/  LDC.64 R4, c[0x0][0x388] ;  /* 0x0000e200ff047b82 */ /* 0x003e220000000a00 */
[----:B------:R-:W-:Y:S02]  /*83c0*/  IMAD.MOV.U32 R6, RZ, RZ, R11 ;  /* 0x000000ffff067224 */ /* 0x000fe400078e000b */
[----:B------:R-:W-:Y:S01]  /*83d0*/  IMAD.MOV.U32 R7, RZ, RZ, R0 ;  /* 0x000000ffff077224 */ /* 0x000fe200078e0000 */
[----:B0-----:R-:W-:Y:S04]  /*83e0*/  STG.E.64 desc[UR10][R4.64], R2 ;  /* 0x0000000204007986 */ /* 0x001fe8000c101b0a */
[----:B------:R-:W-:Y:S04]  /*83f0*/  STG.E.64 desc[UR10][R4.64+0x8], R8 ;  /* 0x0000080804007986 */ /* 0x000fe8000c101b0a */
[----:B------:R-:W-:Y:S01]  /*8400*/  STG.E.64 desc[UR10][R4.64+0x10], R6 ;  /* 0x0000100604007986 */ /* 0x000fe2000c101b0a */
[----:B------:R-:W-:Y:S05]  /*8410*/  EXIT ;  /* 0x000000000000794d */ /* 0x000fea0003800000 */
.L_x_2610:
        /* <DEDUP_REMOVED lines=14> */
.L_x_4853:


//--------------------- .text._ZN6thrust24THRUST_300001_SM_1000_NS8cuda_cub4core6detail13_kernel_agentINS1_8__reduce10DrainAgentIlEEJN3cub18CUB_300001_SM_10009GridQueueIyEElEEEvDpT0_ --------------------------
	.section	.text._ZN6thrust24THRUST_300001_SM_1000_NS8cuda_cub4core6detail13_kernel_agentINS1_8__reduce10DrainAgentIlEEJN3cub18CUB_300001_SM_10009GridQueueIyEElEEEvDpT0_,"ax",@progbits
	.align	128
        .global         _ZN6thrust24THRUST_300001_SM_1000_NS8cuda_cub4core6detail13_kernel_agentINS1_8__reduce10DrainAgentIlEEJN3cub18CUB_300001_SM_10009GridQueueIyEElEEEvDpT0_
        .type           _ZN6thrust24THRUST_300001_SM_1000_NS8cuda_cub4core6detail13_kernel_agentINS1_8__reduce10DrainAgentIlEEJN3cub18CUB_300001_SM_10009GridQueueIyEElEEEvDpT0_,@function
        .size           _ZN6thrust24THRUST_300001_SM_1000_NS8cuda_cub4core6detail13_kernel_agentINS1_8__reduce10DrainAgentIlEEJN3cub18CUB_300001_SM_10009GridQueueIyEElEEEvDpT0_,(.L_x_4854 - _ZN6thrust24THRUST_300001_SM_1000_NS8cuda_cub4core6detail13_kernel_agentINS1_8__reduce10DrainAgentIlEEJN3cub18CUB_300001_SM_10009GridQueueIyEElEEEvDpT0_)
        .other          _ZN6thrust24THRUST_300001_SM_1000_NS8cuda_cub4core6detail13_kernel_agentINS1_8__reduce10DrainAgentIlEEJN3cub18CUB_300001_SM_10009GridQueueIyEElEEEvDpT0_,@"STO_CUDA_ENTRY STV_DEFAULT"
_ZN6thrust24THRUST_300001_SM_1000_NS8cuda_cub4core6detail13_kernel_agentINS1_8__reduce10DrainAgentIlEEJN3cub18CUB_300001_SM_10009GridQueueIyEElEEEvDpT0_:
.text._ZN6thrust24THRUST_300001_SM_1000_NS8cuda_cub4core6detail13_kernel_agentINS1_8__reduce10DrainAgentIlEEJN3cub18CUB_300001_SM_10009GridQueueIyEElEEEvDpT0_:
[----:B------:R-:W-:Y:S08]  /*0000*/  LDC R1, c[0x0][0x37c] ;  /* 0x0000df00ff017b82 */ /* 0x000ff00000000800 */
[----:B------:R-:W0:Y:S01]  /*0010*/  LDC.64 R2, c[0x0][0x380] ;  /* 0x0000e000ff027b82 */ /* 0x000e220000000a00 */
[----:B------:R-:W0:Y:S07]  /*0020*/  LDCU.64 UR4, c[0x0][0x358] ;  /* 0x00006b00ff0477ac */ /* 0x000e2e0008000a00 */
[----:B------:R-:W1:Y:S01]  /*0030*/  LDC.64 R4, c[0x0][0x388] ;  /* 0x0000e200ff047b82 */ /* 0x000e620000000a00 */
[----:B0-----:R-:W-:Y:S04]  /*0040*/  STG.E.64 desc[UR4][R2.64+0x8], RZ ;  /* 0x000008ff02007986 */ /* 0x001fe8000c101b04 */
[----:B-1----:R-:W-:Y:S01]  /*0050*/  STG.E.64 desc[UR4][R2.64], R4 ;  /* 0x0000000402007986 */ /* 0x002fe2000c101b04 */
[----:B------:R-:W-:Y:S05]  /*0060*/  EXIT ;  /* 0x000000000000794d */ /* 0x000fea0003800000 */
.L_x_2611:
        /* <DEDUP_REMOVED lines=9> */
.L_x_4854:


//--------------------- .text._ZN6thrust24THRUST_300001_SM_1000_NS8cuda_cub4core6detail13_kernel_agentINS1_8__reduce11ReduceAgentINS0_12zip_iteratorIN4cuda3std3__45tupleIJNS0_6detail15normal_iteratorINS0_10device_ptrINSB_IJiiiiEEEEEEENS0_17counting_iteratorIlNS0_11use_defaultESJ_SJ_EEEEEEEPNSB_IJSF_lEEESN_lNS1_9__extrema9arg_min_fISF_l5compIEEEEJSM_SO_lN3cub18CUB_300001_SM_100013GridEvenShareIlEENSV_9GridQueueIyEESS_EEEvDpT0_ --------------------------
	.section	.text._ZN6thrust24THRUST_300001_SM_1000_NS8cuda_cub4core6detail13_kernel_agentINS1_8__reduce11ReduceAgentINS0_12zip_iteratorIN4cuda3std3__45tupleIJNS0_6detail15normal_iteratorINS0_10device_ptrINSB_IJiiiiEEEEEEENS0_17counting_iteratorIlNS0_11use_defaultESJ_SJ_EEEEEEEPNSB_IJSF_lEEESN_lNS1_9__extrema9arg_min_fISF_l5compIEEEEJSM_SO_lN3cub18CUB_300001_SM_100013GridEvenShareIlEENSV_9GridQueueIyEESS_EEEvDpT0_,"ax",@progbits
	.align	128
        .global         _ZN6thrust24THRUST_300001_SM_1000_NS8cuda_cub4core6detail13_kernel_agentINS1_8__reduce11ReduceAgentINS0_12zip_iteratorIN4cuda3std3__45tupleIJNS0_6detail15normal_iteratorINS0_10device_ptrINSB_IJiiiiEEEEEEENS0_17counting_iteratorIlNS0_11use_defaultESJ_SJ_EEEEEEEPNSB_IJSF_lEEESN_lNS1_9__extrema9arg_min_fISF_l5compIEEEEJSM_SO_lN3cub18CUB_300001_SM_100013GridEvenShareIlEENSV_9GridQueueIyEESS_EEEvDpT0_
        .type           _ZN6thrust24THRUST_300001_SM_1000_NS8cuda_cub4core6detail13_kernel_agentINS1_8__reduce11ReduceAgentINS0_12zip_iteratorIN4cuda3std3__45tupleIJNS0_6detail15normal_iteratorINS0_10device_ptrINSB_IJiiiiEEEEEEENS0_17counting_iteratorIlNS0_11use_defaultESJ_SJ_EEEEEEEPNSB_IJSF_lEEESN_lNS1_9__extrema9arg_min_fISF_l5compIEEEEJSM_SO_lN3cub18CUB_300001_SM_100013GridEvenShareIlEENSV_9GridQueueIyEESS_EEEvDpT0_,@function
        .size           _ZN6thrust24THRUST_300001_SM_1000_NS8cuda_cub4core6detail13_kernel_agentINS1_8__reduce11ReduceAgentINS0_12zip_iteratorIN4cuda3std3__45tupleIJNS0_6detail15normal_iteratorINS0_10device_ptrINSB_IJiiiiEEEEEEENS0_17counting_iteratorIlNS0_11use_defaultESJ_SJ_EEEEEEEPNSB_IJSF_lEEESN_lNS1_9__extrema9arg_min_fISF_l5compIEEEEJSM_SO_lN3cub18CUB_300001_SM_100013GridEvenShareIlEENSV_9GridQueueIyEESS_EEEvDpT0_,(.L_x_4855 - _ZN6thrust24THRUST_300001_SM_1000_NS8cuda_cub4core6detail13_kernel_agentINS1_8__reduce11ReduceAgentINS0_12zip_iteratorIN4cuda3std3__45tupleIJNS0_6detail15normal_iteratorINS0_10device_ptrINSB_IJiiiiEEEEEEENS0_17counting_iteratorIlNS0_11use_defaultESJ_SJ_EEEEEEEPNSB_IJSF_lEEESN_lNS1_9__extrema9arg_min_fISF_l5compIEEEEJSM_SO_lN3cub18CUB_300001_SM_100013GridEvenShareIlEENSV_9GridQueueIyEESS_EEEvDpT0_)
        .other          _ZN6thrust24THRUST_300001_SM_1000_NS8cuda_cub4core6detail13_kernel_agentINS1_8__reduce11ReduceAgentINS0_12zip_iteratorIN4cuda3std3__45tupleIJNS0_6detail15normal_iteratorINS0_10device_ptrINSB_IJiiiiEEEEEEENS0_17counting_iteratorIlNS0_11use_defaultESJ_SJ_EEEEEEEPNSB_IJSF_lEEESN_lNS1_9__extrema9arg_min_fISF_l5compIEEEEJSM_SO_lN3cub18CUB_300001_SM_100013GridEvenShareIlEENSV_9GridQueueIyEESS_EEEvDpT0_,@"STO_CUDA_ENTRY STV_DEFAULT"
_ZN6thrust24THRUST_300001_SM_1000_NS8cuda_cub4core6detail13_kernel_agentINS1_8__reduce11ReduceAgentINS0_12zip_iteratorIN4cuda3std3__45tupleIJNS0_6detail15normal_iteratorINS0_10device_ptrINSB_IJiiiiEEEEEEENS0_17counting_iteratorIlNS0_11use_defaultESJ_SJ_EEEEEEEPNSB_IJSF_lEEESN_lNS1_9__extrema9arg_min_fISF_l5compIEEEEJSM_SO_lN3cub18CUB_300001_SM_100013GridEvenShareIlEENSV_9GridQueueIyEESS_EEEvDpT0_:
.text._ZN6thrust24THRUST_300001_SM_1000_NS8cuda_cub4core6detail13_kernel_agentINS1_8__reduce11ReduceAgentINS0_12zip_iteratorIN4cuda3std3__45tupleIJNS0_6detail15normal_iteratorINS0_10device_ptrINSB_IJiiiiEEEEEEENS0_17counting_iteratorIlNS0_11use_defaultESJ_SJ_EEEEEEEPNSB_IJSF_lEEESN_lNS1_9__extrema9arg_min_fISF_l5compIEEEEJSM_SO_lN3cub18CUB_300001_SM_100013GridEvenShareIlEENSV_9GridQueueIyEESS_EEEvDpT0_:
[----:B------:R-:W-:Y:S01]  /*0000*/  LDC R1, c[0x0][0x37c] ;  /* 0x0000df00ff017b82 */ /* 0x000fe20000000800 */
[----:B------:R-:W0:Y:S01]  /*0010*/  S2R R0, SR_CTAID.X ;  /* 0x0000000000007919 */ /* 0x000e220000002500 */
[----:B------:R-:W1:Y:S01]  /*0020*/  LDCU.64 UR4, c[0x0][0x398] ;  /* 0x00007300ff0477ac */ /* 0x000e620008000a00 */
[----:B------:R-:W-:Y:S01]  /*0030*/  BSSY.RECONVERGENT B0, `(.L_x_2612) ;  /* 0x000079c000007945 */ /* 0x000fe20003800200 */
[----:B------:R-:W2:Y:S01]  /*0040*/  LDCU UR6, c[0x0][0x370] ;  /* 0x00006e00ff0677ac */ /* 0x000ea20008000800 */
[----:B------:R-:W3:Y:S01]  /*0050*/  LDCU.64 UR10, c[0x0][0x358] ;  /* 0x00006b00ff0a77ac */ /* 0x000ee20008000a00 */
[----:B-1----:R-:W-:Y:S01]  /*0060*/  IMAD.U32 R5, RZ, RZ, UR4 ;  /* 0x00000004ff057e24 */ /* 0x002fe2000f8e00ff */
[----:B--2---:R-:W-:Y:S01]  /*0070*/  UIMAD UR6, UR6, 0x300, URZ ;  /* 0x00000300060678a4 */ /* 0x004fe2000f8e02ff */
[----:B0-----:R-:W-:Y:S02]  /*0080*/  IMAD R7, R0, 0x300, RZ ;  /* 0x0000030000077824 */ /* 0x001fe400078e02ff */
[----:B------:R-:W-:-:S03]  /*0090*/  IMAD.U32 R0, RZ, RZ, UR5 ;  /* 0x00000005ff007e24 */ /* 0x000fc6000f8e00ff */
        /* <DEDUP_REMOVED lines=46> */
.L_x_2620:
[----:B------:R-:W-:-:S05]  /*0380*/  IMAD.MOV.U32 R2, RZ, RZ, R20 ;  /* 0x000000ffff027224 */ /* 0x000fca00078e0014 */
[----:B------:R-:W2:Y:S01]  /*0390*/  LDG.E R24, desc[UR10][R2.64+-0x8] ;  /* 0xfffff80a02187981 */ /* 0x000ea2000c1e1900 */
[----:B------:R-:W-:Y:S01]  /*03a0*/  VIADD R5, R5, 0x1 ;  /* 0x0000000105057836 */ /* 0x000fe20000000000 */
[----:B------:R-:W-:Y:S01]  /*03b0*/  BSSY.RECONVERGENT B3, `(.L_x_2618) ;  /* 0x0000020000037945 */ /* 0x000fe20003800200 */
[----:B------:R-:W-:-:S03]  /*03c0*/  IADD3 R20, P3, PT, R2, 0x1000, RZ ;  /* 0x0000100002147810 */ /* 0x000fc60007f7e0ff */
[----:B------:R-:W-:Y:S02]  /*03d0*/  ISETP.NE.AND P2, PT, R5, RZ, PT ;  /* 0x000000ff0500720c */ /* 0x000fe40003f45270 */
[----:B--2--5:R-:W-:-:S13]  /*03e0*/  ISETP.GE.AND P0, PT, R11, R24, PT ;  /* 0x000000180b00720c */ /* 0x024fda0003f06270 */
[----:B------:R-:W-:Y:S05]  /*03f0*/  @!P0 BRA `(.L_x_2619) ;  /* 0x00000000006c8947 */ /* 0x000fea0003800000 */
[----:B------:R-:W2:Y:S04]  /*0400*/  LDG.E R25, desc[UR10][R2.64+-0x4] ;  /* 0xfffffc0a02197981 */ /* 0x000ea8000c1e1900 */
[----:B------:R-:W3:Y:S04]  /*0410*/  LDG.E R26, desc[UR10][R2.64] ;  /* 0x0000000a021a7981 */ /* 0x000ee8000c1e1900 */
[----:B------:R-:W4:Y:S01]  /*0420*/  LDG.E R27, desc[UR10][R2.64+0x4] ;  /* 0x0000040a021b7981 */ /* 0x000f22000c1e1900 */
[----:B------:R-:W-:Y:S01]  /*0430*/  ISETP.GE.AND P0, PT, R24, R11, PT ;  /* 0x0000000b1800720c */ /* 0x000fe20003f06270 */
        /* <DEDUP_REMOVED lines=8> */
[----:B------:R-:W-:Y:S02]  /*04c0*/  IMAD.MOV.U32 R11, RZ, RZ, R24 ;  /* 0x000000ffff0b7224 */ /* 0x000fe400078e0018 */
[----:B--2---:R-:W-:Y:S02]  /*04d0*/  IMAD.MOV.U32 R10, RZ, RZ, R25 ;  /* 0x000000ffff0a7224 */ /* 0x004fe400078e0019 */
[----:B---3--:R-:W-:Y:S02]  /*04e0*/  IMAD.MOV.U32 R9, RZ, RZ, R26 ;  /* 0x000000ffff097224 */ /* 0x008fe400078e001a */
[----:B----4-:R-:W-:Y:S01]  /*04f0*/  IMAD.MOV.U32 R8, RZ, RZ, R27 ;  /* 0x000000ffff087224 */ /* 0x010fe200078e001b */
        /* <DEDUP_REMOVED lines=11> */
.L_x_2619:
[----:B------:R-:W-:Y:S05]  /*05b0*/  BSYNC.RECONVERGENT B3 ;  /* 0x0000000000037941 */ /* 0x000fea0003800200 */
.L_x_2618:
[----:B------:R-:W-:Y:S01]  /*05c0*/  IADD3 R21, P0, PT, R21, 0x100, RZ ;  /* 0x0000010015157810 */ /* 0x000fe20007f1e0ff */
[----:B------:R-:W-:Y:S02]  /*05d0*/  IMAD.X R3, RZ, RZ, R3, P3 ;  /* 0x000000ffff037224 */ /* 0x000fe400018e0603 */
[----:B------:R-:W-:Y:S02]  /*05e0*/  VIADD R4, R4, 0x100 ;  /* 0x0000010004047836 */ /* 0x000fe40000000000 */
[----:B------:R-:W-:Y:S01]  /*05f0*/  IMAD.X R22, RZ, RZ, R22, P0 ;  /* 0x000000ffff167224 */ /* 0x000fe200000e0616 */
[----:B------:R-:W-:Y:S07]  /*0600*/  @P2 BRA `(.L_x_2620) ;  /* 0xfffffffc005c2947 */ /* 0x000fee000383ffff */
.L_x_2617:
[----:B------:R-:W-:Y:S05]  /*0610*/  BSYNC.RECONVERGENT B2 ;  /* 0x0000000000027941 */ /* 0x000fea0003800200 */
.L_x_2616:
[----:B------:R-:W-:-:S13]  /*0620*/  ISETP.GE.U32.AND P0, PT, R23, 0x300, PT ;  /* 0x000003001700780c */ /* 0x000fda0003f06070 */
[----:B------:R-:W-:Y:S05]  /*0630*/  @!P0 BRA `(.L_x_2615) ;  /* 0x0000000800348947 */ /* 0x000fea0003800000 */
[----:B------:R-:W-:-:S07]  /*0640*/  VIADD R14, R4, 0x200 ;  /* 0x00000200040e7836 */ /* 0x000fce0000000000 */
.L_x_2629:
        /* <DEDUP_REMOVED lines=8> */
[----:B-----5:R0:W5:Y:S04]  /*06d0*/  LDG.E R23, desc[UR10][R4.64+0x1000] ;  /* 0x0010000a04177981 */ /* 0x020168000c1e1900 */
[----:B------:R0:W5:Y:S04]  /*06e0*/  LDG.E R16, desc[UR10][R4.64+0x2000] ;  /* 0x0020000a04107981 */ /* 0x000168000c1e1900 */
[----:B------:R0:W5:Y:S01]  /*06f0*/  LDG.E R15, desc[UR10][R4.64+0x3000] ;  /* 0x0030000a040f7981 */ /* 0x000162000c1e1900 */
[----:B-1----:R-:W-:Y:S01]  /*0700*/  IADD3 R28, P1, PT, R17, R2, RZ ;  /* 0x00000002111c7210 */ /* 0x002fe20007f3e0ff */
[----:B------:R-:W-:Y:S01]  /*0710*/  BSSY.RECONVERGENT B2, `(.L_x_2621) ;  /* 0x000001e000027945 */ /* 0x000fe20003800200 */
[----:B------:R-:W-:-:S02]  /*0720*/  IMAD.MOV.U32 R22, RZ, RZ, R13 ;  /* 0x000000ffff167224 */ /* 0x000fc400078e000d */
[----:B------:R-:W-:Y:S02]  /*0730*/  IMAD.MOV.U32 R21, RZ, RZ, R12 ;  /* 0x000000ffff157224 */ /* 0x000fe400078e000c */
[----:B------:R-:W-:Y:S02]  /*0740*/  IMAD.MOV.U32 R20, RZ, RZ, R8 ;  /* 0x000000ffff147224 */ /* 0x000fe400078e0008 */
[----:B------:R-:W-:Y:S02]  /*0750*/  IMAD.MOV.U32 R19, RZ, RZ, R9 ;  /* 0x000000ffff137224 */ /* 0x000fe400078e0009 */
[----:B------:R-:W-:Y:S02]  /*0760*/  IMAD.MOV.U32 R18, RZ, RZ, R10 ;  /* 0x000000ffff127224 */ /* 0x000fe400078e000a */
[----:B------:R-:W-:Y:S02]  /*0770*/  IMAD.MOV.U32 R24, RZ, RZ, R11 ;  /* 0x000000ffff187224 */ /* 0x000fe400078e000b */
[----:B------:R-:W-:-:S02]  /*0780*/  VIADD R17, R14, 0xffffff00 ;  /* 0xffffff000e117836 */ /* 0x000fc40000000000 */
[----:B------:R-:W-:Y:S02]  /*0790*/  VIADD R25, R14, 0x100 ;  /* 0x000001000e197836 */ /* 0x000fe40000000000 */
[----:B------:R-:W-:Y:S01]  /*07a0*/  IMAD.X R27, R26, 0x1, R3, P1 ;  /* 0x000000011a1b7824 */ /* 0x000fe200008e0603 */
[----:B--2---:R-:W-:-:S13]  /*07b0*/  ISETP.GE.AND P0, PT, R11, R30, PT ;  /* 0x0000001e0b00720c */ /* 0x004fda0003f06270 */
[----:B0-----:R-:W-:Y:S05]  /*07c0*/  @!P0 BRA `(.L_x_2622) ;  /* 0x0000000000488947 */ /* 0x001fea0003800000 */
[----:B------:R0:W5:Y:S04]  /*07d0*/  LDG.E R18, desc[UR10][R4.64+0x4] ;  /* 0x0000040a04127981 */ /* 0x000168000c1e1900 */
[----:B------:R0:W5:Y:S04]  /*07e0*/  LDG.E R19, desc[UR10][R4.64+0x8] ;  /* 0x0000080a04137981 */ /* 0x000168000c1e1900 */
[----:B------:R0:W5:Y:S01]  /*07f0*/  LDG.E R20, desc[UR10][R4.64+0xc] ;  /* 0x00000c0a04147981 */ /* 0x000162000c1e1900 */
[----:B------:R-:W-:Y:S01]  /*0800*/  ISETP.GE.AND P0, PT, R30, R11, PT ;  /* 0x0000000b1e00720c */ /* 0x000fe20003f06270 */
[----:B------:R-:W-:-:S02]  /*0810*/  IMAD.MOV.U32 R22, RZ, RZ, R28 ;  /* 0x000000ffff167224 */ /* 0x000fc400078e001c */
[----:B------:R-:W-:Y:S02]  /*0820*/  IMAD.MOV.U32 R21, RZ, RZ, R27 ;  /* 0x000000ffff157224 */ /* 0x000fe400078e001b */
[----:B------:R-:W-:-:S08]  /*0830*/  IMAD.MOV.U32 R24, RZ, RZ, R30 ;  /* 0x000000ffff187224 */ /* 0x000fd000078e001e */
[----:B0-----:R-:W-:Y:S05]  /*0840*/  @!P0 BRA `(.L_x_2622) ;  /* 0x0000000000288947 */ /* 0x001fea0003800000 */
[CC--:B------:R-:W-:Y:S02]  /*0850*/  ISETP.LT.U32.AND P1, PT, R13.reuse, R28.reuse, PT ;  /* 0x0000001c0d00720c */ /* 0x0c0fe40003f21070 */
[CC--:B------:R-:W-:Y:S02]  /*0860*/  ISETP.GE.U32.AND P0, PT, R13.reuse, R28.reuse, PT ;  /* 0x0000001c0d00720c */ /* 0x0c0fe40003f06070 */
[CC--:B------:R-:W-:Y:S02]  /*0870*/  ISETP.LT.AND.EX P1, PT, R12.reuse, R27.reuse, PT, P1 ;  /* 0x0000001b0c00720c */ /* 0x0c0fe40003f21310 */
[CC--:B------:R-:W-:Y:S02]  /*0880*/  ISETP.GE.AND.EX P0, PT, R12.reuse, R27.reuse, PT, P0 ;  /* 0x0000001b0c00720c */ /* 0x0c0fe40003f06300 */
[----:B------:R-:W-:Y:S02]  /*0890*/  SEL R22, R13, R28, P1 ;  /* 0x0000001c0d167207 */ /* 0x000fe40000800000 */
[----:B------:R-:W-:-:S02]  /*08a0*/  SEL R21, R12, R27, P1 ;  /* 0x0000001b0c157207 */ /* 0x000fc40000800000 */
[----:B-----5:R-:W-:Y:S02]  /*08b0*/  SEL R20, R8, R20, !P0 ;  /* 0x0000001408147207 */ /* 0x020fe40004000000 */
[----:B------:R-:W-:Y:S02]  /*08c0*/  SEL R19, R9, R19, !P0 ;  /* 0x0000001309137207 */ /* 0x000fe40004000000 */
[----:B------:R-:W-:Y:S02]  /*08d0*/  SEL R18, R10, R18, !P0 ;  /* 0x000000120a127207 */ /* 0x000fe40004000000 */
[----:B------:R-:W-:-:S07]  /*08e0*/  SEL R24, R11, R30, !P0 ;  /* 0x0000001e0b187207 */ /* 0x000fce0004000000 */
.L_x_2622:
[----:B------:R-:W-:Y:S05]  /*08f0*/  BSYNC.RECONVERGENT B2 ;  /* 0x0000000000027941 */ /* 0x000fea0003800200 */
.L_x_2621:
[----:B-----5:R-:W-:Y:S01]  /*0900*/  ISETP.GE.AND P0, PT, R24, R23, PT ;  /* 0x000000171800720c */ /* 0x020fe20003f06270 */
[----:B------:R-:W-:Y:S01]  /*0910*/  BSSY.RECONVERGENT B2, `(.L_x_2623) ;  /* 0x0000021000027945 */ /* 0x000fe20003800200 */
[----:B------:R-:W-:Y:S01]  /*0920*/  SHF.R.S32.HI R8, RZ, 0x1f, R17 ;  /* 0x0000001fff087819 */ /* 0x000fe20000011411 */
[----:B------:R-:W-:Y:S01]  /*0930*/  IMAD.MOV.U32 R11, RZ, RZ, R22 ;  /* 0x000000ffff0b7224 */ /* 0x000fe200078e0016 */
[-CC-:B------:R-:W-:Y:S01]  /*0940*/  IADD3 R27, P1, P6, R17, R2.reuse, R7.reuse ;  /* 0x00000002111b7210 */ /* 0x180fe20007e3e007 */
[----:B------:R-:W-:Y:S01]  /*0950*/  IMAD.MOV.U32 R13, RZ, RZ, R20 ;  /* 0x000000ffff0d7224 */ /* 0x000fe200078e0014 */
[-C--:B------:R-:W-:Y:S01]  /*0960*/  IADD3 R17, P2, P3, R25, R2.reuse, R7 ;  /* 0x0000000219117210 */ /* 0x080fe20007b5e007 */
[----:B------:R-:W-:Y:S01]  /*0970*/  IMAD.MOV.U32 R12, RZ, RZ, R19 ;  /* 0x000000ffff0c7224 */ /* 0x000fe200078e0013 */
[----:B------:R-:W-:Y:S01]  /*0980*/  IADD3.X R30, PT, PT, R8, R3, RZ, P1, P6 ;  /* 0x00000003081e7210 */ /* 0x000fe20000fec4ff */
[----:B------:R-:W-:Y:S01]  /*0990*/  IMAD.MOV.U32 R8, RZ, RZ, R21 ;  /* 0x000000ffff087224 */ /* 0x000fe200078e0015 */
[----:B------:R-:W-:Y:S01]  /*09a0*/  SHF.R.S32.HI R26, RZ, 0x1f, R14 ;  /* 0x0000001fff1a7819 */ /* 0x000fe2000001140e */
[----:B------:R-:W-:Y:S01]  /*09b0*/  IMAD.MOV.U32 R10, RZ, RZ, R18 ;  /* 0x000000ffff0a7224 */ /* 0x000fe200078e0012 */
[----:B------:R-:W-:Y:S01]  /*09c0*/  SHF.R.S32.HI R28, RZ, 0x1f, R25 ;  /* 0x0000001fff1c7819 */ /* 0x000fe20000011419 */
[----:B------:R-:W-:Y:S01]  /*09d0*/  IMAD.MOV.U32 R9, RZ, RZ, R24 ;  /* 0x000000ffff097224 */ /* 0x000fe200078e0018 */
[----:B------:R-:W-:Y:S01]  /*09e0*/  IADD3 R2, P4, P5, R14, R2, R7 ;  /* 0x000000020e027210 */ /* 0x000fe20007d9e007 */
[----:B------:R-:W-:-:S12]  /*09f0*/  @!P0 BRA `(.L_x_2624) ;  /* 0x0000000000488947 */ /* 0x000fd80003800000 */
        /* <DEDUP_REMOVED lines=18> */
.L_x_2624:
[----:B------:R-:W-:Y:S05]  /*0b20*/  BSYNC.RECONVERGENT B2 ;  /* 0x0000000000027941 */ /* 0x000fea0003800200 */
.L_x_2623:
[----:B------:R-:W-:Y:S01]  /*0b30*/  ISETP.GE.AND P0, PT, R9, R16, PT ;  /* 0x000000100900720c */ /* 0x000fe20003f06270 */
[----:B------:R-:W-:Y:S01]  /*0b40*/  BSSY.RECONVERGENT B2, `(.L_x_2625) ;  /* 0x000001c000027945 */ /* 0x000fe20003800200 */
[-C--:B------:R-:W-:Y:S01]  /*0b50*/  IADD3.X R23, PT, PT, R26, R3.reuse, RZ, P4, P5 ;  /* 0x000000031a177210 */ /* 0x080fe200027ea4ff */
[----:B------:R-:W-:Y:S01]  /*0b60*/  IMAD.MOV.U32 R22, RZ, RZ, R11 ;  /* 0x000000ffff167224 */ /* 0x000fe200078e000b */
[----:B------:R-:W-:Y:S01]  /*0b70*/  IADD3.X R28, PT, PT, R28, R3, RZ, P2, P3 ;  /* 0x000000031c1c7210 */ /* 0x000fe200017e64ff */
[----:B------:R-:W-:Y:S02]  /*0b80*/  IMAD.MOV.U32 R21, RZ, RZ, R8 ;  /* 0x000000ffff157224 */ /* 0x000fe400078e0008 */
[----:B-----5:R-:W-:Y:S02]  /*0b90*/  IMAD.MOV.U32 R3, RZ, RZ, R13 ;  /* 0x000000ffff037224 */ /* 0x020fe400078e000d */
[----:B------:R-:W-:Y:S02]  /*0ba0*/  IMAD.MOV.U32 R18, RZ, RZ, R12 ;  /* 0x000000ffff127224 */ /* 0x000fe400078e000c */
[----:B------:R-:W-:-:S02]  /*0bb0*/  IMAD.MOV.U32 R19, RZ, RZ, R10 ;  /* 0x000000ffff137224 */ /* 0x000fc400078e000a */
[----:B------:R-:W-:Y:S01]  /*0bc0*/  IMAD.MOV.U32 R20, RZ, RZ, R9 ;  /* 0x000000ffff147224 */ /* 0x000fe200078e0009 */
[----:B------:R-:W-:Y:S06]  /*0bd0*/  @!P0 BRA `(.L_x_2626) ;  /* 0x0000000000488947 */ /* 0x000fec0003800000 */
        /* <DEDUP_REMOVED lines=18> */
.L_x_2626:
[----:B------:R-:W-:Y:S05]  /*0d00*/  BSYNC.RECONVERGENT B2 ;  /* 0x0000000000027941 */ /* 0x000fea0003800200 */
.L_x_2625:
[----:B------:R-:W-:Y:S01]  /*0d10*/  ISETP.GE.AND P0, PT, R20, R15, PT ;  /* 0x0000000f1400720c */ /* 0x000fe20003f06270 */
[----:B------:R-:W-:Y:S01]  /*0d20*/  BSSY.RECONVERGENT B2, `(.L_x_2627) ;  /* 0x000001a000027945 */ /* 0x000fe20003800200 */
[----:B------:R-:W-:Y:S02]  /*0d30*/  IMAD.MOV.U32 R13, RZ, RZ, R22 ;  /* 0x000000ffff0d7224 */ /* 0x000fe400078e0016 */
        /* <DEDUP_REMOVED lines=24> */
.L_x_2628:
[----:B------:R-:W-:Y:S05]  /*0ec0*/  BSYNC.RECONVERGENT B2 ;  /* 0x0000000000027941 */ /* 0x000fea0003800200 */
.L_x_2627:
[C---:B------:R-:W-:Y:S02]  /*0ed0*/  VIADD R3, R14.reuse, 0x200 ;  /* 0x000002000e037836 */ /* 0x040fe40000000000 */
[----:B------:R-:W-:-:S03]  /*0ee0*/  VIADD R14, R14, 0x400 ;  /* 0x000004000e0e7836 */ /* 0x000fc60000000000 */
[----:B------:R-:W-:-:S13]  /*0ef0*/  ISETP.GE.AND P0, PT, R3, R0, PT ;  /* 0x000000000300720c */ /* 0x000fda0003f06270 */
[----:B------:R-:W-:Y:S05]  /*0f00*/  @!P0 BRA `(.L_x_2629) ;  /* 0xfffffff400d08947 */ /* 0x000fea000383ffff */
.L_x_2615:
[----:B------:R-:W-:Y:S05]  /*0f10*/  BSYNC.RECONVERGENT B1 ;  /* 0x0000000000017941 */ /* 0x000fea0003800200 */
.L_x_2614:
[----:B------:R-:W-:-:S13]  /*0f20*/  ISETP.GE.AND P0, PT, R0, 0x100, PT ;  /* 0x000001000000780c */ /* 0x000fda0003f06270 */
[----:B------:R-:W-:Y:S05]  /*0f30*/  @!P0 BRA `(.L_x_2630) ;  /* 0x0000001800288947 */ /* 0x000fea0003800000 */
[----:B------:R-:W0:Y:S01]  /*0f40*/  S2R R17, SR_LANEID ;  /* 0x0000000000117919 */ /* 0x000e220000000000 */
[----:B------:R-:W-:Y:S01]  /*0f50*/  BSSY.RECONVERGENT B1, `(.L_x_2631) ;  /* 0x0000022000017945 */ /* 0x000fe20003800200 */
[----:B------:R-:W-:Y:S01]  /*0f60*/  IMAD.MOV.U32 R14, RZ, RZ, R13 ;  /* 0x000000ffff0e7224 */ /* 0x000fe200078e000d */
[----:B-----5:R-:W1:Y:S01]  /*0f70*/  SHFL.DOWN PT, R16, R11, 0x1, 0x1f ;  /* 0x08201f000b107f89 */ /* 0x020e6200000e0000 */
        /* <DEDUP_REMOVED lines=31> */
.L_x_2632:
[----:B------:R-:W-:Y:S05]  /*1170*/  BSYNC.RECONVERGENT B1 ;  /* 0x0000000000017941 */ /* 0x000fea0003800200 */
.L_x_2631:
        /* <DEDUP_REMOVED lines=34> */
.L_x_2634:
[----:B------:R-:W-:Y:S05]  /*13a0*/  BSYNC.RECONVERGENT B1 ;  /* 0x0000000000017941 */ /* 0x000fea0003800200 */
.L_x_2633:
[----:B-1----:R-:W0:Y:S01]  /*13b0*/  SHFL.DOWN PT, R14, R9, 0x4, 0x1f ;  /* 0x08801f00090e7f89 */ /* 0x002e2200000e0000 */
        /* <DEDUP_REMOVED lines=33> */
.L_x_2636:
[----:B------:R-:W-:Y:S05]  /*15d0*/  BSYNC.RECONVERGENT B1 ;  /* 0x0000000000017941 */ /* 0x000fea0003800200 */
.L_x_2635:
        /* <DEDUP_REMOVED lines=34> */
.L_x_2638:
[----:B------:R-:W-:Y:S05]  /*1800*/  BSYNC.RECONVERGENT B1 ;  /* 0x0000000000017941 */ /* 0x000fea0003800200 */
.L_x_2637:
[----:B-1----:R-:W0:Y:S01]  /*1810*/  SHFL.DOWN PT, R0, R9, 0x10, 0x1f ;  /* 0x0a001f0009007f89 */ /* 0x002e2200000e0000 */
[----:B------:R-:W-:Y:S01]  /*1820*/  BSSY.RECONVERGENT B1, `(.L_x_2639) ;  /* 0x0000022000017945 */ /* 0x000fe20003800200 */
[----:B------:R-:W-:Y:S01]  /*1830*/  ISETP.NE.AND P2, PT, R17, RZ, PT ;  /* 0x000000ff1100720c */ /* 0x000fe20003f45270 */
        /* <DEDUP_REMOVED lines=32> */
.L_x_2640:
[----:B------:R-:W-:Y:S05]  /*1a40*/  BSYNC.RECONVERGENT B1 ;  /* 0x0000000000017941 */ /* 0x000fea0003800200 */
.L_x_2639:
[----:B------:R-:W-:Y:S04]  /*1a50*/  BSSY.RECONVERGENT B1, `(.L_x_2641) ;  /* 0x000000c000017945 */ /* 0x000fe80003800200 */
[----:B------:R-:W-:Y:S05]  /*1a60*/  @P2 BRA `(.L_x_2642) ;  /* 0x0000000000282947 */ /* 0x000fea0003800000 */
[----:B------:R-:W0:Y:S01]  /*1a70*/  S2R R3, SR_CgaCtaId ;  /* 0x0000000000037919 */ /* 0x000e220000008800 */
[----:B------:R-:W-:Y:S02]  /*1a80*/  MOV R2, 0x400 ;  /* 0x0000040000027802 */ /* 0x000fe40000000f00 */
[----:B------:R-:W-:Y:S02]  /*1a90*/  SHF.R.U32.HI R0, RZ, 0x5, R6 ;  /* 0x00000005ff007819 */ /* 0x000fe40000011606 */
[----:B0-----:R-:W-:Y:S01]  /*1aa0*/  LEA R3, R3, R2, 0x18 ;  /* 0x0000000203037211 */ /* 0x001fe200078ec0ff */
[----:B------:R-:W-:-:S04]  /*1ab0*/  IMAD.MOV.U32 R2, RZ, RZ, R35 ;  /* 0x000000ffff027224 */ /* 0x000fc800078e0023 */
[----:B-1----:R-:W-:Y:S02]  /*1ac0*/  IMAD R5, R0, 0x18, R3 ;  /* 0x0000001800057824 */ /* 0x002fe400078e0203 */
[----:B------:R-:W-:-:S03]  /*1ad0*/  IMAD.MOV.U32 R3, RZ, RZ, R34 ;  /* 0x000000ffff037224 */ /* 0x000fc600078e0022 */
[----:B------:R0:W-:Y:S04]  /*1ae0*/  STS.64 [R5+0x8], R28 ;  /* 0x0000081c05007388 */ /* 0x0001e80000000a00 */
[----:B------:R0:W-:Y:S04]  /*1af0*/  STS.64 [R5+0x18], R2 ;  /* 0x0000180205007388 */ /* 0x0001e80000000a00 */
[----:B------:R0:W-:Y:S02]  /*1b00*/  STS.64 [R5+0x10], R30 ;  /* 0x0000101e05007388 */ /* 0x0001e40000000a00 */
.L_x_2642:
[----:B------:R-:W-:Y:S05]  /*1b10*/  BSYNC.RECONVERGENT B1 ;  /* 0x0000000000017941 */ /* 0x000fea0003800200 */
.L_x_2641:
[----:B------:R-:W-:Y:S01]  /*1b20*/  BAR.SYNC.DEFER_BLOCKING 0x0 ;  /* 0x0000000000007b1d */ /* 0x000fe20000010000 */
[----:B------:R-:W-:-:S13]  /*1b30*/  ISETP.NE.AND P1, PT, R6, RZ, PT ;  /* 0x000000ff0600720c */ /* 0x000fda0003f25270 */
[----:B------:R-:W-:Y:S05]  /*1b40*/  @P1 BRA `(.L_x_2643) ;  /* 0x0000005c00a81947 */ /* 0x000fea0003800000 */
[----:B0-----:R-:W0:Y:S01]  /*1b50*/  S2R R3, SR_CgaCtaId ;  /* 0x0000000000037919 */ /* 0x001e220000008800 */
[----:B------:R-:W-:Y:S01]  /*1b60*/  MOV R0, 0x400 ;  /* 0x0000040000007802 */ /* 0x000fe20000000f00 */
[----:B------:R-:W-:Y:S01]  /*1b70*/  BSSY.RECONVERGENT B1, `(.L_x_2644) ;  /* 0x0000022000017945 */ /* 0x000fe20003800200 */
[----:B------:R-:W-:Y:S02]  /*1b80*/  IMAD.MOV.U32 R2, RZ, RZ, R31 ;  /* 0x000000ffff027224 */ /* 0x000fe400078e001f */
[----:B------:R-:W-:Y:S02]  /*1b90*/  IMAD.MOV.U32 R4, RZ, RZ, R29 ;  /* 0x000000ffff047224 */ /* 0x000fe400078e001d */
[----:B-1----:R-:W-:Y:S02]  /*1ba0*/  IMAD.MOV.U32 R5, RZ, RZ, R28 ;  /* 0x000000ffff057224 */ /* 0x002fe400078e001c */
[----:B------:R-:W-:Y:S02]  /*1bb0*/  IMAD.MOV.U32 R32, RZ, RZ, R35 ;  /* 0x000000ffff207224 */ /* 0x000fe400078e0023 */
[----:B------:R-:W-:Y:S01]  /*1bc0*/  IMAD.MOV.U32 R33, RZ, RZ, R34 ;  /* 0x000000ffff217224 */ /* 0x000fe200078e0022 */
[----:B0-----:R-:W-:Y:S01]  /*1bd0*/  LEA R0, R3, R0, 0x18 ;  /* 0x0000000003007211 */ /* 0x001fe200078ec0ff */
[----:B------:R-:W-:-:S04]  /*1be0*/  IMAD.MOV.U32 R3, RZ, RZ, R30 ;  /* 0x000000ffff037224 */ /* 0x000fc800078e001e */
[----:B------:R-:W0:Y:S04]  /*1bf0*/  LDS.128 R8, [R0+0x20] ;  /* 0x0000200000087984 */ /* 0x000e280000000c00 */
[----:B------:R1:W2:Y:S04]  /*1c00*/  LDS.64 R26, [R0+0x38] ;  /* 0x00003800001a7984 */ /* 0x0002a80000000a00 */
[----:B------:R1:W3:Y:S04]  /*1c10*/  LDS.64 R24, [R0+0x68] ;  /* 0x0000680000187984 */ /* 0x0002e80000000a00 */
[----:B------:R1:W4:Y:S04]  /*1c20*/  LDS.64 R6, [R0+0x98] ;  /* 0x0000980000067984 */ /* 0x0003280000000a00 */
[----:B------:R1:W1:Y:S04]  /*1c30*/  LDS.128 R12, [R0+0x50] ;  /* 0x00005000000c7984 */ /* 0x0002680000000c00 */
[----:B------:R0:W1:Y:S04]  /*1c40*/  LDS.128 R16, [R0+0x80] ;  /* 0x0000800000107984 */ /* 0x0000680000000c00 */
[----:B------:R0:W1:Y:S02]  /*1c50*/  LDS.128 R20, [R0+0xb0] ;  /* 0x0000b00000147984 */ /* 0x0000640000000c00 */
[----:B0-----:R-:W-:-:S13]  /*1c60*/  ISETP.GE.AND P0, PT, R28, R8, PT ;  /* 0x000000081c00720c */ /* 0x001fda0003f06270 */
        /* <DEDUP_REMOVED lines=18> */
.L_x_2645:
[----:B------:R-:W-:Y:S05]  /*1d90*/  BSYNC.RECONVERGENT B1 ;  /* 0x0000000000017941 */ /* 0x000fea0003800200 */
.L_x_2644:
[----:B------:R-:W-:Y:S01]  /*1da0*/  ISETP.GE.AND P0, PT, R5, R26, PT ;  /* 0x0000001a0500720c */ /* 0x000fe20003f06270 */
[----:B------:R-:W-:Y:S01]  /*1db0*/  BSSY.RECONVERGENT B1, `(.L_x_2646) ;  /* 0x0000018000017945 */ /* 0x000fe20003800200 */
[----:B--2---:R-:W-:Y:S02]  /*1dc0*/  IMAD.MOV.U32 R10, RZ, RZ, R32 ;  /* 0x000000ffff0a7224 */ /* 0x004fe400078e0020 */
[----:B------:R-:W-:Y:S02]  /*1dd0*/  IMAD.MOV.U32 R11, RZ, RZ, R33 ;  /* 0x000000ffff0b7224 */ /* 0x000fe400078e0021 */
[----:B------:R-:W-:Y:S02]  /*1de0*/  IMAD.MOV.U32 R9, RZ, RZ, R2 ;  /* 0x000000ffff097224 */ /* 0x000fe400078e0002 */
[----:B------:R-:W-:Y:S02]  /*1df0*/  IMAD.MOV.U32 R8, RZ, RZ, R3 ;  /* 0x000000ffff087224 */ /* 0x000fe400078e0003 */
[----:B------:R-:W-:-:S02]  /*1e00*/  IMAD.MOV.U32 R28, RZ, RZ, R4 ;  /* 0x000000ffff1c7224 */ /* 0x000fc400078e0004 */
[----:B------:R-:W-:Y:S01]  /*1e10*/  IMAD.MOV.U32 R29, RZ, RZ, R5 ;  /* 0x000000ffff1d7224 */ /* 0x000fe200078e0005 */
[----:B------:R-:W-:Y:S06]  /*1e20*/  @!P0 BRA `(.L_x_2647) ;  /* 0x0000000000408947 */ /* 0x000fec0003800000 */
[----:B------:R0:W2:Y:S01]  /*1e30*/  LDS.64 R8, [R0+0x40] ;  /* 0x0000400000087984 */ /* 0x0000a20000000a00 */
[----:B------:R-:W-:Y:S01]  /*1e40*/  ISETP.GE.AND P0, PT, R26, R5, PT ;  /* 0x000000051a00720c */ /* 0x000fe20003f06270 */
[----:B------:R-:W-:Y:S02]  /*1e50*/  IMAD.MOV.U32 R28, RZ, RZ, R27 ;  /* 0x000000ffff1c7224 */ /* 0x000fe400078e001b */
[----:B------:R0:W3:Y:S01]  /*1e60*/  LDS.64 R10, [R0+0x48] ;  /* 0x00004800000a7984 */ /* 0x0000e20000000a00 */
[----:B------:R-:W-:-:S09]  /*1e70*/  IMAD.MOV.U32 R29, RZ, RZ, R26 ;  /* 0x000000ffff1d7224 */ /* 0x000fd200078e001a */
[----:B0-----:R-:W-:Y:S05]  /*1e80*/  @!P0 BRA `(.L_x_2647) ;  /* 0x0000000000288947 */ /* 0x001fea0003800000 */
[CC--:B---3--:R-:W-:Y:S02]  /*1e90*/  ISETP.LT.U32.AND P2, PT, R32.reuse, R10.reuse, PT ;  /* 0x0000000a2000720c */ /* 0x0c8fe40003f41070 */
        /* <DEDUP_REMOVED lines=9> */
.L_x_2647:
[----:B------:R-:W-:Y:S05]  /*1f30*/  BSYNC.RECONVERGENT B1 ;  /* 0x0000000000017941 */ /* 0x000fea0003800200 */
.L_x_2646:
[----:B-1----:R-:W-:Y:S01]  /*1f40*/  ISETP.GE.AND P0, PT, R29, R12, PT ;  /* 0x0000000c1d00720c */ /* 0x002fe20003f06270 */
[----:B------:R-:W-:Y:S01]  /*1f50*/  BSSY.RECONVERGENT B1, `(.L_x_2648) ;  /* 0x0000019000017945 */ /* 0x000fe20003800200 */
[----:B---3--:R-:W-:Y:S02]  /*1f60*/  IMAD.MOV.U32 R2, RZ, RZ, R10 ;  /* 0x000000ffff027224 */ /* 0x008fe400078e000a */
[----:B------:R-:W-:Y:S02]  /*1f70*/  IMAD.MOV.U32 R3, RZ, RZ, R11 ;  /* 0x000000ffff037224 */ /* 0x000fe400078e000b */
[----:B--2---:R-:W-:Y:S02]  /*1f80*/  IMAD.MOV.U32 R26, RZ, RZ, R9 ;  /* 0x000000ffff1a7224 */ /* 0x004fe400078e0009 */
[----:B------:R-:W-:Y:S02]  /*1f90*/  IMAD.MOV.U32 R27, RZ, RZ, R8 ;  /* 0x000000ffff1b7224 */ /* 0x000fe400078e0008 */
[----:B------:R-:W-:-:S02]  /*1fa0*/  IMAD.MOV.U32 R4, RZ, RZ, R28 ;  /* 0x000000ffff047224 */ /* 0x000fc400078e001c */
[----:B------:R-:W-:Y:S01]  /*1fb0*/  IMAD.MOV.U32 R5, RZ, RZ, R29 ;  /* 0x000000ffff057224 */ /* 0x000fe200078e001d */
[----:B------:R-:W-:Y:S06]  /*1fc0*/  @!P0 BRA `(.L_x_2649) ;  /* 0x0000000000448947 */ /* 0x000fec0003800000 */
        /* <DEDUP_REMOVED lines=17> */
.L_x_2649:
[----:B------:R-:W-:Y:S05]  /*20e0*/  BSYNC.RECONVERGENT B1 ;  /* 0x0000000000017941 */ /* 0x000fea0003800200 */
.L_x_2648:
        /* <DEDUP_REMOVED lines=27> */
.L_x_2651:
[----:B------:R-:W-:Y:S05]  /*22a0*/  BSYNC.RECONVERGENT B1 ;  /* 0x0000000000017941 */ /* 0x000fea0003800200 */
.L_x_2650:
[----:B------:R-:W-:Y:S01]  /*22b0*/  ISETP.GE.AND P0, PT, R13, R16, PT ;  /* 0x000000100d00720c */ /* 0x000fe20003f06270 */
[----:B------:R-:W-:Y:S01]  /*22c0*/  BSSY.RECONVERGENT B1, `(.L_x_2652) ;  /* 0x000001b000017945 */ /* 0x000fe20003800200 */
[----:B------:R-:W-:Y:S02]  /*22d0*/  IMAD.MOV.U32 R25, RZ, RZ, R29 ;  /* 0x000000ffff197224 */ /* 0x000fe400078e001d */
[----:B------:R-:W-:Y:S02]  /*22e0*/  IMAD.MOV.U32 R24, RZ, RZ, R28 ;  /* 0x000000ffff187224 */ /* 0x000fe400078e001c */
[----:B--2---:R-:W-:Y:S02]  /*22f0*/  IMAD.MOV.U32 R10, RZ, RZ, R9 ;  /* 0x000000ffff0a7224 */ /* 0x004fe400078e0009 */
        /* <DEDUP_REMOVED lines=23> */
.L_x_2653:
[----:B------:R-:W-:Y:S05]  /*2470*/  BSYNC.RECONVERGENT B1 ;  /* 0x0000000000017941 */ /* 0x000fea0003800200 */
.L_x_2652:
        /* <DEDUP_REMOVED lines=9> */
[----:B------:R0:W1:Y:S01]  /*2510*/  LDS.64 R2, [R0+0xa0] ;  /* 0x0000a00000027984 */ /* 0x0000620000000a00 */
[----:B------:R-:W-:Y:S01]  /*2520*/  ISETP.GE.AND P0, PT, R6, R15, PT ;  /* 0x0000000f0600720c */ /* 0x000fe20003f06270 */
[----:B------:R-:W-:Y:S02]  /*2530*/  IMAD.MOV.U32 R8, RZ, RZ, R7 ;  /* 0x000000ffff087224 */ /* 0x000fe400078e0007 */
[----:B------:R0:W2:Y:S01]  /*2540*/  LDS.64 R4, [R0+0xa8] ;  /* 0x0000a80000047984 */ /* 0x0000a20000000a00 */
[----:B------:R-:W-:-:S09]  /*2550*/  IMAD.MOV.U32 R9, RZ, RZ, R6 ;  /* 0x000000ffff097224 */ /* 0x000fd200078e0006 */
[----:B0-----:R-:W-:Y:S05]  /*2560*/  @!P0 BRA `(.L_x_2655) ;  /* 0x0000000000288947 */ /* 0x001fea0003800000 */
[CC--:B--2---:R-:W-:Y:S02]  /*2570*/  ISETP.LT.U32.AND P2, PT, R25.reuse, R4.reuse, PT ;  /* 0x000000041900720c */ /* 0x0c4fe40003f41070 */
[CC--:B------:R-:W-:Y:S02]  /*2580*/  ISETP.GE.U32.AND P0, PT, R25.reuse, R4.reuse, PT ;  /* 0x000000041900720c */ /* 0x0c0fe40003f06070 */
[CC--:B------:R-:W-:Y:S02]  /*2590*/  ISETP.LT.AND.EX P2, PT, R24.reuse, R5.reuse, PT, P2 ;  /* 0x000000051800720c */ /* 0x0c0fe40003f41320 */
[CC--:B------:R-:W-:Y:S02]  /*25a0*/  ISETP.GE.AND.EX P0, PT, R24.reuse, R5.reuse, PT, P0 ;  /* 0x000000051800720c */ /* 0x0c0fe40003f06300 */
[----:B------:R-:W-:Y:S02]  /*25b0*/  SEL R4, R25, R4, P2 ;  /* 0x0000000419047207 */ /* 0x000fe40001000000 */
[----:B------:R-:W-:-:S02]  /*25c0*/  SEL R5, R24, R5, P2 ;  /* 0x0000000518057207 */ /* 0x000fc40001000000 */
[----:B-1----:R-:W-:Y:S02]  /*25d0*/  SEL R3, R10, R3, !P0 ;  /* 0x000000030a037207 */ /* 0x002fe40004000000 */
[----:B------:R-:W-:Y:S02]  /*25e0*/  SEL R2, R11, R2, !P0 ;  /* 0x000000020b027207 */ /* 0x000fe40004000000 */
[----:B------:R-:W-:Y:S02]  /*25f0*/  SEL R8, R14, R7, !P0 ;  /* 0x000000070e087207 */ /* 0x000fe40004000000 */
[----:B------:R-:W-:-:S07]  /*2600*/  SEL R9, R15, R6, !P0 ;  /* 0x000000060f097207 */ /* 0x000fce0004000000 */
.L_x_2655:
[----:B------:R-:W-:Y:S05]  /*2610*/  BSYNC.RECONVERGENT B1 ;  /* 0x0000000000017941 */ /* 0x000fea0003800200 */
.L_x_2654:
[----:B------:R-:W-:Y:S01]  /*2620*/  ISETP.GE.AND P0, PT, R9, R20, PT ;  /* 0x000000140900720c */ /* 0x000fe20003f06270 */
[----:B--2---:R-:W-:Y:S02]  /*2630*/  IMAD.MOV.U32 R35, RZ, RZ, R4 ;  /* 0x000000ffff237224 */ /* 0x004fe400078e0004 */
[----:B------:R-:W-:Y:S02]  /*2640*/  IMAD.MOV.U32 R34, RZ, RZ, R5 ;  /* 0x000000ffff227224 */ /* 0x000fe400078e0005 */
[----:B-1----:R-:W-:Y:S02]  /*2650*/  IMAD.MOV.U32 R31, RZ, RZ, R3 ;  /* 0x000000ffff1f7224 */ /* 0x002fe400078e0003 */
        /* <DEDUP_REMOVED lines=24> */
.L_x_2630:
[----:B------:R-:W-:Y:S01]  /*27e0*/  LOP3.LUT R2, R6, 0x3e0, RZ, 0xc0, !PT ;  /* 0x000003e006027812 */ /* 0x000fe200078ec0ff */
[----:B------:R-:W-:Y:S01]  /*27f0*/  BSSY.RECONVERGENT B1, `(.L_x_2656) ;  /* 0x0000028000017945 */ /* 0x000fe20003800200 */
[----:B------:R-:W-:Y:S02]  /*2800*/  IMAD.MOV.U32 R26, RZ, RZ, R13 ;  /* 0x000000ffff1a7224 */ /* 0x000fe400078e000d */
[----:B------:R-:W-:Y:S01]  /*2810*/  LOP3.LUT R5, RZ, R2, RZ, 0x33, !PT ;  /* 0x00000002ff057212 */ /* 0x000fe200078e33ff */
[----:B------:R-:W-:Y:S02]  /*2820*/  VIADD R3, R2, 0x20 ;  /* 0x0000002002037836 */ /* 0x000fe40000000000 */
[----:B------:R-:W0:Y:S01]  /*2830*/  S2R R2, SR_LANEID ;  /* 0x0000000000027919 */ /* 0x000e220000000000 */
[----:B------:R-:W-:Y:S02]  /*2840*/  IMAD.MOV.U32 R28, RZ, RZ, R12 ;  /* 0x000000ffff1c7224 */ /* 0x000fe400078e000c */
[----:B------:R-:W-:Y:S01]  /*2850*/  ISETP.GT.AND P0, PT, R3, R0, PT ;  /* 0x000000000300720c */ /* 0x000fe20003f04270 */
[----:B------:R-:W-:-:S02]  /*2860*/  IMAD.IADD R3, R0, 0x1, R5 ;  /* 0x0000000100037824 */ /* 0x000fc400078e0205 */
[----:B-----5:R-:W-:Y:S02]  /*2870*/  IMAD.MOV.U32 R4, RZ, RZ, R8 ;  /* 0x000000ffff047224 */ /* 0x020fe400078e0008 */
[----:B------:R-:W-:Y:S01]  /*2880*/  IMAD.MOV.U32 R14, RZ, RZ, R9 ;  /* 0x000000ffff0e7224 */ /* 0x000fe200078e0009 */
[----:B------:R-:W-:Y:S01]  /*2890*/  SEL R3, R3, 0x1f, P0 ;  /* 0x0000001f03037807 */ /* 0x000fe20000000000 */
[----:B------:R-:W-:Y:S02]  /*28a0*/  IMAD.MOV.U32 R16, RZ, RZ, R10 ;  /* 0x000000ffff107224 */ /* 0x000fe400078e000a */
[----:B------:R-:W-:Y:S02]  /*28b0*/  IMAD.MOV.U32 R18, RZ, RZ, R11 ;  /* 0x000000ffff127224 */ /* 0x000fe400078e000b */
[----:B------:R-:W1:Y:S04]  /*28c0*/  SHFL.DOWN PT, R20, R11, 0x1, R3 ;  /* 0x082000000b147989 */ /* 0x000e6800000e0003 */
[----:B------:R2:W3:Y:S04]  /*28d0*/  SHFL.DOWN PT, R5, R10, 0x1, R3 ;  /* 0x082000000a057989 */ /* 0x0004e800000e0003 */
[----:B------:R2:W4:Y:S04]  /*28e0*/  SHFL.DOWN PT, R22, R9, 0x1, R3 ;  /* 0x0820000009167989 */ /* 0x00052800000e0003 */
[----:B------:R2:W2:Y:S04]  /*28f0*/  SHFL.DOWN PT, R7, R8, 0x1, R3 ;  /* 0x0820000008077989 */ /* 0x0004a800000e0003 */
[----:B------:R0:W2:Y:S04]  /*2900*/  SHFL.DOWN PT, R24, R13, 0x1, R3 ;  /* 0x082000000d187989 */ /* 0x0000a800000e0003 */
[----:B------:R2:W2:Y:S01]  /*2910*/  SHFL.DOWN PT, R15, R12, 0x1, R3 ;  /* 0x082000000c0f7989 */ /* 0x0004a200000e0003 */
[----:B-1----:R-:W-:-:S04]  /*2920*/  ISETP.GE.AND P0, PT, R11, R20, PT ;  /* 0x000000140b00720c */ /* 0x002fc80003f06270 */
[----:B0-----:R-:W-:-:S13]  /*2930*/  ISETP.GE.OR P0, PT, R2, R3, !P0 ;  /* 0x000000030200720c */ /* 0x001fda0004706670 */
        /* <DEDUP_REMOVED lines=19> */
.L_x_2657:
[----:B------:R-:W-:Y:S05]  /*2a70*/  BSYNC.RECONVERGENT B1 ;  /* 0x0000000000017941 */ /* 0x000fea0003800200 */
.L_x_2656:
[----:B------:R-:W0:Y:S01]  /*2a80*/  SHFL.DOWN PT, R5, R18, 0x2, R3 ;  /* 0x0840000012057989 */ /* 0x000e2200000e0003 */
[----:B--2---:R-:W-:Y:S01]  /*2a90*/  VIADD R8, R2, 0x2 ;  /* 0x0000000202087836 */ /* 0x004fe20000000000 */
        /* <DEDUP_REMOVED lines=9> */
[----:B------:R1:W1:Y:S04]  /*2b30*/  SHFL.DOWN PT, R13, R26, 0x2, R3 ;  /* 0x084000001a0d7989 */ /* 0x00026800000e0003 */
[----:B------:R1:W1:Y:S01]  /*2b40*/  SHFL.DOWN PT, R15, R28, 0x2, R3 ;  /* 0x084000001c0f7989 */ /* 0x00026200000e0003 */
[----:B0-----:R-:W-:-:S04]  /*2b50*/  ISETP.GE.AND P0, PT, R18, R5, PT ;  /* 0x000000051200720c */ /* 0x001fc80003f06270 */
[----:B------:R-:W-:Y:S01]  /*2b60*/  ISETP.GT.OR P0, PT, R8, R3, !P0 ;  /* 0x000000030800720c */ /* 0x000fe20004704670 */
[----:B------:R-:W-:-:S12]  /*2b70*/  IMAD.MOV.U32 R8, RZ, RZ, R4 ;  /* 0x000000ffff087224 */ /* 0x000fd800078e0004 */
        /* <DEDUP_REMOVED lines=19> */
.L_x_2659:
[----:B------:R-:W-:Y:S05]  /*2cb0*/  BSYNC.RECONVERGENT B1 ;  /* 0x0000000000017941 */ /* 0x000fea0003800200 */
.L_x_2658:
[----:B------:R-:W0:Y:S01]  /*2cc0*/  SHFL.DOWN PT, R5, R20, 0x4, R3 ;  /* 0x0880000014057989 */ /* 0x000e2200000e0003 */
[----:B-1----:R-:W-:Y:S01]  /*2cd0*/  VIADD R4, R2, 0x4 ;  /* 0x0000000402047836 */ /* 0x002fe20000000000 */
        /* <DEDUP_REMOVED lines=33> */
.L_x_2661:
[----:B------:R-:W-:Y:S05]  /*2ef0*/  BSYNC.RECONVERGENT B1 ;  /* 0x0000000000017941 */ /* 0x000fea0003800200 */
.L_x_2660:
        /* <DEDUP_REMOVED lines=35> */
.L_x_2663:
[----:B------:R-:W-:Y:S05]  /*3130*/  BSYNC.RECONVERGENT B1 ;  /* 0x0000000000017941 */ /* 0x000fea0003800200 */
.L_x_2662:
[----:B------:R-:W0:Y:S01]  /*3140*/  SHFL.DOWN PT, R5, R20, 0x10, R3 ;  /* 0x0a00000014057989 */ /* 0x000e2200000e0003 */
[C---:B-1----:R-:W-:Y:S01]  /*3150*/  VIADD R4, R2.reuse, 0x10 ;  /* 0x0000001002047836 */ /* 0x042fe20000000000 */
        /* <DEDUP_REMOVED lines=9> */
[----:B------:R-:W-:-:S02]  /*31f0*/  IMAD.MOV.U32 R29, RZ, RZ, R12 ;  /* 0x000000ffff1d7224 */ /* 0x000fc400078e000c */
[----:B------:R-:W-:Y:S01]  /*3200*/  IMAD.MOV.U32 R28, RZ, RZ, R20 ;  /* 0x000000ffff1c7224 */ /* 0x000fe200078e0014 */
[----:B------:R1:W1:Y:S04]  /*3210*/  SHFL.DOWN PT, R13, R22, 0x10, R3 ;  /* 0x0a000000160d7989 */ /* 0x00026800000e0003 */
[----:B------:R1:W1:Y:S01]  /*3220*/  SHFL.DOWN PT, R15, R24, 0x10, R3 ;  /* 0x0a000000180f7989 */ /* 0x00026200000e0003 */
[----:B0-----:R-:W-:-:S04]  /*3230*/  ISETP.GE.AND P0, PT, R20, R5, PT ;  /* 0x000000051400720c */ /* 0x001fc80003f06270 */
[----:B------:R-:W-:-:S13]  /*3240*/  ISETP.GT.OR P0, PT, R4, R3, !P0 ;  /* 0x000000030400720c */ /* 0x000fda0004704670 */
        /* <DEDUP_REMOVED lines=19> */
.L_x_2665:
[----:B------:R-:W-:Y:S05]  /*3380*/  BSYNC.RECONVERGENT B1 ;  /* 0x0000000000017941 */ /* 0x000fea0003800200 */
.L_x_2664:
[----:B------:R-:W-:Y:S04]  /*3390*/  BSSY.RECONVERGENT B1, `(.L_x_2666) ;  /* 0x000000c000017945 */ /* 0x000fe80003800200 */
[----:B------:R-:W-:Y:S05]  /*33a0*/  @P2 BRA `(.L_x_2667) ;  /* 0x0000000000282947 */ /* 0x000fea0003800000 */
[----:B------:R-:W0:Y:S01]  /*33b0*/  S2R R4, SR_CgaCtaId ;  /* 0x0000000000047919 */ /* 0x000e220000008800 */
[----:B-1----:R-:W-:Y:S02]  /*33c0*/  MOV R3, 0x400 ;  /* 0x0000040000037802 */ /* 0x002fe40000000f00 */
        /* <DEDUP_REMOVED lines=8> */
.L_x_2667:
[----:B------:R-:W-:Y:S05]  /*3450*/  BSYNC.RECONVERGENT B1 ;  /* 0x0000000000017941 */ /* 0x000fea0003800200 */
.L_x_2666:
[----:B------:R-:W-:Y:S01]  /*3460*/  BAR.SYNC.DEFER_BLOCKING 0x0 ;  /* 0x0000000000007b1d */ /* 0x000fe20000010000 */
[----:B------:R-:W-:-:S13]  /*3470*/  ISETP.NE.AND P1, PT, R6, RZ, PT ;  /* 0x000000ff0600720c */ /* 0x000fda0003f25270 */
[----:B------:R-:W-:Y:S05]  /*3480*/  @P1 BRA `(.L_x_2643) ;  /* 0x0000004400581947 */ /* 0x000fea0003800000 */
[----:B------:R-:W-:Y:S01]  /*3490*/  ISETP.GE.AND P0, PT, R0, 0x21, PT ;  /* 0x000000210000780c */ /* 0x000fe20003f06270 */
[----:B01----:R-:W-:Y:S02]  /*34a0*/  IMAD.MOV.U32 R3, RZ, RZ, R28 ;  /* 0x000000ffff037224 */ /* 0x003fe400078e001c */
        /* <DEDUP_REMOVED lines=38> */
.L_x_2669:
[----:B------:R-:W-:Y:S05]  /*3710*/  BSYNC.RECONVERGENT B1 ;  /* 0x0000000000017941 */ /* 0x000fea0003800200 */
.L_x_2668:
        /* <DEDUP_REMOVED lines=41> */
.L_x_2671:
[----:B------:R-:W-:Y:S05]  /*39b0*/  BSYNC.RECONVERGENT B1 ;  /* 0x0000000000017941 */ /* 0x000fea0003800200 */
.L_x_2670:
        /* <DEDUP_REMOVED lines=40> */
.L_x_2673:
[----:B------:R-:W-:Y:S05]  /*3c40*/  BSYNC.RECONVERGENT B1 ;  /* 0x0000000000017941 */ /* 0x000fea0003800200 */
.L_x_2672:
        /* <DEDUP_REMOVED lines=41> */
.L_x_2675:
[----:B------:R-:W-:Y:S05]  /*3ee0*/  BSYNC.RECONVERGENT B1 ;  /* 0x0000000000017941 */ /* 0x000fea0003800200 */
.L_x_2674:
        /* <DEDUP_REMOVED lines=40> */
.L_x_2677:
[----:B------:R-:W-:Y:S05]  /*4170*/  BSYNC.RECONVERGENT B1 ;  /* 0x0000000000017941 */ /* 0x000fea0003800200 */
.L_x_2676:
        /* <DEDUP_REMOVED lines=41> */
.L_x_2679:
[----:B------:R-:W-:Y:S05]  /*4410*/  BSYNC.RECONVERGENT B1 ;  /* 0x0000000000017941 */ /* 0x000fea0003800200 */
.L_x_2678:
        /* <DEDUP_REMOVED lines=40> */
.L_x_2613:
        /* <DEDUP_REMOVED lines=10> */
[----:B------:R-:W3:Y:S04]  /*4740*/  LDG.E R6, desc[UR10][R2.64+0x2000] ;  /* 0x0020000a02067981 */ /* 0x000ee8000c1e1900 */
[----:B------:R0:W4:Y:S04]  /*4750*/  LDG.E R32, desc[UR10][R2.64+0xc] ;  /* 0x00000c0a02207981 */ /* 0x000128000c1e1900 */
[----:B------:R0:W4:Y:S04]  /*4760*/  LDG.E R31, desc[UR10][R2.64+0x8] ;  /* 0x0000080a021f7981 */ /* 0x000128000c1e1900 */
[----:B------:R0:W4:Y:S01]  /*4770*/  LDG.E R30, desc[UR10][R2.64+0x4] ;  /* 0x0000040a021e7981 */ /* 0x000122000c1e1900 */
[----:B------:R-:W-:Y:S01]  /*4780*/  PLOP3.LUT P0, PT, PT, PT, PT, 0x80, 0x8 ;  /* 0x000000000008781c */ /* 0x000fe20003f0f070 */
[----:B------:R-:W-:-:S02]  /*4790*/  IMAD.U32 R29, RZ, RZ, UR14 ;  /* 0x0000000eff1d7e24 */ /* 0x000fc4000f8e00ff */
[----:B------:R-:W-:Y:S02]  /*47a0*/  IMAD.MOV.U32 R9, RZ, RZ, R8 ;  /* 0x000000ffff097224 */ /* 0x000fe400078e0008 */
[----:B------:R-:W-:Y:S01]  /*47b0*/  IMAD.U32 R28, RZ, RZ, UR15 ;  /* 0x0000000fff1c7e24 */ /* 0x000fe2000f8e00ff */
[----:B------:R-:W-:Y:S01]  /*47c0*/  IADD3 R11, P3, PT, R7, R29, RZ ;  /* 0x0000001d070b7210 */ /* 0x000fe20007f7e0ff */
[----:B------:R-:W-:-:S04]  /*47d0*/  UMOV UR4, URZ ;  /* 0x000000ff00047c82 */ /* 0x000fc80008000000 */
[----:B------:R-:W-:Y:S01]  /*47e0*/  IMAD.X R12, RZ, RZ, R28, P3 ;  /* 0x000000ffff0c7224 */ /* 0x000fe200018e061c */
[----:B------:R-:W-:Y:S01]  /*47f0*/  BSSY.RECONVERGENT B1, `(.L_x_2680) ;  /* 0x000001d000017945 */ /* 0x000fe20003800200 */
[----:B--2---:R-:W-:-:S13]  /*4800*/  ISETP.GE.AND P1, PT, R33, R4, PT ;  /* 0x000000042100720c */ /* 0x004fda0003f26270 */
[----:B------:R-:W-:Y:S01]  /*4810*/  @P1 ISETP.GE.AND P2, PT, R4, R33, PT ;  /* 0x000000210400120c */ /* 0x000fe20003f46270 */
[----:B------:R-:W-:Y:S02]  /*4820*/  @P1 VIADD R13, R8, 0x100 ;  /* 0x00000100080d1836 */ /* 0x000fe40000000000 */
[----:B------:R-:W-:Y:S01]  /*4830*/  @P1 IMAD.MOV.U32 R33, RZ, RZ, R4 ;  /* 0x000000ffff211224 */ /* 0x000fe200078e0004 */
[----:B------:R-:W-:Y:S02]  /*4840*/  @P1 PLOP3.LUT P0, PT, P2, PT, PT, 0x80, 0x8 ;  /* 0x000000000008181c */ /* 0x000fe4000170f070 */
[----:B------:R-:W-:Y:S02]  /*4850*/  @P1 SEL R9, R13, R8, !P2 ;  /* 0x000000080d091207 */ /* 0x000fe40005000000 */
[----:B---3--:R-:W-:Y:S02]  /*4860*/  ISETP.GE.AND P2, PT, R33, R6, PT ;  /* 0x000000062100720c */ /* 0x008fe40003f46270 */
[----:B------:R-:W-:-:S04]  /*4870*/  IADD3 R27, P3, PT, R9, R11, RZ ;  /* 0x0000000b091b7210 */ /* 0x000fc80007f7e0ff */
[----:B------:R-:W-:-:S03]  /*4880*/  IADD3.X R26, PT, PT, R12, UR4, RZ, P3, !PT ;  /* 0x000000040c1a7c10 */ /* 0x000fc60009ffe4ff */
[----:B----4-:R0:W5:Y:S04]  /*4890*/  @!P0 LDG.E R32, desc[UR10][R2.64+0x100c] ;  /* 0x00100c0a02208981 */ /* 0x010168000c1e1900 */
[----:B------:R0:W5:Y:S04]  /*48a0*/  @!P0 LDG.E R31, desc[UR10][R2.64+0x1008] ;  /* 0x0010080a021f8981 */ /* 0x000168000c1e1900 */
[----:B------:R0:W5:Y:S01]  /*48b0*/  @!P0 LDG.E R30, desc[UR10][R2.64+0x1004] ;  /* 0x0010040a021e8981 */ /* 0x000162000c1e1900 */
[----:B------:R-:W-:-:S04]  /*48c0*/  ISETP.LE.U32.AND P0, PT, R5, UR6, PT ;  /* 0x0000000605007c0c */ /* 0x000fc8000bf03070 */
[----:B------:R-:W-:Y:S01]  /*48d0*/  ISETP.GE.U32.AND.EX P0, PT, RZ, R0, PT, P0 ;  /* 0x00000000ff00720c */ /* 0x000fe20003f06100 */
[----:B------:R-:W-:-:S12]  /*48e0*/  @!P2 BRA `(.L_x_2681) ;  /* 0x000000000034a947 */ /* 0x000fd80003800000 */
[----:B------:R-:W2:Y:S04]  /*48f0*/  LDG.E R7, desc[UR10][R2.64+0x2004] ;  /* 0x0020040a02077981 */ /* 0x000ea8000c1e1900 */
[----:B------:R-:W3:Y:S04]  /*4900*/  LDG.E R4, desc[UR10][R2.64+0x2008] ;  /* 0x0020080a02047981 */ /* 0x000ee8000c1e1900 */
[----:B------:R-:W4:Y:S01]  /*4910*/  LDG.E R9, desc[UR10][R2.64+0x200c] ;  /* 0x00200c0a02097981 */ /* 0x000f22000c1e1900 */
[----:B------:R-:W-:Y:S01]  /*4920*/  VIADD R10, R8, 0x200 ;  /* 0x00000200080a7836 */ /* 0x000fe20000000000 */
[----:B------:R-:W-:Y:S01]  /*4930*/  ISETP.GE.AND P1, PT, R6, R33, PT ;  /* 0x000000210600720c */ /* 0x000fe20003f26270 */
[----:B------:R-:W-:-:S03]  /*4940*/  IMAD.MOV.U32 R33, RZ, RZ, R6 ;  /* 0x000000ffff217224 */ /* 0x000fc600078e0006 */
[----:B------:R-:W-:-:S04]  /*4950*/  IADD3 R10, P2, PT, R10, R11, RZ ;  /* 0x0000000b0a0a7210 */ /* 0x000fc80007f5e0ff */
[----:B------:R-:W-:Y:S01]  /*4960*/  SEL R27, R10, R27, !P1 ;  /* 0x0000001b0a1b7207 */ /* 0x000fe20004800000 */
[----:B------:R-:W-:-:S05]  /*4970*/  IMAD.X R11, RZ, RZ, R12, P2 ;  /* 0x000000ffff0b7224 */ /* 0x000fca00010e060c */
[----:B------:R-:W-:Y:S02]  /*4980*/  SEL R26, R11, R26, !P1 ;  /* 0x0000001a0b1a7207 */ /* 0x000fe40004800000 */
[----:B--2--5:R-:W-:Y:S02]  /*4990*/  SEL R30, R7, R30, !P1 ;  /* 0x0000001e071e7207 */ /* 0x024fe40004800000 */
[----:B---3--:R-:W-:Y:S02]  /*49a0*/  SEL R31, R4, R31, !P1 ;  /* 0x0000001f041f7207 */ /* 0x008fe40004800000 */
[----:B----4-:R-:W-:-:S07]  /*49b0*/  SEL R32, R9, R32, !P1 ;  /* 0x0000002009207207 */ /* 0x010fce0004800000 */
.L_x_2681:
[----:B------:R-:W-:Y:S05]  /*49c0*/  BSYNC.RECONVERGENT B1 ;  /* 0x0000000000017941 */ /* 0x000fea0003800200 */
.L_x_2680:
[----:B------:R-:W-:Y:S05]  /*49d0*/  @P0 BRA `(.L_x_2682) ;  /* 0x0000001400e00947 */ /* 0x000fea0003800000 */
[----:B------:R-:W1:Y:S01]  /*49e0*/  LDCU.64 UR8, c[0x0][0x3e8] ;  /* 0x00007d00ff0877ac */ /* 0x000e620008000a00 */
[----:B------:R-:W-:Y:S01]  /*49f0*/  ISETP.NE.AND P0, PT, R8, RZ, PT ;  /* 0x000000ff0800720c */ /* 0x000fe20003f05270 */
[----:B------:R-:W-:Y:S01]  /*4a00*/  BSSY.RECONVERGENT B1, `(.L_x_2683) ;  /* 0x0000012000017945 */ /* 0x000fe20003800200 */
[----:B------:R-:W-:Y:S01]  /*4a10*/  UMOV UR4, 0x8 ;  /* 0x0000000800047882 */ /* 0x000fe20000000000 */
[----:B------:R-:W-:Y:S02]  /*4a20*/  UMOV UR5, 0x0 ;  /* 0x0000000000057882 */ /* 0x000fe40000000000 */
[----:B-1----:R-:W-:-:S04]  /*4a30*/  UIMAD.WIDE.U32 UR4, UR8, 0x1, UR4 ;  /* 0x00000001080478a5 */ /* 0x002fc8000f8e0004 */
[----:B------:R-:W-:Y:S02]  /*4a40*/  UIADD3 UR7, UPT, UPT, UR5, UR9, URZ ;  /* 0x0000000905077290 */ /* 0x000fe4000fffe0ff */
[----:B------:R-:W-:Y:S02]  /*4a50*/  IMAD.U32 R7, RZ, RZ, UR5 ;  /* 0x00000005ff077e24 */ /* 0x000fe4000f8e00ff */
[----:B------:R-:W-:Y:S02]  /*4a60*/  IMAD.U32 R6, RZ, RZ, UR4 ;  /* 0x00000004ff067e24 */ /* 0x000fe4000f8e00ff */
[----:B------:R-:W-:Y:S01]  /*4a70*/  IMAD.U32 R7, RZ, RZ, UR7 ;  /* 0x00000007ff077e24 */ /* 0x000fe2000f8e00ff */
[----:B------:R-:W-:Y:S06]  /*4a80*/  @P0 BRA `(.L_x_2684) ;  /* 0x0000000000240947 */ /* 0x000fec0003800000 */
[----:B------:R-:W-:Y:S02]  /*4a90*/  IMAD.MOV.U32 R10, RZ, RZ, 0x300 ;  /* 0x00000300ff0a7424 */ /* 0x000fe400078e00ff */
[----:B------:R-:W-:-:S05]  /*4aa0*/  IMAD.MOV.U32 R11, RZ, RZ, 0x0 ;  /* 0x00000000ff0b7424 */ /* 0x000fca00078e00ff */
[----:B0-----:R-:W2:Y:S01]  /*4ab0*/  ATOMG.E.ADD.64.STRONG.GPU PT, R2, desc[UR10][R6.64], R10 ;  /* 0x8000000a060279a8 */ /* 0x001ea200081ef50a */
[----:B------:R-:W0:Y:S01]  /*4ac0*/  S2UR UR5, SR_CgaCtaId ;  /* 0x00000000000579c3 */ /* 0x000e220000008800 */
[----:B------:R-:W-:Y:S02]  /*4ad0*/  UMOV UR4, 0x400 ;  /* 0x0000040000047882 */ /* 0x000fe40000000000 */
[----:B0-----:R-:W-:Y:S01]  /*4ae0*/  ULEA UR4, UR5, UR4, 0x18 ;  /* 0x0000000405047291 */ /* 0x001fe2000f8ec0ff */
[----:B--2---:R-:W-:-:S05]  /*4af0*/  IADD3 R2, P0, PT, R2, UR6, RZ ;  /* 0x0000000602027c10 */ /* 0x004fca000ff1e0ff */
[----:B------:R-:W-:-:S05]  /*4b00*/  IMAD.X R3, RZ, RZ, R3, P0 ;  /* 0x000000ffff037224 */ /* 0x000fca00000e0603 */
[----:B------:R1:W-:Y:S03]  /*4b10*/  STS.64 [UR4+0xe0], R2 ;  /* 0x0000e002ff007988 */ /* 0x0003e60008000a04 */
.L_x_2684:
[----:B------:R-:W-:Y:S05]  /*4b20*/  BSYNC.RECONVERGENT B1 ;  /* 0x0000000000017941 */ /* 0x000fea0003800200 */
.L_x_2683:
[----:B------:R-:W2:Y:S08]  /*4b30*/  S2UR UR5, SR_CgaCtaId ;  /* 0x00000000000579c3 */ /* 0x000eb00000008800 */
[----:B------:R-:W-:Y:S06]  /*4b40*/  BAR.SYNC.DEFER_BLOCKING 0x0 ;  /* 0x0000000000007b1d */ /* 0x000fec0000010000 */
[----:B------:R-:W-:-:S02]  /*4b50*/  UMOV UR4, 0x400 ;  /* 0x0000040000047882 */ /* 0x000fc40000000000 */
[----:B--2---:R-:W-:-:S06]  /*4b60*/  ULEA UR4, UR5, UR4, 0x18 ;  /* 0x0000000405047291 */ /* 0x004fcc000f8ec0ff */
[----:B------:R-:W-:-:S05]  /*4b70*/  IMAD.U32 R25, RZ, RZ, UR4 ;  /* 0x00000004ff197e24 */ /* 0x000fca000f8e00ff */
[----:B01----:R-:W0:Y:S02]  /*4b80*/  LDS.64 R2, [R25+0xe0] ;  /* 0x0000e00019027984 */ /* 0x003e240000000a00 */
        /* <DEDUP_REMOVED lines=8> */
.L_x_2694:
[----:B------:R-:W-:Y:S01]  /*4c10*/  IADD3 R4, P0, PT, R8, R2, RZ ;  /* 0x0000000208047210 */ /* 0x000fe20007f1e0ff */
[----:B-1----:R-:W-:Y:S02]  /*4c20*/  IMAD.U32 R35, RZ, RZ, UR12 ;  /* 0x0000000cff237e24 */ /* 0x002fe4000f8e00ff */
[----:B------:R-:W-:Y:S02]  /*4c30*/  IMAD.U32 R34, RZ, RZ, UR13 ;  /* 0x0000000dff227e24 */ /* 0x000fe4000f8e00ff */
[----:B------:R-:W-:Y:S01]  /*4c40*/  IMAD.X R9, RZ, RZ, R3, P0 ;  /* 0x000000ffff097224 */ /* 0x000fe200000e0603 */
[----:B------:R-:W-:-:S04]  /*4c50*/  LEA R2, P0, R4, R35, 0x4 ;  /* 0x0000002304027211 */ /* 0x000fc800078020ff */
[----:B------:R-:W-:-:S05]  /*4c60*/  LEA.HI.X R3, R4, R34, R9, 0x4, P0 ;  /* 0x0000002204037211 */ /* 0x000fca00000f2409 */
        /* <DEDUP_REMOVED lines=9> */
[----:B------:R-:W-:Y:S01]  /*4d00*/  IMAD.U32 R29, RZ, RZ, UR14 ;  /* 0x0000000eff1d7e24 */ /* 0x000fe2000f8e00ff */
[----:B------:R-:W-:Y:S01]  /*4d10*/  BSSY.RECONVERGENT B2, `(.L_x_2686) ;  /* 0x000001f000027945 */ /* 0x000fe20003800200 */
[----:B------:R-:W-:-:S02]  /*4d20*/  IMAD.U32 R28, RZ, RZ, UR15 ;  /* 0x0000000fff1c7e24 */ /* 0x000fc4000f8e00ff */
[----:B------:R-:W-:Y:S01]  /*4d30*/  IMAD.MOV.U32 R15, RZ, RZ, R33 ;  /* 0x000000ffff0f7224 */ /* 0x000fe200078e0021 */
[----:B------:R-:W-:Y:S01]  /*4d40*/  IADD3 R4, P1, PT, R4, R29, RZ ;  /* 0x0000001d04047210 */ /* 0x000fe20007f3e0ff */
[----:B------:R-:W-:Y:S02]  /*4d50*/  IMAD.MOV.U32 R14, RZ, RZ, R30 ;  /* 0x000000ffff0e7224 */ /* 0x000fe400078e001e */
[----:B------:R-:W-:Y:S01]  /*4d60*/  IMAD.MOV.U32 R13, RZ, RZ, R31 ;  /* 0x000000ffff0d7224 */ /* 0x000fe200078e001f */
[----:B------:R-:W-:Y:S01]  /*4d70*/  IADD3 R16, P2, PT, R4, 0x100, RZ ;  /* 0x0000010004107810 */ /* 0x000fe20007f5e0ff */
[----:B------:R-:W-:Y:S02]  /*4d80*/  IMAD.MOV.U32 R12, RZ, RZ, R32 ;  /* 0x000000ffff0c7224 */ /* 0x000fe400078e0020 */
[----:B------:R-:W-:Y:S02]  /*4d90*/  IMAD.MOV.U32 R11, RZ, RZ, R27 ;  /* 0x000000ffff0b7224 */ /* 0x000fe400078e001b */
[----:B------:R-:W-:-:S02]  /*4da0*/  IMAD.MOV.U32 R10, RZ, RZ, R26 ;  /* 0x000000ffff0a7224 */ /* 0x000fc400078e001a */
[----:B------:R-:W-:Y:S01]  /*4db0*/  IMAD.X R9, R9, 0x1, R28, P1 ;  /* 0x0000000109097824 */ /* 0x000fe200008e061c */
[----:B--2---:R-:W-:-:S13]  /*4dc0*/  ISETP.GE.AND P0, PT, R33, R0, PT ;  /* 0x000000002100720c */ /* 0x004fda0003f06270 */
[----:B-1----:R-:W-:Y:S05]  /*4dd0*/  @!P0 BRA `(.L_x_2687) ;  /* 0x0000000000488947 */ /* 0x002fea0003800000 */
[----:B------:R1:W5:Y:S04]  /*4de0*/  LDG.E R14, desc[UR10][R2.64+0x4] ;  /* 0x0000040a020e7981 */ /* 0x000368000c1e1900 */
[----:B------:R1:W5:Y:S04]  /*4df0*/  LDG.E R13, desc[UR10][R2.64+0x8] ;  /* 0x0000080a020d7981 */ /* 0x000368000c1e1900 */
[----:B------:R1:W5:Y:S01]  /*4e00*/  LDG.E R12, desc[UR10][R2.64+0xc] ;  /* 0x00000c0a020c7981 */ /* 0x000362000c1e1900 */
[----:B------:R-:W-:Y:S01]  /*4e10*/  ISETP.GE.AND P0, PT, R0, R33, PT ;  /* 0x000000210000720c */ /* 0x000fe20003f06270 */
[----:B------:R-:W-:-:S02]  /*4e20*/  IMAD.MOV.U32 R15, RZ, RZ, R0 ;  /* 0x000000ffff0f7224 */ /* 0x000fc400078e0000 */
[----:B------:R-:W-:Y:S02]  /*4e30*/  IMAD.MOV.U32 R11, RZ, RZ, R4 ;  /* 0x000000ffff0b7224 */ /* 0x000fe400078e0004 */
[----:B------:R-:W-:-:S08]  /*4e40*/  IMAD.MOV.U32 R10, RZ, RZ, R9 ;  /* 0x000000ffff0a7224 */ /* 0x000fd000078e0009 */
[----:B-1----:R-:W-:Y:S05]  /*4e50*/  @!P0 BRA `(.L_x_2687) ;  /* 0x0000000000288947 */ /* 0x002fea0003800000 */
[CC--:B------:R-:W-:Y:S02]  /*4e60*/  ISETP.GE.U32.AND P0, PT, R27.reuse, R4.reuse, PT ;  /* 0x000000041b00720c */ /* 0x0c0fe40003f06070 */
[----:B------:R-:W-:Y:S02]  /*4e70*/  ISETP.LT.U32.AND P1, PT, R27, R4, PT ;  /* 0x000000041b00720c */ /* 0x000fe40003f21070 */
[CC--:B------:R-:W-:Y:S02]  /*4e80*/  ISETP.GE.AND.EX P0, PT, R26.reuse, R9.reuse, PT, P0 ;  /* 0x000000091a00720c */ /* 0x0c0fe40003f06300 */
[----:B------:R-:W-:Y:S02]  /*4e90*/  ISETP.LT.AND.EX P1, PT, R26, R9, PT, P1 ;  /* 0x000000091a00720c */ /* 0x000fe40003f21310 */
[----:B------:R-:W-:Y:S02]  /*4ea0*/  SEL R15, R33, R0, !P0 ;  /* 0x00000000210f7207 */ /* 0x000fe40004000000 */
[----:B-----5:R-:W-:-:S02]  /*4eb0*/  SEL R14, R30, R14, !P0 ;  /* 0x0000000e1e0e7207 */ /* 0x020fc40004000000 */
[----:B------:R-:W-:Y:S02]  /*4ec0*/  SEL R13, R31, R13, !P0 ;  /* 0x0000000d1f0d7207 */ /* 0x000fe40004000000 */
[----:B------:R-:W-:Y:S02]  /*4ed0*/  SEL R12, R32, R12, !P0 ;  /* 0x0000000c200c7207 */ /* 0x000fe40004000000 */
[----:B------:R-:W-:Y:S02]  /*4ee0*/  SEL R11, R27, R4, P1 ;  /* 0x000000041b0b7207 */ /* 0x000fe40000800000 */
[----:B------:R-:W-:-:S07]  /*4ef0*/  SEL R10, R26, R9, P1 ;  /* 0x000000091a0a7207 */ /* 0x000fce0000800000 */
.L_x_2687:
[----:B0-----:R-:W-:Y:S05]  /*4f00*/  BSYNC.RECONVERGENT B2 ;  /* 0x0000000000027941 */ /* 0x001fea0003800200 */
.L_x_2686:
[----:B-----5:R-:W-:Y:S01]  /*4f10*/  ISETP.GE.AND P0, PT, R15, R24, PT ;  /* 0x000000180f00720c */ /* 0x020fe20003f06270 */
[----:B------:R-:W-:Y:S01]  /*4f20*/  BSSY.RECONVERGENT B2, `(.L_x_2688) ;  /* 0x000001c000027945 */ /* 0x000fe20003800200 */
[----:B------:R-:W-:Y:S01]  /*4f30*/  IADD3 R0, P3, PT, R4, 0x200, RZ ;  /* 0x0000020004007810 */ /* 0x000fe20007f7e0ff */
[----:B------:R-:W-:Y:S02]  /*4f40*/  IMAD.X R27, RZ, RZ, R9, P2 ;  /* 0x000000ffff1b7224 */ /* 0x000fe400010e0609 */
[----:B------:R-:W-:Y:S02]  /*4f50*/  IMAD.MOV.U32 R2, RZ, RZ, R15 ;  /* 0x000000ffff027224 */ /* 0x000fe400078e000f */
[----:B------:R-:W-:Y:S02]  /*4f60*/  IMAD.MOV.U32 R3, RZ, RZ, R14 ;  /* 0x000000ffff037224 */ /* 0x000fe400078e000e */
[----:B------:R-:W-:Y:S02]  /*4f70*/  IMAD.MOV.U32 R4, RZ, RZ, R13 ;  /* 0x000000ffff047224 */ /* 0x000fe400078e000d */
[----:B------:R-:W-:-:S02]  /*4f80*/  IMAD.MOV.U32 R5, RZ, RZ, R12 ;  /* 0x000000ffff057224 */ /* 0x000fc400078e000c */
[----:B------:R-:W-:Y:S02]  /*4f90*/  IMAD.MOV.U32 R36, RZ, RZ, R11 ;  /* 0x000000ffff247224 */ /* 0x000fe400078e000b */
        /* <DEDUP_REMOVED lines=20> */
.L_x_2689:
[----:B------:R-:W-:Y:S05]  /*50e0*/  BSYNC.RECONVERGENT B2 ;  /* 0x0000000000027941 */ /* 0x000fea0003800200 */
.L_x_2688:
[----:B------:R-:W-:Y:S01]  /*50f0*/  ISETP.GE.AND P0, PT, R2, R20, PT ;  /* 0x000000140200720c */ /* 0x000fe20003f06270 */
[----:B------:R-:W-:Y:S01]  /*5100*/  BSSY.RECONVERGENT B2, `(.L_x_2690) ;  /* 0x000001b000027945 */ /* 0x000fe20003800200 */
        /* <DEDUP_REMOVED lines=26> */
.L_x_2691:
[----:B------:R-:W-:Y:S05]  /*52b0*/  BSYNC.RECONVERGENT B2 ;  /* 0x0000000000027941 */ /* 0x000fea0003800200 */
.L_x_2690:
        /* <DEDUP_REMOVED lines=14> */
.L_x_2693:
[----:B------:R-:W-:Y:S05]  /*53a0*/  BSYNC.RECONVERGENT B2 ;  /* 0x0000000000027941 */ /* 0x000fea0003800200 */
.L_x_2692:
        /* <DEDUP_REMOVED lines=10> */
.L_x_2685:
        /* <DEDUP_REMOVED lines=26> */
.L_x_2700:
[----:B------:R-:W-:-:S05]  /*55f0*/  IMAD.MOV.U32 R4, RZ, RZ, R16 ;  /* 0x000000ffff047224 */ /* 0x000fca00078e0010 */
[----:B------:R-:W2:Y:S01]  /*5600*/  LDG.E R18, desc[UR10][R4.64+-0x8] ;  /* 0xfffff80a04127981 */ /* 0x000ea2000c1e1900 */
[----:B------:R-:W-:Y:S01]  /*5610*/  VIADD R7, R7, 0x1 ;  /* 0x0000000107077836 */ /* 0x000fe20000000000 */
[----:B------:R-:W-:Y:S01]  /*5620*/  BSSY.RECONVERGENT B3, `(.L_x_2698) ;  /* 0x0000020000037945 */ /* 0x000fe20003800200 */
[----:B------:R-:W-:-:S03]  /*5630*/  IADD3 R16, P3, PT, R4, 0x1000, RZ ;  /* 0x0000100004107810 */ /* 0x000fc60007f7e0ff */
[----:B------:R-:W-:Y:S02]  /*5640*/  ISETP.NE.AND P2, PT, R7, RZ, PT ;  /* 0x000000ff0700720c */ /* 0x000fe40003f45270 */
[----:B--2---:R-:W-:-:S13]  /*5650*/  ISETP.GE.AND P0, PT, R33, R18, PT ;  /* 0x000000122100720c */ /* 0x004fda0003f06270 */
[----:B------:R-:W-:Y:S05]  /*5660*/  @!P0 BRA `(.L_x_2699) ;  /* 0x00000000006c8947 */ /* 0x000fea0003800000 */
[----:B------:R-:W2:Y:S04]  /*5670*/  LDG.E R17, desc[UR10][R4.64+-0x4] ;  /* 0xfffffc0a04117981 */ /* 0x000ea8000c1e1900 */
[----:B------:R-:W3:Y:S04]  /*5680*/  LDG.E R20, desc[UR10][R4.64] ;  /* 0x0000000a04147981 */ /* 0x000ee8000c1e1900 */
[----:B------:R-:W4:Y:S01]  /*5690*/  LDG.E R19, desc[UR10][R4.64+0x4] ;  /* 0x0000040a04137981 */ /* 0x000f22000c1e1900 */
[----:B------:R-:W-:Y:S01]  /*56a0*/  ISETP.GE.AND P0, PT, R18, R33, PT ;  /* 0x000000211200720c */ /* 0x000fe20003f06270 */
[----:B------:R-:W-:-:S02]  /*56b0*/  IMAD.MOV.U32 R14, RZ, RZ, R27 ;  /* 0x000000ffff0e7224 */ /* 0x000fc400078e001b */
[----:B------:R-:W-:Y:S02]  /*56c0*/  IMAD.MOV.U32 R15, RZ, RZ, R26 ;  /* 0x000000ffff0f7224 */ /* 0x000fe400078e001a */
[----:B-----5:R-:W-:Y:S02]  /*56d0*/  IMAD.MOV.U32 R10, RZ, RZ, R32 ;  /* 0x000000ffff0a7224 */ /* 0x020fe400078e0020 */
        /* <DEDUP_REMOVED lines=20> */
.L_x_2699:
[----:B------:R-:W-:Y:S05]  /*5820*/  BSYNC.RECONVERGENT B3 ;  /* 0x0000000000037941 */ /* 0x000fea0003800200 */
.L_x_2698:
[----:B------:R-:W-:Y:S01]  /*5830*/  IADD3 R29, P0, PT, R29, 0x100, RZ ;  /* 0x000001001d1d7810 */ /* 0x000fe20007f1e0ff */
[----:B------:R-:W-:Y:S02]  /*5840*/  IMAD.X R5, RZ, RZ, R5, P3 ;  /* 0x000000ffff057224 */ /* 0x000fe400018e0605 */
[----:B------:R-:W-:Y:S02]  /*5850*/  VIADD R6, R6, 0x100 ;  /* 0x0000010006067836 */ /* 0x000fe40000000000 */
[----:B------:R-:W-:Y:S01]  /*5860*/  IMAD.X R28, RZ, RZ, R28, P0 ;  /* 0x000000ffff1c7224 */ /* 0x000fe200000e061c */
[----:B------:R-:W-:Y:S07]  /*5870*/  @P2 BRA `(.L_x_2700) ;  /* 0xfffffffc005c2947 */ /* 0x000fee000383ffff */
.L_x_2697:
[----:B------:R-:W-:Y:S05]  /*5880*/  BSYNC.RECONVERGENT B2 ;  /* 0x0000000000027941 */ /* 0x000fea0003800200 */
.L_x_2696:
[----:B------:R-:W-:-:S13]  /*5890*/  ISETP.GE.U32.AND P0, PT, R0, 0x300, PT ;  /* 0x000003000000780c */ /* 0x000fda0003f06070 */
[----:B------:R-:W-:Y:S05]  /*58a0*/  @!P0 BRA `(.L_x_2695) ;  /* 0x0000000800288947 */ /* 0x000fea0003800000 */
[----:B------:R-:W-:-:S07]  /*58b0*/  VIADD R11, R6, 0x200 ;  /* 0x00000200060b7836 */ /* 0x000fce0000000000 */
.L_x_2709:
        /* <DEDUP_REMOVED lines=42> */
.L_x_2702:
[----:B------:R-:W-:Y:S05]  /*5b60*/  BSYNC.RECONVERGENT B2 ;  /* 0x0000000000027941 */ /* 0x000fea0003800200 */
.L_x_2701:
[----:B-----5:R-:W-:Y:S01]  /*5b70*/  ISETP.GE.AND P0, PT, R17, R18, PT ;  /* 0x000000121100720c */ /* 0x020fe20003f06270 */
[----:B------:R-:W-:Y:S01]  /*5b80*/  BSSY.RECONVERGENT B2, `(.L_x_2703) ;  /* 0x000001e000027945 */ /* 0x000fe20003800200 */
[CC--:B------:R-:W-:Y:S01]  /*5b90*/  IADD3 R26, P1, P6, R2.reuse, R4.reuse, R21 ;  /* 0x00000004021a7210 */ /* 0x0c0fe20007e3e015 */
[----:B------:R-:W-:Y:S01]  /*5ba0*/  IMAD.MOV.U32 R21, RZ, RZ, R17 ;  /* 0x000000ffff157224 */ /* 0x000fe200078e0011 */
[CC--:B------:R-:W-:Y:S01]  /*5bb0*/  IADD3 R12, P2, P3, R2.reuse, R4.reuse, R23 ;  /* 0x00000004020c7210 */ /* 0x0c0fe20007b5e017 */
[----:B------:R-:W-:Y:S01]  /*5bc0*/  IMAD.MOV.U32 R25, RZ, RZ, R16 ;  /* 0x000000ffff197224 */ /* 0x000fe200078e0010 */
[----:B------:R-:W-:Y:S01]  /*5bd0*/  IADD3 R23, P4, P5, R2, R4, R11 ;  /* 0x0000000402177210 */ /* 0x000fe20007d9e00b */
[----:B------:R-:W-:Y:S01]  /*5be0*/  IMAD.MOV.U32 R24, RZ, RZ, R15 ;  /* 0x000000ffff187224 */ /* 0x000fe200078e000f */
[----:B------:R-:W-:Y:S01]  /*5bf0*/  IADD3.X R28, PT, PT, R3, R5, RZ, P1, P6 ;  /* 0x00000005031c7210 */ /* 0x000fe20000fec4ff */
        /* <DEDUP_REMOVED lines=22> */
.L_x_2704:
[----:B------:R-:W-:Y:S05]  /*5d60*/  BSYNC.RECONVERGENT B2 ;  /* 0x0000000000027941 */ /* 0x000fea0003800200 */
.L_x_2703:
[----:B------:R-:W-:Y:S01]  /*5d70*/  ISETP.GE.AND P0, PT, R21, R10, PT ;  /* 0x0000000a1500720c */ /* 0x000fe20003f06270 */
[----:B------:R-:W-:Y:S01]  /*5d80*/  BSSY.RECONVERGENT B2, `(.L_x_2705) ;  /* 0x000001c000027945 */ /* 0x000fe20003800200 */
[CC--:B------:R-:W-:Y:S01]  /*5d90*/  IADD3.X R19, PT, PT, R3.reuse, R5.reuse, RZ, P4, P5 ;  /* 0x0000000503137210 */ /* 0x0c0fe200027ea4ff */
[----:B------:R-:W-:Y:S01]  /*5da0*/  IMAD.MOV.U32 R15, RZ, RZ, R21 ;  /* 0x000000ffff0f7224 */ /* 0x000fe200078e0015 */
[----:B------:R-:W-:Y:S01]  /*5db0*/  IADD3.X R14, PT, PT, R3, R5, RZ, P2, P3 ;  /* 0x00000005030e7210 */ /* 0x000fe200017e64ff */
[----:B-----5:R-:W-:Y:S02]  /*5dc0*/  IMAD.MOV.U32 R16, RZ, RZ, R25 ;  /* 0x000000ffff107224 */ /* 0x020fe400078e0019 */
[----:B------:R-:W-:Y:S02]  /*5dd0*/  IMAD.MOV.U32 R17, RZ, RZ, R24 ;  /* 0x000000ffff117224 */ /* 0x000fe400078e0018 */
        /* <DEDUP_REMOVED lines=22> */
.L_x_2706:
[----:B------:R-:W-:Y:S05]  /*5f40*/  BSYNC.RECONVERGENT B2 ;  /* 0x0000000000027941 */ /* 0x000fea0003800200 */
.L_x_2705:
[----:B------:R-:W-:Y:S01]  /*5f50*/  ISETP.GE.AND P0, PT, R15, R0, PT ;  /* 0x000000000f00720c */ /* 0x000fe20003f06270 */
[----:B------:R-:W-:Y:S01]  /*5f60*/  BSSY.RECONVERGENT B2, `(.L_x_2707) ;  /* 0x000001a000027945 */ /* 0x000fe20003800200 */
[----:B------:R-:W-:Y:S02]  /*5f70*/  IMAD.MOV.U32 R33, RZ, RZ, R15 ;  /* 0x000000ffff217224 */ /* 0x000fe400078e000f */
        /* <DEDUP_REMOVED lines=24> */
.L_x_2708:
[----:B------:R-:W-:Y:S05]  /*6100*/  BSYNC.RECONVERGENT B2 ;  /* 0x0000000000027941 */ /* 0x000fea0003800200 */
.L_x_2707:
[C---:B------:R-:W-:Y:S02]  /*6110*/  VIADD R0, R11.reuse, 0x200 ;  /* 0x000002000b007836 */ /* 0x040fe40000000000 */
[----:B------:R-:W-:-:S03]  /*6120*/  VIADD R11, R11, 0x400 ;  /* 0x000004000b0b7836 */ /* 0x000fc60000000000 */
[----:B------:R-:W-:-:S13]  /*6130*/  ISETP.GE.AND P0, PT, R0, R9, PT ;  /* 0x000000090000720c */ /* 0x000fda0003f06270 */
[----:B------:R-:W-:Y:S05]  /*6140*/  @!P0 BRA `(.L_x_2709) ;  /* 0xfffffff400dc8947 */ /* 0x000fea000383ffff */
.L_x_2695:
[----:B------:R-:W-:Y:S05]  /*6150*/  BSYNC.RECONVERGENT B1 ;  /* 0x0000000000017941 */ /* 0x000fea0003800200 */
.L_x_2682:
[----:B------:R-:W1:Y:S01]  /*6160*/  S2R R14, SR_LANEID ;  /* 0x00000000000e7919 */ /* 0x000e620000000000 */
[----:B------:R-:W-:Y:S01]  /*6170*/  BSSY.RECONVERGENT B1, `(.L_x_2710) ;  /* 0x0000022000017945 */ /* 0x000fe20003800200 */
[----:B------:R-:W-:Y:S01]  /*6180*/  IMAD.MOV.U32 R0, RZ, RZ, R33 ;  /* 0x000000ffff007224 */ /* 0x000fe200078e0021 */
[----:B------:R-:W2:Y:S01]  /*6190*/  SHFL.DOWN PT, R6, R33, 0x1, 0x1f ;  /* 0x08201f0021067f89 */ /* 0x000ea200000e0000 */
[----:B0----5:R-:W-:Y:S02]  /*61a0*/  IMAD.MOV.U32 R2, RZ, RZ, R30 ;  /* 0x000000ffff027224 */ /* 0x021fe400078e001e */
        /* <DEDUP_REMOVED lines=9> */
[----:B--2---:R-:W-:-:S04]  /*6240*/  ISETP.GE.AND P0, PT, R33, R6, PT ;  /* 0x000000062100720c */ /* 0x004fc80003f06270 */
[----:B-1----:R-:W-:-:S13]  /*6250*/  ISETP.GT.OR P0, PT, R14, 0x1e, !P0 ;  /* 0x0000001e0e00780c */ /* 0x002fda0004704670 */
[----:B---34-:R-:W-:Y:S05]  /*6260*/  @P0 BRA `(.L_x_2711) ;  /* 0x0000000000480947 */ /* 0x018fea0003800000 */
[----:B------:R-:W-:Y:S01]  /*6270*/  ISETP.GE.AND P0, PT, R6, R33, PT ;  /* 0x000000210600720c */ /* 0x000fe20003f06270 */
[----:B------:R-:W-:Y:S02]  /*6280*/  IMAD.MOV.U32 R0, RZ, RZ, R6 ;  /* 0x000000ffff007224 */ /* 0x000fe400078e0006 */
[----:B------:R-:W-:Y:S02]  /*6290*/  IMAD.MOV.U32 R2, RZ, RZ, R5 ;  /* 0x000000ffff027224 */ /* 0x000fe400078e0005 */
[----:B------:R-:W-:Y:S02]  /*62a0*/  IMAD.MOV.U32 R3, RZ, RZ, R10 ;  /* 0x000000ffff037224 */ /* 0x000fe400078e000a */
[----:B0-----:R-:W-:Y:S02]  /*62b0*/  IMAD.MOV.U32 R4, RZ, RZ, R7 ;  /* 0x000000ffff047224 */ /* 0x001fe400078e0007 */
        /* <DEDUP_REMOVED lines=13> */
.L_x_2711:
[----:B------:R-:W-:Y:S05]  /*6390*/  BSYNC.RECONVERGENT B1 ;  /* 0x0000000000017941 */ /* 0x000fea0003800200 */
.L_x_2710:
[----:B------:R-:W1:Y:S01]  /*63a0*/  SHFL.DOWN PT, R15, R0, 0x2, 0x1f ;  /* 0x08401f00000f7f89 */ /* 0x000e6200000e0000 */
[----:B------:R-:W-:Y:S01]  /*63b0*/  BSSY.RECONVERGENT B1, `(.L_x_2712) ;  /* 0x0000021000017945 */ /* 0x000fe20003800200 */
[----:B------:R-:W-:Y:S02]  /*63c0*/  IMAD.MOV.U32 R5, RZ, RZ, R0 ;  /* 0x000000ffff057224 */ /* 0x000fe400078e0000 */
[----:B------:R2:W3:Y:S01]  /*63d0*/  SHFL.DOWN PT, R17, R2, 0x2, 0x1f ;  /* 0x08401f0002117f89 */ /* 0x0004e200000e0000 */
[----:B------:R-:W-:Y:S02]  /*63e0*/  IMAD.MOV.U32 R6, RZ, RZ, R2 ;  /* 0x000000ffff067224 */ /* 0x000fe400078e0002 */
[----:B0-----:R-:W-:Y:S01]  /*63f0*/  IMAD.MOV.U32 R7, RZ, RZ, R3 ;  /* 0x000000ffff077224 */ /* 0x001fe200078e0003 */
[----:B------:R2:W0:Y:S01]  /*6400*/  SHFL.DOWN PT, R16, R3, 0x2, 0x1f ;  /* 0x08401f0003107f89 */ /* 0x00042200000e0000 */
[----:B------:R-:W-:Y:S02]  /*6410*/  IMAD.MOV.U32 R9, RZ, RZ, R4 ;  /* 0x000000ffff097224 */ /* 0x000fe400078e0004 */
[----:B------:R-:W-:Y:S01]  /*6420*/  IMAD.MOV.U32 R10, RZ, RZ, R12 ;  /* 0x000000ffff0a7224 */ /* 0x000fe200078e000c */
[----:B------:R2:W4:Y:S01]  /*6430*/  SHFL.DOWN PT, R19, R4, 0x2, 0x1f ;  /* 0x08401f0004137f89 */ /* 0x00052200000e0000 */
[----:B------:R-:W-:-:S03]  /*6440*/  IMAD.MOV.U32 R11, RZ, RZ, R13 ;  /* 0x000000ffff0b7224 */ /* 0x000fc600078e000d */
[----:B------:R2:W0:Y:S04]  /*6450*/  SHFL.DOWN PT, R21, R12, 0x2, 0x1f ;  /* 0x08401f000c157f89 */ /* 0x00042800000e0000 */
[----:B------:R2:W0:Y:S01]  /*6460*/  SHFL.DOWN PT, R18, R13, 0x2, 0x1f ;  /* 0x08401f000d127f89 */ /* 0x00042200000e0000 */
[----:B-1----:R-:W-:-:S04]  /*6470*/  ISETP.GE.AND P0, PT, R0, R15, PT ;  /* 0x0000000f0000720c */ /* 0x002fc80003f06270 */
[----:B------:R-:W-:-:S13]  /*6480*/  ISETP.GT.OR P0, PT, R14, 0x1d, !P0 ;  /* 0x0000001d0e00780c */ /* 0x000fda0004704670 */
[----:B--234-:R-:W-:Y:S05]  /*6490*/  @P0 BRA `(.L_x_2713) ;  /* 0x0000000000480947 */ /* 0x01cfea0003800000 */
[----:B------:R-:W-:Y:S01]  /*64a0*/  ISETP.GE.AND P0, PT, R15, R0, PT ;  /* 0x000000000f00720c */ /* 0x000fe20003f06270 */
[----:B------:R-:W-:Y:S02]  /*64b0*/  IMAD.MOV.U32 R5, RZ, RZ, R15 ;  /* 0x000000ffff057224 */ /* 0x000fe400078e000f */
[----:B------:R-:W-:Y:S02]  /*64c0*/  IMAD.MOV.U32 R6, RZ, RZ, R17 ;  /* 0x000000ffff067224 */ /* 0x000fe400078e0011 */
[----:B0-----:R-:W-:Y:S02]  /*64d0*/  IMAD.MOV.U32 R7, RZ, RZ, R16 ;  /* 0x000000ffff077224 */ /* 0x001fe400078e0010 */
        /* <DEDUP_REMOVED lines=14> */
.L_x_2713:
[----:B------:R-:W-:Y:S05]  /*65c0*/  BSYNC.RECONVERGENT B1 ;  /* 0x0000000000017941 */ /* 0x000fea0003800200 */
.L_x_2712:
        /* <DEDUP_REMOVED lines=34> */
.L_x_2715:
[----:B------:R-:W-:Y:S05]  /*67f0*/  BSYNC.RECONVERGENT B1 ;  /* 0x0000000000017941 */ /* 0x000fea0003800200 */
.L_x_2714:
[----:B------:R-:W0:Y:S01]  /*6800*/  SHFL.DOWN PT, R15, R0, 0x8, 0x1f ;  /* 0x09001f00000f7f89 */ /* 0x000e2200000e0000 */
[----:B------:R-:W-:Y:S01]  /*6810*/  BSSY.RECONVERGENT B1, `(.L_x_2716) ;  /* 0x0000021000017945 */ /* 0x000fe20003800200 */
[----:B------:R-:W-:Y:S02]  /*6820*/  IMAD.MOV.U32 R5, RZ, RZ, R0 ;  /* 0x000000ffff057224 */ /* 0x000fe400078e0000 */
[----:B-1----:R1:W2:Y:S01]  /*6830*/  SHFL.DOWN PT, R17, R2, 0x8, 0x1f ;  /* 0x09001f0002117f89 */ /* 0x0022a200000e0000 */
        /* <DEDUP_REMOVED lines=30> */
.L_x_2717:
[----:B------:R-:W-:Y:S05]  /*6a20*/  BSYNC.RECONVERGENT B1 ;  /* 0x0000000000017941 */ /* 0x000fea0003800200 */
.L_x_2716:
[----:B------:R-:W0:Y:S01]  /*6a30*/  SHFL.DOWN PT, R0, R5, 0x10, 0x1f ;  /* 0x0a001f0005007f89 */ /* 0x000e2200000e0000 */
[----:B------:R-:W-:Y:S01]  /*6a40*/  BSSY.RECONVERGENT B1, `(.L_x_2718) ;  /* 0x0000022000017945 */ /* 0x000fe20003800200 */
[----:B------:R-:W-:Y:S01]  /*6a50*/  ISETP.NE.AND P2, PT, R14, RZ, PT ;  /* 0x000000ff0e00720c */ /* 0x000fe20003f45270 */
[----:B------:R-:W-:Y:S01]  /*6a60*/  IMAD.MOV.U32 R35, RZ, RZ, R10 ;  /* 0x000000ffff237224 */ /* 0x000fe200078e000a */
        /* <DEDUP_REMOVED lines=31> */
.L_x_2719:
[----:B------:R-:W-:Y:S05]  /*6c60*/  BSYNC.RECONVERGENT B1 ;  /* 0x0000000000017941 */ /* 0x000fea0003800200 */
.L_x_2718:
[----:B------:R-:W-:Y:S04]  /*6c70*/  BSSY.RECONVERGENT B1, `(.L_x_2720) ;  /* 0x000000c000017945 */ /* 0x000fe80003800200 */
[----:B------:R-:W-:Y:S05]  /*6c80*/  @P2 BRA `(.L_x_2721) ;  /* 0x0000000000282947 */ /* 0x000fea0003800000 */
[----:B------:R-:W0:Y:S01]  /*6c90*/  S2R R3, SR_CgaCtaId ;  /* 0x0000000000037919 */ /* 0x000e220000008800 */
[----:B------:R-:W-:Y:S02]  /*6ca0*/  MOV R2, 0x400 ;  /* 0x0000040000027802 */ /* 0x000fe40000000f00 */
        /* <DEDUP_REMOVED lines=8> */
.L_x_2721:
[----:B------:R-:W-:Y:S05]  /*6d30*/  BSYNC.RECONVERGENT B1 ;  /* 0x0000000000017941 */ /* 0x000fea0003800200 */
.L_x_2720:
        /* <DEDUP_REMOVED lines=10> */
[----:B------:R-:W-:Y:S01]  /*6de0*/  IMAD.MOV.U32 R25, RZ, RZ, R34 ;  /* 0x000000ffff197224 */ /* 0x000fe200078e0022 */
[----:B--2---:R-:W-:Y:S01]  /*6df0*/  LEA R33, R0, R33, 0x18 ;  /* 0x0000002100217211 */ /* 0x004fe200078ec0ff */
[----:B------:R-:W-:-:S04]  /*6e00*/  IMAD.MOV.U32 R0, RZ, RZ, R31 ;  /* 0x000000ffff007224 */ /* 0x000fc800078e001f */
[----:B01----:R-:W0:Y:S04]  /*6e10*/  LDS.128 R4, [R33+0x20] ;  /* 0x0000200021047984 */ /* 0x003e280000000c00 */
        /* <DEDUP_REMOVED lines=25> */
.L_x_2723:
[----:B------:R-:W-:Y:S05]  /*6fb0*/  BSYNC.RECONVERGENT B1 ;  /* 0x0000000000017941 */ /* 0x000fea0003800200 */
.L_x_2722:
[----:B------:R-:W-:Y:S01]  /*6fc0*/  ISETP.GE.AND P0, PT, R32, R22, PT ;  /* 0x000000162000720c */ /* 0x000fe20003f06270 */
[----:B------:R-:W-:Y:S01]  /*6fd0*/  BSSY.RECONVERGENT B1, `(.L_x_2724) ;  /* 0x0000018000017945 */ /* 0x000fe20003800200 */
[----:B------:R-:W-:Y:S02]  /*6fe0*/  IMAD.MOV.U32 R29, RZ, RZ, R32 ;  /* 0x000000ffff1d7224 */ /* 0x000fe400078e0020 */
[----:B------:R-:W-:Y:S02]  /*6ff0*/  IMAD.MOV.U32 R28, RZ, RZ, R27 ;  /* 0x000000ffff1c7224 */ /* 0x000fe400078e001b */
[----:B------:R-:W-:Y:S02]  /*7000*/  IMAD.MOV.U32 R4, RZ, RZ, R26 ;  /* 0x000000ffff047224 */ /* 0x000fe400078e001a */
[----:B------:R-:W-:Y:S02]  /*7010*/  IMAD.MOV.U32 R5, RZ, RZ, R0 ;  /* 0x000000ffff057224 */ /* 0x000fe400078e0000 */
[----:B--2---:R-:W-:-:S02]  /*7020*/  IMAD.MOV.U32 R6, RZ, RZ, R24 ;  /* 0x000000ffff067224 */ /* 0x004fc400078e0018 */
        /* <DEDUP_REMOVED lines=8> */
[CC--:B---3--:R-:W-:Y:S02]  /*70b0*/  ISETP.GE.U32.AND P0, PT, R24.reuse, R6.reuse, PT ;  /* 0x000000061800720c */ /* 0x0c8fe40003f06070 */
        /* <DEDUP_REMOVED lines=9> */
.L_x_2725:
[----:B------:R-:W-:Y:S05]  /*7150*/  BSYNC.RECONVERGENT B1 ;  /* 0x0000000000017941 */ /* 0x000fea0003800200 */
.L_x_2724:
[----:B-1----:R-:W-:Y:S01]  /*7160*/  ISETP.GE.AND P0, PT, R29, R8, PT ;  /* 0x000000081d00720c */ /* 0x002fe20003f06270 */
[----:B------:R-:W-:Y:S01]  /*7170*/  BSSY.RECONVERGENT B1, `(.L_x_2726) ;  /* 0x0000019000017945 */ /* 0x000fe20003800200 */
[----:B------:R-:W-:Y:S02]  /*7180*/  IMAD.MOV.U32 R27, RZ, RZ, R29 ;  /* 0x000000ffff1b7224 */ /* 0x000fe400078e001d */
[----:B------:R-:W-:Y:S02]  /*7190*/  IMAD.MOV.U32 R24, RZ, RZ, R28 ;  /* 0x000000ffff187224 */ /* 0x000fe400078e001c */
[----:B--2---:R-:W-:Y:S02]  /*71a0*/  IMAD.MOV.U32 R25, RZ, RZ, R4 ;  /* 0x000000ffff197224 */ /* 0x004fe400078e0004 */
[----:B------:R-:W-:Y:S02]  /*71b0*/  IMAD.MOV.U32 R0, RZ, RZ, R5 ;  /* 0x000000ffff007224 */ /* 0x000fe400078e0005 */
[----:B---3--:R-:W-:-:S02]  /*71c0*/  IMAD.MOV.U32 R22, RZ, RZ, R6 ;  /* 0x000000ffff167224 */ /* 0x008fc400078e0006 */
        /* <DEDUP_REMOVED lines=19> */
.L_x_2727:
[----:B------:R-:W-:Y:S05]  /*7300*/  BSYNC.RECONVERGENT B1 ;  /* 0x0000000000017941 */ /* 0x000fea0003800200 */
.L_x_2726:
[----:B------:R-:W-:Y:S01]  /*7310*/  ISETP.GE.AND P0, PT, R27, R20, PT ;  /* 0x000000141b00720c */ /* 0x000fe20003f06270 */
[----:B------:R-:W-:Y:S01]  /*7320*/  BSSY.RECONVERGENT B1, `(.L_x_2728) ;  /* 0x000001a000017945 */ /* 0x000fe20003800200 */
[----:B------:R-:W-:Y:S02]  /*7330*/  IMAD.MOV.U32 R9, RZ, RZ, R27 ;  /* 0x000000ffff097224 */ /* 0x000fe400078e001b */
[----:B------:R-:W-:Y:S02]  /*7340*/  IMAD.MOV.U32 R8, RZ, RZ, R24 ;  /* 0x000000ffff087224 */ /* 0x000fe400078e0018 */
[----:B------:R-:W-:Y:S02]  /*7350*/  IMAD.MOV.U32 R11, RZ, RZ, R25 ;  /* 0x000000ffff0b7224 */ /* 0x000fe400078e0019 */
[----:B------:R-:W-:Y:S02]  /*7360*/  IMAD.MOV.U32 R10, RZ, RZ, R0 ;  /* 0x000000ffff0a7224 */ /* 0x000fe400078e0000 */
[----:B-1----:R-:W-:-:S02]  /*7370*/  IMAD.MOV.U32 R6, RZ, RZ, R22 ;  /* 0x000000ffff067224 */ /* 0x002fc400078e0016 */
        /* <DEDUP_REMOVED lines=20> */
.L_x_2729:
[----:B------:R-:W-:Y:S05]  /*74c0*/  BSYNC.RECONVERGENT B1 ;  /* 0x0000000000017941 */ /* 0x000fea0003800200 */
.L_x_2728:
        /* <DEDUP_REMOVED lines=28> */
.L_x_2731:
[----:B------:R-:W-:Y:S05]  /*7690*/  BSYNC.RECONVERGENT B1 ;  /* 0x0000000000017941 */ /* 0x000fea0003800200 */
.L_x_2730:
        /* <DEDUP_REMOVED lines=15> */
[CC--:B--2---:R-:W-:Y:S02]  /*7790*/  ISETP.GE.U32.AND P0, PT, R25.reuse, R6.reuse, PT ;  /* 0x000000061900720c */ /* 0x0c4fe40003f06070 */
[----:B------:R-:W-:Y:S02]  /*77a0*/  ISETP.LT.U32.AND P2, PT, R25, R6, PT ;  /* 0x000000061900720c */ /* 0x000fe40003f41070 */
[CC--:B------:R-:W-:Y:S02]  /*77b0*/  ISETP.GE.AND.EX P0, PT, R22.reuse, R7.reuse, PT, P0 ;  /* 0x000000071600720c */ /* 0x0c0fe40003f06300 */
[----:B------:R-:W-:Y:S02]  /*77c0*/  ISETP.LT.AND.EX P2, PT, R22, R7, PT, P2 ;  /* 0x000000071600720c */ /* 0x000fe40003f41320 */
[----:B------:R-:W-:Y:S02]  /*77d0*/  SEL R9, R21, R2, !P0 ;  /* 0x0000000215097207 */ /* 0x000fe40004000000 */
[----:B------:R-:W-:-:S02]  /*77e0*/  SEL R8, R0, R3, !P0 ;  /* 0x0000000300087207 */ /* 0x000fc40004000000 */
[----:B-1----:R-:W-:Y:S02]  /*77f0*/  SEL R4, R23, R4, !P0 ;  /* 0x0000000417047207 */ /* 0x002fe40004000000 */
[----:B------:R-:W-:Y:S02]  /*7800*/  SEL R5, R20, R5, !P0 ;  /* 0x0000000514057207 */ /* 0x000fe40004000000 */
[----:B------:R-:W-:Y:S02]  /*7810*/  SEL R6, R25, R6, P2 ;  /* 0x0000000619067207 */ /* 0x000fe40001000000 */
[----:B------:R-:W-:-:S07]  /*7820*/  SEL R7, R22, R7, P2 ;  /* 0x0000000716077207 */ /* 0x000fce0001000000 */
.L_x_2733:
[----:B------:R-:W-:Y:S05]  /*7830*/  BSYNC.RECONVERGENT B1 ;  /* 0x0000000000017941 */ /* 0x000fea0003800200 */
.L_x_2732:
        /* <DEDUP_REMOVED lines=27> */
.L_x_2643:
[----:B------:R-:W-:Y:S05]  /*79f0*/  BSYNC.RECONVERGENT B0 ;  /* 0x0000000000007941 */ /* 0x000fea0003800200 */
.L_x_2612:
[----:B------:R-:W-:Y:S05]  /*7a00*/  @P1 EXIT ;  /* 0x000000000000194d */ /* 0x000fea0003800000 */
[----:B------:R-:W2:Y:S01]  /*7a10*/  S2R R0, SR_CTAID.X ;  /* 0x0000000000007919 */ /* 0x000ea20000002500 */
[----:B01----:R-:W2:Y:S01]  /*7a20*/  LDC.64 R2, c[0x0][0x390] ;  /* 0x0000e400ff027b82 */ /* 0x003ea20000000a00 */
[----:B------:R-:W-:-:S04]  /*7a30*/  LOP3.LUT R35, R35, R34, RZ, 0x3c, !PT ;  /* 0x0000002223237212 */ /* 0x000fc800078e3cff */
[----:B------:R-:W-:-:S04]  /*7a40*/  LOP3.LUT R34, R35, R34, RZ, 0x3c, !PT ;  /* 0x0000002223227212 */ /* 0x000fc800078e3cff */
[----:B------:R-:W-:Y:S01]  /*7a50*/  LOP3.LUT R35, R35, R34, RZ, 0x3c, !PT ;  /* 0x0000002223237212 */ /* 0x000fe200078e3cff */
[----:B--2---:R-:W-:-:S05]  /*7a60*/  IMAD.WIDE.U32 R2, R0, 0x18, R2 ;  /* 0x0000001800027825 */ /* 0x004fca00078e0002 */
[----:B------:R-:W-:Y:S04]  /*7a70*/  STG.E.64 desc[UR10][R2.64], R28 ;  /* 0x0000001c02007986 */ /* 0x000fe8000c101b0a */
[----:B------:R-:W-:Y:S04]  /*7a80*/  STG.E.64 desc[UR10][R2.64+0x8], R30 ;  /* 0x0000081e02007986 */ /* 0x000fe8000c101b0a */
[----:B------:R-:W-:Y:S01]  /*7a90*/  STG.E.64 desc[UR10][R2.64+0x10], R34 ;  /* 0x0000102202007986 */ /* 0x000fe2000c101b0a */
[----:B------:R-:W-:Y:S05]  /*7aa0*/  EXIT ;  /* 0x000000000000794d */ /* 0x000fea0003800000 */
.L_x_2734:
        /* <DEDUP_REMOVED lines=13> */
.L_x_4855:


//--------------------- .text._ZN6thrust24THRUST_300001_SM_1000_NS8cuda_cub4core6detail13_kernel_agentINS1_8__reduce11ReduceAgentINS0_12zip_iteratorIN4cuda3std3__45tupleIJNS0_6detail15normal_iteratorINS0_10device_ptrINSB_IJiiiiEEEEEEENS0_17counting_iteratorIlNS0_11use_defaultESJ_SJ_EEEEEEEPNSB_IJSF_lEEESN_lNS1_9__extrema9arg_min_fISF_l5compIEEEEJSM_SO_lSS_EEEvDpT0_ --------------------------
	.section	.text._ZN6thrust24THRUST_300001_SM_1000_NS8cuda_cub4core6detail13_kernel_agentINS1_8__reduce11ReduceAgentINS0_12zip_iteratorIN4cuda3std3__45tupleIJNS0_6detail15normal_iteratorINS0_10device_ptrINSB_IJiiiiEEEEEEENS0_17counting_iteratorIlNS0_11use_defaultESJ_SJ_EEEEEEEPNSB_IJSF_lEEESN_lNS1_9__extrema9arg_min_fISF_l5compIEEEEJSM_SO_lSS_EEEvDpT0_,"ax",@progbits
	.align	128
        .global         _ZN6thrust24THRUST_300001_SM_1000_NS8cuda_cub4core6detail13_kernel_agentINS1_8__reduce11ReduceAgentINS0_12zip_iteratorIN4cuda3std3__45tupleIJNS0_6detail15normal_iteratorINS0_10device_ptrINSB_IJiiiiEEEEEEENS0_17counting_iteratorIlNS0_11use_defaultESJ_SJ_EEEEEEEPNSB_IJSF_lEEESN_lNS1_9__extrema9arg_min_fISF_l5compIEEEEJSM_SO_lSS_EEEvDpT0_
        .type           _ZN6thrust24THRUST_300001_SM_1000_NS8cuda_cub4core6detail13_kernel_agentINS1_8__reduce11ReduceAgentINS0_12zip_iteratorIN4cuda3std3__45tupleIJNS0_6detail15normal_iteratorINS0_10device_ptrINSB_IJiiiiEEEEEEENS0_17counting_iteratorIlNS0_11use_defaultESJ_SJ_EEEEEEEPNSB_IJSF_lEEESN_lNS1_9__extrema9arg_min_fISF_l5compIEEEEJSM_SO_lSS_EEEvDpT0_,@function
        .size           _ZN6thrust24THRUST_300001_SM_1000_NS8cuda_cub4core6detail13_kernel_agentINS1_8__reduce11ReduceAgentINS0_12zip_iteratorIN4cuda3std3__45tupleIJNS0_6detail15normal_iteratorINS0_10device_ptrINSB_IJiiiiEEEEEEENS0_17counting_iteratorIlNS0_11use_defaultESJ_SJ_EEEEEEEPNSB_IJSF_lEEESN_lNS1_9__extrema9arg_min_fISF_l5compIEEEEJSM_SO_lSS_EEEvDpT0_,(.L_x_4856 - _ZN6thrust24THRUST_300001_SM_1000_NS8cuda_cub4core6detail13_kernel_agentINS1_8__reduce11ReduceAgentINS0_12zip_iteratorIN4cuda3std3__45tupleIJNS0_6detail15normal_iteratorINS0_10device_ptrINSB_IJiiiiEEEEEEENS0_17counting_iteratorIlNS0_11use_defaultESJ_SJ_EEEEEEEPNSB_IJSF_lEEESN_lNS1_9__extrema9arg_min_fISF_l5compIEEEEJSM_SO_lSS_EEEvDpT0_)
        .other          _ZN6thrust24THRUST_300001_SM_1000_NS8cuda_cub4core6detail13_kernel_agentINS1_8__reduce11ReduceAgentINS0_12zip_iteratorIN4cuda3std3__45tupleIJNS0_6detail15normal_iteratorINS0_10device_ptrINSB_IJiiiiEEEEEEENS0_17counting_iteratorIlNS0_11use_defaultESJ_SJ_EEEEEEEPNSB_IJSF_lEEESN_lNS1_9__extrema9arg_min_fISF_l5compIEEEEJSM_SO_lSS_EEEvDpT0_,@"STO_CUDA_ENTRY STV_DEFAULT"
_ZN6thrust24THRUST_300001_SM_1000_NS8cuda_cub4core6detail13_kernel_agentINS1_8__reduce11ReduceAgentINS0_12zip_iteratorIN4cuda3std3__45tupleIJNS0_6detail15normal_iteratorINS0_10device_ptrINSB_IJiiiiEEEEEEENS0_17counting_iteratorIlNS0_11use_defaultESJ_SJ_EEEEEEEPNSB_IJSF_lEEESN_lNS1_9__extrema9arg_min_fISF_l5compIEEEEJSM_SO_lSS_EEEvDpT0_:
.text._ZN6thrust24THRUST_300001_SM_1000_NS8cuda_cub4core6detail13_kernel_agentINS1_8__reduce11ReduceAgentINS0_12zip_iteratorIN4cuda3std3__45tupleIJNS0_6detail15normal_iteratorINS0_10device_ptrINSB_IJiiiiEEEEEEENS0_17counting_iteratorIlNS0_11use_defaultESJ_SJ_EEEEEEEPNSB_IJSF_lEEESN_lNS1_9__extrema9arg_min_fISF_l5compIEEEEJSM_SO_lSS_EEEvDpT0_:
        /* <DEDUP_REMOVED lines=12> */
[----:B------:R-:W-:Y:S01]  /*00c0*/  CS2R R8, SRZ ;  /* 0x0000000000087805 */ /* 0x000fe2000001ff00 */
[----:B------:R-:W-:Y:S01]  /*00d0*/  IMAD.MOV.U32 R6, RZ, RZ, RZ ;  /* 0x000000ffff067224 */ /* 0x000fe200078e00ff */
        /* <DEDUP_REMOVED lines=10> */
[----:B------:R-:W-:Y:S01]  /*0180*/  CS2R R10, SRZ ;  /* 0x00000000000a7805 */ /* 0x000fe2000001ff00 */
[C---:B------:R-:W-:Y:S01]  /*0190*/  @!P0 VIADD R5, R7.reuse, 0x100 ;  /* 0x0000010007058836 */ /* 0x040fe20000000000 */
[----:B---3--:R-:W-:Y:S01]  /*01a0*/  @!P0 IADD3 R11, P2, PT, R7, R12, RZ ;  /* 0x0000000c070b8210 */ /* 0x008fe20007f5e0ff */
[----:B------:R-:W-:Y:S03]  /*01b0*/  BSSY.RECONVERGENT B1, `(.L_x_2737) ;  /* 0x00000c7000017945 */ /* 0x000fe60003800200 */
[----:B------:R-:W-:Y:S01]  /*01c0*/  ISETP.GE.AND P1, PT, R5, UR6, PT ;  /* 0x0000000605007c0c */ /* 0x000fe2000bf26270 */
[----:B------:R-:W-:-:S12]  /*01d0*/  @!P0 IMAD.X R10, RZ, RZ, R13, P2 ;  /* 0x000000ffff0a8224 */ /* 0x000fd800010e060d */
        /* <DEDUP_REMOVED lines=17> */
.L_x_2743:
        /* <DEDUP_REMOVED lines=35> */
.L_x_2742:
[----:B------:R-:W-:Y:S05]  /*0520*/  BSYNC.RECONVERGENT B3 ;  /* 0x0000000000037941 */ /* 0x000fea0003800200 */
.L_x_2741:
[----:B------:R-:W-:Y:S01]  /*0530*/  IADD3 R19, P0, PT, R19, 0x100, RZ ;  /* 0x0000010013137810 */ /* 0x000fe20007f1e0ff */
[----:B------:R-:W-:Y:S02]  /*0540*/  IMAD.X R3, RZ, RZ, R3, P3 ;  /* 0x000000ffff037224 */ /* 0x000fe400018e0603 */
[----:B------:R-:W-:Y:S02]  /*0550*/  VIADD R5, R5, 0x100 ;  /* 0x0000010005057836 */ /* 0x000fe40000000000 */
[----:B------:R-:W-:Y:S01]  /*0560*/  IMAD.X R20, RZ, RZ, R20, P0 ;  /* 0x000000ffff147224 */ /* 0x000fe200000e0614 */
[----:B------:R-:W-:Y:S07]  /*0570*/  @P2 BRA `(.L_x_2743) ;  /* 0xfffffffc005c2947 */ /* 0x000fee000383ffff */
.L_x_2740:
[----:B------:R-:W-:Y:S05]  /*0580*/  BSYNC.RECONVERGENT B2 ;  /* 0x0000000000027941 */ /* 0x000fea0003800200 */
.L_x_2739:
[----:B------:R-:W-:-:S13]  /*0590*/  ISETP.GE.U32.AND P0, PT, R21, 0x300, PT ;  /* 0x000003001500780c */ /* 0x000fda0003f06070 */
[----:B------:R-:W-:Y:S05]  /*05a0*/  @!P0 BRA `(.L_x_2738) ;  /* 0x00000008001c8947 */ /* 0x000fea0003800000 */
[----:B------:R-:W-:-:S07]  /*05b0*/  VIADD R12, R5, 0x200 ;  /* 0x00000200050c7836 */ /* 0x000fce0000000000 */
.L_x_2752:
[----:B------:R-:W0:Y:S01]  /*05c0*/  LDC.64 R4, c[0x0][0x380] ;  /* 0x0000e000ff047b82 */ /* 0x000e220000000a00 */
[----:B------:R-:W-:-:S07]  /*05d0*/  VIADD R23, R12, 0xfffffe00 ;  /* 0xfffffe000c177836 */ /* 0x000fce0000000000 */
[----:B------:R-:W1:Y:S01]  /*05e0*/  LDC.64 R2, c[0x0][0x388] ;  /* 0x0000e200ff027b82 */ /* 0x000e620000000a00 */
[----:B0-----:R-:W-:-:S05]  /*05f0*/  IMAD.WIDE R4, R23, 0x10, R4 ;  /* 0x0000001017047825 */ /* 0x001fca00078e0204 */
[----:B------:R-:W2:Y:S04]  /*0600*/  LDG.E R25, desc[UR10][R4.64] ;  /* 0x0000000a04197981 */ /* 0x000ea8000c1e1900 */
[----:B-----5:R0:W5:Y:S04]  /*0610*/  LDG.E R18, desc[UR10][R4.64+0x1000] ;  /* 0x0010000a04127981 */ /* 0x020168000c1e1900 */
[----:B------:R0:W5:Y:S04]  /*0620*/  LDG.E R14, desc[UR10][R4.64+0x2000] ;  /* 0x0020000a040e7981 */ /* 0x000168000c1e1900 */
[----:B------:R0:W5:Y:S01]  /*0630*/  LDG.E R13, desc[UR10][R4.64+0x3000] ;  /* 0x0030000a040d7981 */ /* 0x000162000c1e1900 */
[----:B-1----:R-:W-:Y:S01]  /*0640*/  IADD3 R24, P1, PT, R23, R2, RZ ;  /* 0x0000000217187210 */ /* 0x002fe20007f3e0ff */
[----:B------:R-:W-:Y:S01]  /*0650*/  BSSY.RECONVERGENT B2, `(.L_x_2744) ;  /* 0x000001d000027945 */ /* 0x000fe20003800200 */
[----:B------:R-:W-:-:S02]  /*0660*/  IMAD.MOV.U32 R17, RZ, RZ, R11 ;  /* 0x000000ffff117224 */ /* 0x000fc400078e000b */
[----:B------:R-:W-:Y:S01]  /*0670*/  IMAD.MOV.U32 R16, RZ, RZ, R10 ;  /* 0x000000ffff107224 */ /* 0x000fe200078e000a */
[----:B------:R-:W-:Y:S01]  /*0680*/  LEA.HI.X.SX32 R23, R23, R3, 0x1, P1 ;  /* 0x0000000317177211 */ /* 0x000fe200008f0eff */
[----:B------:R-:W-:Y:S02]  /*0690*/  IMAD.MOV.U32 R21, RZ, RZ, R9 ;  /* 0x000000ffff157224 */ /* 0x000fe400078e0009 */
[----:B------:R-:W-:Y:S02]  /*06a0*/  IMAD.MOV.U32 R20, RZ, RZ, R8 ;  /* 0x000000ffff147224 */ /* 0x000fe400078e0008 */
[----:B------:R-:W-:Y:S02]  /*06b0*/  IMAD.MOV.U32 R19, RZ, RZ, R6 ;  /* 0x000000ffff137224 */ /* 0x000fe400078e0006 */
[----:B------:R-:W-:Y:S02]  /*06c0*/  IMAD.MOV.U32 R15, RZ, RZ, R0 ;  /* 0x000000ffff0f7224 */ /* 0x000fe400078e0000 */
[----:B------:R-:W-:Y:S01]  /*06d0*/  VIADD R22, R12, 0xffffff00 ;  /* 0xffffff000c167836 */ /* 0x000fe20000000000 */
        /* <DEDUP_REMOVED lines=20> */
.L_x_2745:
[----:B------:R-:W-:Y:S05]  /*0820*/  BSYNC.RECONVERGENT B2 ;  /* 0x0000000000027941 */ /* 0x000fea0003800200 */
.L_x_2744:
[----:B-----5:R-:W-:Y:S01]  /*0830*/  ISETP.GE.AND P0, PT, R15, R18, PT ;  /* 0x000000120f00720c */ /* 0x020fe20003f06270 */
[----:B------:R-:W-:Y:S01]  /*0840*/  VIADD R23, R12, 0x100 ;  /* 0x000001000c177836 */ /* 0x000fe20000000000 */
[-C--:B------:R-:W-:Y:S01]  /*0850*/  IADD3 R24, P1, PT, R22, R2.reuse, RZ ;  /* 0x0000000216187210 */ /* 0x080fe20007f3e0ff */
[----:B------:R-:W-:Y:S01]  /*0860*/  BSSY.RECONVERGENT B2, `(.L_x_2746) ;  /* 0x000001d000027945 */ /* 0x000fe20003800200 */
[-C--:B------:R-:W-:Y:S01]  /*0870*/  IADD3 R0, P2, PT, R12, R2.reuse, RZ ;  /* 0x000000020c007210 */ /* 0x080fe20007f5e0ff */
[----:B------:R-:W-:Y:S01]  /*0880*/  IMAD.MOV.U32 R11, RZ, RZ, R17 ;  /* 0x000000ffff0b7224 */ /* 0x000fe200078e0011 */
[----:B------:R-:W-:Y:S01]  /*0890*/  LEA.HI.X.SX32 R25, R22, R3, 0x1, P1 ;  /* 0x0000000316197211 */ /* 0x000fe200008f0eff */
[----:B------:R-:W-:Y:S01]  /*08a0*/  IMAD.MOV.U32 R6, RZ, RZ, R16 ;  /* 0x000000ffff067224 */ /* 0x000fe200078e0010 */
[----:B------:R-:W-:Y:S01]  /*08b0*/  IADD3 R2, P3, PT, R23, R2, RZ ;  /* 0x0000000217027210 */ /* 0x000fe20007f7e0ff */
[----:B------:R-:W-:Y:S02]  /*08c0*/  IMAD.MOV.U32 R22, RZ, RZ, R21 ;  /* 0x000000ffff167224 */ /* 0x000fe400078e0015 */
[----:B------:R-:W-:-:S02]  /*08d0*/  IMAD.MOV.U32 R10, RZ, RZ, R20 ;  /* 0x000000ffff0a7224 */ /* 0x000fc400078e0014 */
[----:B------:R-:W-:Y:S02]  /*08e0*/  IMAD.MOV.U32 R8, RZ, RZ, R19 ;  /* 0x000000ffff087224 */ /* 0x000fe400078e0013 */
        /* <DEDUP_REMOVED lines=20> */
.L_x_2747:
[----:B------:R-:W-:Y:S05]  /*0a30*/  BSYNC.RECONVERGENT B2 ;  /* 0x0000000000027941 */ /* 0x000fea0003800200 */
.L_x_2746:
[----:B------:R-:W-:Y:S01]  /*0a40*/  ISETP.GE.AND P0, PT, R9, R14, PT ;  /* 0x0000000e0900720c */ /* 0x000fe20003f06270 */
[----:B------:R-:W-:Y:S01]  /*0a50*/  BSSY.RECONVERGENT B2, `(.L_x_2748) ;  /* 0x000001c000027945 */ /* 0x000fe20003800200 */
[-C--:B------:R-:W-:Y:S01]  /*0a60*/  LEA.HI.X.SX32 R20, R23, R3.reuse, 0x1, P3 ;  /* 0x0000000317147211 */ /* 0x080fe200018f0eff */
[----:B------:R-:W-:Y:S01]  /*0a70*/  IMAD.MOV.U32 R17, RZ, RZ, R11 ;  /* 0x000000ffff117224 */ /* 0x000fe200078e000b */
[----:B------:R-:W-:Y:S01]  /*0a80*/  LEA.HI.X.SX32 R21, R12, R3, 0x1, P2 ;  /* 0x000000030c157211 */ /* 0x000fe200010f0eff */
        /* <DEDUP_REMOVED lines=24> */
.L_x_2749:
[----:B------:R-:W-:Y:S05]  /*0c10*/  BSYNC.RECONVERGENT B2 ;  /* 0x0000000000027941 */ /* 0x000fea0003800200 */
.L_x_2748:
        /* <DEDUP_REMOVED lines=18> */
[----:B------:R-:W-:Y:S02]  /*0d40*/  ISETP.GE.U32.AND P0, PT, R17, R2, PT ;  /* 0x000000021100720c */ /* 0x000fe40003f06070 */
[CC--:B------:R-:W-:Y:S02]  /*0d50*/  ISETP.LT.AND.EX P1, PT, R19.reuse, R20.reuse, PT, P1 ;  /* 0x000000141300720c */ /* 0x0c0fe40003f21310 */
[----:B------:R-:W-:Y:S02]  /*0d60*/  ISETP.GE.AND.EX P0, PT, R19, R20, PT, P0 ;  /* 0x000000141300720c */ /* 0x000fe40003f06300 */
[----:B------:R-:W-:Y:S02]  /*0d70*/  SEL R11, R17, R2, P1 ;  /* 0x00000002110b7207 */ /* 0x000fe40000800000 */
[----:B------:R-:W-:-:S02]  /*0d80*/  SEL R10, R19, R20, P1 ;  /* 0x00000014130a7207 */ /* 0x000fc40000800000 */
[----:B-----5:R-:W-:Y:S02]  /*0d90*/  SEL R9, R3, R9, !P0 ;  /* 0x0000000903097207 */ /* 0x020fe40004000000 */
[----:B------:R-:W-:Y:S02]  /*0da0*/  SEL R8, R15, R8, !P0 ;  /* 0x000000080f087207 */ /* 0x000fe40004000000 */
[----:B------:R-:W-:Y:S02]  /*0db0*/  SEL R6, R16, R6, !P0 ;  /* 0x0000000610067207 */ /* 0x000fe40004000000 */
[----:B------:R-:W-:-:S07]  /*0dc0*/  SEL R0, R18, R13, !P0 ;  /* 0x0000000d12007207 */ /* 0x000fce0004000000 */
.L_x_2751:
[----:B------:R-:W-:Y:S05]  /*0dd0*/  BSYNC.RECONVERGENT B2 ;  /* 0x0000000000027941 */ /* 0x000fea0003800200 */
.L_x_2750:
[C---:B------:R-:W-:Y:S02]  /*0de0*/  VIADD R2, R12.reuse, 0x200 ;  /* 0x000002000c027836 */ /* 0x040fe40000000000 */
[----:B------:R-:W-:-:S03]  /*0df0*/  VIADD R12, R12, 0x400 ;  /* 0x000004000c0c7836 */ /* 0x000fc60000000000 */
[----:B------:R-:W-:-:S13]  /*0e00*/  ISETP.GE.AND P0, PT, R2, UR7, PT ;  /* 0x0000000702007c0c */ /* 0x000fda000bf06270 */
[----:B------:R-:W-:Y:S05]  /*0e10*/  @!P0 BRA `(.L_x_2752) ;  /* 0xfffffff400e88947 */ /* 0x000fea000383ffff */
.L_x_2738:
[----:B------:R-:W-:Y:S05]  /*0e20*/  BSYNC.RECONVERGENT B1 ;  /* 0x0000000000017941 */ /* 0x000fea0003800200 */
.L_x_2737:
[----:B------:R-:W0:Y:S02]  /*0e30*/  LDCU UR4, c[0x0][0x398] ;  /* 0x00007300ff0477ac */ /* 0x000e240008000800 */
[----:B0-----:R-:W-:-:S09]  /*0e40*/  UISETP.GE.AND UP0, UPT, UR4, 0x100, UPT ;  /* 0x000001000400788c */ /* 0x001fd2000bf06270 */
[----:B------:R-:W-:Y:S05]  /*0e50*/  BRA.U !UP0, `(.L_x_2753) ;  /* 0x0000001908487547 */ /* 0x000fea000b800000 */
        /* <DEDUP_REMOVED lines=35> */
.L_x_2755:
[----:B------:R-:W-:Y:S05]  /*1090*/  BSYNC.RECONVERGENT B1 ;  /* 0x0000000000017941 */ /* 0x000fea0003800200 */
.L_x_2754:
[----:B--2---:R-:W0:Y:S01]  /*10a0*/  SHFL.DOWN PT, R14, R5, 0x2, 0x1f ;  /* 0x08401f00050e7f89 */ /* 0x004e2200000e0000 */
        /* <DEDUP_REMOVED lines=33> */
.L_x_2757:
[----:B------:R-:W-:Y:S05]  /*12c0*/  BSYNC.RECONVERGENT B1 ;  /* 0x0000000000017941 */ /* 0x000fea0003800200 */
.L_x_2756:
        /* <DEDUP_REMOVED lines=34> */
.L_x_2759:
[----:B------:R-:W-:Y:S05]  /*14f0*/  BSYNC.RECONVERGENT B1 ;  /* 0x0000000000017941 */ /* 0x000fea0003800200 */
.L_x_2758:
        /* <DEDUP_REMOVED lines=34> */
.L_x_2761:
[----:B------:R-:W-:Y:S05]  /*1720*/  BSYNC.RECONVERGENT B1 ;  /* 0x0000000000017941 */ /* 0x000fea0003800200 */
.L_x_2760:
        /* <DEDUP_REMOVED lines=35> */
.L_x_2763:
[----:B------:R-:W-:Y:S05]  /*1960*/  BSYNC.RECONVERGENT B1 ;  /* 0x0000000000017941 */ /* 0x000fea0003800200 */
.L_x_2762:
        /* <DEDUP_REMOVED lines=12> */
.L_x_2765:
[----:B------:R-:W-:Y:S05]  /*1a30*/  BSYNC.RECONVERGENT B1 ;  /* 0x0000000000017941 */ /* 0x000fea0003800200 */
.L_x_2764:
[----:B------:R-:W-:Y:S01]  /*1a40*/  BAR.SYNC.DEFER_BLOCKING 0x0 ;  /* 0x0000000000007b1d */ /* 0x000fe20000010000 */
[----:B------:R-:W-:-:S13]  /*1a50*/  ISETP.NE.AND P1, PT, R7, RZ, PT ;  /* 0x000000ff0700720c */ /* 0x000fda0003f25270 */
[----:B------:R-:W-:Y:S05]  /*1a60*/  @P1 BRA `(.L_x_2766) ;  /* 0x0000005c00001947 */ /* 0x000fea0003800000 */
[----:B0-----:R-:W0:Y:S01]  /*1a70*/  S2R R5, SR_CgaCtaId ;  /* 0x0000000000057919 */ /* 0x001e220000008800 */
[----:B------:R-:W-:Y:S01]  /*1a80*/  MOV R18, 0x400 ;  /* 0x0000040000127802 */ /* 0x000fe20000000f00 */
[----:B------:R-:W-:Y:S01]  /*1a90*/  BSSY.RECONVERGENT B1, `(.L_x_2767) ;  /* 0x000001f000017945 */ /* 0x000fe20003800200 */
[----:B-1----:R-:W-:Y:S02]  /*1aa0*/  IMAD.MOV.U32 R14, RZ, RZ, R13 ;  /* 0x000000ffff0e7224 */ /* 0x002fe400078e000d */
        /* <DEDUP_REMOVED lines=29> */
.L_x_2768:
[----:B------:R-:W-:Y:S05]  /*1c80*/  BSYNC.RECONVERGENT B1 ;  /* 0x0000000000017941 */ /* 0x000fea0003800200 */
.L_x_2767:
        /* <DEDUP_REMOVED lines=29> */
.L_x_2770:
[----:B------:R-:W-:Y:S05]  /*1e60*/  BSYNC.RECONVERGENT B1 ;  /* 0x0000000000017941 */ /* 0x000fea0003800200 */
.L_x_2769:
        /* <DEDUP_REMOVED lines=29> */
.L_x_2772:
[----:B------:R-:W-:Y:S05]  /*2040*/  BSYNC.RECONVERGENT B1 ;  /* 0x0000000000017941 */ /* 0x000fea0003800200 */
.L_x_2771:
        /* <DEDUP_REMOVED lines=29> */
.L_x_2774:
[----:B------:R-:W-:Y:S05]  /*2220*/  BSYNC.RECONVERGENT B1 ;  /* 0x0000000000017941 */ /* 0x000fea0003800200 */
.L_x_2773:
        /* <DEDUP_REMOVED lines=28> */
.L_x_2776:
[----:B------:R-:W-:Y:S05]  /*23f0*/  BSYNC.RECONVERGENT B1 ;  /* 0x0000000000017941 */ /* 0x000fea0003800200 */
.L_x_2775:
        /* <DEDUP_REMOVED lines=27> */
.L_x_2778:
[----:B------:R-:W-:Y:S05]  /*25b0*/  BSYNC.RECONVERGENT B1 ;  /* 0x0000000000017941 */ /* 0x000fea0003800200 */
.L_x_2777:
        /* <DEDUP_REMOVED lines=28> */
.L_x_2753:
        /* <DEDUP_REMOVED lines=12> */
[----:B------:R-:W-:Y:S02]  /*2840*/  SEL R5, R2, 0x1f, P0 ;  /* 0x0000001f02057807 */ /* 0x000fe40000000000 */
[----:B------:R-:W0:Y:S03]  /*2850*/  S2R R2, SR_LANEID ;  /* 0x0000000000027919 */ /* 0x000e260000000000 */
        /* <DEDUP_REMOVED lines=27> */
.L_x_2780:
[----:B------:R-:W-:Y:S05]  /*2a10*/  BSYNC.RECONVERGENT B1 ;  /* 0x0000000000017941 */ /* 0x000fea0003800200 */
.L_x_2779:
[----:B------:R-:W0:Y:S01]  /*2a20*/  SHFL.DOWN PT, R3, R16, 0x2, R5 ;  /* 0x0840000010037989 */ /* 0x000e2200000e0005 */
[----:B------:R-:W-:Y:S01]  /*2a30*/  VIADD R0, R2, 0x2 ;  /* 0x0000000202007836 */ /* 0x000fe20000000000 */
[----:B------:R-:W-:Y:S01]  /*2a40*/  BSSY.RECONVERGENT B1, `(.L_x_2781) ;  /* 0x0000021000017945 */ /* 0x000fe20003800200 */
[----:B--2---:R-:W-:Y:S01]  /*2a50*/  IMAD.MOV.U32 R18, RZ, RZ, R22 ;  /* 0x000000ffff127224 */ /* 0x004fe200078e0016 */
        /* <DEDUP_REMOVED lines=31> */
.L_x_2782:
[----:B------:R-:W-:Y:S05]  /*2c50*/  BSYNC.RECONVERGENT B1 ;  /* 0x0000000000017941 */ /* 0x000fea0003800200 */
.L_x_2781:
        /* <DEDUP_REMOVED lines=35> */
.L_x_2784:
[----:B------:R-:W-:Y:S05]  /*2e90*/  BSYNC.RECONVERGENT B1 ;  /* 0x0000000000017941 */ /* 0x000fea0003800200 */
.L_x_2783:
        /* <DEDUP_REMOVED lines=35> */
.L_x_2786:
[----:B------:R-:W-:Y:S05]  /*30d0*/  BSYNC.RECONVERGENT B1 ;  /* 0x0000000000017941 */ /* 0x000fea0003800200 */
.L_x_2785:
[----:B------:R-:W0:Y:S01]  /*30e0*/  SHFL.DOWN PT, R9, R18, 0x10, R5 ;  /* 0x0a00000012097989 */ /* 0x000e2200000e0005 */
[C---:B------:R-:W-:Y:S01]  /*30f0*/  VIADD R0, R2.reuse, 0x10 ;  /* 0x0000001002007836 */ /* 0x040fe20000000000 */
[----:B------:R-:W-:Y:S01]  /*3100*/  BSSY.RECONVERGENT B1, `(.L_x_2787) ;  /* 0x0000022000017945 */ /* 0x000fe20003800200 */
[----:B------:R-:W-:Y:S01]  /*3110*/  ISETP.NE.AND P2, PT, R2, RZ, PT ;  /* 0x000000ff0200720c */ /* 0x000fe20003f45270 */
[----:B------:R2:W3:Y:S01]  /*3120*/  SHFL.DOWN PT, R11, R10, 0x10, R5 ;  /* 0x0a0000000a0b7989 */ /* 0x0004e200000e0005 */
[----:B-1----:R-:W-:Y:S02]  /*3130*/  IMAD.MOV.U32 R15, RZ, RZ, R20 ;  /* 0x000000ffff0f7224 */ /* 0x002fe400078e0014 */
[----:B------:R-:W-:Y:S01]  /*3140*/  IMAD.MOV.U32 R13, RZ, RZ, R6 ;  /* 0x000000ffff0d7224 */ /* 0x000fe200078e0006 */
[----:B------:R2:W1:Y:S01]  /*3150*/  SHFL.DOWN PT, R17, R8, 0x10, R5 ;  /* 0x0a00000008117989 */ /* 0x00046200000e0005 */
[----:B------:R-:W-:Y:S02]  /*3160*/  IMAD.MOV.U32 R12, RZ, RZ, R8 ;  /* 0x000000ffff0c7224 */ /* 0x000fe400078e0008 */
[----:B------:R-:W-:Y:S01]  /*3170*/  IMAD.MOV.U32 R3, RZ, RZ, R10 ;  /* 0x000000ffff037224 */ /* 0x000fe200078e000a */
[----:B------:R2:W4:Y:S01]  /*3180*/  SHFL.DOWN PT, R19, R6, 0x10, R5 ;  /* 0x0a00000006137989 */ /* 0x00052200000e0005 */
[----:B------:R-:W-:-:S03]  /*3190*/  IMAD.MOV.U32 R2, RZ, RZ, R18 ;  /* 0x000000ffff027224 */ /* 0x000fc600078e0012 */
        /* <DEDUP_REMOVED lines=24> */
.L_x_2788:
[----:B------:R-:W-:Y:S05]  /*3320*/  BSYNC.RECONVERGENT B1 ;  /* 0x0000000000017941 */ /* 0x000fea0003800200 */
.L_x_2787:
[----:B------:R-:W-:Y:S04]  /*3330*/  BSSY.RECONVERGENT B1, `(.L_x_2789) ;  /* 0x000000c000017945 */ /* 0x000fe80003800200 */
[----:B------:R-:W-:Y:S05]  /*3340*/  @P2 BRA `(.L_x_2790) ;  /* 0x0000000000282947 */ /* 0x000fea0003800000 */
[----:B------:R-:W0:Y:S01]  /*3350*/  S2R R6, SR_CgaCtaId ;  /* 0x0000000000067919 */ /* 0x000e220000008800 */
        /* <DEDUP_REMOVED lines=9> */
.L_x_2790:
[----:B------:R-:W-:Y:S05]  /*33f0*/  BSYNC.RECONVERGENT B1 ;  /* 0x0000000000017941 */ /* 0x000fea0003800200 */
.L_x_2789:
[----:B------:R-:W-:Y:S01]  /*3400*/  BAR.SYNC.DEFER_BLOCKING 0x0 ;  /* 0x0000000000007b1d */ /* 0x000fe20000010000 */
[----:B------:R-:W-:-:S13]  /*3410*/  ISETP.NE.AND P1, PT, R7, RZ, PT ;  /* 0x000000ff0700720c */ /* 0x000fda0003f25270 */
[----:B------:R-:W-:Y:S05]  /*3420*/  @P1 BRA `(.L_x_2766) ;  /* 0x0000004000901947 */ /* 0x000fea0003800000 */
[----:B------:R-:W-:Y:S01]  /*3430*/  UISETP.GE.AND UP0, UPT, UR4, 0x21, UPT ;  /* 0x000000210400788c */ /* 0x000fe2000bf06270 */
[----:B0-----:R-:W-:Y:S02]  /*3440*/  IMAD.MOV.U32 R9, RZ, RZ, R2 ;  /* 0x000000ffff097224 */ /* 0x001fe400078e0002 */
        /* <DEDUP_REMOVED lines=38> */
.L_x_2792:
[----:B------:R-:W-:Y:S05]  /*36b0*/  BSYNC.RECONVERGENT B1 ;  /* 0x0000000000017941 */ /* 0x000fea0003800200 */
.L_x_2791:
        /* <DEDUP_REMOVED lines=41> */
.L_x_2794:
[----:B------:R-:W-:Y:S05]  /*3950*/  BSYNC.RECONVERGENT B1 ;  /* 0x0000000000017941 */ /* 0x000fea0003800200 */
.L_x_2793:
        /* <DEDUP_REMOVED lines=40> */
.L_x_2796:
[----:B------:R-:W-:Y:S05]  /*3be0*/  BSYNC.RECONVERGENT B1 ;  /* 0x0000000000017941 */ /* 0x000fea0003800200 */
.L_x_2795:
        /* <DEDUP_REMOVED lines=41> */
.L_x_2798:
[----:B------:R-:W-:Y:S05]  /*3e80*/  BSYNC.RECONVERGENT B1 ;  /* 0x0000000000017941 */ /* 0x000fea0003800200 */
.L_x_2797:
        /* <DEDUP_REMOVED lines=40> */
.L_x_2800:
[----:B------:R-:W-:Y:S05]  /*4110*/  BSYNC.RECONVERGENT B1 ;  /* 0x0000000000017941 */ /* 0x000fea0003800200 */
.L_x_2799:
        /* <DEDUP_REMOVED lines=41> */
.L_x_2802:
[----:B------:R-:W-:Y:S05]  /*43b0*/  BSYNC.RECONVERGENT B1 ;  /* 0x0000000000017941 */ /* 0x000fea0003800200 */
.L_x_2801:
        /* <DEDUP_REMOVED lines=40> */
.L_x_2736:
[----:B------:R-:W1:Y:S01]  /*4640*/  S2R R15, SR_TID.X ;  /* 0x00000000000f7919 */ /* 0x000e620000002100 */
[----:B------:R-:W1:Y:S01]  /*4650*/  LDC.64 R4, c[0x0][0x380] ;  /* 0x0000e000ff047b82 */ /* 0x000e620000000a00 */
[----:B------:R-:W-:Y:S01]  /*4660*/  PLOP3.LUT P0, PT, PT, PT, PT, 0x80, 0x8 ;  /* 0x000000000008781c */ /* 0x000fe20003f0f070 */
[----:B------:R-:W2:Y:S01]  /*4670*/  LDCU.64 UR8, c[0x0][0x388] ;  /* 0x00007100ff0877ac */ /* 0x000ea20008000a00 */
[----:B-1----:R-:W-:-:S05]  /*4680*/  IMAD.WIDE.U32 R4, R15, 0x10, R4 ;  /* 0x000000100f047825 */ /* 0x002fca00078e0004 */
[----:B0-----:R-:W3:Y:S04]  /*4690*/  LDG.E R12, desc[UR10][R4.64] ;  /* 0x0000000a040c7981 */ /* 0x001ee8000c1e1900 */
[----:B------:R-:W3:Y:S04]  /*46a0*/  LDG.E R3, desc[UR10][R4.64+0x1000] ;  /* 0x0010000a04037981 */ /* 0x000ee8000c1e1900 */
[----:B------:R0:W4:Y:S04]  /*46b0*/  LDG.E R11, desc[UR10][R4.64+0xc] ;  /* 0x00000c0a040b7981 */ /* 0x000128000c1e1900 */
[----:B------:R0:W4:Y:S04]  /*46c0*/  LDG.E R10, desc[UR10][R4.64+0x8] ;  /* 0x0000080a040a7981 */ /* 0x000128000c1e1900 */
[----:B------:R0:W4:Y:S04]  /*46d0*/  LDG.E R9, desc[UR10][R4.64+0x4] ;  /* 0x0000040a04097981 */ /* 0x000128000c1e1900 */
[----:B------:R-:W4:Y:S01]  /*46e0*/  LDG.E R7, desc[UR10][R4.64+0x2000] ;  /* 0x0020000a04077981 */ /* 0x000f22000c1e1900 */
[----:B------:R-:W-:-:S02]  /*46f0*/  IMAD.MOV.U32 R0, RZ, RZ, R15 ;  /* 0x000000ffff007224 */ /* 0x000fc400078e000f */
[----:B--2---:R-:W-:Y:S01]  /*4700*/  IMAD.U32 R13, RZ, RZ, UR9 ;  /* 0x00000009ff0d7e24 */ /* 0x004fe2000f8e00ff */
[----:B------:R-:W-:Y:S01]  /*4710*/  UMOV UR4, URZ ;  /* 0x000000ff00047c82 */ /* 0x000fe20008000000 */
[----:B------:R-:W-:Y:S01]  /*4720*/  BSSY.RECONVERGENT B1, `(.L_x_2803) ;  /* 0x000001b000017945 */ /* 0x000fe20003800200 */
[----:B---3--:R-:W-:-:S13]  /*4730*/  ISETP.GE.AND P1, PT, R12, R3, PT ;  /* 0x000000030c00720c */ /* 0x008fda0003f26270 */
[----:B------:R-:W-:-:S04]  /*4740*/  @P1 ISETP.GE.AND P2, PT, R3, R12, PT ;  /* 0x0000000c0300120c */ /* 0x000fc80003f46270 */
[----:B------:R-:W-:Y:S01]  /*4750*/  @P1 PLOP3.LUT P0, PT, P2, PT, PT, 0x80, 0x8 ;  /* 0x000000000008181c */ /* 0x000fe2000170f070 */
[----:B------:R-:W-:Y:S02]  /*4760*/  @P1 IMAD.MOV.U32 R12, RZ, RZ, R3 ;  /* 0x000000ffff0c1224 */ /* 0x000fe400078e0003 */
[----:B------:R-:W-:-:S05]  /*4770*/  @P1 VIADD R2, R15, 0x100 ;  /* 0x000001000f021836 */ /* 0x000fca0000000000 */
[----:B------:R-:W-:-:S05]  /*4780*/  @P1 SEL R0, R2, R15, !P2 ;  /* 0x0000000f02001207 */ /* 0x000fca0005000000 */
[----:B----4-:R0:W5:Y:S04]  /*4790*/  @!P0 LDG.E R11, desc[UR10][R4.64+0x100c] ;  /* 0x00100c0a040b8981 */ /* 0x010168000c1e1900 */
[----:B------:R0:W5:Y:S04]  /*47a0*/  @!P0 LDG.E R10, desc[UR10][R4.64+0x1008] ;  /* 0x0010080a040a8981 */ /* 0x000168000c1e1900 */
[----:B------:R0:W5:Y:S01]  /*47b0*/  @!P0 LDG.E R9, desc[UR10][R4.64+0x1004] ;  /* 0x0010040a04098981 */ /* 0x000162000c1e1900 */
[----:B------:R-:W-:Y:S02]  /*47c0*/  ISETP.GE.AND P0, PT, R12, R7, PT ;  /* 0x000000070c00720c */ /* 0x000fe40003f06270 */
[----:B------:R-:W-:-:S04]  /*47d0*/  IADD3 R8, P2, PT, R0, UR8, RZ ;  /* 0x0000000800087c10 */ /* 0x000fc8000ff5e0ff */
[----:B------:R-:W-:-:S07]  /*47e0*/  IADD3.X R6, PT, PT, R13, UR4, RZ, P2, !PT ;  /* 0x000000040d067c10 */ /* 0x000fce00097fe4ff */
[----:B0-----:R-:W-:Y:S05]  /*47f0*/  @!P0 BRA `(.L_x_2804) ;  /* 0x0000000000348947 */ /* 0x001fea0003800000 */
[----:B------:R-:W2:Y:S04]  /*4800*/  LDG.E R3, desc[UR10][R4.64+0x2008] ;  /* 0x0020080a04037981 */ /* 0x000ea8000c1e1900 */
[----:B------:R-:W3:Y:S04]  /*4810*/  LDG.E R2, desc[UR10][R4.64+0x200c] ;  /* 0x00200c0a04027981 */ /* 0x000ee8000c1e1900 */
[----:B------:R-:W4:Y:S01]  /*4820*/  LDG.E R0, desc[UR10][R4.64+0x2004] ;  /* 0x0020040a04007981 */ /* 0x000f22000c1e1900 */
[----:B------:R-:W-:Y:S01]  /*4830*/  VIADD R14, R15, 0x200 ;  /* 0x000002000f0e7836 */ /* 0x000fe20000000000 */
[----:B------:R-:W-:Y:S01]  /*4840*/  ISETP.GE.AND P0, PT, R7, R12, PT ;  /* 0x0000000c0700720c */ /* 0x000fe20003f06270 */
[----:B------:R-:W-:-:S03]  /*4850*/  IMAD.MOV.U32 R12, RZ, RZ, R7 ;  /* 0x000000ffff0c7224 */ /* 0x000fc600078e0007 */
[----:B------:R-:W-:-:S04]  /*4860*/  IADD3 R15, P1, PT, R14, UR8, RZ ;  /* 0x000000080e0f7c10 */ /* 0x000fc8000ff3e0ff */
[----:B------:R-:W-:Y:S01]  /*4870*/  SEL R8, R15, R8, !P0 ;  /* 0x000000080f087207 */ /* 0x000fe20004000000 */
[----:B------:R-:W-:-:S05]  /*4880*/  IMAD.X R17, RZ, RZ, R13, P1 ;  /* 0x000000ffff117224 */ /* 0x000fca00008e060d */
[----:B------:R-:W-:Y:S02]  /*4890*/  SEL R6, R17, R6, !P0 ;  /* 0x0000000611067207 */ /* 0x000fe40004000000 */
[----:B--2--5:R-:W-:Y:S02]  /*48a0*/  SEL R10, R3, R10, !P0 ;  /* 0x0000000a030a7207 */ /* 0x024fe40004000000 */
[----:B---3--:R-:W-:Y:S02]  /*48b0*/  SEL R11, R2, R11, !P0 ;  /* 0x0000000b020b7207 */ /* 0x008fe40004000000 */
[----:B----4-:R-:W-:-:S07]  /*48c0*/  SEL R9, R0, R9, !P0 ;  /* 0x0000000900097207 */ /* 0x010fce0004000000 */
.L_x_2804:
[----:B------:R-:W-:Y:S05]  /*48d0*/  BSYNC.RECONVERGENT B1 ;  /* 0x0000000000017941 */ /* 0x000fea0003800200 */
.L_x_2803:
        /* <DEDUP_REMOVED lines=9> */
.L_x_2812:
        /* <DEDUP_REMOVED lines=11> */
[----:B0-----:R-:W-:Y:S01]  /*4a20*/  IMAD.U32 R13, RZ, RZ, UR9 ;  /* 0x00000009ff0d7e24 */ /* 0x001fe2000f8e00ff */
[----:B------:R-:W-:Y:S01]  /*4a30*/  BSSY.RECONVERGENT B1, `(.L_x_2806) ;  /* 0x000001e000017945 */ /* 0x000fe20003800200 */
[----:B------:R-:W-:Y:S01]  /*4a40*/  IMAD.MOV.U32 R19, RZ, RZ, R8 ;  /* 0x000000ffff137224 */ /* 0x000fe200078e0008 */
[----:B------:R-:W0:Y:S01]  /*4a50*/  S2R R14, SR_TID.X ;  /* 0x00000000000e7919 */ /* 0x000e220000002100 */
[----:B------:R-:W-:-:S02]  /*4a60*/  IMAD.MOV.U32 R18, RZ, RZ, R6 ;  /* 0x000000ffff127224 */ /* 0x000fc400078e0006 */
[----:B------:R-:W-:Y:S02]  /*4a70*/  IMAD.MOV.U32 R16, RZ, RZ, R11 ;  /* 0x000000ffff107224 */ /* 0x000fe400078e000b */
[----:B------:R-:W-:Y:S02]  /*4a80*/  IMAD.MOV.U32 R31, RZ, RZ, R10 ;  /* 0x000000ffff1f7224 */ /* 0x000fe400078e000a */
[----:B------:R-:W-:Y:S01]  /*4a90*/  IMAD.MOV.U32 R29, RZ, RZ, R9 ;  /* 0x000000ffff1d7224 */ /* 0x000fe200078e0009 */
[----:B0-----:R-:W-:Y:S01]  /*4aa0*/  IADD3 R17, P1, P2, R7, UR8, R14 ;  /* 0x0000000807117c10 */ /* 0x001fe2000fa3e00e */
[----:B------:R-:W-:-:S03]  /*4ab0*/  IMAD.MOV.U32 R14, RZ, RZ, R12 ;  /* 0x000000ffff0e7224 */ /* 0x000fc600078e000c */
[----:B------:R-:W-:Y:S02]  /*4ac0*/  IADD3.X R15, PT, PT, R0, R13, RZ, P1, P2 ;  /* 0x0000000d000f7210 */ /* 0x000fe40000fe44ff */
[----:B--2---:R-:W-:-:S13]  /*4ad0*/  ISETP.GE.AND P0, PT, R12, R33, PT ;  /* 0x000000210c00720c */ /* 0x004fda0003f06270 */
[----:B---3--:R-:W-:Y:S05]  /*4ae0*/  @!P0 BRA `(.L_x_2807) ;  /* 0x0000000000488947 */ /* 0x008fea0003800000 */
        /* <DEDUP_REMOVED lines=18> */
.L_x_2807:
[----:B-1----:R-:W-:Y:S05]  /*4c10*/  BSYNC.RECONVERGENT B1 ;  /* 0x0000000000017941 */ /* 0x002fea0003800200 */
.L_x_2806:
        /* <DEDUP_REMOVED lines=27> */
.L_x_2809:
[----:B------:R-:W-:Y:S05]  /*4dd0*/  BSYNC.RECONVERGENT B1 ;  /* 0x0000000000017941 */ /* 0x000fea0003800200 */
.L_x_2808:
        /* <DEDUP_REMOVED lines=27> */
.L_x_2811:
[----:B------:R-:W-:Y:S05]  /*4f90*/  BSYNC.RECONVERGENT B1 ;  /* 0x0000000000017941 */ /* 0x000fea0003800200 */
.L_x_2810:
[----:B------:R-:W-:-:S04]  /*4fa0*/  IADD3 R2, P1, PT, R7, 0x600, RZ ;  /* 0x0000060007027810 */ /* 0x000fc80007f3e0ff */
[----:B------:R-:W-:Y:S01]  /*4fb0*/  ISETP.GT.U32.AND P0, PT, R2, UR6, PT ;  /* 0x0000000602007c0c */ /* 0x000fe2000bf04070 */
[----:B------:R-:W-:Y:S01]  /*4fc0*/  IMAD.X R2, RZ, RZ, R0, P1 ;  /* 0x000000ffff027224 */ /* 0x000fe200008e0600 */
[----:B------:R-:W-:-:S04]  /*4fd0*/  IADD3 R7, P1, PT, R7, 0x300, RZ ;  /* 0x0000030007077810 */ /* 0x000fc80007f3e0ff */
[----:B------:R-:W-:Y:S01]  /*4fe0*/  ISETP.GT.AND.EX P0, PT, R2, UR7, PT, P0 ;  /* 0x0000000702007c0c */ /* 0x000fe2000bf04300 */
[----:B------:R-:W-:-:S12]  /*4ff0*/  IMAD.X R0, RZ, RZ, R0, P1 ;  /* 0x000000ffff007224 */ /* 0x000fd800008e0600 */
[----:B------:R-:W-:Y:S05]  /*5000*/  @!P0 BRA `(.L_x_2812) ;  /* 0xfffffff800588947 */ /* 0x000fea000383ffff */
.L_x_2805:
[----:B------:R-:W0:Y:S01]  /*5010*/  S2R R14, SR_TID.X ;  /* 0x00000000000e7919 */ /* 0x000e220000002100 */
[----:B------:R-:W-:-:S04]  /*5020*/  ISETP.GE.U32.AND P0, PT, R7, UR6, PT ;  /* 0x0000000607007c0c */ /* 0x000fc8000bf06070 */
[----:B------:R-:W-:-:S13]  /*5030*/  ISETP.GE.AND.EX P0, PT, R0, UR7, PT, P0 ;  /* 0x0000000700007c0c */ /* 0x000fda000bf06300 */
        /* <DEDUP_REMOVED lines=25> */
.L_x_2819:
        /* <DEDUP_REMOVED lines=35> */
.L_x_2818:
[----:B------:R-:W-:Y:S05]  /*5400*/  BSYNC.RECONVERGENT B3 ;  /* 0x0000000000037941 */ /* 0x000fea0003800200 */
.L_x_2817:
[----:B------:R-:W-:Y:S01]  /*5410*/  IADD3 R22, P0, PT, R22, 0x100, RZ ;  /* 0x0000010016167810 */ /* 0x000fe20007f1e0ff */
[----:B------:R-:W-:Y:S02]  /*5420*/  IMAD.X R3, RZ, RZ, R3, P3 ;  /* 0x000000ffff037224 */ /* 0x000fe400018e0603 */
[----:B------:R-:W-:Y:S02]  /*5430*/  VIADD R4, R4, 0x100 ;  /* 0x0000010004047836 */ /* 0x000fe40000000000 */
[----:B------:R-:W-:Y:S01]  /*5440*/  IMAD.X R23, RZ, RZ, R23, P0 ;  /* 0x000000ffff177224 */ /* 0x000fe200000e0617 */
[----:B------:R-:W-:Y:S07]  /*5450*/  @P2 BRA `(.L_x_2819) ;  /* 0xfffffffc005c2947 */ /* 0x000fee000383ffff */
.L_x_2816:
[----:B------:R-:W-:Y:S05]  /*5460*/  BSYNC.RECONVERGENT B2 ;  /* 0x0000000000027941 */ /* 0x000fea0003800200 */
.L_x_2815:
[----:B------:R-:W-:-:S13]  /*5470*/  ISETP.GE.U32.AND P0, PT, R24, 0x300, PT ;  /* 0x000003001800780c */ /* 0x000fda0003f06070 */
[----:B------:R-:W-:Y:S05]  /*5480*/  @!P0 BRA `(.L_x_2814) ;  /* 0x0000000800288947 */ /* 0x000fea0003800000 */
[----:B------:R-:W-:-:S07]  /*5490*/  VIADD R13, R4, 0x200 ;  /* 0x00000200040d7836 */ /* 0x000fce0000000000 */
.L_x_2828:
        /* <DEDUP_REMOVED lines=40> */
.L_x_2821:
[----:B------:R-:W-:Y:S05]  /*5720*/  BSYNC.RECONVERGENT B2 ;  /* 0x0000000000027941 */ /* 0x000fea0003800200 */
.L_x_2820:
[----:B-----5:R-:W-:Y:S01]  /*5730*/  ISETP.GE.AND P0, PT, R21, R22, PT ;  /* 0x000000161500720c */ /* 0x020fe20003f06270 */
[C---:B------:R-:W-:Y:S01]  /*5740*/  VIADD R6, R13.reuse, 0xffffff00 ;  /* 0xffffff000d067836 */ /* 0x040fe20000000000 */
[----:B------:R-:W-:Y:S01]  /*5750*/  BSSY.RECONVERGENT B2, `(.L_x_2822) ;  /* 0x000001f000027945 */ /* 0x000fe20003800200 */
[----:B------:R-:W-:Y:S01]  /*5760*/  VIADD R18, R13, 0x100 ;  /* 0x000001000d127836 */ /* 0x000fe20000000000 */
[CC--:B------:R-:W-:Y:S01]  /*5770*/  IADD3 R11, P4, P5, R7.reuse, R2.reuse, R13 ;  /* 0x00000002070b7210 */ /* 0x0c0fe20007d9e00d */
[----:B------:R-:W-:Y:S01]  /*5780*/  IMAD.MOV.U32 R9, RZ, RZ, R21 ;  /* 0x000000ffff097224 */ /* 0x000fe200078e0015 */
[CC--:B------:R-:W-:Y:S01]  /*5790*/  IADD3 R27, P1, P6, R7.reuse, R2.reuse, R6 ;  /* 0x00000002071b7210 */ /* 0x0c0fe20007e3e006 */
[----:B------:R-:W-:Y:S01]  /*57a0*/  IMAD.MOV.U32 R12, RZ, RZ, R20 ;  /* 0x000000ffff0c7224 */ /* 0x000fe200078e0014 */
[----:B------:R-:W-:Y:S01]  /*57b0*/  IADD3 R18, P2, P3, R7, R2, R18 ;  /* 0x0000000207127210 */ /* 0x000fe20007b5e012 */
[----:B------:R-:W-:Y:S01]  /*57c0*/  IMAD.MOV.U32 R10, RZ, RZ, R19 ;  /* 0x000000ffff0a7224 */ /* 0x000fe200078e0013 */
[----:B------:R-:W-:Y:S01]  /*57d0*/  IADD3.X R26, PT, PT, R0, R3, RZ, P1, P6 ;  /* 0x00000003001a7210 */ /* 0x000fe20000fec4ff */
        /* <DEDUP_REMOVED lines=22> */
.L_x_2823:
[----:B------:R-:W-:Y:S05]  /*5940*/  BSYNC.RECONVERGENT B2 ;  /* 0x0000000000027941 */ /* 0x000fea0003800200 */
.L_x_2822:
        /* <DEDUP_REMOVED lines=29> */
.L_x_2825:
[----:B------:R-:W-:Y:S05]  /*5b20*/  BSYNC.RECONVERGENT B2 ;  /* 0x0000000000027941 */ /* 0x000fea0003800200 */
.L_x_2824:
        /* <DEDUP_REMOVED lines=27> */
.L_x_2827:
[----:B------:R-:W-:Y:S05]  /*5ce0*/  BSYNC.RECONVERGENT B2 ;  /* 0x0000000000027941 */ /* 0x000fea0003800200 */
.L_x_2826:
[C---:B------:R-:W-:Y:S02]  /*5cf0*/  VIADD R2, R13.reuse, 0x200 ;  /* 0x000002000d027836 */ /* 0x040fe40000000000 */
[----:B------:R-:W-:-:S03]  /*5d00*/  VIADD R13, R13, 0x400 ;  /* 0x000004000d0d7836 */ /* 0x000fc60000000000 */
[----:B------:R-:W-:-:S13]  /*5d10*/  ISETP.GE.AND P0, PT, R2, R15, PT ;  /* 0x0000000f0200720c */ /* 0x000fda0003f06270 */
[----:B------:R-:W-:Y:S05]  /*5d20*/  @!P0 BRA `(.L_x_2828) ;  /* 0xfffffff400dc8947 */ /* 0x000fea000383ffff */
.L_x_2814:
[----:B------:R-:W-:Y:S05]  /*5d30*/  BSYNC.RECONVERGENT B1 ;  /* 0x0000000000017941 */ /* 0x000fea0003800200 */
.L_x_2813:
[----:B------:R-:W1:Y:S01]  /*5d40*/  S2R R19, SR_LANEID ;  /* 0x0000000000137919 */ /* 0x000e620000000000 */
[----:B------:R-:W-:Y:S01]  /*5d50*/  BSSY.RECONVERGENT B1, `(.L_x_2829) ;  /* 0x0000022000017945 */ /* 0x000fe20003800200 */
[----:B------:R-:W-:Y:S01]  /*5d60*/  IMAD.MOV.U32 R0, RZ, RZ, R12 ;  /* 0x000000ffff007224 */ /* 0x000fe200078e000c */
[----:B------:R-:W2:Y:S01]  /*5d70*/  SHFL.DOWN PT, R5, R12, 0x1, 0x1f ;  /* 0x08201f000c057f89 */ /* 0x000ea200000e0000 */
[----:B-----5:R-:W-:Y:S02]  /*5d80*/  IMAD.MOV.U32 R2, RZ, RZ, R9 ;  /* 0x000000ffff027224 */ /* 0x020fe400078e0009 */
        /* <DEDUP_REMOVED lines=30> */
.L_x_2830:
[----:B------:R-:W-:Y:S05]  /*5f70*/  BSYNC.RECONVERGENT B1 ;  /* 0x0000000000017941 */ /* 0x000fea0003800200 */
.L_x_2829:
[----:B------:R-:W1:Y:S01]  /*5f80*/  SHFL.DOWN PT, R11, R0, 0x2, 0x1f ;  /* 0x08401f00000b7f89 */ /* 0x000e6200000e0000 */
[----:B------:R-:W-:Y:S01]  /*5f90*/  BSSY.RECONVERGENT B1, `(.L_x_2831) ;  /* 0x0000021000017945 */ /* 0x000fe20003800200 */
[----:B------:R-:W-:Y:S02]  /*5fa0*/  IMAD.MOV.U32 R5, RZ, RZ, R0 ;  /* 0x000000ffff057224 */ /* 0x000fe400078e0000 */
[----:B0-----:R0:W2:Y:S01]  /*5fb0*/  SHFL.DOWN PT, R17, R2, 0x2, 0x1f ;  /* 0x08401f0002117f89 */ /* 0x0010a200000e0000 */
        /* <DEDUP_REMOVED lines=30> */
.L_x_2832:
[----:B------:R-:W-:Y:S05]  /*61a0*/  BSYNC.RECONVERGENT B1 ;  /* 0x0000000000017941 */ /* 0x000fea0003800200 */
.L_x_2831:
        /* <DEDUP_REMOVED lines=34> */
.L_x_2834:
[----:B------:R-:W-:Y:S05]  /*63d0*/  BSYNC.RECONVERGENT B1 ;  /* 0x0000000000017941 */ /* 0x000fea0003800200 */
.L_x_2833:
[----:B------:R-:W0:Y:S01]  /*63e0*/  SHFL.DOWN PT, R13, R0, 0x8, 0x1f ;  /* 0x09001f00000d7f89 */ /* 0x000e2200000e0000 */
[----:B------:R-:W-:Y:S01]  /*63f0*/  BSSY.RECONVERGENT B1, `(.L_x_2835) ;  /* 0x0000021000017945 */ /* 0x000fe20003800200 */
[----:B------:R-:W-:Y:S02]  /*6400*/  IMAD.MOV.U32 R5, RZ, RZ, R0 ;  /* 0x000000ffff057224 */ /* 0x000fe400078e0000 */
[----:B------:R2:W3:Y:S01]  /*6410*/  SHFL.DOWN PT, R15, R2, 0x8, 0x1f ;  /* 0x09001f00020f7f89 */ /* 0x0004e200000e0000 */
[----:B-1----:R-:W-:Y:S02]  /*6420*/  IMAD.MOV.U32 R6, RZ, RZ, R2 ;  /* 0x000000ffff067224 */ /* 0x002fe400078e0002 */
[----:B------:R-:W-:Y:S01]  /*6430*/  IMAD.MOV.U32 R7, RZ, RZ, R3 ;  /* 0x000000ffff077224 */ /* 0x000fe200078e0003 */
[----:B------:R2:W1:Y:S01]  /*6440*/  SHFL.DOWN PT, R16, R3, 0x8, 0x1f ;  /* 0x09001f0003107f89 */ /* 0x00046200000e0000 */
        /* <DEDUP_REMOVED lines=27> */
.L_x_2836:
[----:B------:R-:W-:Y:S05]  /*6600*/  BSYNC.RECONVERGENT B1 ;  /* 0x0000000000017941 */ /* 0x000fea0003800200 */
.L_x_2835:
[----:B------:R-:W0:Y:S01]  /*6610*/  SHFL.DOWN PT, R4, R5, 0x10, 0x1f ;  /* 0x0a001f0005047f89 */ /* 0x000e2200000e0000 */
[----:B------:R-:W-:Y:S01]  /*6620*/  ISETP.NE.AND P2, PT, R19, RZ, PT ;  /* 0x000000ff1300720c */ /* 0x000fe20003f45270 */
[----:B------:R-:W-:Y:S01]  /*6630*/  BSSY.RECONVERGENT B1, `(.L_x_2837) ;  /* 0x0000021000017945 */ /* 0x000fe20003800200 */
[----:B------:R-:W-:Y:S01]  /*6640*/  IMAD.MOV.U32 R15, RZ, RZ, R9 ;  /* 0x000000ffff0f7224 */ /* 0x000fe200078e0009 */
[----:B------:R2:W3:Y:S01]  /*6650*/  SHFL.DOWN PT, R11, R6, 0x10, 0x1f ;  /* 0x0a001f00060b7f89 */ /* 0x0004e200000e0000 */
[----:B------:R-:W-:Y:S02]  /*6660*/  IMAD.MOV.U32 R0, RZ, RZ, R10 ;  /* 0x000000ffff007224 */ /* 0x000fe400078e000a */
[----:B------:R-:W-:Y:S01]  /*6670*/  IMAD.MOV.U32 R2, RZ, RZ, R5 ;  /* 0x000000ffff027224 */ /* 0x000fe200078e0005 */
[----:B-1----:R2:W1:Y:S01]  /*6680*/  SHFL.DOWN PT, R16, R7, 0x10, 0x1f ;  /* 0x0a001f0007107f89 */ /* 0x00246200000e0000 */
        /* <DEDUP_REMOVED lines=10> */
[----:B------:R-:W-:Y:S02]  /*6730*/  IMAD.MOV.U32 R15, RZ, RZ, R18 ;  /* 0x000000ffff0f7224 */ /* 0x000fe400078e0012 */
[----:B0-----:R-:W-:Y:S02]  /*6740*/  IMAD.MOV.U32 R0, RZ, RZ, R19 ;  /* 0x000000ffff007224 */ /* 0x001fe400078e0013 */
        /* <DEDUP_REMOVED lines=15> */
.L_x_2838:
[----:B------:R-:W-:Y:S05]  /*6840*/  BSYNC.RECONVERGENT B1 ;  /* 0x0000000000017941 */ /* 0x000fea0003800200 */
.L_x_2837:
[----:B------:R-:W-:Y:S04]  /*6850*/  BSSY.RECONVERGENT B1, `(.L_x_2839) ;  /* 0x000000c000017945 */ /* 0x000fe80003800200 */
[----:B------:R-:W-:Y:S05]  /*6860*/  @P2 BRA `(.L_x_2840) ;  /* 0x0000000000282947 */ /* 0x000fea0003800000 */
[----:B------:R-:W1:Y:S01]  /*6870*/  S2R R6, SR_CgaCtaId ;  /* 0x0000000000067919 */ /* 0x000e620000008800 */
        /* <DEDUP_REMOVED lines=9> */
.L_x_2840:
[----:B------:R-:W-:Y:S05]  /*6910*/  BSYNC.RECONVERGENT B1 ;  /* 0x0000000000017941 */ /* 0x000fea0003800200 */
.L_x_2839:
[----:B------:R-:W-:Y:S01]  /*6920*/  BAR.SYNC.DEFER_BLOCKING 0x0 ;  /* 0x0000000000007b1d */ /* 0x000fe20000010000 */
[----:B------:R-:W-:-:S13]  /*6930*/  ISETP.NE.AND P1, PT, R14, RZ, PT ;  /* 0x000000ff0e00720c */ /* 0x000fda0003f25270 */
[----:B------:R-:W-:Y:S05]  /*6940*/  @P1 BRA `(.L_x_2766) ;  /* 0x0000000c00481947 */ /* 0x000fea0003800000 */
[----:B-1----:R-:W1:Y:S01]  /*6950*/  S2R R5, SR_CgaCtaId ;  /* 0x0000000000057919 */ /* 0x002e620000008800 */
        /* <DEDUP_REMOVED lines=8> */
[----:B-1----:R-:W-:-:S05]  /*69e0*/  LEA R18, R5, R18, 0x18 ;  /* 0x0000001205127211 */ /* 0x002fca00078ec0ff */
[----:B------:R-:W1:Y:S04]  /*69f0*/  LDS.128 R8, [R18+0x20] ;  /* 0x0000200012087984 */ /* 0x000e680000000c00 */
[----:B------:R2:W3:Y:S04]  /*6a00*/  LDS.64 R20, [R18+0x38] ;  /* 0x0000380012147984 */ /* 0x0004e80000000a00 */
[----:B------:R2:W4:Y:S04]  /*6a10*/  LDS.64 R16, [R18+0x68] ;  /* 0x0000680012107984 */ /* 0x0005280000000a00 */
[----:B------:R2:W0:Y:S01]  /*6a20*/  LDS.128 R4, [R18+0x50] ;  /* 0x0000500012047984 */ /* 0x0004220000000c00 */
[----:B-1----:R-:W-:-:S13]  /*6a30*/  ISETP.GE.AND P0, PT, R2, R8, PT ;  /* 0x000000080200720c */ /* 0x002fda0003f06270 */
[----:B0-234-:R-:W-:Y:S05]  /*6a40*/  @!P0 BRA `(.L_x_2842) ;  /* 0x00000000004c8947 */ /* 0x01dfea0003800000 */
        /* <DEDUP_REMOVED lines=19> */
.L_x_2842:
[----:B------:R-:W-:Y:S05]  /*6b80*/  BSYNC.RECONVERGENT B1 ;  /* 0x0000000000017941 */ /* 0x000fea0003800200 */
.L_x_2841:
        /* <DEDUP_REMOVED lines=29> */
.L_x_2844:
[----:B------:R-:W-:Y:S05]  /*6d60*/  BSYNC.RECONVERGENT B1 ;  /* 0x0000000000017941 */ /* 0x000fea0003800200 */
.L_x_2843:
        /* <DEDUP_REMOVED lines=29> */
.L_x_2846:
[----:B------:R-:W-:Y:S05]  /*6f40*/  BSYNC.RECONVERGENT B1 ;  /* 0x0000000000017941 */ /* 0x000fea0003800200 */
.L_x_2845:
        /* <DEDUP_REMOVED lines=29> */
.L_x_2848:
[----:B------:R-:W-:Y:S05]  /*7120*/  BSYNC.RECONVERGENT B1 ;  /* 0x0000000000017941 */ /* 0x000fea0003800200 */
.L_x_2847:
        /* <DEDUP_REMOVED lines=28> */
.L_x_2850:
[----:B------:R-:W-:Y:S05]  /*72f0*/  BSYNC.RECONVERGENT B1 ;  /* 0x0000000000017941 */ /* 0x000fea0003800200 */
.L_x_2849:
        /* <DEDUP_REMOVED lines=27> */
.L_x_2852:
[----:B------:R-:W-:Y:S05]  /*74b0*/  BSYNC.RECONVERGENT B1 ;  /* 0x0000000000017941 */ /* 0x000fea0003800200 */
.L_x_2851:
        /* <DEDUP_REMOVED lines=27> */
.L_x_2766:
[----:B------:R-:W-:Y:S05]  /*7670*/  BSYNC.RECONVERGENT B0 ;  /* 0x0000000000007941 */ /* 0x000fea0003800200 */
.L_x_2735:
        /* <DEDUP_REMOVED lines=8> */
.L_x_2853:
        /* <DEDUP_REMOVED lines=16> */
.L_x_4856:


//--------------------- .text._ZN6thrust24THRUST_300001_SM_1000_NS8cuda_cub4core6detail13_kernel_agentINS1_8__reduce11ReduceAgentIPN4cuda3std3__45tupleIJNSA_IJiiiiEEElEEESD_SC_iNS1_9__extrema9arg_min_fISB_l5compIEEEEJSD_SD_iSH_EEEvDpT0_ --------------------------
	.section	.text._ZN6thrust24THRUST_300001_SM_1000_NS8cuda_cub4core6detail13_kernel_agentINS1_8__reduce11ReduceAgentIPN4cuda3std3__45tupleIJNSA_IJiiiiEEElEEESD_SC_iNS1_9__extrema9arg_min_fISB_l5compIEEEEJSD_SD_iSH_EEEvDpT0_,"ax",@progbits
	.align	128
        .global         _ZN6thrust24THRUST_300001_SM_1000_NS8cuda_cub4core6detail13_kernel_agentINS1_8__reduce11ReduceAgentIPN4cuda3std3__45tupleIJNSA_IJiiiiEEElEEESD_SC_iNS1_9__extrema9arg_min_fISB_l5compIEEEEJSD_SD_iSH_EEEvDpT0_
        .type           _ZN6thrust24THRUST_300001_SM_1000_NS8cuda_cub4core6detail13_kernel_agentINS1_8__reduce11ReduceAgentIPN4cuda3std3__45tupleIJNSA_IJiiiiEEElEEESD_SC_iNS1_9__extrema9arg_min_fISB_l5compIEEEEJSD_SD_iSH_EEEvDpT0_,@function
        .size           _ZN6thrust24THRUST_300001_SM_1000_NS8cuda_cub4core6detail13_kernel_agentINS1_8__reduce11ReduceAgentIPN4cuda3std3__45tupleIJNSA_IJiiiiEEElEEESD_SC_iNS1_9__extrema9arg_min_fISB_l5compIEEEEJSD_SD_iSH_EEEvDpT0_,(.L_x_4857 - _ZN6thrust24THRUST_300001_SM_1000_NS8cuda_cub4core6detail13_kernel_agentINS1_8__reduce11ReduceAgentIPN4cuda3std3__45tupleIJNSA_IJiiiiEEElEEESD_SC_iNS1_9__extrema9arg_min_fISB_l5compIEEEEJSD_SD_iSH_EEEvDpT0_)
        .other          _ZN6thrust24THRUST_300001_SM_1000_NS8cuda_cub4core6detail13_kernel_agentINS1_8__reduce11ReduceAgentIPN4cuda3std3__45tupleIJNSA_IJiiiiEEElEEESD_SC_iNS1_9__extrema9arg_min_fISB_l5compIEEEEJSD_SD_iSH_EEEvDpT0_,@"STO_CUDA_ENTRY STV_DEFAULT"
_ZN6thrust24THRUST_300001_SM_1000_NS8cuda_cub4core6detail13_kernel_agentINS1_8__reduce11ReduceAgentIPN4cuda3std3__45tupleIJNSA_IJiiiiEEElEEESD_SC_iNS1_9__extrema9arg_min_fISB_l5compIEEEEJSD_SD_iSH_EEEvDpT0_:
.text._ZN6thrust24THRUST_300001_SM_1000_NS8cuda_cub4core6detail13_kernel_agentINS1_8__reduce11ReduceAgentIPN4cuda3std3__45tupleIJNSA_IJiiiiEEElEEESD_SC_iNS1_9__extrema9arg_min_fISB_l5compIEEEEJSD_SD_iSH_EEEvDpT0_:
        /* <DEDUP_REMOVED lines=36> */
.L_x_2862:
        /* <DEDUP_REMOVED lines=34> */
.L_x_2861:
[----:B------:R-:W-:Y:S05]  /*0460*/  BSYNC.RECONVERGENT B3 ;  /* 0x0000000000037941 */ /* 0x000fea0003800200 */
.L_x_2860:
[----:B------:R-:W-:Y:S02]  /*0470*/  IMAD.X R3, RZ, RZ, R3, P3 ;  /* 0x000000ffff037224 */ /* 0x000fe400018e0603 */
[----:B------:R-:W-:Y:S01]  /*0480*/  VIADD R25, R25, 0x100 ;  /* 0x0000010019197836 */ /* 0x000fe20000000000 */
[----:B------:R-:W-:Y:S06]  /*0490*/  @P2 BRA `(.L_x_2862) ;  /* 0xfffffffc00682947 */ /* 0x000fec000383ffff */
.L_x_2859:
[----:B------:R-:W-:Y:S05]  /*04a0*/  BSYNC.RECONVERGENT B2 ;  /* 0x0000000000027941 */ /* 0x000fea0003800200 */
.L_x_2858:
[----:B------:R-:W0:Y:S01]  /*04b0*/  LDC.64 R12, c[0x0][0x380] ;  /* 0x0000e000ff0c7b82 */ /* 0x000e220000000a00 */
[----:B------:R-:W-:-:S13]  /*04c0*/  ISETP.GE.U32.AND P0, PT, R20, 0x300, PT ;  /* 0x000003001400780c */ /* 0x000fda0003f06070 */
[----:B------:R-:W-:Y:S05]  /*04d0*/  @!P0 BRA `(.L_x_2857) ;  /* 0x0000000400f88947 */ /* 0x000fea0003800000 */
.L_x_2871:
        /* <DEDUP_REMOVED lines=34> */
.L_x_2864:
[----:B------:R-:W-:Y:S05]  /*0700*/  BSYNC.RECONVERGENT B2 ;  /* 0x0000000000027941 */ /* 0x000fea0003800200 */
.L_x_2863:
        /* <DEDUP_REMOVED lines=29> */
.L_x_2866:
[----:B------:R-:W-:Y:S05]  /*08e0*/  BSYNC.RECONVERGENT B2 ;  /* 0x0000000000027941 */ /* 0x000fea0003800200 */
.L_x_2865:
        /* <DEDUP_REMOVED lines=29> */
.L_x_2868:
[----:B------:R-:W-:Y:S05]  /*0ac0*/  BSYNC.RECONVERGENT B2 ;  /* 0x0000000000027941 */ /* 0x000fea0003800200 */
.L_x_2867:
        /* <DEDUP_REMOVED lines=27> */
.L_x_2870:
[----:B------:R-:W-:Y:S05]  /*0c80*/  BSYNC.RECONVERGENT B2 ;  /* 0x0000000000027941 */ /* 0x000fea0003800200 */
.L_x_2869:
[----:B------:R-:W-:-:S05]  /*0c90*/  VIADD R25, R25, 0x400 ;  /* 0x0000040019197836 */ /* 0x000fca0000000000 */
[----:B------:R-:W-:-:S13]  /*0ca0*/  ISETP.GE.AND P0, PT, R25, UR5, PT ;  /* 0x0000000519007c0c */ /* 0x000fda000bf06270 */
[----:B------:R-:W-:Y:S05]  /*0cb0*/  @!P0 BRA `(.L_x_2871) ;  /* 0xfffffff800088947 */ /* 0x000fea000383ffff */
.L_x_2857:
[----:B------:R-:W-:Y:S05]  /*0cc0*/  BSYNC.RECONVERGENT B1 ;  /* 0x0000000000017941 */ /* 0x000fea0003800200 */
.L_x_2856:
[----:B------:R-:W1:Y:S02]  /*0cd0*/  LDCU UR4, c[0x0][0x390] ;  /* 0x00007200ff0477ac */ /* 0x000e640008000800 */
[----:B-1----:R-:W-:-:S09]  /*0ce0*/  UISETP.GE.AND UP0, UPT, UR4, 0x100, UPT ;  /* 0x000001000400788c */ /* 0x002fd2000bf06270 */
[----:B------:R-:W-:Y:S05]  /*0cf0*/  BRA.U !UP0, `(.L_x_2872) ;  /* 0x0000001908507547 */ /* 0x000fea000b800000 */
[----:B------:R-:W1:Y:S01]  /*0d00*/  S2R R20, SR_LANEID ;  /* 0x0000000000147919 */ /* 0x000e620000000000 */
[----:B------:R-:W-:Y:S01]  /*0d10*/  BSSY.RECONVERGENT B1, `(.L_x_2873) ;  /* 0x0000022000017945 */ /* 0x000fe20003800200 */
[----:B-----5:R-:W-:Y:S01]  /*0d20*/  IMAD.MOV.U32 R11, RZ, RZ, R18 ;  /* 0x000000ffff0b7224 */ /* 0x020fe200078e0012 */
[----:B------:R-:W2:Y:S01]  /*0d30*/  SHFL.DOWN PT, R5, R16, 0x1, 0x1f ;  /* 0x08201f0010057f89 */ /* 0x000ea200000e0000 */
[----:B0-----:R-:W-:Y:S02]  /*0d40*/  IMAD.MOV.U32 R12, RZ, RZ, R19 ;  /* 0x000000ffff0c7224 */ /* 0x001fe400078e0013 */
        /* <DEDUP_REMOVED lines=30> */
.L_x_2874:
[----:B------:R-:W-:Y:S05]  /*0f30*/  BSYNC.RECONVERGENT B1 ;  /* 0x0000000000017941 */ /* 0x000fea0003800200 */
.L_x_2873:
        /* <DEDUP_REMOVED lines=34> */
.L_x_2876:
[----:B------:R-:W-:Y:S05]  /*1160*/  BSYNC.RECONVERGENT B1 ;  /* 0x0000000000017941 */ /* 0x000fea0003800200 */
.L_x_2875:
        /* <DEDUP_REMOVED lines=34> */
.L_x_2878:
[----:B------:R-:W-:Y:S05]  /*1390*/  BSYNC.RECONVERGENT B1 ;  /* 0x0000000000017941 */ /* 0x000fea0003800200 */
.L_x_2877:
        /* <DEDUP_REMOVED lines=34> */
.L_x_2880:
[----:B------:R-:W-:Y:S05]  /*15c0*/  BSYNC.RECONVERGENT B1 ;  /* 0x0000000000017941 */ /* 0x000fea0003800200 */
.L_x_2879:
        /* <DEDUP_REMOVED lines=35> */
.L_x_2882:
[----:B------:R-:W-:Y:S05]  /*1800*/  BSYNC.RECONVERGENT B1 ;  /* 0x0000000000017941 */ /* 0x000fea0003800200 */
.L_x_2881:
[----:B------:R-:W-:Y:S04]  /*1810*/  BSSY.RECONVERGENT B1, `(.L_x_2883) ;  /* 0x000000c000017945 */ /* 0x000fe80003800200 */
[----:B------:R-:W-:Y:S05]  /*1820*/  @P1 BRA `(.L_x_2884) ;  /* 0x0000000000281947 */ /* 0x000fea0003800000 */
[----:B-1----:R-:W0:Y:S01]  /*1830*/  S2R R9, SR_CgaCtaId ;  /* 0x0000000000097919 */ /* 0x002e220000008800 */
        /* <DEDUP_REMOVED lines=9> */
.L_x_2884:
[----:B------:R-:W-:Y:S05]  /*18d0*/  BSYNC.RECONVERGENT B1 ;  /* 0x0000000000017941 */ /* 0x000fea0003800200 */
.L_x_2883:
        /* <DEDUP_REMOVED lines=21> */
[----:B------:R-:W-:Y:S01]  /*1a30*/  IMAD.MOV.U32 R6, RZ, RZ, R15 ;  /* 0x000000ffff067224 */ /* 0x000fe200078e000f */
[----:B------:R-:W-:Y:S01]  /*1a40*/  MOV R28, R13 ;  /* 0x0000000d001c7202 */ /* 0x000fe20000000f00 */
[----:B------:R-:W-:Y:S02]  /*1a50*/  IMAD.MOV.U32 R29, RZ, RZ, R14 ;  /* 0x000000ffff1d7224 */ /* 0x000fe400078e000e */
[----:B------:R-:W-:-:S08]  /*1a60*/  IMAD.MOV.U32 R31, RZ, RZ, R12 ;  /* 0x000000ffff1f7224 */ /* 0x000fd000078e000c */
        /* <DEDUP_REMOVED lines=11> */
.L_x_2887:
[----:B------:R-:W-:Y:S05]  /*1b20*/  BSYNC.RECONVERGENT B1 ;  /* 0x0000000000017941 */ /* 0x000fea0003800200 */
.L_x_2886:
        /* <DEDUP_REMOVED lines=29> */
.L_x_2889:
[----:B------:R-:W-:Y:S05]  /*1d00*/  BSYNC.RECONVERGENT B1 ;  /* 0x0000000000017941 */ /* 0x000fea0003800200 */
.L_x_2888:
        /* <DEDUP_REMOVED lines=29> */
.L_x_2891:
[----:B------:R-:W-:Y:S05]  /*1ee0*/  BSYNC.RECONVERGENT B1 ;  /* 0x0000000000017941 */ /* 0x000fea0003800200 */
.L_x_2890:
        /* <DEDUP_REMOVED lines=29> */
.L_x_2893:
[----:B------:R-:W-:Y:S05]  /*20c0*/  BSYNC.RECONVERGENT B1 ;  /* 0x0000000000017941 */ /* 0x000fea0003800200 */
.L_x_2892:
        /* <DEDUP_REMOVED lines=28> */
.L_x_2895:
[----:B------:R-:W-:Y:S05]  /*2290*/  BSYNC.RECONVERGENT B1 ;  /* 0x0000000000017941 */ /* 0x000fea0003800200 */
.L_x_2894:
        /* <DEDUP_REMOVED lines=29> */
.L_x_2897:
[----:B------:R-:W-:Y:S05]  /*2470*/  BSYNC.RECONVERGENT B1 ;  /* 0x0000000000017941 */ /* 0x000fea0003800200 */
.L_x_2896:
[----:B---3--:R-:W-:Y:S01]  /*2480*/  ISETP.GE.AND P0, PT, R19, R12, PT ;  /* 0x0000000c1300720c */ /* 0x008fe20003f06270 */
[----:B------:R-:W-:Y:S02]  /*2490*/  IMAD.MOV.U32 R7, RZ, RZ, R21 ;  /* 0x000000ffff077224 */ /* 0x000fe400078e0015 */
[----:B------:R-:W-:Y:S02]  /*24a0*/  IMAD.MOV.U32 R0, RZ, RZ, R20 ;  /* 0x000000ffff007224 */ /* 0x000fe400078e0014 */
[----:B------:R-:W-:Y:S02]  /*24b0*/  IMAD.MOV.U32 R5, RZ, RZ, R6 ;  /* 0x000000ffff057224 */ /* 0x000fe400078e0006 */
        /* <DEDUP_REMOVED lines=24> */
.L_x_2872:
        /* <DEDUP_REMOVED lines=41> */
.L_x_2899:
[----:B------:R-:W-:Y:S05]  /*28d0*/  BSYNC.RECONVERGENT B1 ;  /* 0x0000000000017941 */ /* 0x000fea0003800200 */
.L_x_2898:
        /* <DEDUP_REMOVED lines=35> */
.L_x_2901:
[----:B------:R-:W-:Y:S05]  /*2b10*/  BSYNC.RECONVERGENT B1 ;  /* 0x0000000000017941 */ /* 0x000fea0003800200 */
.L_x_2900:
        /* <DEDUP_REMOVED lines=18> */
[----:B0-----:R-:W-:Y:S01]  /*2c40*/  IMAD.MOV.U32 R22, RZ, RZ, R13 ;  /* 0x000000ffff167224 */ /* 0x001fe200078e000d */
[----:B------:R-:W-:Y:S01]  /*2c50*/  MOV R8, R3 ;  /* 0x0000000300087202 */ /* 0x000fe20000000f00 */
[----:B------:R-:W-:Y:S02]  /*2c60*/  IMAD.MOV.U32 R26, RZ, RZ, R15 ;  /* 0x000000ffff1a7224 */ /* 0x000fe400078e000f */
[----:B------:R-:W-:Y:S02]  /*2c70*/  IMAD.MOV.U32 R2, RZ, RZ, R11 ;  /* 0x000000ffff027224 */ /* 0x000fe400078e000b */
[----:B------:R-:W-:Y:S02]  /*2c80*/  IMAD.MOV.U32 R4, RZ, RZ, R7 ;  /* 0x000000ffff047224 */ /* 0x000fe400078e0007 */
        /* <DEDUP_REMOVED lines=12> */
.L_x_2903:
[----:B------:R-:W-:Y:S05]  /*2d50*/  BSYNC.RECONVERGENT B1 ;  /* 0x0000000000017941 */ /* 0x000fea0003800200 */
.L_x_2902:
        /* <DEDUP_REMOVED lines=35> */
.L_x_2905:
[----:B------:R-:W-:Y:S05]  /*2f90*/  BSYNC.RECONVERGENT B1 ;  /* 0x0000000000017941 */ /* 0x000fea0003800200 */
.L_x_2904:
        /* <DEDUP_REMOVED lines=36> */
.L_x_2907:
[----:B------:R-:W-:Y:S05]  /*31e0*/  BSYNC.RECONVERGENT B1 ;  /* 0x0000000000017941 */ /* 0x000fea0003800200 */
.L_x_2906:
[----:B------:R-:W-:Y:S04]  /*31f0*/  BSSY.RECONVERGENT B1, `(.L_x_2908) ;  /* 0x000000c000017945 */ /* 0x000fe80003800200 */
[----:B------:R-:W-:Y:S05]  /*3200*/  @P1 BRA `(.L_x_2909) ;  /* 0x0000000000281947 */ /* 0x000fea0003800000 */
[----:B0-----:R-:W0:Y:S01]  /*3210*/  S2R R9, SR_CgaCtaId ;  /* 0x0000000000097919 */ /* 0x001e220000008800 */
        /* <DEDUP_REMOVED lines=9> */
.L_x_2909:
[----:B------:R-:W-:Y:S05]  /*32b0*/  BSYNC.RECONVERGENT B1 ;  /* 0x0000000000017941 */ /* 0x000fea0003800200 */
.L_x_2908:
[----:B------:R-:W-:Y:S01]  /*32c0*/  BAR.SYNC.DEFER_BLOCKING 0x0 ;  /* 0x0000000000007b1d */ /* 0x000fe20000010000 */
[----:B------:R-:W-:-:S13]  /*32d0*/  ISETP.NE.AND P1, PT, R24, RZ, PT ;  /* 0x000000ff1800720c */ /* 0x000fda0003f25270 */
[----:B------:R-:W-:Y:S05]  /*32e0*/  @P1 BRA `(.L_x_2885) ;  /* 0x0000004000b01947 */ /* 0x000fea0003800000 */
[----:B------:R-:W-:Y:S01]  /*32f0*/  UISETP.GE.AND UP0, UPT, UR4, 0x21, UPT ;  /* 0x000000210400788c */ /* 0x000fe2000bf06270 */
[----:B------:R-:W-:Y:S02]  /*3300*/  IMAD.MOV.U32 R13, RZ, RZ, R2 ;  /* 0x000000ffff0d7224 */ /* 0x000fe400078e0002 */
[----:B------:R-:W-:Y:S02]  /*3310*/  IMAD.MOV.U32 R6, RZ, RZ, R3 ;  /* 0x000000ffff067224 */ /* 0x000fe400078e0003 */
[----:B------:R-:W-:Y:S02]  /*3320*/  IMAD.MOV.U32 R15, RZ, RZ, R4 ;  /* 0x000000ffff0f7224 */ /* 0x000fe400078e0004 */
[----:B0-----:R-:W-:Y:S02]  /*3330*/  IMAD.MOV.U32 R12, RZ, RZ, R5 ;  /* 0x000000ffff0c7224 */ /* 0x001fe400078e0005 */
        /* <DEDUP_REMOVED lines=10> */
[----:B------:R-:W-:Y:S01]  /*33e0*/  IMAD.MOV.U32 R14, RZ, RZ, R0 ;  /* 0x000000ffff0e7224 */ /* 0x000fe200078e0000 */
[----:B0-----:R-:W-:Y:S01]  /*33f0*/  LEA R16, R9, R6, 0x18 ;  /* 0x0000000609107211 */ /* 0x001fe200078ec0ff */
[----:B------:R-:W-:-:S04]  /*3400*/  IMAD.MOV.U32 R6, RZ, RZ, R3 ;  /* 0x000000ffff067224 */ /* 0x000fc800078e0003 */
        /* <DEDUP_REMOVED lines=22> */
.L_x_2911:
[----:B------:R-:W-:Y:S05]  /*3570*/  BSYNC.RECONVERGENT B1 ;  /* 0x0000000000017941 */ /* 0x000fea0003800200 */
.L_x_2910:
        /* <DEDUP_REMOVED lines=41> */
.L_x_2913:
[----:B------:R-:W-:Y:S05]  /*3810*/  BSYNC.RECONVERGENT B1 ;  /* 0x0000000000017941 */ /* 0x000fea0003800200 */
.L_x_2912:
        /* <DEDUP_REMOVED lines=40> */
.L_x_2915:
[----:B------:R-:W-:Y:S05]  /*3aa0*/  BSYNC.RECONVERGENT B1 ;  /* 0x0000000000017941 */ /* 0x000fea0003800200 */
.L_x_2914:
        /* <DEDUP_REMOVED lines=41> */
.L_x_2917:
[----:B------:R-:W-:Y:S05]  /*3d40*/  BSYNC.RECONVERGENT B1 ;  /* 0x0000000000017941 */ /* 0x000fea0003800200 */
.L_x_2916:
        /* <DEDUP_REMOVED lines=11> */
[----:B------:R-:W-:Y:S01]  /*3e00*/  IMAD.MOV.U32 R11, RZ, RZ, R3 ;  /* 0x000000ffff0b7224 */ /* 0x000fe200078e0003 */
[----:B------:R-:W-:Y:S01]  /*3e10*/  MOV R21, R15 ;  /* 0x0000000f00157202 */ /* 0x000fe20000000f00 */
[----:B------:R-:W-:Y:S02]  /*3e20*/  IMAD.MOV.U32 R8, RZ, RZ, R0 ;  /* 0x000000ffff087224 */ /* 0x000fe400078e0000 */
[----:B------:R-:W-:Y:S02]  /*3e30*/  IMAD.MOV.U32 R13, RZ, RZ, R9 ;  /* 0x000000ffff0d7224 */ /* 0x000fe400078e0009 */
[----:B------:R-:W-:Y:S02]  /*3e40*/  IMAD.MOV.U32 R10, RZ, RZ, R2 ;  /* 0x000000ffff0a7224 */ /* 0x000fe400078e0002 */
        /* <DEDUP_REMOVED lines=24> */
.L_x_2919:
[----:B------:R-:W-:Y:S05]  /*3fd0*/  BSYNC.RECONVERGENT B1 ;  /* 0x0000000000017941 */ /* 0x000fea0003800200 */
.L_x_2918:
        /* <DEDUP_REMOVED lines=41> */
.L_x_2921:
[----:B------:R-:W-:Y:S05]  /*4270*/  BSYNC.RECONVERGENT B1 ;  /* 0x0000000000017941 */ /* 0x000fea0003800200 */
.L_x_2920:
        /* <DEDUP_REMOVED lines=40> */
.L_x_2855:
        /* <DEDUP_REMOVED lines=39> */
.L_x_2923:
[----:B------:R-:W-:Y:S05]  /*4770*/  BSYNC.RECONVERGENT B1 ;  /* 0x0000000000017941 */ /* 0x000fea0003800200 */
.L_x_2922:
        /* <DEDUP_REMOVED lines=27> */
.L_x_2925:
[----:B------:R-:W-:Y:S05]  /*4930*/  BSYNC.RECONVERGENT B1 ;  /* 0x0000000000017941 */ /* 0x000fea0003800200 */
.L_x_2924:
[----:B------:R-:W-:Y:S01]  /*4940*/  UISETP.GE.U32.AND UP0, UPT, UR4, 0x600, UPT ;  /* 0x000006000400788c */ /* 0x000fe2000bf06070 */
[----:B------:R-:W-:-:S08]  /*4950*/  IMAD.MOV.U32 R21, RZ, RZ, 0x300 ;  /* 0x00000300ff157424 */ /* 0x000fd000078e00ff */
[----:B------:R-:W-:Y:S05]  /*4960*/  BRA.U !UP0, `(.L_x_2926) ;  /* 0x0000000508a07547 */ /* 0x000fea000b800000 */
[----:B------:R-:W-:Y:S01]  /*4970*/  IMAD.MOV.U32 R21, RZ, RZ, 0x300 ;  /* 0x00000300ff157424 */ /* 0x000fe200078e00ff */
[----:B------:R-:W0:Y:S01]  /*4980*/  LDCU.64 UR8, c[0x0][0x380] ;  /* 0x00007000ff0877ac */ /* 0x000e220008000a00 */
[----:B------:R-:W1:Y:S05]  /*4990*/  LDCU UR4, c[0x0][0x390] ;  /* 0x00007200ff0477ac */ /* 0x000e6a0008000800 */
.L_x_2933:
[----:B------:R-:W-:Y:S02]  /*49a0*/  IMAD.IADD R29, R14, 0x1, R21 ;  /* 0x000000010e1d7824 */ /* 0x000fe400078e0215 */
[----:B0-----:R-:W-:Y:S02]  /*49b0*/  IMAD.U32 R2, RZ, RZ, UR8 ;  /* 0x00000008ff027e24 */ /* 0x001fe4000f8e00ff */
[----:B------:R-:W-:Y:S02]  /*49c0*/  IMAD.U32 R3, RZ, RZ, UR9 ;  /* 0x00000009ff037e24 */ /* 0x000fe4000f8e00ff */
[----:B------:R-:W-:-:S05]  /*49d0*/  IMAD.WIDE.U32 R28, R29, 0x18, R2 ;  /* 0x000000181d1c7825 */ /* 0x000fca00078e0002 */
        /* <DEDUP_REMOVED lines=36> */
.L_x_2928:
[----:B-1----:R-:W-:Y:S05]  /*4c20*/  BSYNC.RECONVERGENT B1 ;  /* 0x0000000000017941 */ /* 0x002fea0003800200 */
.L_x_2927:
        /* <DEDUP_REMOVED lines=27> */
.L_x_2930:
[----:B------:R-:W-:Y:S05]  /*4de0*/  BSYNC.RECONVERGENT B1 ;  /* 0x0000000000017941 */ /* 0x000fea0003800200 */
.L_x_2929:
        /* <DEDUP_REMOVED lines=27> */
.L_x_2932:
[----:B------:R-:W-:Y:S05]  /*4fa0*/  BSYNC.RECONVERGENT B1 ;  /* 0x0000000000017941 */ /* 0x000fea0003800200 */
.L_x_2931:
[C---:B------:R-:W-:Y:S02]  /*4fb0*/  VIADD R0, R21.reuse, 0x600 ;  /* 0x0000060015007836 */ /* 0x040fe40000000000 */
[----:B------:R-:W-:-:S03]  /*4fc0*/  VIADD R21, R21, 0x300 ;  /* 0x0000030015157836 */ /* 0x000fc60000000000 */
[----:B------:R-:W-:-:S13]  /*4fd0*/  ISETP.GT.AND P0, PT, R0, UR4, PT ;  /* 0x0000000400007c0c */ /* 0x000fda000bf04270 */
[----:B------:R-:W-:Y:S05]  /*4fe0*/  @!P0 BRA `(.L_x_2933) ;  /* 0xfffffff8006c8947 */ /* 0x000fea000383ffff */
.L_x_2926:
[----:B------:R-:W-:-:S13]  /*4ff0*/  ISETP.GE.AND P0, PT, R21, UR4, PT ;  /* 0x0000000415007c0c */ /* 0x000fda000bf06270 */
[----:B------:R-:W-:Y:S05]  /*5000*/  @P0 BRA `(.L_x_2934) ;  /* 0x0000000c00140947 */ /* 0x000fea0003800000 */
[----:B------:R-:W-:Y:S01]  /*5010*/  IADD3 R15, PT, PT, -R21, UR4, RZ ;  /* 0x00000004150f7c10 */ /* 0x000fe2000fffe1ff */
[----:B------:R-:W-:Y:S03]  /*5020*/  BSSY.RECONVERGENT B1, `(.L_x_2934) ;  /* 0x00000c3000017945 */ /* 0x000fe60003800200 */
[----:B------:R-:W-:-:S13]  /*5030*/  ISETP.GE.AND P0, PT, R14, R15, PT ;  /* 0x0000000f0e00720c */ /* 0x000fda0003f06270 */
[----:B------:R-:W-:Y:S05]  /*5040*/  @P0 BRA `(.L_x_2935) ;  /* 0x0000000c00000947 */ /* 0x000fea0003800000 */
[-C--:B------:R-:W-:Y:S01]  /*5050*/  LOP3.LUT R0, RZ, R14.reuse, RZ, 0x33, !PT ;  /* 0x0000000eff007212 */ /* 0x080fe200078e33ff */
[----:B------:R-:W-:Y:S01]  /*5060*/  BSSY.RECONVERGENT B2, `(.L_x_2936) ;  /* 0x0000031000027945 */ /* 0x000fe20003800200 */
[----:B------:R-:W-:Y:S02]  /*5070*/  MOV R12, R14 ;  /* 0x0000000e000c7202 */ /* 0x000fe40000000f00 */
        /* <DEDUP_REMOVED lines=10> */
.L_x_2940:
[----:B0-----:R-:W-:-:S05]  /*5120*/  IMAD.WIDE.U32 R10, R13, 0x18, R2 ;  /* 0x000000180d0a7825 */ /* 0x001fca00078e0002 */
[----:B------:R-:W2:Y:S01]  /*5130*/  LDG.E.64.CONSTANT R6, desc[UR6][R10.64] ;  /* 0x000000060a067981 */ /* 0x000ea2000c1e9b00 */
[----:B------:R-:W-:Y:S01]  /*5140*/  VIADD R0, R0, 0x1 ;  /* 0x0000000100007836 */ /* 0x000fe20000000000 */
[----:B------:R-:W-:Y:S04]  /*5150*/  BSSY.RECONVERGENT B3, `(.L_x_2938) ;  /* 0x000001e000037945 */ /* 0x000fe80003800200 */
        /* <DEDUP_REMOVED lines=29> */
.L_x_2939:
[----:B------:R-:W-:Y:S05]  /*5330*/  BSYNC.RECONVERGENT B3 ;  /* 0x0000000000037941 */ /* 0x000fea0003800200 */
.L_x_2938:
[----:B------:R-:W-:Y:S02]  /*5340*/  VIADD R12, R12, 0x100 ;  /* 0x000001000c0c7836 */ /* 0x000fe40000000000 */
[----:B------:R-:W-:Y:S01]  /*5350*/  VIADD R13, R13, 0x100 ;  /* 0x000001000d0d7836 */ /* 0x000fe20000000000 */
[----:B------:R-:W-:Y:S06]  /*5360*/  @P2 BRA `(.L_x_2940) ;  /* 0xfffffffc006c2947 */ /* 0x000fec000383ffff */
.L_x_2937:
[----:B------:R-:W-:Y:S05]  /*5370*/  BSYNC.RECONVERGENT B2 ;  /* 0x0000000000027941 */ /* 0x000fea0003800200 */
.L_x_2936:
[----:B------:R-:W-:-:S13]  /*5380*/  ISETP.GE.U32.AND P0, PT, R16, 0x300, PT ;  /* 0x000003001000780c */ /* 0x000fda0003f06070 */
[----:B------:R-:W-:Y:S05]  /*5390*/  @!P0 BRA `(.L_x_2935) ;  /* 0x00000008002c8947 */ /* 0x000fea0003800000 */
[----:B------:R-:W0:Y:S01]  /*53a0*/  LDC.64 R8, c[0x0][0x380] ;  /* 0x0000e000ff087b82 */ /* 0x000e220000000a00 */
[C---:B------:R-:W-:Y:S01]  /*53b0*/  IADD3 R5, P0, PT, R12.reuse, R21, RZ ;  /* 0x000000150c057210 */ /* 0x040fe20007f1e0ff */
[----:B------:R-:W-:-:S04]  /*53c0*/  IMAD.IADD R13, R12, 0x1, R21 ;  /* 0x000000010c0d7824 */ /* 0x000fc800078e0215 */
[----:B------:R-:W-:-:S04]  /*53d0*/  IMAD.WIDE.U32 R2, R5, 0x18, R2 ;  /* 0x0000001805027825 */ /* 0x000fc800078e0002 */
[----:B------:R-:W-:Y:S01]  /*53e0*/  IMAD.X R0, RZ, RZ, RZ, P0 ;  /* 0x000000ffff007224 */ /* 0x000fe200000e06ff */
[----:B------:R-:W-:-:S03]  /*53f0*/  IADD3 R6, P0, PT, R2, 0x4810, RZ ;  /* 0x0000481002067810 */ /* 0x000fc60007f1e0ff */
[----:B------:R-:W-:-:S04]  /*5400*/  IMAD R7, R0, 0x18, RZ ;  /* 0x0000001800077824 */ /* 0x000fc800078e02ff */
[----:B------:R-:W-:-:S07]  /*5410*/  IMAD.X R7, R3, 0x1, R7, P0 ;  /* 0x0000000103077824 */ /* 0x000fce00000e0607 */
.L_x_2949:
[----:B0-----:R-:W-:Y:S01]  /*5420*/  IMAD.WIDE.U32 R18, R13, 0x18, R8 ;  /* 0x000000180d127825 */ /* 0x001fe200078e0008 */
[----:B------:R0:W5:Y:S04]  /*5430*/  LDG.E.64.CONSTANT R2, desc[UR6][R6.64+-0x3010] ;  /* 0xffcff00606027981 */ /* 0x000168000c1e9b00 */
[----:B------:R-:W2:Y:S04]  /*5440*/  LDG.E.64.CONSTANT R10, desc[UR6][R18.64] ;  /* 0x00000006120a7981 */ /* 0x000ea8000c1e9b00 */
        /* <DEDUP_REMOVED lines=30> */
.L_x_2942:
[----:B------:R-:W-:Y:S05]  /*5630*/  BSYNC.RECONVERGENT B2 ;  /* 0x0000000000027941 */ /* 0x000fea0003800200 */
.L_x_2941:
[----:B------:R0:W5:Y:S02]  /*5640*/  LDG.E.64.CONSTANT R10, desc[UR6][R6.64+-0x10] ;  /* 0xfffff006060a7981 */ /* 0x000164000c1e9b00 */
[----:B-----5:R-:W-:Y:S01]  /*5650*/  ISETP.GE.AND P0, PT, R21, R2, PT ;  /* 0x000000021500720c */ /* 0x020fe20003f06270 */
[----:B------:R-:W-:Y:S01]  /*5660*/  BSSY.RECONVERGENT B2, `(.L_x_2943) ;  /* 0x000001c000027945 */ /* 0x000fe20003800200 */
[----:B------:R-:W-:Y:S02]  /*5670*/  IMAD.MOV.U32 R22, RZ, RZ, R29 ;  /* 0x000000ffff167224 */ /* 0x000fe400078e001d */
[----:B------:R-:W-:Y:S02]  /*5680*/  IMAD.MOV.U32 R20, RZ, RZ, R27 ;  /* 0x000000ffff147224 */ /* 0x000fe400078e001b */
[----:B------:R-:W-:Y:S02]  /*5690*/  IMAD.MOV.U32 R37, RZ, RZ, R25 ;  /* 0x000000ffff257224 */ /* 0x000fe400078e0019 */
[----:B------:R-:W-:-:S02]  /*56a0*/  IMAD.MOV.U32 R35, RZ, RZ, R0 ;  /* 0x000000ffff237224 */ /* 0x000fc400078e0000 */
        /* <DEDUP_REMOVED lines=23> */
.L_x_2944:
[----:B------:R-:W-:Y:S05]  /*5820*/  BSYNC.RECONVERGENT B2 ;  /* 0x0000000000027941 */ /* 0x000fea0003800200 */
.L_x_2943:
        /* <DEDUP_REMOVED lines=29> */
.L_x_2946:
[----:B------:R-:W-:Y:S05]  /*5a00*/  BSYNC.RECONVERGENT B2 ;  /* 0x0000000000027941 */ /* 0x000fea0003800200 */
.L_x_2945:
        /* <DEDUP_REMOVED lines=29> */
.L_x_2948:
[----:B------:R-:W-:Y:S05]  /*5be0*/  BSYNC.RECONVERGENT B2 ;  /* 0x0000000000027941 */ /* 0x000fea0003800200 */
.L_x_2947:
[----:B------:R-:W-:Y:S01]  /*5bf0*/  VIADD R12, R12, 0x400 ;  /* 0x000004000c0c7836 */ /* 0x000fe20000000000 */
[----:B------:R-:W-:Y:S01]  /*5c00*/  IADD3 R6, P1, PT, R6, 0x6000, RZ ;  /* 0x0000600006067810 */ /* 0x000fe20007f3e0ff */
[----:B------:R-:W-:-:S03]  /*5c10*/  VIADD R13, R13, 0x400 ;  /* 0x000004000d0d7836 */ /* 0x000fc60000000000 */
[----:B------:R-:W-:Y:S01]  /*5c20*/  ISETP.GE.AND P0, PT, R12, R15, PT ;  /* 0x0000000f0c00720c */ /* 0x000fe20003f06270 */
[----:B------:R-:W-:-:S12]  /*5c30*/  IMAD.X R7, RZ, RZ, R7, P1 ;  /* 0x000000ffff077224 */ /* 0x000fd800008e0607 */
[----:B------:R-:W-:Y:S05]  /*5c40*/  @!P0 BRA `(.L_x_2949) ;  /* 0xfffffff400f48947 */ /* 0x000fea000383ffff */
.L_x_2935:
[----:B------:R-:W-:Y:S05]  /*5c50*/  BSYNC.RECONVERGENT B1 ;  /* 0x0000000000017941 */ /* 0x000fea0003800200 */
.L_x_2934:
        /* <DEDUP_REMOVED lines=35> */
.L_x_2951:
[----:B------:R-:W-:Y:S05]  /*5e90*/  BSYNC.RECONVERGENT B1 ;  /* 0x0000000000017941 */ /* 0x000fea0003800200 */
.L_x_2950:
        /* <DEDUP_REMOVED lines=34> */
.L_x_2953:
[----:B------:R-:W-:Y:S05]  /*60c0*/  BSYNC.RECONVERGENT B1 ;  /* 0x0000000000017941 */ /* 0x000fea0003800200 */
.L_x_2952:
        /* <DEDUP_REMOVED lines=34> */
.L_x_2955:
[----:B------:R-:W-:Y:S05]  /*62f0*/  BSYNC.RECONVERGENT B1 ;  /* 0x0000000000017941 */ /* 0x000fea0003800200 */
.L_x_2954:
[----:B-1----:R-:W0:Y:S01]  /*6300*/  SHFL.DOWN PT, R5, R0, 0x8, 0x1f ;  /* 0x09001f0000057f89 */ /* 0x002e2200000e0000 */
[----:B------:R-:W-:Y:S01]  /*6310*/  BSSY.RECONVERGENT B1, `(.L_x_2956) ;  /* 0x0000021000017945 */ /* 0x000fe20003800200 */
[----:B------:R-:W-:Y:S01]  /*6320*/  IMAD.MOV.U32 R6, RZ, RZ, R0 ;  /* 0x000000ffff067224 */ /* 0x000fe200078e0000 */
[----:B------:R-:W-:Y:S01]  /*6330*/  MOV R8, R2 ;  /* 0x0000000200087202 */ /* 0x000fe20000000f00 */
[----:B------:R1:W2:Y:S01]  /*6340*/  SHFL.DOWN PT, R7, R2, 0x8, 0x1f ;  /* 0x09001f0002077f89 */ /* 0x0002a200000e0000 */
[----:B------:R-:W-:Y:S02]  /*6350*/  IMAD.MOV.U32 R9, RZ, RZ, R3 ;  /* 0x000000ffff097224 */ /* 0x000fe400078e0003 */
[----:B------:R-:W-:Y:S01]  /*6360*/  IMAD.MOV.U32 R10, RZ, RZ, R4 ;  /* 0x000000ffff0a7224 */ /* 0x000fe200078e0004 */
[----:B------:R1:W3:Y:S01]  /*6370*/  SHFL.DOWN PT, R18, R3, 0x8, 0x1f ;  /* 0x09001f0003127f89 */ /* 0x0002e200000e0000 */
[----:B------:R-:W-:Y:S02]  /*6380*/  IMAD.MOV.U32 R11, RZ, RZ, R13 ;  /* 0x000000ffff0b7224 */ /* 0x000fe400078e000d */
[----:B------:R-:W-:Y:S01]  /*6390*/  IMAD.MOV.U32 R12, RZ, RZ, R15 ;  /* 0x000000ffff0c7224 */ /* 0x000fe200078e000f */
[----:B------:R1:W4:Y:S04]  /*63a0*/  SHFL.DOWN PT, R17, R4, 0x8, 0x1f ;  /* 0x09001f0004117f89 */ /* 0x00032800000e0000 */
        /* <DEDUP_REMOVED lines=23> */
.L_x_2957:
[----:B------:R-:W-:Y:S05]  /*6520*/  BSYNC.RECONVERGENT B1 ;  /* 0x0000000000017941 */ /* 0x000fea0003800200 */
.L_x_2956:
        /* <DEDUP_REMOVED lines=35> */
.L_x_2959:
[----:B------:R-:W-:Y:S05]  /*6760*/  BSYNC.RECONVERGENT B1 ;  /* 0x0000000000017941 */ /* 0x000fea0003800200 */
.L_x_2958:
        /* <DEDUP_REMOVED lines=12> */
.L_x_2961:
[----:B------:R-:W-:Y:S05]  /*6830*/  BSYNC.RECONVERGENT B1 ;  /* 0x0000000000017941 */ /* 0x000fea0003800200 */
.L_x_2960:
        /* <DEDUP_REMOVED lines=38> */
.L_x_2963:
[----:B------:R-:W-:Y:S05]  /*6aa0*/  BSYNC.RECONVERGENT B1 ;  /* 0x0000000000017941 */ /* 0x000fea0003800200 */
.L_x_2962:
        /* <DEDUP_REMOVED lines=29> */
.L_x_2965:
[----:B------:R-:W-:Y:S05]  /*6c80*/  BSYNC.RECONVERGENT B1 ;  /* 0x0000000000017941 */ /* 0x000fea0003800200 */
.L_x_2964:
        /* <DEDUP_REMOVED lines=29> */
.L_x_2967:
[----:B------:R-:W-:Y:S05]  /*6e60*/  BSYNC.RECONVERGENT B1 ;  /* 0x0000000000017941 */ /* 0x000fea0003800200 */
.L_x_2966:
        /* <DEDUP_REMOVED lines=29> */
.L_x_2969:
[----:B------:R-:W-:Y:S05]  /*7040*/  BSYNC.RECONVERGENT B1 ;  /* 0x0000000000017941 */ /* 0x000fea0003800200 */
.L_x_2968:
        /* <DEDUP_REMOVED lines=28> */
.L_x_2971:
[----:B------:R-:W-:Y:S05]  /*7210*/  BSYNC.RECONVERGENT B1 ;  /* 0x0000000000017941 */ /* 0x000fea0003800200 */
.L_x_2970:
        /* <DEDUP_REMOVED lines=29> */
.L_x_2973:
[----:B------:R-:W-:Y:S05]  /*73f0*/  BSYNC.RECONVERGENT B1 ;  /* 0x0000000000017941 */ /* 0x000fea0003800200 */
.L_x_2972:
        /* <DEDUP_REMOVED lines=27> */
.L_x_2885:
[----:B------:R-:W-:Y:S05]  /*75b0*/  BSYNC.RECONVERGENT B0 ;  /* 0x0000000000007941 */ /* 0x000fea0003800200 */
.L_x_2854:
        /* <DEDUP_REMOVED lines=8> */
.L_x_2974:
        /* <DEDUP_REMOVED lines=12> */
.L_x_4857:


//--------------------- .text._ZN6thrust24THRUST_300001_SM_1000_NS8cuda_cub4core6detail13_kernel_agentINS1_8__reduce10DrainAgentIiEEJN3cub18CUB_300001_SM_10009GridQueueIjEEiEEEvDpT0_ --------------------------
	.section	.text._ZN6thrust24THRUST_300001_SM_1000_NS8cuda_cub4core6detail13_kernel_agentINS1_8__reduce10DrainAgentIiEEJN3cub18CUB_300001_SM_10009GridQueueIjEEiEEEvDpT0_,"ax",@progbits
	.align	128
        .global         _ZN6thrust24THRUST_300001_SM_1000_NS8cuda_cub4core6detail13_kernel_agentINS1_8__reduce10DrainAgentIiEEJN3cub18CUB_300001_SM_10009GridQueueIjEEiEEEvDpT0_
        .type           _ZN6thrust24THRUST_300001_SM_1000_NS8cuda_cub4core6detail13_kernel_agentINS1_8__reduce10DrainAgentIiEEJN3cub18CUB_300001_SM_10009GridQueueIjEEiEEEvDpT0_,@function
        .size           _ZN6thrust24THRUST_300001_SM_1000_NS8cuda_cub4core6detail13_kernel_agentINS1_8__reduce10DrainAgentIiEEJN3cub18CUB_300001_SM_10009GridQueueIjEEiEEEvDpT0_,(.L_x_4858 - _ZN6thrust24THRUST_300001_SM_1000_NS8cuda_cub4core6detail13_kernel_agentINS1_8__reduce10DrainAgentIiEEJN3cub18CUB_300001_SM_10009GridQueueIjEEiEEEvDpT0_)
        .other          _ZN6thrust24THRUST_300001_SM_1000_NS8cuda_cub4core6detail13_kernel_agentINS1_8__reduce10DrainAgentIiEEJN3cub18CUB_300001_SM_10009GridQueueIjEEiEEEvDpT0_,@"STO_CUDA_ENTRY STV_DEFAULT"
_ZN6thrust24THRUST_300001_SM_1000_NS8cuda_cub4core6detail13_kernel_agentINS1_8__reduce10DrainAgentIiEEJN3cub18CUB_300001_SM_10009GridQueueIjEEiEEEvDpT0_:
.text._ZN6thrust24THRUST_300001_SM_1000_NS8cuda_cub4core6detail13_kernel_agentINS1_8__reduce10DrainAgentIiEEJN3cub18CUB_300001_SM_10009GridQueueIjEEiEEEvDpT0_:
[----:B------:R-:W-:Y:S08]  /*0000*/  LDC R1, c[0x0][0x37c] ;  /* 0x0000df00ff017b82 */ /* 0x000ff00000000800 */
[----:B------:R-:W0:Y:S01]  /*0010*/  LDC.64 R2, c[0x0][0x380] ;  /* 0x0000e000ff027b82 */ /* 0x000e220000000a00 */
[----:B------:R-:W0:Y:S07]  /*0020*/  LDCU.64 UR4, c[0x0][0x358] ;  /* 0x00006b00ff0477ac */ /* 0x000e2e0008000a00 */
[----:B------:R-:W1:Y:S01]  /*0030*/  LDC R5, c[0x0][0x388] ;  /* 0x0000e200ff057b82 */ /* 0x000e620000000800 */
[----:B0-----:R-:W-:Y:S04]  /*0040*/  STG.E desc[UR4][R2.64+0x4], RZ ;  /* 0x000004ff02007986 */ /* 0x001fe8000c101904 */
[----:B-1----:R-:W-:Y:S01]  /*0050*/  STG.E desc[UR4][R2.64], R5 ;  /* 0x0000000502007986 */ /* 0x002fe2000c101904 */
[----:B------:R-:W-:Y:S05]  /*0060*/  EXIT ;  /* 0x000000000000794d */ /* 0x000fea0003800000 */
.L_x_2975:
        /* <DEDUP_REMOVED lines=9> */
.L_x_4858:


//--------------------- .text._ZN6thrust24THRUST_300001_SM_1000_NS8cuda_cub4core6detail13_kernel_agentINS1_8__reduce11ReduceAgentINS0_12zip_iteratorIN4cuda3std3__45tupleIJNS0_6detail15normal_iteratorINS0_10device_ptrINSB_IJiiiiEEEEEEENS0_17counting_iteratorIlNS0_11use_defaultESJ_SJ_EEEEEEEPNSB_IJSF_lEEESN_iNS1_9__extrema9arg_min_fISF_l5compIEEEEJSM_SO_iN3cub18CUB_300001_SM_100013GridEvenShareIiEENSV_9GridQueueIjEESS_EEEvDpT0_ --------------------------
	.section	.text._ZN6thrust24THRUST_300001_SM_1000_NS8cuda_cub4core6detail13_kernel_agentINS1_8__reduce11ReduceAgentINS0_12zip_iteratorIN4cuda3std3__45tupleIJNS0_6detail15normal_iteratorINS0_10device_ptrINSB_IJiiiiEEEEEEENS0_17counting_iteratorIlNS0_11use_defaultESJ_SJ_EEEEEEEPNSB_IJSF_lEEESN_iNS1_9__extrema9arg_min_fISF_l5compIEEEEJSM_SO_iN3cub18CUB_300001_SM_100013GridEvenShareIiEENSV_9GridQueueIjEESS_EEEvDpT0_,"ax",@progbits
	.align	128
        .global         _ZN6thrust24THRUST_300001_SM_1000_NS8cuda_cub4core6detail13_kernel_agentINS1_8__reduce11ReduceAgentINS0_12zip_iteratorIN4cuda3std3__45tupleIJNS0_6detail15normal_iteratorINS0_10device_ptrINSB_IJiiiiEEEEEEENS0_17counting_iteratorIlNS0_11use_defaultESJ_SJ_EEEEEEEPNSB_IJSF_lEEESN_iNS1_9__extrema9arg_min_fISF_l5compIEEEEJSM_SO_iN3cub18CUB_300001_SM_100013GridEvenShareIiEENSV_9GridQueueIjEESS_EEEvDpT0_
        .type           _ZN6thrust24THRUST_300001_SM_1000_NS8cuda_cub4core6detail13_kernel_agentINS1_8__reduce11ReduceAgentINS0_12zip_iteratorIN4cuda3std3__45tupleIJNS0_6detail15normal_iteratorINS0_10device_ptrINSB_IJiiiiEEEEEEENS0_17counting_iteratorIlNS0_11use_defaultESJ_SJ_EEEEEEEPNSB_IJSF_lEEESN_iNS1_9__extrema9arg_min_fISF_l5compIEEEEJSM_SO_iN3cub18CUB_300001_SM_100013GridEvenShareIiEENSV_9GridQueueIjEESS_EEEvDpT0_,@function
        .size           _ZN6thrust24THRUST_300001_SM_1000_NS8cuda_cub4core6detail13_kernel_agentINS1_8__reduce11ReduceAgentINS0_12zip_iteratorIN4cuda3std3__45tupleIJNS0_6detail15normal_iteratorINS0_10device_ptrINSB_IJiiiiEEEEEEENS0_17counting_iteratorIlNS0_11use_defaultESJ_SJ_EEEEEEEPNSB_IJSF_lEEESN_iNS1_9__extrema9arg_min_fISF_l5compIEEEEJSM_SO_iN3cub18CUB_300001_SM_100013GridEvenShareIiEENSV_9GridQueueIjEESS_EEEvDpT0_,(.L_x_4859 - _ZN6thrust24THRUST_300001_SM_1000_NS8cuda_cub4core6detail13_kernel_agentINS1_8__reduce11ReduceAgentINS0_12zip_iteratorIN4cuda3std3__45tupleIJNS0_6detail15normal_iteratorINS0_10device_ptrINSB_IJiiiiEEEEEEENS0_17counting_iteratorIlNS0_11use_defaultESJ_SJ_EEEEEEEPNSB_IJSF_lEEESN_iNS1_9__extrema9arg_min_fISF_l5compIEEEEJSM_SO_iN3cub18CUB_300001_SM_100013GridEvenShareIiEENSV_9GridQueueIjEESS_EEEvDpT0_)
        .other          _ZN6thrust24THRUST_300001_SM_1000_NS8cuda_cub4core6detail13_kernel_agentINS1_8__reduce11ReduceAgentINS0_12zip_iteratorIN4cuda3std3__45tupleIJNS0_6detail15normal_iteratorINS0_10device_ptrINSB_IJiiiiEEEEEEENS0_17counting_iteratorIlNS0_11use_defaultESJ_SJ_EEEEEEEPNSB_IJSF_lEEESN_iNS1_9__extrema9arg_min_fISF_l5compIEEEEJSM_SO_iN3cub18CUB_300001_SM_100013GridEvenShareIiEENSV_9GridQueueIjEESS_EEEvDpT0_,@"STO_CUDA_ENTRY STV_DEFAULT"
_ZN6thrust24THRUST_300001_SM_1000_NS8cuda_cub4core6detail13_kernel_agentINS1_8__reduce11ReduceAgentINS0_12zip_iteratorIN4cuda3std3__45tupleIJNS0_6detail15normal_iteratorINS0_10device_ptrINSB_IJiiiiEEEEEEENS0_17counting_iteratorIlNS0_11use_defaultESJ_SJ_EEEEEEEPNSB_IJSF_lEEESN_iNS1_9__extrema9arg_min_fISF_l5compIEEEEJSM_SO_iN3cub18CUB_300001_SM_100013GridEvenShareIiEENSV_9GridQueueIjEESS_EEEvDpT0_:
.text._ZN6thrust24THRUST_300001_SM_1000_NS8cuda_cub4core6detail13_kernel_agentINS1_8__reduce11ReduceAgentINS0_12zip_iteratorIN4cuda3std3__45tupleIJNS0_6detail15normal_iteratorINS0_10device_ptrINSB_IJiiiiEEEEEEENS0_17counting_iteratorIlNS0_11use_defaultESJ_SJ_EEEEEEEPNSB_IJSF_lEEESN_iNS1_9__extrema9arg_min_fISF_l5compIEEEEJSM_SO_iN3cub18CUB_300001_SM_100013GridEvenShareIiEENSV_9GridQueueIjEESS_EEEvDpT0_:
        /* <DEDUP_REMOVED lines=48> */
.L_x_2984:
[----:B------:R-:W-:-:S05]  /*0300*/  IMAD.WIDE R6, R15, 0x10, R2 ;  /* 0x000000100f067825 */ /* 0x000fca00078e0202 */
[----:B------:R-:W2:Y:S01]  /*0310*/  LDG.E R28, desc[UR10][R6.64+-0x8] ;  /* 0xfffff80a061c7981 */ /* 0x000ea2000c1e1900 */
[----:B------:R-:W-:Y:S01]  /*0320*/  VIADD R16, R16, 0x1 ;  /* 0x0000000110107836 */ /* 0x000fe20000000000 */
[C---:B------:R-:W-:Y:S01]  /*0330*/  IADD3 R25, P1, PT, R15.reuse, UR4, RZ ;  /* 0x000000040f197c10 */ /* 0x040fe2000ff3e0ff */
[----:B------:R-:W-:Y:S03]  /*0340*/  BSSY.RECONVERGENT B3, `(.L_x_2982) ;  /* 0x0000020000037945 */ /* 0x000fe60003800200 */
[----:B------:R-:W-:Y:S02]  /*0350*/  ISETP.NE.AND P2, PT, R16, RZ, PT ;  /* 0x000000ff1000720c */ /* 0x000fe40003f45270 */
[----:B------:R-:W-:Y:S02]  /*0360*/  LEA.HI.X.SX32 R26, R15, UR5, 0x1, P1 ;  /* 0x000000050f1a7c11 */ /* 0x000fe400088f0eff */
        /* <DEDUP_REMOVED lines=29> */
.L_x_2983:
[----:B------:R-:W-:Y:S05]  /*0540*/  BSYNC.RECONVERGENT B3 ;  /* 0x0000000000037941 */ /* 0x000fea0003800200 */
.L_x_2982:
[----:B------:R-:W-:Y:S02]  /*0550*/  VIADD R9, R9, 0x100 ;  /* 0x0000010009097836 */ /* 0x000fe40000000000 */
[----:B------:R-:W-:Y:S01]  /*0560*/  VIADD R15, R15, 0x100 ;  /* 0x000001000f0f7836 */ /* 0x000fe20000000000 */
[----:B------:R-:W-:Y:S06]  /*0570*/  @P2 BRA `(.L_x_2984) ;  /* 0xfffffffc00602947 */ /* 0x000fec000383ffff */
.L_x_2981:
[----:B------:R-:W-:Y:S05]  /*0580*/  BSYNC.RECONVERGENT B2 ;  /* 0x0000000000027941 */ /* 0x000fea0003800200 */
.L_x_2980:
[----:B------:R-:W-:-:S13]  /*0590*/  ISETP.GE.U32.AND P0, PT, R24, 0x300, PT ;  /* 0x000003001800780c */ /* 0x000fda0003f06070 */
[----:B------:R-:W-:Y:S05]  /*05a0*/  @!P0 BRA `(.L_x_2979) ;  /* 0x0000000800188947 */ /* 0x000fea0003800000 */
[----:B------:R-:W-:-:S04]  /*05b0*/  IMAD.IADD R15, R18, 0x1, R9 ;  /* 0x00000001120f7824 */ /* 0x000fc800078e0209 */
[C---:B------:R-:W-:Y:S02]  /*05c0*/  VIADD R16, R15.reuse, 0x100 ;  /* 0x000001000f107836 */ /* 0x040fe40000000000 */
[C---:B------:R-:W-:Y:S02]  /*05d0*/  VIADD R17, R15.reuse, 0x200 ;  /* 0x000002000f117836 */ /* 0x040fe40000000000 */
[----:B------:R-:W-:-:S07]  /*05e0*/  VIADD R18, R15, 0x300 ;  /* 0x000003000f127836 */ /* 0x000fce0000000000 */
.L_x_2993:
[----:B------:R-:W0:Y:S08]  /*05f0*/  LDC.64 R6, c[0x0][0x380] ;  /* 0x0000e000ff067b82 */ /* 0x000e300000000a00 */
[----:B------:R-:W1:Y:S01]  /*0600*/  LDC.64 R2, c[0x0][0x388] ;  /* 0x0000e200ff027b82 */ /* 0x000e620000000a00 */
[----:B0-----:R-:W-:-:S05]  /*0610*/  IMAD.WIDE R6, R15, 0x10, R6 ;  /* 0x000000100f067825 */ /* 0x001fca00078e0206 */
[----:B------:R-:W2:Y:S04]  /*0620*/  LDG.E R28, desc[UR10][R6.64] ;  /* 0x0000000a061c7981 */ /* 0x000ea8000c1e1900 */
[----:B-----5:R0:W5:Y:S01]  /*0630*/  LDG.E R24, desc[UR10][R6.64+0x1000] ;  /* 0x0010000a06187981 */ /* 0x020162000c1e1900 */
[C---:B-1----:R-:W-:Y:S01]  /*0640*/  IADD3 R26, P1, PT, R15.reuse, R2, RZ ;  /* 0x000000020f1a7210 */ /* 0x042fe20007f3e0ff */
[----:B------:R-:W-:Y:S01]  /*0650*/  BSSY.RECONVERGENT B2, `(.L_x_2985) ;  /* 0x000001c000027945 */ /* 0x000fe20003800200 */
[----:B------:R-:W-:Y:S02]  /*0660*/  IMAD.MOV.U32 R23, RZ, RZ, R13 ;  /* 0x000000ffff177224 */ /* 0x000fe400078e000d */
[----:B------:R-:W-:Y:S01]  /*0670*/  IMAD.MOV.U32 R22, RZ, RZ, R14 ;  /* 0x000000ffff167224 */ /* 0x000fe200078e000e */
[----:B------:R-:W-:Y:S01]  /*0680*/  LEA.HI.X.SX32 R27, R15, R3, 0x1, P1 ;  /* 0x000000030f1b7211 */ /* 0x000fe200008f0eff */
[----:B------:R-:W-:-:S02]  /*0690*/  IMAD.MOV.U32 R21, RZ, RZ, R12 ;  /* 0x000000ffff157224 */ /* 0x000fc400078e000c */
[----:B------:R-:W-:Y:S02]  /*06a0*/  IMAD.MOV.U32 R20, RZ, RZ, R8 ;  /* 0x000000ffff147224 */ /* 0x000fe400078e0008 */
[----:B------:R-:W-:Y:S02]  /*06b0*/  IMAD.MOV.U32 R25, RZ, RZ, R10 ;  /* 0x000000ffff197224 */ /* 0x000fe400078e000a */
[----:B------:R-:W-:Y:S01]  /*06c0*/  IMAD.MOV.U32 R19, RZ, RZ, R11 ;  /* 0x000000ffff137224 */ /* 0x000fe200078e000b */
        /* <DEDUP_REMOVED lines=20> */
.L_x_2986:
[----:B------:R-:W-:Y:S05]  /*0810*/  BSYNC.RECONVERGENT B2 ;  /* 0x0000000000027941 */ /* 0x000fea0003800200 */
.L_x_2985:
[----:B------:R0:W5:Y:S02]  /*0820*/  LDG.E R13, desc[UR10][R6.64+0x2000] ;  /* 0x0020000a060d7981 */ /* 0x000164000c1e1900 */
[----:B-----5:R-:W-:Y:S01]  /*0830*/  ISETP.GE.AND P0, PT, R19, R24, PT ;  /* 0x000000181300720c */ /* 0x020fe20003f06270 */
[----:B------:R-:W-:Y:S01]  /*0840*/  BSSY.RECONVERGENT B2, `(.L_x_2987) ;  /* 0x000001c000027945 */ /* 0x000fe20003800200 */
[C---:B------:R-:W-:Y:S01]  /*0850*/  IADD3 R28, P1, PT, R16.reuse, R2, RZ ;  /* 0x00000002101c7210 */ /* 0x040fe20007f3e0ff */
[----:B------:R-:W-:Y:S02]  /*0860*/  IMAD.MOV.U32 R11, RZ, RZ, R23 ;  /* 0x000000ffff0b7224 */ /* 0x000fe400078e0017 */
[----:B------:R-:W-:Y:S01]  /*0870*/  IMAD.MOV.U32 R10, RZ, RZ, R22 ;  /* 0x000000ffff0a7224 */ /* 0x000fe200078e0016 */
[----:B------:R-:W-:Y:S01]  /*0880*/  LEA.HI.X.SX32 R27, R16, R3, 0x1, P1 ;  /* 0x00000003101b7211 */ /* 0x000fe200008f0eff */
[----:B------:R-:W-:Y:S02]  /*0890*/  IMAD.MOV.U32 R26, RZ, RZ, R21 ;  /* 0x000000ffff1a7224 */ /* 0x000fe400078e0015 */
[----:B------:R-:W-:-:S02]  /*08a0*/  IMAD.MOV.U32 R14, RZ, RZ, R20 ;  /* 0x000000ffff0e7224 */ /* 0x000fc400078e0014 */
[----:B------:R-:W-:Y:S02]  /*08b0*/  IMAD.MOV.U32 R12, RZ, RZ, R25 ;  /* 0x000000ffff0c7224 */ /* 0x000fe400078e0019 */
[----:B------:R-:W-:Y:S01]  /*08c0*/  IMAD.MOV.U32 R8, RZ, RZ, R19 ;  /* 0x000000ffff087224 */ /* 0x000fe200078e0013 */
[----:B0-----:R-:W-:Y:S06]  /*08d0*/  @!P0 BRA `(.L_x_2988) ;  /* 0x0000000000488947 */ /* 0x001fec0003800000 */
        /* <DEDUP_REMOVED lines=18> */
.L_x_2988:
[----:B------:R-:W-:Y:S05]  /*0a00*/  BSYNC.RECONVERGENT B2 ;  /* 0x0000000000027941 */ /* 0x000fea0003800200 */
.L_x_2987:
[----:B------:R0:W5:Y:S01]  /*0a10*/  LDG.E R22, desc[UR10][R6.64+0x3000] ;  /* 0x0030000a06167981 */ /* 0x000162000c1e1900 */
        /* <DEDUP_REMOVED lines=8> */
[----:B0-----:R-:W-:Y:S06]  /*0aa0*/  @!P0 BRA `(.L_x_2990) ;  /* 0x0000000000488947 */ /* 0x001fec0003800000 */
[----:B------:R0:W5:Y:S04]  /*0ab0*/  LDG.E R25, desc[UR10][R6.64+0x2004] ;  /* 0x0020040a06197981 */ /* 0x000168000c1e1900 */
[----:B------:R0:W5:Y:S04]  /*0ac0*/  LDG.E R24, desc[UR10][R6.64+0x2008] ;  /* 0x0020080a06187981 */ /* 0x000168000c1e1900 */
[----:B------:R0:W5:Y:S01]  /*0ad0*/  LDG.E R23, desc[UR10][R6.64+0x200c] ;  /* 0x00200c0a06177981 */ /* 0x000162000c1e1900 */
[----:B------:R-:W-:Y:S01]  /*0ae0*/  ISETP.GE.AND P0, PT, R13, R8, PT ;  /* 0x000000080d00720c */ /* 0x000fe20003f06270 */
[----:B------:R-:W-:Y:S01]  /*0af0*/  IMAD.MOV.U32 R19, RZ, RZ, R13 ;  /* 0x000000ffff137224 */ /* 0x000fe200078e000d */
[----:B------:R-:W-:-:S04]  /*0b00*/  IADD3 R20, P1, PT, R17, R2, RZ ;  /* 0x0000000211147210 */ /* 0x000fc80007f3e0ff */
        /* <DEDUP_REMOVED lines=12> */
.L_x_2990:
[----:B------:R-:W-:Y:S05]  /*0bd0*/  BSYNC.RECONVERGENT B2 ;  /* 0x0000000000027941 */ /* 0x000fea0003800200 */
.L_x_2989:
        /* <DEDUP_REMOVED lines=27> */
.L_x_2992:
[----:B------:R-:W-:Y:S05]  /*0d90*/  BSYNC.RECONVERGENT B2 ;  /* 0x0000000000027941 */ /* 0x000fea0003800200 */
.L_x_2991:
[----:B------:R-:W-:Y:S02]  /*0da0*/  VIADD R9, R9, 0x400 ;  /* 0x0000040009097836 */ /* 0x000fe40000000000 */
[----:B------:R-:W-:Y:S02]  /*0db0*/  VIADD R16, R16, 0x400 ;  /* 0x0000040010107836 */ /* 0x000fe40000000000 */
[----:B------:R-:W-:Y:S01]  /*0dc0*/  VIADD R17, R17, 0x400 ;  /* 0x0000040011117836 */ /* 0x000fe20000000000 */
[----:B------:R-:W-:Y:S01]  /*0dd0*/  ISETP.GE.AND P0, PT, R9, R4, PT ;  /* 0x000000040900720c */ /* 0x000fe20003f06270 */
[----:B------:R-:W-:Y:S02]  /*0de0*/  VIADD R18, R18, 0x400 ;  /* 0x0000040012127836 */ /* 0x000fe40000000000 */
[----:B------:R-:W-:-:S10]  /*0df0*/  VIADD R15, R15, 0x400 ;  /* 0x000004000f0f7836 */ /* 0x000fd40000000000 */
[----:B------:R-:W-:Y:S05]  /*0e00*/  @!P0 BRA `(.L_x_2993) ;  /* 0xfffffff400f88947 */ /* 0x000fea000383ffff */
.L_x_2979:
[----:B------:R-:W-:Y:S05]  /*0e10*/  BSYNC.RECONVERGENT B1 ;  /* 0x0000000000017941 */ /* 0x000fea0003800200 */
.L_x_2978:
        /* <DEDUP_REMOVED lines=37> */
.L_x_2996:
[----:B------:R-:W-:Y:S05]  /*1070*/  BSYNC.RECONVERGENT B1 ;  /* 0x0000000000017941 */ /* 0x000fea0003800200 */
.L_x_2995:
[----:B------:R-:W0:Y:S01]  /*1080*/  SHFL.DOWN PT, R13, R6, 0x2, 0x1f ;  /* 0x08401f00060d7f89 */ /* 0x000e2200000e0000 */
[----:B------:R-:W-:Y:S01]  /*1090*/  BSSY.RECONVERGENT B1, `(.L_x_2997) ;  /* 0x0000021000017945 */ /* 0x000fe20003800200 */
[----:B------:R-:W-:Y:S02]  /*10a0*/  IMAD.MOV.U32 R11, RZ, RZ, R15 ;  /* 0x000000ffff0b7224 */ /* 0x000fe400078e000f */
[----:B--2---:R1:W2:Y:S01]  /*10b0*/  SHFL.DOWN PT, R17, R4, 0x2, 0x1f ;  /* 0x08401f0004117f89 */ /* 0x0042a200000e0000 */
        /* <DEDUP_REMOVED lines=30> */
.L_x_2998:
[----:B------:R-:W-:Y:S05]  /*12a0*/  BSYNC.RECONVERGENT B1 ;  /* 0x0000000000017941 */ /* 0x000fea0003800200 */
.L_x_2997:
        /* <DEDUP_REMOVED lines=34> */
.L_x_3000:
[----:B------:R-:W-:Y:S05]  /*14d0*/  BSYNC.RECONVERGENT B1 ;  /* 0x0000000000017941 */ /* 0x000fea0003800200 */
.L_x_2999:
        /* <DEDUP_REMOVED lines=34> */
.L_x_3002:
[----:B------:R-:W-:Y:S05]  /*1700*/  BSYNC.RECONVERGENT B1 ;  /* 0x0000000000017941 */ /* 0x000fea0003800200 */
.L_x_3001:
[----:B------:R-:W0:Y:S01]  /*1710*/  SHFL.DOWN PT, R17, R10, 0x10, 0x1f ;  /* 0x0a001f000a117f89 */ /* 0x000e2200000e0000 */
[----:B------:R-:W-:Y:S01]  /*1720*/  ISETP.NE.AND P1, PT, R19, RZ, PT ;  /* 0x000000ff1300720c */ /* 0x000fe20003f25270 */
[----:B------:R-:W-:Y:S01]  /*1730*/  BSSY.RECONVERGENT B1, `(.L_x_3003) ;  /* 0x0000021000017945 */ /* 0x000fe20003800200 */
        /* <DEDUP_REMOVED lines=32> */
.L_x_3004:
[----:B------:R-:W-:Y:S05]  /*1940*/  BSYNC.RECONVERGENT B1 ;  /* 0x0000000000017941 */ /* 0x000fea0003800200 */
.L_x_3003:
[----:B------:R-:W-:Y:S04]  /*1950*/  BSSY.RECONVERGENT B1, `(.L_x_3005) ;  /* 0x000000c000017945 */ /* 0x000fe80003800200 */
[----:B------:R-:W-:Y:S05]  /*1960*/  @P1 BRA `(.L_x_3006) ;  /* 0x0000000000281947 */ /* 0x000fea0003800000 */
[----:B------:R-:W1:Y:S01]  /*1970*/  S2R R7, SR_CgaCtaId ;  /* 0x0000000000077919 */ /* 0x000e620000008800 */
        /* <DEDUP_REMOVED lines=9> */
.L_x_3006:
[----:B------:R-:W-:Y:S05]  /*1a10*/  BSYNC.RECONVERGENT B1 ;  /* 0x0000000000017941 */ /* 0x000fea0003800200 */
.L_x_3005:
        /* <DEDUP_REMOVED lines=36> */
.L_x_3009:
[----:B------:R-:W-:Y:S05]  /*1c60*/  BSYNC.RECONVERGENT B1 ;  /* 0x0000000000017941 */ /* 0x000fea0003800200 */
.L_x_3008:
        /* <DEDUP_REMOVED lines=29> */
.L_x_3011:
[----:B------:R-:W-:Y:S05]  /*1e40*/  BSYNC.RECONVERGENT B1 ;  /* 0x0000000000017941 */ /* 0x000fea0003800200 */
.L_x_3010:
        /* <DEDUP_REMOVED lines=29> */
.L_x_3013:
[----:B------:R-:W-:Y:S05]  /*2020*/  BSYNC.RECONVERGENT B1 ;  /* 0x0000000000017941 */ /* 0x000fea0003800200 */
.L_x_3012:
        /* <DEDUP_REMOVED lines=12> */
[----:B------:R4:W1:Y:S01]  /*20f0*/  LDS.64 R6, [R18+0x78] ;  /* 0x0000780012067984 */ /* 0x0008620000000a00 */
[----:B------:R-:W-:Y:S02]  /*2100*/  IMAD.MOV.U32 R19, RZ, RZ, R16 ;  /* 0x000000ffff137224 */ /* 0x000fe400078e0010 */
[----:B0-----:R-:W-:Y:S02]  /*2110*/  IMAD.MOV.U32 R26, RZ, RZ, R5 ;  /* 0x000000ffff1a7224 */ /* 0x001fe400078e0005 */
[----:B------:R-:W-:-:S05]  /*2120*/  IMAD.MOV.U32 R25, RZ, RZ, R4 ;  /* 0x000000ffff197224 */ /* 0x000fca00078e0004 */
[----:B----4-:R-:W-:Y:S05]  /*2130*/  @!P0 BRA `(.L_x_3015) ;  /* 0x0000000000288947 */ /* 0x010fea0003800000 */
        /* <DEDUP_REMOVED lines=10> */
.L_x_3015:
[----:B------:R-:W-:Y:S05]  /*21e0*/  BSYNC.RECONVERGENT B1 ;  /* 0x0000000000017941 */ /* 0x000fea0003800200 */
.L_x_3014:
[----:B--2---:R-:W-:Y:S01]  /*21f0*/  ISETP.GE.AND P0, PT, R19, R12, PT ;  /* 0x0000000c1300720c */ /* 0x004fe20003f06270 */
        /* <DEDUP_REMOVED lines=27> */
.L_x_3017:
[----:B------:R-:W-:Y:S05]  /*23b0*/  BSYNC.RECONVERGENT B1 ;  /* 0x0000000000017941 */ /* 0x000fea0003800200 */
.L_x_3016:
        /* <DEDUP_REMOVED lines=25> */
.L_x_3019:
[----:B------:R-:W-:Y:S05]  /*2550*/  BSYNC.RECONVERGENT B1 ;  /* 0x0000000000017941 */ /* 0x000fea0003800200 */
.L_x_3018:
[----:B---3--:R-:W-:Y:S01]  /*2560*/  ISETP.GE.AND P0, PT, R19, R8, PT ;  /* 0x000000081300720c */ /* 0x008fe20003f06270 */
        /* <DEDUP_REMOVED lines=27> */
.L_x_2994:
[----:B------:R-:W-:Y:S01]  /*2720*/  LOP3.LUT R2, R5, 0x3e0, RZ, 0xc0, !PT ;  /* 0x000003e005027812 */ /* 0x000fe200078ec0ff */
[----:B------:R-:W-:Y:S01]  /*2730*/  BSSY.RECONVERGENT B1, `(.L_x_3020) ;  /* 0x0000028000017945 */ /* 0x000fe20003800200 */
[----:B------:R-:W-:Y:S02]  /*2740*/  IMAD.MOV.U32 R26, RZ, RZ, R13 ;  /* 0x000000ffff1a7224 */ /* 0x000fe400078e000d */
[----:B------:R-:W-:Y:S01]  /*2750*/  LOP3.LUT R7, RZ, R2, RZ, 0x33, !PT ;  /* 0x00000002ff077212 */ /* 0x000fe200078e33ff */
[----:B------:R-:W-:Y:S02]  /*2760*/  VIADD R3, R2, 0x20 ;  /* 0x0000002002037836 */ /* 0x000fe40000000000 */
[----:B------:R-:W0:Y:S01]  /*2770*/  S2R R2, SR_LANEID ;  /* 0x0000000000027919 */ /* 0x000e220000000000 */
        /* <DEDUP_REMOVED lines=35> */
.L_x_3021:
[----:B------:R-:W-:Y:S05]  /*29b0*/  BSYNC.RECONVERGENT B1 ;  /* 0x0000000000017941 */ /* 0x000fea0003800200 */
.L_x_3020:
        /* <DEDUP_REMOVED lines=35> */
.L_x_3023:
[----:B------:R-:W-:Y:S05]  /*2bf0*/  BSYNC.RECONVERGENT B1 ;  /* 0x0000000000017941 */ /* 0x000fea0003800200 */
.L_x_3022:
        /* <DEDUP_REMOVED lines=35> */
.L_x_3025:
[----:B------:R-:W-:Y:S05]  /*2e30*/  BSYNC.RECONVERGENT B1 ;  /* 0x0000000000017941 */ /* 0x000fea0003800200 */
.L_x_3024:
        /* <DEDUP_REMOVED lines=35> */
.L_x_3027:
[----:B------:R-:W-:Y:S05]  /*3070*/  BSYNC.RECONVERGENT B1 ;  /* 0x0000000000017941 */ /* 0x000fea0003800200 */
.L_x_3026:
        /* <DEDUP_REMOVED lines=36> */
.L_x_3029:
[----:B------:R-:W-:Y:S05]  /*32c0*/  BSYNC.RECONVERGENT B1 ;  /* 0x0000000000017941 */ /* 0x000fea0003800200 */
.L_x_3028:
        /* <DEDUP_REMOVED lines=12> */
.L_x_3031:
[----:B------:R-:W-:Y:S05]  /*3390*/  BSYNC.RECONVERGENT B1 ;  /* 0x0000000000017941 */ /* 0x000fea0003800200 */
.L_x_3030:
[----:B------:R-:W-:Y:S01]  /*33a0*/  BAR.SYNC.DEFER_BLOCKING 0x0 ;  /* 0x0000000000007b1d */ /* 0x000fe20000010000 */
[----:B------:R-:W-:-:S13]  /*33b0*/  ISETP.NE.AND P1, PT, R5, RZ, PT ;  /* 0x000000ff0500720c */ /* 0x000fda0003f25270 */
[----:B------:R-:W-:Y:S05]  /*33c0*/  @P1 BRA `(.L_x_3007) ;  /* 0x0000004400201947 */ /* 0x000fea0003800000 */
[----:B------:R-:W-:Y:S01]  /*33d0*/  ISETP.GE.AND P0, PT, R4, 0x21, PT ;  /* 0x000000210400780c */ /* 0x000fe20003f06270 */
[----:B------:R-:W-:Y:S02]  /*33e0*/  IMAD.MOV.U32 R5, RZ, RZ, R2 ;  /* 0x000000ffff057224 */ /* 0x000fe400078e0002 */
[----:B0-----:R-:W-:Y:S02]  /*33f0*/  IMAD.MOV.U32 R6, RZ, RZ, R3 ;  /* 0x000000ffff067224 */ /* 0x001fe400078e0003 */
[----:B-1----:R-:W-:Y:S02]  /*3400*/  IMAD.MOV.U32 R7, RZ, RZ, R12 ;  /* 0x000000ffff077224 */ /* 0x002fe400078e000c */
        /* <DEDUP_REMOVED lines=36> */
.L_x_3033:
[----:B------:R-:W-:Y:S05]  /*3650*/  BSYNC.RECONVERGENT B1 ;  /* 0x0000000000017941 */ /* 0x000fea0003800200 */
.L_x_3032:
        /* <DEDUP_REMOVED lines=41> */
.L_x_3035:
[----:B------:R-:W-:Y:S05]  /*38f0*/  BSYNC.RECONVERGENT B1 ;  /* 0x0000000000017941 */ /* 0x000fea0003800200 */
.L_x_3034:
        /* <DEDUP_REMOVED lines=40> */
.L_x_3037:
[----:B------:R-:W-:Y:S05]  /*3b80*/  BSYNC.RECONVERGENT B1 ;  /* 0x0000000000017941 */ /* 0x000fea0003800200 */
.L_x_3036:
        /* <DEDUP_REMOVED lines=41> */
.L_x_3039:
[----:B------:R-:W-:Y:S05]  /*3e20*/  BSYNC.RECONVERGENT B1 ;  /* 0x0000000000017941 */ /* 0x000fea0003800200 */
.L_x_3038:
        /* <DEDUP_REMOVED lines=40> */
.L_x_3041:
[----:B------:R-:W-:Y:S05]  /*40b0*/  BSYNC.RECONVERGENT B1 ;  /* 0x0000000000017941 */ /* 0x000fea0003800200 */
.L_x_3040:
        /* <DEDUP_REMOVED lines=41> */
.L_x_3043:
[----:B------:R-:W-:Y:S05]  /*4350*/  BSYNC.RECONVERGENT B1 ;  /* 0x0000000000017941 */ /* 0x000fea0003800200 */
.L_x_3042:
        /* <DEDUP_REMOVED lines=40> */
.L_x_2977:
        /* <DEDUP_REMOVED lines=17> */
[----:B------:R-:W-:-:S02]  /*46f0*/  IMAD.MOV.U32 R8, RZ, RZ, R11 ;  /* 0x000000ffff087224 */ /* 0x000fc400078e000b */
[----:B------:R-:W-:Y:S01]  /*4700*/  IMAD.MOV.U32 R10, RZ, RZ, RZ ;  /* 0x000000ffff0a7224 */ /* 0x000fe200078e00ff */
[----:B-1----:R-:W-:Y:S01]  /*4710*/  IADD3 R19, P4, PT, R18, UR4, RZ ;  /* 0x0000000412137c10 */ /* 0x002fe2000ff9e0ff */
[----:B------:R-:W-:Y:S03]  /*4720*/  BSSY.RECONVERGENT B1, `(.L_x_3044) ;  /* 0x000001d000017945 */ /* 0x000fe60003800200 */
[----:B------:R-:W-:Y:S02]  /*4730*/  IADD3.X R21, PT, PT, R2, UR5, RZ, P4, !PT ;  /* 0x0000000502157c10 */ /* 0x000fe4000a7fe4ff */
[----:B--2---:R-:W-:-:S13]  /*4740*/  ISETP.GE.AND P2, PT, R16, R9, PT ;  /* 0x000000091000720c */ /* 0x004fda0003f46270 */
[----:B------:R-:W-:Y:S01]  /*4750*/  @P2 ISETP.GE.AND P1, PT, R9, R16, PT ;  /* 0x000000100900220c */ /* 0x000fe20003f26270 */
[----:B------:R-:W-:-:S03]  /*4760*/  @P2 IMAD.MOV.U32 R16, RZ, RZ, R9 ;  /* 0x000000ffff102224 */ /* 0x000fc600078e0009 */
[----:B------:R-:W-:Y:S02]  /*4770*/  @P2 PLOP3.LUT P0, PT, P1, PT, PT, 0x80, 0x8 ;  /* 0x000000000008281c */ /* 0x000fe40000f0f070 */
[----:B---3--:R-:W-:Y:S02]  /*4780*/  ISETP.GE.AND P3, PT, R16, R17, PT ;  /* 0x000000111000720c */ /* 0x008fe40003f66270 */
[----:B------:R-:W-:-:S09]  /*4790*/  @P2 SEL R10, R10, RZ, P1 ;  /* 0x000000ff0a0a2207 */ /* 0x000fd20000800000 */
[----:B------:R-:W-:Y:S01]  /*47a0*/  @!P0 VIADD R8, R11, 0x100 ;  /* 0x000001000b088836 */ /* 0x000fe20000000000 */
[----:B----4-:R0:W5:Y:S04]  /*47b0*/  @!P0 LDG.E R15, desc[UR10][R4.64+0x100c] ;  /* 0x00100c0a040f8981 */ /* 0x010168000c1e1900 */
[----:B------:R-:W-:Y:S01]  /*47c0*/  IADD3 R12, P1, PT, R8, R19, RZ ;  /* 0x00000013080c7210 */ /* 0x000fe20007f3e0ff */
[----:B------:R0:W5:Y:S04]  /*47d0*/  @!P0 LDG.E R14, desc[UR10][R4.64+0x1008] ;  /* 0x0010080a040e8981 */ /* 0x000168000c1e1900 */
[----:B------:R0:W5:Y:S01]  /*47e0*/  @!P0 LDG.E R13, desc[UR10][R4.64+0x1004] ;  /* 0x0010040a040d8981 */ /* 0x000162000c1e1900 */
[----:B------:R-:W-:Y:S01]  /*47f0*/  ISETP.LE.AND P0, PT, R3, UR6, PT ;  /* 0x0000000603007c0c */ /* 0x000fe2000bf03270 */
[----:B------:R-:W-:Y:S01]  /*4800*/  IMAD.X R10, R10, 0x1, R21, P1 ;  /* 0x000000010a0a7824 */ /* 0x000fe200008e0615 */
[----:B------:R-:W-:Y:S11]  /*4810*/  @!P3 BRA `(.L_x_3045) ;  /* 0x000000000034b947 */ /* 0x000ff60003800000 */
        /* <DEDUP_REMOVED lines=13> */
.L_x_3045:
[----:B------:R-:W-:Y:S05]  /*48f0*/  BSYNC.RECONVERGENT B1 ;  /* 0x0000000000017941 */ /* 0x000fea0003800200 */
.L_x_3044:
        /* <DEDUP_REMOVED lines=8> */
[----:B0-----:R-:W-:Y:S02]  /*4980*/  IMAD.U32 R5, RZ, RZ, UR5 ;  /* 0x00000005ff057e24 */ /* 0x001fe4000f8e00ff */
        /* <DEDUP_REMOVED lines=10> */
.L_x_3048:
[----:B------:R-:W-:Y:S05]  /*4a30*/  BSYNC.RECONVERGENT B1 ;  /* 0x0000000000017941 */ /* 0x000fea0003800200 */
.L_x_3047:
        /* <DEDUP_REMOVED lines=11> */
.L_x_3058:
[----:B------:R-:W0:Y:S01]  /*4af0*/  LDC.64 R6, c[0x0][0x380] ;  /* 0x0000e000ff067b82 */ /* 0x000e220000000a00 */
[----:B------:R-:W-:Y:S02]  /*4b00*/  SHF.R.S32.HI R33, RZ, 0x1f, R18 ;  /* 0x0000001fff217819 */ /* 0x000fe40000011412 */
[----:B------:R-:W-:-:S05]  /*4b10*/  IADD3 R3, P0, PT, R11, R18, RZ ;  /* 0x000000120b037210 */ /* 0x000fca0007f1e0ff */
[----:B------:R-:W-:Y:S01]  /*4b20*/  IMAD.X R8, RZ, RZ, R33, P0 ;  /* 0x000000ffff087224 */ /* 0x000fe200000e0621 */
[----:B0-----:R-:W-:-:S04]  /*4b30*/  LEA R2, P0, R3, R6, 0x4 ;  /* 0x0000000603027211 */ /* 0x001fc800078020ff */
[----:B------:R-:W-:Y:S02]  /*4b40*/  LEA.HI.X R3, R3, R7, R8, 0x4, P0 ;  /* 0x0000000703037211 */ /* 0x000fe400000f2408 */
[----:B------:R-:W0:Y:S03]  /*4b50*/  LDC.64 R8, c[0x0][0x388] ;  /* 0x0000e200ff087b82 */ /* 0x000e260000000a00 */
        /* <DEDUP_REMOVED lines=17> */
[----:B01----:R-:W-:Y:S05]  /*4c70*/  @!P0 BRA `(.L_x_3051) ;  /* 0x0000000000508947 */ /* 0x003fea0003800000 */
[----:B------:R0:W5:Y:S04]  /*4c80*/  LDG.E R23, desc[UR10][R2.64+0x4] ;  /* 0x0000040a02177981 */ /* 0x000168000c1e1900 */
[----:B------:R0:W5:Y:S04]  /*4c90*/  LDG.E R22, desc[UR10][R2.64+0x8] ;  /* 0x0000080a02167981 */ /* 0x000168000c1e1900 */
[----:B------:R0:W5:Y:S01]  /*4ca0*/  LDG.E R21, desc[UR10][R2.64+0xc] ;  /* 0x00000c0a02157981 */ /* 0x000162000c1e1900 */
[----:B------:R-:W-:Y:S01]  /*4cb0*/  IADD3 R19, P0, PT, R11, R18, RZ ;  /* 0x000000120b137210 */ /* 0x000fe20007f1e0ff */
[----:B------:R-:W-:-:S03]  /*4cc0*/  IMAD.MOV.U32 R24, RZ, RZ, R35 ;  /* 0x000000ffff187224 */ /* 0x000fc600078e0023 */
[----:B------:R-:W-:Y:S01]  /*4cd0*/  IADD3 R20, P1, PT, R19, R8, RZ ;  /* 0x0000000813147210 */ /* 0x000fe20007f3e0ff */
[----:B------:R-:W-:Y:S01]  /*4ce0*/  IMAD.X R34, RZ, RZ, R33, P0 ;  /* 0x000000ffff227224 */ /* 0x000fe200000e0621 */
[----:B------:R-:W-:-:S03]  /*4cf0*/  ISETP.GE.AND P0, PT, R35, R16, PT ;  /* 0x000000102300720c */ /* 0x000fc60003f06270 */
[----:B------:R-:W-:-:S10]  /*4d00*/  IMAD.X R19, R34, 0x1, R9, P1 ;  /* 0x0000000122137824 */ /* 0x000fd400008e0609 */
        /* <DEDUP_REMOVED lines=11> */
.L_x_3051:
[----:B------:R-:W-:Y:S05]  /*4dc0*/  BSYNC.RECONVERGENT B2 ;  /* 0x0000000000027941 */ /* 0x000fea0003800200 */
.L_x_3050:
[----:B-----5:R-:W-:Y:S01]  /*4dd0*/  ISETP.GE.AND P0, PT, R24, R31, PT ;  /* 0x0000001f1800720c */ /* 0x020fe20003f06270 */
[----:B------:R-:W-:Y:S01]  /*4de0*/  BSSY.RECONVERGENT B2, `(.L_x_3052) ;  /* 0x000001d000027945 */ /* 0x000fe20003800200 */
[----:B------:R-:W-:Y:S01]  /*4df0*/  SHF.R.S32.HI R2, RZ, 0x1f, R18 ;  /* 0x0000001fff027819 */ /* 0x000fe20000011412 */
        /* <DEDUP_REMOVED lines=9> */
[----:B------:R-:W-:Y:S01]  /*4e90*/  IADD3 R35, P1, P2, R11, R8, R18 ;  /* 0x000000080b237210 */ /* 0x000fe20007a3e012 */
        /* <DEDUP_REMOVED lines=17> */
.L_x_3053:
[----:B------:R-:W-:Y:S05]  /*4fb0*/  BSYNC.RECONVERGENT B2 ;  /* 0x0000000000027941 */ /* 0x000fea0003800200 */
.L_x_3052:
        /* <DEDUP_REMOVED lines=29> */
.L_x_3055:
[----:B------:R-:W-:Y:S05]  /*5190*/  BSYNC.RECONVERGENT B2 ;  /* 0x0000000000027941 */ /* 0x000fea0003800200 */
.L_x_3054:
        /* <DEDUP_REMOVED lines=13> */
.L_x_3057:
[----:B------:R-:W-:Y:S05]  /*5270*/  BSYNC.RECONVERGENT B2 ;  /* 0x0000000000027941 */ /* 0x000fea0003800200 */
.L_x_3056:
[----:B------:R-:W-:Y:S01]  /*5280*/  BAR.SYNC.DEFER_BLOCKING 0x0 ;  /* 0x0000000000007b1d */ /* 0x000fe20000010000 */
[----:B------:R-:W-:-:S05]  /*5290*/  IMAD.U32 R3, RZ, RZ, UR6 ;  /* 0x00000006ff037e24 */ /* 0x000fca000f8e00ff */
[----:B------:R-:W0:Y:S02]  /*52a0*/  LDS R18, [R17+0xe0] ;  /* 0x0000e00011127984 */ /* 0x000e240000000800 */
[----:B0-----:R-:W-:-:S05]  /*52b0*/  VIADD R2, R18, 0x300 ;  /* 0x0000030012027836 */ /* 0x001fca0000000000 */
[----:B------:R-:W-:-:S13]  /*52c0*/  ISETP.GT.AND P0, PT, R2, R3, PT ;  /* 0x000000030200720c */ /* 0x000fda0003f04270 */
[----:B------:R-:W-:Y:S05]  /*52d0*/  @!P0 BRA `(.L_x_3058) ;  /* 0xfffffff800048947 */ /* 0x000fea000383ffff */
[----:B------:R-:W-:Y:S05]  /*52e0*/  BSYNC.RECONVERGENT B1 ;  /* 0x0000000000017941 */ /* 0x000fea0003800200 */
.L_x_3049:
        /* <DEDUP_REMOVED lines=21> */
.L_x_3064:
[----:B------:R-:W-:-:S05]  /*5440*/  IMAD.WIDE R2, R5, 0x10, R6 ;  /* 0x0000001005027825 */ /* 0x000fca00078e0206 */
[----:B------:R-:W2:Y:S01]  /*5450*/  LDG.E R27, desc[UR10][R2.64+-0x8] ;  /* 0xfffff80a021b7981 */ /* 0x000ea2000c1e1900 */
[----:B------:R-:W-:Y:S01]  /*5460*/  VIADD R4, R4, 0x1 ;  /* 0x0000000104047836 */ /* 0x000fe20000000000 */
[C---:B0-----:R-:W-:Y:S01]  /*5470*/  IADD3 R25, P1, PT, R5.reuse, UR4, RZ ;  /* 0x0000000405197c10 */ /* 0x041fe2000ff3e0ff */
[----:B------:R-:W-:Y:S03]  /*5480*/  BSSY.RECONVERGENT B3, `(.L_x_3062) ;  /* 0x0000020000037945 */ /* 0x000fe60003800200 */
[----:B------:R-:W-:Y:S02]  /*5490*/  ISETP.NE.AND P2, PT, R4, RZ, PT ;  /* 0x000000ff0400720c */ /* 0x000fe40003f45270 */
[----:B------:R-:W-:Y:S02]  /*54a0*/  LEA.HI.X.SX32 R26, R5, UR5, 0x1, P1 ;  /* 0x00000005051a7c11 */ /* 0x000fe400088f0eff */
        /* <DEDUP_REMOVED lines=29> */
.L_x_3063:
[----:B------:R-:W-:Y:S05]  /*5680*/  BSYNC.RECONVERGENT B3 ;  /* 0x0000000000037941 */ /* 0x000fea0003800200 */
.L_x_3062:
[----:B------:R-:W-:Y:S02]  /*5690*/  VIADD R9, R9, 0x100 ;  /* 0x0000010009097836 */ /* 0x000fe40000000000 */
[----:B------:R-:W-:Y:S01]  /*56a0*/  VIADD R5, R5, 0x100 ;  /* 0x0000010005057836 */ /* 0x000fe20000000000 */
[----:B------:R-:W-:Y:S06]  /*56b0*/  @P2 BRA `(.L_x_3064) ;  /* 0xfffffffc00602947 */ /* 0x000fec000383ffff */
.L_x_3061:
[----:B0-----:R-:W-:Y:S05]  /*56c0*/  BSYNC.RECONVERGENT B2 ;  /* 0x0000000000027941 */ /* 0x001fea0003800200 */
.L_x_3060:
[----:B------:R-:W-:-:S13]  /*56d0*/  ISETP.GE.U32.AND P0, PT, R24, 0x300, PT ;  /* 0x000003001800780c */ /* 0x000fda0003f06070 */
[----:B------:R-:W-:Y:S05]  /*56e0*/  @!P0 BRA `(.L_x_3059) ;  /* 0x0000000800188947 */ /* 0x000fea0003800000 */
[----:B------:R-:W-:-:S04]  /*56f0*/  IMAD.IADD R20, R9, 0x1, R18 ;  /* 0x0000000109147824 */ /* 0x000fc800078e0212 */
[C---:B------:R-:W-:Y:S02]  /*5700*/  VIADD R19, R20.reuse, 0x100 ;  /* 0x0000010014137836 */ /* 0x040fe40000000000 */
[C---:B------:R-:W-:Y:S02]  /*5710*/  VIADD R18, R20.reuse, 0x200 ;  /* 0x0000020014127836 */ /* 0x040fe40000000000 */
[----:B------:R-:W-:-:S07]  /*5720*/  VIADD R17, R20, 0x300 ;  /* 0x0000030014117836 */ /* 0x000fce0000000000 */
.L_x_3073:
        /* <DEDUP_REMOVED lines=34> */
.L_x_3066:
[----:B------:R-:W-:Y:S05]  /*5950*/  BSYNC.RECONVERGENT B2 ;  /* 0x0000000000027941 */ /* 0x000fea0003800200 */
.L_x_3065:
[----:B------:R0:W5:Y:S04]  /*5960*/  LDG.E R13, desc[UR10][R4.64+0x2000] ;  /* 0x0020000a040d7981 */ /* 0x000168000c1e1900 */
[----:B------:R0:W5:Y:S02]  /*5970*/  LDG.E R7, desc[UR10][R4.64+0x3000] ;  /* 0x0030000a04077981 */ /* 0x000164000c1e1900 */
[----:B-----5:R-:W-:Y:S01]  /*5980*/  ISETP.GE.AND P0, PT, R26, R27, PT ;  /* 0x0000001b1a00720c */ /* 0x020fe20003f06270 */
[----:B------:R-:W-:Y:S01]  /*5990*/  BSSY.RECONVERGENT B2, `(.L_x_3067) ;  /* 0x000001b000027945 */ /* 0x000fe20003800200 */
[----:B------:R-:W-:Y:S01]  /*59a0*/  IADD3 R6, P2, PT, R17, R2, RZ ;  /* 0x0000000211067210 */ /* 0x000fe20007f5e0ff */
[----:B------:R-:W-:Y:S02]  /*59b0*/  IMAD.MOV.U32 R10, RZ, RZ, R26 ;  /* 0x000000ffff0a7224 */ /* 0x000fe400078e001a */
[----:B------:R-:W-:-:S02]  /*59c0*/  IMAD.MOV.U32 R16, RZ, RZ, R25 ;  /* 0x000000ffff107224 */ /* 0x000fc400078e0019 */
[----:B------:R-:W-:Y:S02]  /*59d0*/  IMAD.MOV.U32 R15, RZ, RZ, R24 ;  /* 0x000000ffff0f7224 */ /* 0x000fe400078e0018 */
[----:B------:R-:W-:Y:S02]  /*59e0*/  IMAD.MOV.U32 R12, RZ, RZ, R23 ;  /* 0x000000ffff0c7224 */ /* 0x000fe400078e0017 */
[----:B------:R-:W-:Y:S02]  /*59f0*/  IMAD.MOV.U32 R14, RZ, RZ, R22 ;  /* 0x000000ffff0e7224 */ /* 0x000fe400078e0016 */
[----:B------:R-:W-:Y:S01]  /*5a00*/  IMAD.MOV.U32 R28, RZ, RZ, R21 ;  /* 0x000000ffff1c7224 */ /* 0x000fe200078e0015 */
[----:B0-----:R-:W-:Y:S06]  /*5a10*/  @!P0 BRA `(.L_x_3068) ;  /* 0x0000000000488947 */ /* 0x001fec0003800000 */
[----:B------:R-:W2:Y:S04]  /*5a20*/  LDG.E R16, desc[UR10][R4.64+0x1004] ;  /* 0x0010040a04107981 */ /* 0x000ea8000c1e1900 */
[----:B------:R-:W3:Y:S04]  /*5a30*/  LDG.E R15, desc[UR10][R4.64+0x1008] ;  /* 0x0010080a040f7981 */ /* 0x000ee8000c1e1900 */
[----:B------:R-:W4:Y:S01]  /*5a40*/  LDG.E R12, desc[UR10][R4.64+0x100c] ;  /* 0x00100c0a040c7981 */ /* 0x000f22000c1e1900 */
[----:B------:R-:W-:Y:S01]  /*5a50*/  ISETP.GE.AND P3, PT, R27, R26, PT ;  /* 0x0000001a1b00720c */ /* 0x000fe20003f66270 */
[----:B------:R-:W-:Y:S01]  /*5a60*/  IMAD.MOV.U32 R10, RZ, RZ, R27 ;  /* 0x000000ffff0a7224 */ /* 0x000fe200078e001b */
[----:B------:R-:W-:-:S02]  /*5a70*/  IADD3 R14, P1, PT, R19, R2, RZ ;  /* 0x00000002130e7210 */ /* 0x000fc40007f3e0ff */
[----:B------:R-:W-:-:S05]  /*5a80*/  SHF.R.S32.HI R28, RZ, 0x1f, R19 ;  /* 0x0000001fff1c7819 */ /* 0x000fca0000011413 */
[----:B------:R-:W-:-:S04]  /*5a90*/  IMAD.X R28, R28, 0x1, R3, P1 ;  /* 0x000000011c1c7824 */ /* 0x000fc800008e0603 */
[CC--:B------:R-:W-:Y:S02]  /*5aa0*/  @P3 ISETP.GE.U32.AND P0, PT, R22.reuse, R14.reuse, PT ;  /* 0x0000000e1600320c */ /* 0x0c0fe40003f06070 */
[----:B------:R-:W-:Y:S02]  /*5ab0*/  @P3 ISETP.LT.U32.AND P1, PT, R22, R14, PT ;  /* 0x0000000e1600320c */ /* 0x000fe40003f21070 */
[CC--:B------:R-:W-:Y:S02]  /*5ac0*/  @P3 ISETP.GE.AND.EX P0, PT, R21.reuse, R28.reuse, PT, P0 ;  /* 0x0000001c1500320c */ /* 0x0c0fe40003f06300 */
[----:B------:R-:W-:Y:S02]  /*5ad0*/  @P3 ISETP.LT.AND.EX P1, PT, R21, R28, PT, P1 ;  /* 0x0000001c1500320c */ /* 0x000fe40003f21310 */
[----:B------:R-:W-:Y:S02]  /*5ae0*/  @P3 SEL R10, R26, R27, !P0 ;  /* 0x0000001b1a0a3207 */ /* 0x000fe40004000000 */
[----:B------:R-:W-:-:S02]  /*5af0*/  @P3 SEL R14, R22, R14, P1 ;  /* 0x0000000e160e3207 */ /* 0x000fc40000800000 */
[----:B------:R-:W-:Y:S02]  /*5b00*/  @P3 SEL R28, R21, R28, P1 ;  /* 0x0000001c151c3207 */ /* 0x000fe40000800000 */
[----:B--2---:R-:W-:Y:S02]  /*5b10*/  @P3 SEL R16, R25, R16, !P0 ;  /* 0x0000001019103207 */ /* 0x004fe40004000000 */
[----:B---3--:R-:W-:Y:S02]  /*5b20*/  @P3 SEL R15, R24, R15, !P0 ;  /* 0x0000000f180f3207 */ /* 0x008fe40004000000 */
[----:B----4-:R-:W-:-:S07]  /*5b30*/  @P3 SEL R12, R23, R12, !P0 ;  /* 0x0000000c170c3207 */ /* 0x010fce0004000000 */
.L_x_3068:
[----:B------:R-:W-:Y:S05]  /*5b40*/  BSYNC.RECONVERGENT B2 ;  /* 0x0000000000027941 */ /* 0x000fea0003800200 */
.L_x_3067:
[----:B------:R-:W-:Y:S01]  /*5b50*/  ISETP.GE.AND P0, PT, R10, R13, PT ;  /* 0x0000000d0a00720c */ /* 0x000fe20003f06270 */
[----:B------:R-:W-:Y:S01]  /*5b60*/  BSSY.RECONVERGENT B2, `(.L_x_3069) ;  /* 0x000001b000027945 */ /* 0x000fe20003800200 */
[----:B------:R-:W-:Y:S01]  /*5b70*/  LEA.HI.X.SX32 R24, R17, R3, 0x1, P2 ;  /* 0x0000000311187211 */ /* 0x000fe200010f0eff */
[----:B------:R-:W-:Y:S02]  /*5b80*/  IMAD.MOV.U32 R22, RZ, RZ, R10 ;  /* 0x000000ffff167224 */ /* 0x000fe400078e000a */
[----:B------:R-:W-:Y:S02]  /*5b90*/  IMAD.MOV.U32 R27, RZ, RZ, R16 ;  /* 0x000000ffff1b7224 */ /* 0x000fe400078e0010 */
        /* <DEDUP_REMOVED lines=23> */
.L_x_3070:
[----:B------:R-:W-:Y:S05]  /*5d10*/  BSYNC.RECONVERGENT B2 ;  /* 0x0000000000027941 */ /* 0x000fea0003800200 */
.L_x_3069:
        /* <DEDUP_REMOVED lines=27> */
.L_x_3072:
[----:B------:R-:W-:Y:S05]  /*5ed0*/  BSYNC.RECONVERGENT B2 ;  /* 0x0000000000027941 */ /* 0x000fea0003800200 */
.L_x_3071:
[----:B------:R-:W-:Y:S02]  /*5ee0*/  VIADD R9, R9, 0x400 ;  /* 0x0000040009097836 */ /* 0x000fe40000000000 */
[----:B------:R-:W-:Y:S02]  /*5ef0*/  VIADD R19, R19, 0x400 ;  /* 0x0000040013137836 */ /* 0x000fe40000000000 */
[----:B------:R-:W-:Y:S01]  /*5f00*/  VIADD R18, R18, 0x400 ;  /* 0x0000040012127836 */ /* 0x000fe20000000000 */
[----:B------:R-:W-:Y:S01]  /*5f10*/  ISETP.GE.AND P0, PT, R9, R8, PT ;  /* 0x000000080900720c */ /* 0x000fe20003f06270 */
[----:B------:R-:W-:Y:S02]  /*5f20*/  VIADD R17, R17, 0x400 ;  /* 0x0000040011117836 */ /* 0x000fe40000000000 */
[----:B------:R-:W-:-:S10]  /*5f30*/  VIADD R20, R20, 0x400 ;  /* 0x0000040014147836 */ /* 0x000fd40000000000 */
[----:B------:R-:W-:Y:S05]  /*5f40*/  @!P0 BRA `(.L_x_3073) ;  /* 0xfffffff400f88947 */ /* 0x000fea000383ffff */
.L_x_3059:
[----:B0-----:R-:W-:Y:S05]  /*5f50*/  BSYNC.RECONVERGENT B1 ;  /* 0x0000000000017941 */ /* 0x001fea0003800200 */
.L_x_3046:
[----:B------:R-:W1:Y:S01]  /*5f60*/  S2R R19, SR_LANEID ;  /* 0x0000000000137919 */ /* 0x000e620000000000 */
[----:B------:R-:W-:Y:S01]  /*5f70*/  BSSY.RECONVERGENT B1, `(.L_x_3074) ;  /* 0x0000022000017945 */ /* 0x000fe20003800200 */
[----:B------:R-:W-:Y:S01]  /*5f80*/  IMAD.MOV.U32 R2, RZ, RZ, R16 ;  /* 0x000000ffff027224 */ /* 0x000fe200078e0010 */
[----:B------:R-:W2:Y:S01]  /*5f90*/  SHFL.DOWN PT, R7, R16, 0x1, 0x1f ;  /* 0x08201f0010077f89 */ /* 0x000ea200000e0000 */
[----:B-----5:R-:W-:Y:S02]  /*5fa0*/  IMAD.MOV.U32 R3, RZ, RZ, R13 ;  /* 0x000000ffff037224 */ /* 0x020fe400078e000d */
[----:B0-----:R-:W-:Y:S01]  /*5fb0*/  IMAD.MOV.U32 R4, RZ, RZ, R14 ;  /* 0x000000ffff047224 */ /* 0x001fe200078e000e */
        /* <DEDUP_REMOVED lines=29> */
.L_x_3075:
[----:B------:R-:W-:Y:S05]  /*6190*/  BSYNC.RECONVERGENT B1 ;  /* 0x0000000000017941 */ /* 0x000fea0003800200 */
.L_x_3074:
        /* <DEDUP_REMOVED lines=34> */
.L_x_3077:
[----:B------:R-:W-:Y:S05]  /*63c0*/  BSYNC.RECONVERGENT B1 ;  /* 0x0000000000017941 */ /* 0x000fea0003800200 */
.L_x_3076:
        /* <DEDUP_REMOVED lines=34> */
.L_x_3079:
[----:B------:R-:W-:Y:S05]  /*65f0*/  BSYNC.RECONVERGENT B1 ;  /* 0x0000000000017941 */ /* 0x000fea0003800200 */
.L_x_3078:
[----:B------:R-:W0:Y:S01]  /*6600*/  SHFL.DOWN PT, R15, R2, 0x8, 0x1f ;  /* 0x09001f00020f7f89 */ /* 0x000e2200000e0000 */
[----:B------:R-:W-:Y:S01]  /*6610*/  BSSY.RECONVERGENT B1, `(.L_x_3080) ;  /* 0x0000021000017945 */ /* 0x000fe20003800200 */
[----:B------:R-:W-:Y:S02]  /*6620*/  IMAD.MOV.U32 R6, RZ, RZ, R2 ;  /* 0x000000ffff067224 */ /* 0x000fe400078e0002 */
        /* <DEDUP_REMOVED lines=31> */
.L_x_3081:
[----:B------:R-:W-:Y:S05]  /*6820*/  BSYNC.RECONVERGENT B1 ;  /* 0x0000000000017941 */ /* 0x000fea0003800200 */
.L_x_3080:
        /* <DEDUP_REMOVED lines=35> */
.L_x_3083:
[----:B------:R-:W-:Y:S05]  /*6a60*/  BSYNC.RECONVERGENT B1 ;  /* 0x0000000000017941 */ /* 0x000fea0003800200 */
.L_x_3082:
        /* <DEDUP_REMOVED lines=12> */
.L_x_3085:
[----:B------:R-:W-:Y:S05]  /*6b30*/  BSYNC.RECONVERGENT B1 ;  /* 0x0000000000017941 */ /* 0x000fea0003800200 */
.L_x_3084:
        /* <DEDUP_REMOVED lines=8> */
[----:B0-----:R-:W-:Y:S02]  /*6bc0*/  IMAD.MOV.U32 R19, RZ, RZ, R12 ;  /* 0x000000ffff137224 */ /* 0x001fe400078e000c */
[----:B------:R-:W-:Y:S02]  /*6bd0*/  IMAD.MOV.U32 R22, RZ, RZ, R13 ;  /* 0x000000ffff167224 */ /* 0x000fe400078e000d */
[----:B------:R-:W-:-:S02]  /*6be0*/  IMAD.MOV.U32 R31, RZ, RZ, R15 ;  /* 0x000000ffff1f7224 */ /* 0x000fc400078e000f */
[----:B------:R-:W-:Y:S01]  /*6bf0*/  IMAD.MOV.U32 R32, RZ, RZ, R14 ;  /* 0x000000ffff207224 */ /* 0x000fe200078e000e */
[----:B-1----:R-:W-:-:S05]  /*6c00*/  LEA R18, R5, R18, 0x18 ;  /* 0x0000001205127211 */ /* 0x002fca00078ec0ff */
        /* <DEDUP_REMOVED lines=25> */
.L_x_3087:
[----:B------:R-:W-:Y:S05]  /*6da0*/  BSYNC.RECONVERGENT B1 ;  /* 0x0000000000017941 */ /* 0x000fea0003800200 */
.L_x_3086:
        /* <DEDUP_REMOVED lines=29> */
.L_x_3089:
[----:B------:R-:W-:Y:S05]  /*6f80*/  BSYNC.RECONVERGENT B1 ;  /* 0x0000000000017941 */ /* 0x000fea0003800200 */
.L_x_3088:
        /* <DEDUP_REMOVED lines=29> */
.L_x_3091:
[----:B------:R-:W-:Y:S05]  /*7160*/  BSYNC.RECONVERGENT B1 ;  /* 0x0000000000017941 */ /* 0x000fea0003800200 */
.L_x_3090:
        /* <DEDUP_REMOVED lines=27> */
.L_x_3093:
[----:B------:R-:W-:Y:S05]  /*7320*/  BSYNC.RECONVERGENT B1 ;  /* 0x0000000000017941 */ /* 0x000fea0003800200 */
.L_x_3092:
[----:B--2---:R-:W-:Y:S01]  /*7330*/  ISETP.GE.AND P0, PT, R25, R12, PT ;  /* 0x0000000c1900720c */ /* 0x004fe20003f06270 */
        /* <DEDUP_REMOVED lines=27> */
.L_x_3095:
[----:B------:R-:W-:Y:S05]  /*74f0*/  BSYNC.RECONVERGENT B1 ;  /* 0x0000000000017941 */ /* 0x000fea0003800200 */
.L_x_3094:
        /* <DEDUP_REMOVED lines=25> */
.L_x_3097:
[----:B------:R-:W-:Y:S05]  /*7690*/  BSYNC.RECONVERGENT B1 ;  /* 0x0000000000017941 */ /* 0x000fea0003800200 */
.L_x_3096:
        /* <DEDUP_REMOVED lines=27> */
.L_x_3007:
[----:B------:R-:W-:Y:S05]  /*7850*/  BSYNC.RECONVERGENT B0 ;  /* 0x0000000000007941 */ /* 0x000fea0003800200 */
.L_x_2976:
[----:B------:R-:W-:Y:S05]  /*7860*/  @P1 EXIT ;  /* 0x000000000000194d */ /* 0x000fea0003800000 */
[----:B-1----:R-:W1:Y:S01]  /*7870*/  LDC.64 R4, c[0x0][0x390] ;  /* 0x0000e400ff047b82 */ /* 0x002e620000000a00 */
[----:B------:R-:W-:-:S04]  /*7880*/  LOP3.LUT R15, R15, R14, RZ, 0x3c, !PT ;  /* 0x0000000e0f0f7212 */ /* 0x000fc800078e3cff */
[----:B------:R-:W-:-:S04]  /*7890*/  LOP3.LUT R14, R15, R14, RZ, 0x3c, !PT ;  /* 0x0000000e0f0e7212 */ /* 0x000fc800078e3cff */
[----:B------:R-:W-:Y:S01]  /*78a0*/  LOP3.LUT R15, R15, R14, RZ, 0x3c, !PT ;  /* 0x0000000e0f0f7212 */ /* 0x000fe200078e3cff */
[----:B-1----:R-:W-:-:S05]  /*78b0*/  IMAD.WIDE.U32 R4, R0, 0x18, R4 ;  /* 0x0000001800047825 */ /* 0x002fca00078e0004 */
[----:B------:R-:W-:Y:S04]  /*78c0*/  STG.E.64 desc[UR10][R4.64], R2 ;  /* 0x0000000204007986 */ /* 0x000fe8000c101b0a */
[----:B------:R-:W-:Y:S04]  /*78d0*/  STG.E.64 desc[UR10][R4.64+0x8], R12 ;  /* 0x0000080c04007986 */ /* 0x000fe8000c101b0a */
[----:B------:R-:W-:Y:S01]  /*78e0*/  STG.E.64 desc[UR10][R4.64+0x10], R14 ;  /* 0x0000100e04007986 */ /* 0x000fe2000c101b0a */
[----:B------:R-:W-:Y:S05]  /*78f0*/  EXIT ;  /* 0x000000000000794d */ /* 0x000fea0003800000 */
.L_x_3098:
        /* <DEDUP_REMOVED lines=16> */
.L_x_4859:


//--------------------- .text._ZN6thrust24THRUST_300001_SM_1000_NS8cuda_cub4core6detail13_kernel_agentINS1_8__reduce11ReduceAgentINS0_12zip_iteratorIN4cuda3std3__45tupleIJNS0_6detail15normal_iteratorINS0_10device_ptrINSB_IJiiiiEEEEEEENS0_17counting_iteratorIlNS0_11use_defaultESJ_SJ_EEEEEEEPNSB_IJSF_lEEESN_iNS1_9__extrema9arg_min_fISF_l5compIEEEEJSM_SO_iSS_EEEvDpT0_ --------------------------
	.section	.text._ZN6thrust24THRUST_300001_SM_1000_NS8cuda_cub4core6detail13_kernel_agentINS1_8__reduce11ReduceAgentINS0_12zip_iteratorIN4cuda3std3__45tupleIJNS0_6detail15normal_iteratorINS0_10device_ptrINSB_IJiiiiEEEEEEENS0_17counting_iteratorIlNS0_11use_defaultESJ_SJ_EEEEEEEPNSB_IJSF_lEEESN_iNS1_9__extrema9arg_min_fISF_l5compIEEEEJSM_SO_iSS_EEEvDpT0_,"ax",@progbits
	.align	128
        .global         _ZN6thrust24THRUST_300001_SM_1000_NS8cuda_cub4core6detail13_kernel_agentINS1_8__reduce11ReduceAgentINS0_12zip_iteratorIN4cuda3std3__45tupleIJNS0_6detail15normal_iteratorINS0_10device_ptrINSB_IJiiiiEEEEEEENS0_17counting_iteratorIlNS0_11use_defaultESJ_SJ_EEEEEEEPNSB_IJSF_lEEESN_iNS1_9__extrema9arg_min_fISF_l5compIEEEEJSM_SO_iSS_EEEvDpT0_
        .type           _ZN6thrust24THRUST_300001_SM_1000_NS8cuda_cub4core6detail13_kernel_agentINS1_8__reduce11ReduceAgentINS0_12zip_iteratorIN4cuda3std3__45tupleIJNS0_6detail15normal_iteratorINS0_10device_ptrINSB_IJiiiiEEEEEEENS0_17counting_iteratorIlNS0_11use_defaultESJ_SJ_EEEEEEEPNSB_IJSF_lEEESN_iNS1_9__extrema9arg_min_fISF_l5compIEEEEJSM_SO_iSS_EEEvDpT0_,@function
        .size           _ZN6thrust24THRUST_300001_SM_1000_NS8cuda_cub4core6detail13_kernel_agentINS1_8__reduce11ReduceAgentINS0_12zip_iteratorIN4cuda3std3__45tupleIJNS0_6detail15normal_iteratorINS0_10device_ptrINSB_IJiiiiEEEEEEENS0_17counting_iteratorIlNS0_11use_defaultESJ_SJ_EEEEEEEPNSB_IJSF_lEEESN_iNS1_9__extrema9arg_min_fISF_l5compIEEEEJSM_SO_iSS_EEEvDpT0_,(.L_x_4860 - _ZN6thrust24THRUST_300001_SM_1000_NS8cuda_cub4core6detail13_kernel_agentINS1_8__reduce11ReduceAgentINS0_12zip_iteratorIN4cuda3std3__45tupleIJNS0_6detail15normal_iteratorINS0_10device_ptrINSB_IJiiiiEEEEEEENS0_17counting_iteratorIlNS0_11use_defaultESJ_SJ_EEEEEEEPNSB_IJSF_lEEESN_iNS1_9__extrema9arg_min_fISF_l5compIEEEEJSM_SO_iSS_EEEvDpT0_)
        .other          _ZN6thrust24THRUST_300001_SM_1000_NS8cuda_cub4core6detail13_kernel_agentINS1_8__reduce11ReduceAgentINS0_12zip_iteratorIN4cuda3std3__45tupleIJNS0_6detail15normal_iteratorINS0_10device_ptrINSB_IJiiiiEEEEEEENS0_17counting_iteratorIlNS0_11use_defaultESJ_SJ_EEEEEEEPNSB_IJSF_lEEESN_iNS1_9__extrema9arg_min_fISF_l5compIEEEEJSM_SO_iSS_EEEvDpT0_,@"STO_CUDA_ENTRY STV_DEFAULT"
_ZN6thrust24THRUST_300001_SM_1000_NS8cuda_cub4core6detail13_kernel_agentINS1_8__reduce11ReduceAgentINS0_12zip_iteratorIN4cuda3std3__45tupleIJNS0_6detail15normal_iteratorINS0_10device_ptrINSB_IJiiiiEEEEEEENS0_17counting_iteratorIlNS0_11use_defaultESJ_SJ_EEEEEEEPNSB_IJSF_lEEESN_iNS1_9__extrema9arg_min_fISF_l5compIEEEEJSM_SO_iSS_EEEvDpT0_:
.text._ZN6thrust24THRUST_300001_SM_1000_NS8cuda_cub4core6detail13_kernel_agentINS1_8__reduce11ReduceAgentINS0_12zip_iteratorIN4cuda3std3__45tupleIJNS0_6detail15normal_iteratorINS0_10device_ptrINSB_IJiiiiEEEEEEENS0_17counting_iteratorIlNS0_11use_defaultESJ_SJ_EEEEEEEPNSB_IJSF_lEEESN_iNS1_9__extrema9arg_min_fISF_l5compIEEEEJSM_SO_iSS_EEEvDpT0_:
        /* <DEDUP_REMOVED lines=45> */
.L_x_3107:
        /* <DEDUP_REMOVED lines=35> */
.L_x_3106:
[----:B------:R-:W-:Y:S05]  /*0500*/  BSYNC.RECONVERGENT B3 ;  /* 0x0000000000037941 */ /* 0x000fea0003800200 */
.L_x_3105:
[----:B------:R-:W-:Y:S01]  /*0510*/  IADD3 R19, P0, PT, R19, 0x100, RZ ;  /* 0x0000010013137810 */ /* 0x000fe20007f1e0ff */
[----:B------:R-:W-:Y:S02]  /*0520*/  IMAD.X R3, RZ, RZ, R3, P3 ;  /* 0x000000ffff037224 */ /* 0x000fe400018e0603 */
[----:B------:R-:W-:Y:S02]  /*0530*/  VIADD R5, R5, 0x100 ;  /* 0x0000010005057836 */ /* 0x000fe40000000000 */
[----:B------:R-:W-:Y:S01]  /*0540*/  IMAD.X R20, RZ, RZ, R20, P0 ;  /* 0x000000ffff147224 */ /* 0x000fe200000e0614 */
[----:B------:R-:W-:Y:S07]  /*0550*/  @P2 BRA `(.L_x_3107) ;  /* 0xfffffffc005c2947 */ /* 0x000fee000383ffff */
.L_x_3104:
[----:B------:R-:W-:Y:S05]  /*0560*/  BSYNC.RECONVERGENT B2 ;  /* 0x0000000000027941 */ /* 0x000fea0003800200 */
.L_x_3103:
[----:B------:R-:W-:-:S13]  /*0570*/  ISETP.GE.U32.AND P0, PT, R21, 0x300, PT ;  /* 0x000003001500780c */ /* 0x000fda0003f06070 */
[----:B------:R-:W-:Y:S05]  /*0580*/  @!P0 BRA `(.L_x_3102) ;  /* 0x00000008001c8947 */ /* 0x000fea0003800000 */
[----:B------:R-:W-:-:S07]  /*0590*/  VIADD R12, R5, 0x200 ;  /* 0x00000200050c7836 */ /* 0x000fce0000000000 */
.L_x_3116:
        /* <DEDUP_REMOVED lines=38> */
.L_x_3109:
[----:B------:R-:W-:Y:S05]  /*0800*/  BSYNC.RECONVERGENT B2 ;  /* 0x0000000000027941 */ /* 0x000fea0003800200 */
.L_x_3108:
        /* <DEDUP_REMOVED lines=32> */
.L_x_3111:
[----:B------:R-:W-:Y:S05]  /*0a10*/  BSYNC.RECONVERGENT B2 ;  /* 0x0000000000027941 */ /* 0x000fea0003800200 */
.L_x_3110:
        /* <DEDUP_REMOVED lines=29> */
.L_x_3113:
[----:B------:R-:W-:Y:S05]  /*0bf0*/  BSYNC.RECONVERGENT B2 ;  /* 0x0000000000027941 */ /* 0x000fea0003800200 */
.L_x_3112:
        /* <DEDUP_REMOVED lines=27> */
.L_x_3115:
[----:B------:R-:W-:Y:S05]  /*0db0*/  BSYNC.RECONVERGENT B2 ;  /* 0x0000000000027941 */ /* 0x000fea0003800200 */
.L_x_3114:
[C---:B------:R-:W-:Y:S02]  /*0dc0*/  VIADD R2, R12.reuse, 0x200 ;  /* 0x000002000c027836 */ /* 0x040fe40000000000 */
[----:B------:R-:W-:-:S03]  /*0dd0*/  VIADD R12, R12, 0x400 ;  /* 0x000004000c0c7836 */ /* 0x000fc60000000000 */
[----:B------:R-:W-:-:S13]  /*0de0*/  ISETP.GE.AND P0, PT, R2, UR5, PT ;  /* 0x0000000502007c0c */ /* 0x000fda000bf06270 */
[----:B------:R-:W-:Y:S05]  /*0df0*/  @!P0 BRA `(.L_x_3116) ;  /* 0xfffffff400e88947 */ /* 0x000fea000383ffff */
.L_x_3102:
[----:B------:R-:W-:Y:S05]  /*0e00*/  BSYNC.RECONVERGENT B1 ;  /* 0x0000000000017941 */ /* 0x000fea0003800200 */
.L_x_3101:
        /* <DEDUP_REMOVED lines=38> */
.L_x_3119:
[----:B------:R-:W-:Y:S05]  /*1070*/  BSYNC.RECONVERGENT B1 ;  /* 0x0000000000017941 */ /* 0x000fea0003800200 */
.L_x_3118:
        /* <DEDUP_REMOVED lines=34> */
.L_x_3121:
[----:B------:R-:W-:Y:S05]  /*12a0*/  BSYNC.RECONVERGENT B1 ;  /* 0x0000000000017941 */ /* 0x000fea0003800200 */
.L_x_3120:
        /* <DEDUP_REMOVED lines=34> */
.L_x_3123:
[----:B------:R-:W-:Y:S05]  /*14d0*/  BSYNC.RECONVERGENT B1 ;  /* 0x0000000000017941 */ /* 0x000fea0003800200 */
.L_x_3122:
        /* <DEDUP_REMOVED lines=34> */
.L_x_3125:
[----:B------:R-:W-:Y:S05]  /*1700*/  BSYNC.RECONVERGENT B1 ;  /* 0x0000000000017941 */ /* 0x000fea0003800200 */
.L_x_3124:
        /* <DEDUP_REMOVED lines=35> */
.L_x_3127:
[----:B------:R-:W-:Y:S05]  /*1940*/  BSYNC.RECONVERGENT B1 ;  /* 0x0000000000017941 */ /* 0x000fea0003800200 */
.L_x_3126:
        /* <DEDUP_REMOVED lines=12> */
.L_x_3129:
[----:B------:R-:W-:Y:S05]  /*1a10*/  BSYNC.RECONVERGENT B1 ;  /* 0x0000000000017941 */ /* 0x000fea0003800200 */
.L_x_3128:
        /* <DEDUP_REMOVED lines=36> */
.L_x_3132:
[----:B------:R-:W-:Y:S05]  /*1c60*/  BSYNC.RECONVERGENT B1 ;  /* 0x0000000000017941 */ /* 0x000fea0003800200 */
.L_x_3131:
        /* <DEDUP_REMOVED lines=29> */
.L_x_3134:
[----:B------:R-:W-:Y:S05]  /*1e40*/  BSYNC.RECONVERGENT B1 ;  /* 0x0000000000017941 */ /* 0x000fea0003800200 */
.L_x_3133:
        /* <DEDUP_REMOVED lines=29> */
.L_x_3136:
[----:B------:R-:W-:Y:S05]  /*2020*/  BSYNC.RECONVERGENT B1 ;  /* 0x0000000000017941 */ /* 0x000fea0003800200 */
.L_x_3135:
        /* <DEDUP_REMOVED lines=29> */
.L_x_3138:
[----:B------:R-:W-:Y:S05]  /*2200*/  BSYNC.RECONVERGENT B1 ;  /* 0x0000000000017941 */ /* 0x000fea0003800200 */
.L_x_3137:
        /* <DEDUP_REMOVED lines=28> */
.L_x_3140:
[----:B------:R-:W-:Y:S05]  /*23d0*/  BSYNC.RECONVERGENT B1 ;  /* 0x0000000000017941 */ /* 0x000fea0003800200 */
.L_x_3139:
        /* <DEDUP_REMOVED lines=27> */
.L_x_3142:
[----:B------:R-:W-:Y:S05]  /*2590*/  BSYNC.RECONVERGENT B1 ;  /* 0x0000000000017941 */ /* 0x000fea0003800200 */
.L_x_3141:
        /* <DEDUP_REMOVED lines=28> */
.L_x_3117:
        /* <DEDUP_REMOVED lines=41> */
.L_x_3144:
[----:B------:R-:W-:Y:S05]  /*29f0*/  BSYNC.RECONVERGENT B1 ;  /* 0x0000000000017941 */ /* 0x000fea0003800200 */
.L_x_3143:
        /* <DEDUP_REMOVED lines=35> */
.L_x_3146:
[----:B------:R-:W-:Y:S05]  /*2c30*/  BSYNC.RECONVERGENT B1 ;  /* 0x0000000000017941 */ /* 0x000fea0003800200 */
.L_x_3145:
        /* <DEDUP_REMOVED lines=35> */
.L_x_3148:
[----:B------:R-:W-:Y:S05]  /*2e70*/  BSYNC.RECONVERGENT B1 ;  /* 0x0000000000017941 */ /* 0x000fea0003800200 */
.L_x_3147:
        /* <DEDUP_REMOVED lines=35> */
.L_x_3150:
[----:B------:R-:W-:Y:S05]  /*30b0*/  BSYNC.RECONVERGENT B1 ;  /* 0x0000000000017941 */ /* 0x000fea0003800200 */
.L_x_3149:
        /* <DEDUP_REMOVED lines=36> */
.L_x_3152:
[----:B------:R-:W-:Y:S05]  /*3300*/  BSYNC.RECONVERGENT B1 ;  /* 0x0000000000017941 */ /* 0x000fea0003800200 */
.L_x_3151:
        /* <DEDUP_REMOVED lines=12> */
.L_x_3154:
[----:B------:R-:W-:Y:S05]  /*33d0*/  BSYNC.RECONVERGENT B1 ;  /* 0x0000000000017941 */ /* 0x000fea0003800200 */
.L_x_3153:
        /* <DEDUP_REMOVED lines=43> */
.L_x_3156:
[----:B------:R-:W-:Y:S05]  /*3690*/  BSYNC.RECONVERGENT B1 ;  /* 0x0000000000017941 */ /* 0x000fea0003800200 */
.L_x_3155:
        /* <DEDUP_REMOVED lines=41> */
.L_x_3158:
[----:B------:R-:W-:Y:S05]  /*3930*/  BSYNC.RECONVERGENT B1 ;  /* 0x0000000000017941 */ /* 0x000fea0003800200 */
.L_x_3157:
        /* <DEDUP_REMOVED lines=40> */
.L_x_3160:
[----:B------:R-:W-:Y:S05]  /*3bc0*/  BSYNC.RECONVERGENT B1 ;  /* 0x0000000000017941 */ /* 0x000fea0003800200 */
.L_x_3159:
        /* <DEDUP_REMOVED lines=41> */
.L_x_3162:
[----:B------:R-:W-:Y:S05]  /*3e60*/  BSYNC.RECONVERGENT B1 ;  /* 0x0000000000017941 */ /* 0x000fea0003800200 */
.L_x_3161:
        /* <DEDUP_REMOVED lines=40> */
.L_x_3164:
[----:B------:R-:W-:Y:S05]  /*40f0*/  BSYNC.RECONVERGENT B1 ;  /* 0x0000000000017941 */ /* 0x000fea0003800200 */
.L_x_3163:
        /* <DEDUP_REMOVED lines=41> */
.L_x_3166:
[----:B------:R-:W-:Y:S05]  /*4390*/  BSYNC.RECONVERGENT B1 ;  /* 0x0000000000017941 */ /* 0x000fea0003800200 */
.L_x_3165:
        /* <DEDUP_REMOVED lines=40> */
.L_x_3100:
        /* <DEDUP_REMOVED lines=8> */
[----:B------:R0:W2:Y:S04]  /*46a0*/  LDG.E R11, desc[UR8][R4.64+0x8] ;  /* 0x00000808040b7981 */ /* 0x0000a8000c1e1900 */
[----:B------:R0:W2:Y:S04]  /*46b0*/  LDG.E R10, desc[UR8][R4.64+0x4] ;  /* 0x00000408040a7981 */ /* 0x0000a8000c1e1900 */
[----:B------:R-:W2:Y:S01]  /*46c0*/  LDG.E R2, desc[UR8][R4.64+0x2000] ;  /* 0x0020000804027981 */ /* 0x000ea2000c1e1900 */
[----:B------:R-:W-:Y:S01]  /*46d0*/  IMAD.MOV.U32 R3, RZ, RZ, R8 ;  /* 0x000000ffff037224 */ /* 0x000fe200078e0008 */
[----:B------:R-:W-:Y:S01]  /*46e0*/  BSSY.RECONVERGENT B1, `(.L_x_3167) ;  /* 0x000001c000017945 */ /* 0x000fe20003800200 */
[----:B---3--:R-:W-:-:S13]  /*46f0*/  ISETP.GE.AND P1, PT, R13, R0, PT ;  /* 0x000000000d00720c */ /* 0x008fda0003f26270 */
[----:B------:R-:W-:-:S04]  /*4700*/  @P1 ISETP.GE.AND P2, PT, R0, R13, PT ;  /* 0x0000000d0000120c */ /* 0x000fc80003f46270 */
[----:B------:R-:W-:Y:S01]  /*4710*/  @P1 PLOP3.LUT P0, PT, P2, PT, PT, 0x80, 0x8 ;  /* 0x000000000008181c */ /* 0x000fe2000170f070 */
[----:B------:R-:W-:Y:S02]  /*4720*/  @P1 IMAD.MOV.U32 R13, RZ, RZ, R0 ;  /* 0x000000ffff0d1224 */ /* 0x000fe400078e0000 */
[----:B------:R-:W-:-:S10]  /*4730*/  IMAD.MOV.U32 R0, RZ, RZ, RZ ;  /* 0x000000ffff007224 */ /* 0x000fd400078e00ff */
[----:B----4-:R0:W5:Y:S01]  /*4740*/  @!P0 LDG.E R12, desc[UR8][R4.64+0x100c] ;  /* 0x00100c08040c8981 */ /* 0x010162000c1e1900 */
[----:B------:R-:W-:-:S03]  /*4750*/  @!P0 VIADD R3, R8, 0x100 ;  /* 0x0000010008038836 */ /* 0x000fc60000000000 */
[----:B--2---:R0:W5:Y:S04]  /*4760*/  @!P0 LDG.E R11, desc[UR8][R4.64+0x1008] ;  /* 0x00100808040b8981 */ /* 0x004168000c1e1900 */
[----:B------:R0:W5:Y:S01]  /*4770*/  @!P0 LDG.E R10, desc[UR8][R4.64+0x1004] ;  /* 0x00100408040a8981 */ /* 0x000162000c1e1900 */
[----:B------:R-:W-:Y:S02]  /*4780*/  ISETP.GE.AND P0, PT, R13, R2, PT ;  /* 0x000000020d00720c */ /* 0x000fe40003f06270 */
[----:B------:R-:W-:Y:S02]  /*4790*/  @P1 SEL R0, R0, RZ, P2 ;  /* 0x000000ff00001207 */ /* 0x000fe40001000000 */
[----:B------:R-:W-:-:S04]  /*47a0*/  IADD3 R9, P2, PT, R3, UR6, RZ ;  /* 0x0000000603097c10 */ /* 0x000fc8000ff5e0ff */
[----:B------:R-:W-:-:S05]  /*47b0*/  IADD3.X R0, PT, PT, R0, UR7, RZ, P2, !PT ;  /* 0x0000000700007c10 */ /* 0x000fca00097fe4ff */
[----:B0-----:R-:W-:Y:S05]  /*47c0*/  @!P0 BRA `(.L_x_3168) ;  /* 0x0000000000348947 */ /* 0x001fea0003800000 */
[----:B------:R-:W2:Y:S04]  /*47d0*/  LDG.E R6, desc[UR8][R4.64+0x2008] ;  /* 0x0020080804067981 */ /* 0x000ea8000c1e1900 */
[----:B------:R-:W3:Y:S04]  /*47e0*/  LDG.E R7, desc[UR8][R4.64+0x200c] ;  /* 0x00200c0804077981 */ /* 0x000ee8000c1e1900 */
[----:B------:R-:W4:Y:S01]  /*47f0*/  LDG.E R3, desc[UR8][R4.64+0x2004] ;  /* 0x0020040804037981 */ /* 0x000f22000c1e1900 */
[----:B------:R-:W-:Y:S01]  /*4800*/  VIADD R14, R8, 0x200 ;  /* 0x00000200080e7836 */ /* 0x000fe20000000000 */
[----:B------:R-:W-:-:S04]  /*4810*/  ISETP.GE.AND P0, PT, R2, R13, PT ;  /* 0x0000000d0200720c */ /* 0x000fc80003f06270 */
[----:B------:R-:W-:-:S04]  /*4820*/  IADD3 R14, P1, PT, R14, UR6, RZ ;  /* 0x000000060e0e7c10 */ /* 0x000fc8000ff3e0ff */
[----:B------:R-:W-:Y:S01]  /*4830*/  SEL R9, R14, R9, !P0 ;  /* 0x000000090e097207 */ /* 0x000fe20004000000 */
[----:B------:R-:W-:-:S05]  /*4840*/  IMAD.X R13, RZ, RZ, UR7, P1 ;  /* 0x00000007ff0d7e24 */ /* 0x000fca00088e06ff */
[----:B------:R-:W-:Y:S01]  /*4850*/  SEL R0, R13, R0, !P0 ;  /* 0x000000000d007207 */ /* 0x000fe20004000000 */
[----:B------:R-:W-:Y:S01]  /*4860*/  IMAD.MOV.U32 R13, RZ, RZ, R2 ;  /* 0x000000ffff0d7224 */ /* 0x000fe200078e0002 */
[----:B--2--5:R-:W-:Y:S02]  /*4870*/  SEL R11, R6, R11, !P0 ;  /* 0x0000000b060b7207 */ /* 0x024fe40004000000 */
[----:B---3--:R-:W-:Y:S02]  /*4880*/  SEL R12, R7, R12, !P0 ;  /* 0x0000000c070c7207 */ /* 0x008fe40004000000 */
[----:B----4-:R-:W-:-:S07]  /*4890*/  SEL R10, R3, R10, !P0 ;  /* 0x0000000a030a7207 */ /* 0x010fce0004000000 */
.L_x_3168:
[----:B------:R-:W-:Y:S05]  /*48a0*/  BSYNC.RECONVERGENT B1 ;  /* 0x0000000000017941 */ /* 0x000fea0003800200 */
.L_x_3167:
[----:B------:R-:W-:Y:S01]  /*48b0*/  UISETP.GE.U32.AND UP0, UPT, UR4, 0x600, UPT ;  /* 0x000006000400788c */ /* 0x000fe2000bf06070 */
[----:B------:R-:W-:-:S08]  /*48c0*/  IMAD.MOV.U32 R7, RZ, RZ, 0x300 ;  /* 0x00000300ff077424 */ /* 0x000fd000078e00ff */
[----:B------:R-:W-:Y:S05]  /*48d0*/  BRA.U !UP0, `(.L_x_3169) ;  /* 0x0000000508a47547 */ /* 0x000fea000b800000 */
[----:B------:R-:W-:Y:S01]  /*48e0*/  IMAD.MOV.U32 R7, RZ, RZ, 0x300 ;  /* 0x00000300ff077424 */ /* 0x000fe200078e00ff */
[----:B------:R-:W0:Y:S01]  /*48f0*/  LDCU UR4, c[0x0][0x398] ;  /* 0x00007300ff0477ac */ /* 0x000e220008000800 */
[----:B------:R-:W1:Y:S05]  /*4900*/  LDCU.64 UR6, c[0x0][0x388] ;  /* 0x00007100ff0677ac */ /* 0x000e6a0008000a00 */
.L_x_3176:
[----:B------:R-:W-:-:S05]  /*4910*/  IMAD.WIDE.U32 R2, R7, 0x10, R4 ;  /* 0x0000001007027825 */ /* 0x000fca00078e0004 */
        /* <DEDUP_REMOVED lines=9> */
[----:B-1----:R-:W-:Y:S01]  /*49b0*/  IADD3 R14, P1, P2, R8, UR6, R7 ;  /* 0x00000006080e7c10 */ /* 0x002fe2000fa3e007 */
[----:B------:R-:W-:Y:S01]  /*49c0*/  BSSY.RECONVERGENT B1, `(.L_x_3170) ;  /* 0x000001c000017945 */ /* 0x000fe20003800200 */
[----:B------:R-:W-:-:S02]  /*49d0*/  IMAD.MOV.U32 R19, RZ, RZ, R9 ;  /* 0x000000ffff137224 */ /* 0x000fc400078e0009 */
[----:B------:R-:W-:Y:S01]  /*49e0*/  IMAD.MOV.U32 R18, RZ, RZ, R0 ;  /* 0x000000ffff127224 */ /* 0x000fe200078e0000 */
[----:B------:R-:W-:Y:S01]  /*49f0*/  IADD3.X R15, PT, PT, RZ, UR7, RZ, P1, P2 ;  /* 0x00000007ff0f7c10 */ /* 0x000fe20008fe44ff */
[----:B------:R-:W-:Y:S02]  /*4a00*/  IMAD.MOV.U32 R17, RZ, RZ, R12 ;  /* 0x000000ffff117224 */ /* 0x000fe400078e000c */
[----:B------:R-:W-:Y:S02]  /*4a10*/  IMAD.MOV.U32 R16, RZ, RZ, R11 ;  /* 0x000000ffff107224 */ /* 0x000fe400078e000b */
[----:B------:R-:W-:Y:S02]  /*4a20*/  IMAD.MOV.U32 R29, RZ, RZ, R10 ;  /* 0x000000ffff1d7224 */ /* 0x000fe400078e000a */
[----:B------:R-:W-:Y:S01]  /*4a30*/  IMAD.MOV.U32 R6, RZ, RZ, R13 ;  /* 0x000000ffff067224 */ /* 0x000fe200078e000d */
        /* <DEDUP_REMOVED lines=20> */
.L_x_3171:
[----:B0-----:R-:W-:Y:S05]  /*4b80*/  BSYNC.RECONVERGENT B1 ;  /* 0x0000000000017941 */ /* 0x001fea0003800200 */
.L_x_3170:
        /* <DEDUP_REMOVED lines=29> */
.L_x_3173:
[----:B------:R-:W-:Y:S05]  /*4d60*/  BSYNC.RECONVERGENT B1 ;  /* 0x0000000000017941 */ /* 0x000fea0003800200 */
.L_x_3172:
        /* <DEDUP_REMOVED lines=27> */
.L_x_3175:
[----:B------:R-:W-:Y:S05]  /*4f20*/  BSYNC.RECONVERGENT B1 ;  /* 0x0000000000017941 */ /* 0x000fea0003800200 */
.L_x_3174:
[C---:B------:R-:W-:Y:S02]  /*4f30*/  VIADD R2, R7.reuse, 0x600 ;  /* 0x0000060007027836 */ /* 0x040fe40000000000 */
[----:B------:R-:W-:-:S03]  /*4f40*/  VIADD R7, R7, 0x300 ;  /* 0x0000030007077836 */ /* 0x000fc60000000000 */
[----:B------:R-:W-:-:S13]  /*4f50*/  ISETP.GT.AND P0, PT, R2, UR4, PT ;  /* 0x0000000402007c0c */ /* 0x000fda000bf04270 */
[----:B------:R-:W-:Y:S05]  /*4f60*/  @!P0 BRA `(.L_x_3176) ;  /* 0xfffffff800688947 */ /* 0x000fea000383ffff */
.L_x_3169:
        /* <DEDUP_REMOVED lines=24> */
.L_x_3183:
        /* <DEDUP_REMOVED lines=35> */
.L_x_3182:
[----:B------:R-:W-:Y:S05]  /*5320*/  BSYNC.RECONVERGENT B3 ;  /* 0x0000000000037941 */ /* 0x000fea0003800200 */
.L_x_3181:
[----:B------:R-:W-:Y:S01]  /*5330*/  IADD3 R21, P0, PT, R21, 0x100, RZ ;  /* 0x0000010015157810 */ /* 0x000fe20007f1e0ff */
[----:B------:R-:W-:Y:S02]  /*5340*/  IMAD.X R3, RZ, RZ, R3, P3 ;  /* 0x000000ffff037224 */ /* 0x000fe400018e0603 */
[----:B------:R-:W-:Y:S02]  /*5350*/  VIADD R4, R4, 0x100 ;  /* 0x0000010004047836 */ /* 0x000fe40000000000 */
[----:B------:R-:W-:Y:S01]  /*5360*/  IMAD.X R22, RZ, RZ, R22, P0 ;  /* 0x000000ffff167224 */ /* 0x000fe200000e0616 */
[----:B------:R-:W-:Y:S07]  /*5370*/  @P2 BRA `(.L_x_3183) ;  /* 0xfffffffc005c2947 */ /* 0x000fee000383ffff */
.L_x_3180:
[----:B------:R-:W-:Y:S05]  /*5380*/  BSYNC.RECONVERGENT B2 ;  /* 0x0000000000027941 */ /* 0x000fea0003800200 */
.L_x_3179:
[----:B------:R-:W-:-:S13]  /*5390*/  ISETP.GE.U32.AND P0, PT, R23, 0x300, PT ;  /* 0x000003001700780c */ /* 0x000fda0003f06070 */
[----:B------:R-:W-:Y:S05]  /*53a0*/  @!P0 BRA `(.L_x_3178) ;  /* 0x0000000800648947 */ /* 0x000fea0003800000 */
[----:B------:R-:W0:Y:S01]  /*53b0*/  LDC.64 R2, c[0x0][0x380] ;  /* 0x0000e000ff027b82 */ /* 0x000e220000000a00 */
[----:B------:R-:W1:Y:S01]  /*53c0*/  LDCU.128 UR12, c[0x0][0x380] ;  /* 0x00007000ff0c77ac */ /* 0x000e620008000c00 */
[C---:B------:R-:W-:Y:S01]  /*53d0*/  IADD3 R5, P2, PT, R4.reuse, R7, RZ ;  /* 0x0000000704057210 */ /* 0x040fe20007f5e0ff */
[C---:B------:R-:W-:Y:S02]  /*53e0*/  IMAD.IADD R14, R4.reuse, 0x1, R7 ;  /* 0x00000001040e7824 */ /* 0x040fe400078e0207 */
[----:B------:R-:W-:Y:S02]  /*53f0*/  VIADD R19, R4, 0x200 ;  /* 0x0000020004137836 */ /* 0x000fe40000000000 */
[----:B------:R-:W-:Y:S01]  /*5400*/  IMAD.X R20, RZ, RZ, RZ, P2 ;  /* 0x000000ffff147224 */ /* 0x000fe200010e06ff */
[----:B-1----:R-:W-:Y:S02]  /*5410*/  LEA R18, P0, R5, UR12, 0x4 ;  /* 0x0000000c05127c11 */ /* 0x002fe4000f8020ff */
[----:B------:R-:W-:-:S02]  /*5420*/  IADD3 R16, P1, PT, R14, UR14, RZ ;  /* 0x0000000e0e107c10 */ /* 0x000fc4000ff3e0ff */
[----:B------:R-:W-:Y:S01]  /*5430*/  IADD3 R18, P3, PT, R18, 0x2000, RZ ;  /* 0x0000200012127810 */ /* 0x000fe20007f7e0ff */
[----:B0-----:R-:W-:Y:S01]  /*5440*/  IMAD.WIDE.U32 R2, R14, 0x10, R2 ;  /* 0x000000100e027825 */ /* 0x001fe200078e0002 */
[----:B------:R-:W-:-:S03]  /*5450*/  LEA.HI.X R5, R5, UR13, R20, 0x4, P0 ;  /* 0x0000000d05057c11 */ /* 0x000fc600080f2414 */
[----:B------:R-:W-:Y:S01]  /*5460*/  IMAD.X R17, RZ, RZ, UR15, P1 ;  /* 0x0000000fff117e24 */ /* 0x000fe200088e06ff */
[----:B------:R-:W-:Y:S01]  /*5470*/  IADD3 R6, P2, PT, R2, 0x8, RZ ;  /* 0x0000000802067810 */ /* 0x000fe20007f5e0ff */
[----:B------:R-:W-:-:S04]  /*5480*/  IMAD.X R5, RZ, RZ, R5, P3 ;  /* 0x000000ffff057224 */ /* 0x000fc800018e0605 */
[----:B------:R-:W-:-:S08]  /*5490*/  IMAD.X R7, RZ, RZ, R3, P2 ;  /* 0x000000ffff077224 */ /* 0x000fd000010e0603 */
.L_x_3192:
[----:B------:R-:W2:Y:S01]  /*54a0*/  LDG.E R28, desc[UR8][R6.64+-0x8] ;  /* 0xfffff808061c7981 */ /* 0x000ea2000c1e1900 */
[----:B------:R-:W-:Y:S01]  /*54b0*/  IMAD.MOV.U32 R4, RZ, RZ, R18 ;  /* 0x000000ffff047224 */ /* 0x000fe200078e0012 */
[----:B------:R-:W0:Y:S04]  /*54c0*/  LDC.64 R2, c[0x0][0x388] ;  /* 0x0000e200ff027b82 */ /* 0x000e280000000a00 */
[----:B-----5:R1:W5:Y:S04]  /*54d0*/  LDG.E R20, desc[UR8][R4.64+-0x1000] ;  /* 0xfff0000804147981 */ /* 0x020368000c1e1900 */
[----:B------:R1:W5:Y:S01]  /*54e0*/  LDG.E R18, desc[UR8][R4.64] ;  /* 0x0000000804127981 */ /* 0x000362000c1e1900 */
[----:B------:R-:W-:Y:S01]  /*54f0*/  VIADD R25, R14, 0x100 ;  /* 0x000001000e197836 */ /* 0x000fe20000000000 */
[----:B------:R-:W-:Y:S01]  /*5500*/  BSSY.RECONVERGENT B2, `(.L_x_3184) ;  /* 0x000001c000027945 */ /* 0x000fe20003800200 */
[----:B------:R-:W-:-:S02]  /*5510*/  IMAD.MOV.U32 R23, RZ, RZ, R13 ;  /* 0x000000ffff177224 */ /* 0x000fc400078e000d */
[----:B------:R-:W-:Y:S02]  /*5520*/  IMAD.MOV.U32 R27, RZ, RZ, R10 ;  /* 0x000000ffff1b7224 */ /* 0x000fe400078e000a */
[----:B------:R-:W-:Y:S02]  /*5530*/  IMAD.MOV.U32 R26, RZ, RZ, R11 ;  /* 0x000000ffff1a7224 */ /* 0x000fe400078e000b */
[----:B------:R-:W-:Y:S02]  /*5540*/  IMAD.MOV.U32 R24, RZ, RZ, R12 ;  /* 0x000000ffff187224 */ /* 0x000fe400078e000c */
[----:B------:R-:W-:Y:S02]  /*5550*/  IMAD.MOV.U32 R22, RZ, RZ, R9 ;  /* 0x000000ffff167224 */ /* 0x000fe400078e0009 */
[----:B------:R-:W-:Y:S01]  /*5560*/  IMAD.MOV.U32 R21, RZ, RZ, R0 ;  /* 0x000000ffff157224 */ /* 0x000fe200078e0000 */
[----:B0-----:R-:W-:Y:S02]  /*5570*/  IADD3 R25, P2, PT, R25, R2, RZ ;  /* 0x0000000219197210 */ /* 0x001fe40007f5e0ff */
        /* <DEDUP_REMOVED lines=20> */
.L_x_3185:
[----:B------:R-:W-:Y:S05]  /*56c0*/  BSYNC.RECONVERGENT B2 ;  /* 0x0000000000027941 */ /* 0x000fea0003800200 */
.L_x_3184:
[----:B-----5:R-:W-:Y:S01]  /*56d0*/  ISETP.GE.AND P0, PT, R23, R20, PT ;  /* 0x000000141700720c */ /* 0x020fe20003f06270 */
        /* <DEDUP_REMOVED lines=27> */
.L_x_3187:
[----:B------:R-:W-:Y:S05]  /*5890*/  BSYNC.RECONVERGENT B2 ;  /* 0x0000000000027941 */ /* 0x000fea0003800200 */
.L_x_3186:
[----:B------:R0:W5:Y:S01]  /*58a0*/  LDG.E R20, desc[UR8][R4.64+0x1000] ;  /* 0x0010000804147981 */ /* 0x000162000c1e1900 */
[----:B------:R-:W-:Y:S01]  /*58b0*/  ISETP.GE.AND P0, PT, R9, R18, PT ;  /* 0x000000120900720c */ /* 0x000fe20003f06270 */
[C---:B------:R-:W-:Y:S01]  /*58c0*/  VIADD R21, R14.reuse, 0x200 ;  /* 0x000002000e157836 */ /* 0x040fe20000000000 */
[----:B------:R-:W-:Y:S01]  /*58d0*/  BSSY.RECONVERGENT B2, `(.L_x_3188) ;  /* 0x000001f000027945 */ /* 0x000fe20003800200 */
[----:B------:R-:W-:Y:S02]  /*58e0*/  VIADD R23, R14, 0x300 ;  /* 0x000003000e177836 */ /* 0x000fe40000000000 */
[----:B-----5:R-:W-:Y:S01]  /*58f0*/  IMAD.MOV.U32 R26, RZ, RZ, R0 ;  /* 0x000000ffff1a7224 */ /* 0x020fe200078e0000 */
[-C--:B------:R-:W-:Y:S01]  /*5900*/  IADD3 R27, P1, PT, R21, R2.reuse, RZ ;  /* 0x00000002151b7210 */ /* 0x080fe20007f3e0ff */
[----:B------:R-:W-:Y:S01]  /*5910*/  IMAD.MOV.U32 R25, RZ, RZ, R10 ;  /* 0x000000ffff197224 */ /* 0x000fe200078e000a */
[----:B------:R-:W-:Y:S01]  /*5920*/  IADD3 R2, P2, PT, R23, R2, RZ ;  /* 0x0000000217027210 */ /* 0x000fe20007f5e0ff */
[----:B------:R-:W-:-:S02]  /*5930*/  IMAD.MOV.U32 R23, RZ, RZ, R9 ;  /* 0x000000ffff177224 */ /* 0x000fc400078e0009 */
[--C-:B------:R-:W-:Y:S02]  /*5940*/  IMAD.X R28, RZ, RZ, R3.reuse, P1 ;  /* 0x000000ffff1c7224 */ /* 0x100fe400008e0603 */
[----:B------:R-:W-:Y:S02]  /*5950*/  IMAD.X R22, RZ, RZ, R3, P2 ;  /* 0x000000ffff167224 */ /* 0x000fe400010e0603 */
[----:B------:R-:W-:Y:S02]  /*5960*/  IMAD.MOV.U32 R24, RZ, RZ, R11 ;  /* 0x000000ffff187224 */ /* 0x000fe400078e000b */
        /* <DEDUP_REMOVED lines=21> */
.L_x_3189:
[----:B------:R-:W-:Y:S05]  /*5ac0*/  BSYNC.RECONVERGENT B2 ;  /* 0x0000000000027941 */ /* 0x000fea0003800200 */
.L_x_3188:
        /* <DEDUP_REMOVED lines=27> */
.L_x_3191:
[----:B------:R-:W-:Y:S05]  /*5c80*/  BSYNC.RECONVERGENT B2 ;  /* 0x0000000000027941 */ /* 0x000fea0003800200 */
.L_x_3190:
[C---:B------:R-:W-:Y:S01]  /*5c90*/  VIADD R2, R19.reuse, 0x200 ;  /* 0x0000020013027836 */ /* 0x040fe20000000000 */
        /* <DEDUP_REMOVED lines=10> */
.L_x_3178:
[----:B------:R-:W-:Y:S05]  /*5d40*/  BSYNC.RECONVERGENT B1 ;  /* 0x0000000000017941 */ /* 0x000fea0003800200 */
.L_x_3177:
[----:B------:R-:W0:Y:S01]  /*5d50*/  S2R R19, SR_LANEID ;  /* 0x0000000000137919 */ /* 0x000e220000000000 */
[----:B------:R-:W-:Y:S01]  /*5d60*/  BSSY.RECONVERGENT B1, `(.L_x_3193) ;  /* 0x0000022000017945 */ /* 0x000fe20003800200 */
[----:B------:R-:W-:Y:S01]  /*5d70*/  IMAD.MOV.U32 R2, RZ, RZ, R13 ;  /* 0x000000ffff027224 */ /* 0x000fe200078e000d */
[----:B------:R-:W1:Y:S01]  /*5d80*/  SHFL.DOWN PT, R6, R13, 0x1, 0x1f ;  /* 0x08201f000d067f89 */ /* 0x000e6200000e0000 */
[----:B-----5:R-:W-:Y:S02]  /*5d90*/  IMAD.MOV.U32 R3, RZ, RZ, R10 ;  /* 0x000000ffff037224 */ /* 0x020fe400078e000a */
        /* <DEDUP_REMOVED lines=13> */
[----:B------:R-:W-:Y:S02]  /*5e70*/  IMAD.MOV.U32 R2, RZ, RZ, R6 ;  /* 0x000000ffff027224 */ /* 0x000fe400078e0006 */
[----:B------:R-:W-:Y:S02]  /*5e80*/  IMAD.MOV.U32 R3, RZ, RZ, R7 ;  /* 0x000000ffff037224 */ /* 0x000fe400078e0007 */
[----:B------:R-:W-:Y:S02]  /*5e90*/  IMAD.MOV.U32 R4, RZ, RZ, R16 ;  /* 0x000000ffff047224 */ /* 0x000fe400078e0010 */
[----:B--2---:R-:W-:Y:S02]  /*5ea0*/  IMAD.MOV.U32 R5, RZ, RZ, R17 ;  /* 0x000000ffff057224 */ /* 0x004fe400078e0011 */
        /* <DEDUP_REMOVED lines=13> */
.L_x_3194:
[----:B------:R-:W-:Y:S05]  /*5f80*/  BSYNC.RECONVERGENT B1 ;  /* 0x0000000000017941 */ /* 0x000fea0003800200 */
.L_x_3193:
        /* <DEDUP_REMOVED lines=34> */
.L_x_3196:
[----:B------:R-:W-:Y:S05]  /*61b0*/  BSYNC.RECONVERGENT B1 ;  /* 0x0000000000017941 */ /* 0x000fea0003800200 */
.L_x_3195:
        /* <DEDUP_REMOVED lines=34> */
.L_x_3198:
[----:B------:R-:W-:Y:S05]  /*63e0*/  BSYNC.RECONVERGENT B1 ;  /* 0x0000000000017941 */ /* 0x000fea0003800200 */
.L_x_3197:
        /* <DEDUP_REMOVED lines=34> */
.L_x_3200:
[----:B------:R-:W-:Y:S05]  /*6610*/  BSYNC.RECONVERGENT B1 ;  /* 0x0000000000017941 */ /* 0x000fea0003800200 */
.L_x_3199:
        /* <DEDUP_REMOVED lines=35> */
.L_x_3202:
[----:B------:R-:W-:Y:S05]  /*6850*/  BSYNC.RECONVERGENT B1 ;  /* 0x0000000000017941 */ /* 0x000fea0003800200 */
.L_x_3201:
        /* <DEDUP_REMOVED lines=12> */
.L_x_3204:
[----:B------:R-:W-:Y:S05]  /*6920*/  BSYNC.RECONVERGENT B1 ;  /* 0x0000000000017941 */ /* 0x000fea0003800200 */
.L_x_3203:
[----:B------:R-:W-:Y:S01]  /*6930*/  BAR.SYNC.DEFER_BLOCKING 0x0 ;  /* 0x0000000000007b1d */ /* 0x000fe20000010000 */
[----:B------:R-:W-:-:S13]  /*6940*/  ISETP.NE.AND P1, PT, R8, RZ, PT ;  /* 0x000000ff0800720c */ /* 0x000fda0003f25270 */
[----:B------:R-:W-:Y:S05]  /*6950*/  @P1 BRA `(.L_x_3130) ;  /* 0x0000000c00481947 */ /* 0x000fea0003800000 */
[----:B-1----:R-:W1:Y:S01]  /*6960*/  S2R R5, SR_CgaCtaId ;  /* 0x0000000000057919 */ /* 0x002e620000008800 */
[----:B------:R-:W-:Y:S01]  /*6970*/  MOV R18, 0x400 ;  /* 0x0000040000127802 */ /* 0x000fe20000000f00 */
[----:B------:R-:W-:Y:S01]  /*6980*/  BSSY.RECONVERGENT B1, `(.L_x_3205) ;  /* 0x0000021000017945 */ /* 0x000fe20003800200 */
[----:B------:R-:W-:Y:S02]  /*6990*/  IMAD.MOV.U32 R27, RZ, RZ, R2 ;  /* 0x000000ffff1b7224 */ /* 0x000fe400078e0002 */
[----:B0-----:R-:W-:Y:S02]  /*69a0*/  IMAD.MOV.U32 R14, RZ, RZ, R3 ;  /* 0x000000ffff0e7224 */ /* 0x001fe400078e0003 */
[----:B------:R-:W-:Y:S02]  /*69b0*/  IMAD.MOV.U32 R29, RZ, RZ, R12 ;  /* 0x000000ffff1d7224 */ /* 0x000fe400078e000c */
        /* <DEDUP_REMOVED lines=29> */
.L_x_3206:
[----:B------:R-:W-:Y:S05]  /*6b90*/  BSYNC.RECONVERGENT B1 ;  /* 0x0000000000017941 */ /* 0x000fea0003800200 */
.L_x_3205:
        /* <DEDUP_REMOVED lines=29> */
.L_x_3208:
[----:B------:R-:W-:Y:S05]  /*6d70*/  BSYNC.RECONVERGENT B1 ;  /* 0x0000000000017941 */ /* 0x000fea0003800200 */
.L_x_3207:
        /* <DEDUP_REMOVED lines=29> */
.L_x_3210:
[----:B------:R-:W-:Y:S05]  /*6f50*/  BSYNC.RECONVERGENT B1 ;  /* 0x0000000000017941 */ /* 0x000fea0003800200 */
.L_x_3209:
        /* <DEDUP_REMOVED lines=29> */
.L_x_3212:
[----:B------:R-:W-:Y:S05]  /*7130*/  BSYNC.RECONVERGENT B1 ;  /* 0x0000000000017941 */ /* 0x000fea0003800200 */
.L_x_3211:
        /* <DEDUP_REMOVED lines=28> */
.L_x_3214:
[----:B------:R-:W-:Y:S05]  /*7300*/  BSYNC.RECONVERGENT B1 ;  /* 0x0000000000017941 */ /* 0x000fea0003800200 */
.L_x_3213:
        /* <DEDUP_REMOVED lines=27> */
.L_x_3216:
[----:B------:R-:W-:Y:S05]  /*74c0*/  BSYNC.RECONVERGENT B1 ;  /* 0x0000000000017941 */ /* 0x000fea0003800200 */
.L_x_3215:
        /* <DEDUP_REMOVED lines=27> */
.L_x_3130:
[----:B------:R-:W-:Y:S05]  /*7680*/  BSYNC.RECONVERGENT B0 ;  /* 0x0000000000007941 */ /* 0x000fea0003800200 */
.L_x_3099:
        /* <DEDUP_REMOVED lines=8> */
.L_x_3217:
        /* <DEDUP_REMOVED lines=15> */
.L_x_4860:


//--------------------- .text._ZN6thrust24THRUST_300001_SM_1000_NS8cuda_cub4core6detail20_kernel_agent_vshmemINS1_16__set_operations10SetOpAgentINS0_12zip_iteratorIN4cuda3std3__45tupleIJNS0_6detail15normal_iteratorINS0_10device_ptrIiEEEESG_SG_SG_EEEEENSD_INSE_INSB_IJiiiiEEEEEEEPSJ_SM_SL_SM_l7sortXYZNS5_23serial_set_intersectionENSA_17integral_constantIbLb0EEEEEJSI_SL_SM_SM_llSL_SM_SN_SO_PNSA_4pairIllEEPmN3cub18CUB_300001_SM_100013ScanTileStateIlLb1EEEEEEvPcDpT0_ --------------------------
	.section	.text._ZN6thrust24THRUST_300001_SM_1000_NS8cuda_cub4core6detail20_kernel_agent_vshmemINS1_16__set_operations10SetOpAgentINS0_12zip_iteratorIN4cuda3std3__45tupleIJNS0_6detail15normal_iteratorINS0_10device_ptrIiEEEESG_SG_SG_EEEEENSD_INSE_INSB_IJiiiiEEEEEEEPSJ_SM_SL_SM_l7sortXYZNS5_23serial_set_intersectionENSA_17integral_constantIbLb0EEEEEJSI_SL_SM_SM_llSL_SM_SN_SO_PNSA_4pairIllEEPmN3cub18CUB_300001_SM_100013ScanTileStateIlLb1EEEEEEvPcDpT0_,"ax",@progbits
	.align	128
        .global         _ZN6thrust24THRUST_300001_SM_1000_NS8cuda_cub4core6detail20_kernel_agent_vshmemINS1_16__set_operations10SetOpAgentINS0_12zip_iteratorIN4cuda3std3__45tupleIJNS0_6detail15normal_iteratorINS0_10device_ptrIiEEEESG_SG_SG_EEEEENSD_INSE_INSB_IJiiiiEEEEEEEPSJ_SM_SL_SM_l7sortXYZNS5_23serial_set_intersectionENSA_17integral_constantIbLb0EEEEEJSI_SL_SM_SM_llSL_SM_SN_SO_PNSA_4pairIllEEPmN3cub18CUB_300001_SM_100013ScanTileStateIlLb1EEEEEEvPcDpT0_
        .type           _ZN6thrust24THRUST_300001_SM_1000_NS8cuda_cub4core6detail20_kernel_agent_vshmemINS1_16__set_operations10SetOpAgentINS0_12zip_iteratorIN4cuda3std3__45tupleIJNS0_6detail15normal_iteratorINS0_10device_ptrIiEEEESG_SG_SG_EEEEENSD_INSE_INSB_IJiiiiEEEEEEEPSJ_SM_SL_SM_l7sortXYZNS5_23serial_set_intersectionENSA_17integral_constantIbLb0EEEEEJSI_SL_SM_SM_llSL_SM_SN_SO_PNSA_4pairIllEEPmN3cub18CUB_300001_SM_100013ScanTileStateIlLb1EEEEEEvPcDpT0_,@function
        .size           _ZN6thrust24THRUST_300001_SM_1000_NS8cuda_cub4core6detail20_kernel_agent_vshmemINS1_16__set_operations10SetOpAgentINS0_12zip_iteratorIN4cuda3std3__45tupleIJNS0_6detail15normal_iteratorINS0_10device_ptrIiEEEESG_SG_SG_EEEEENSD_INSE_INSB_IJiiiiEEEEEEEPSJ_SM_SL_SM_l7sortXYZNS5_23serial_set_intersectionENSA_17integral_constantIbLb0EEEEEJSI_SL_SM_SM_llSL_SM_SN_SO_PNSA_4pairIllEEPmN3cub18CUB_300001_SM_100013ScanTileStateIlLb1EEEEEEvPcDpT0_,(.L_x_4861 - _ZN6thrust24THRUST_300001_SM_1000_NS8cuda_cub4core6detail20_kernel_agent_vshmemINS1_16__set_operations10SetOpAgentINS0_12zip_iteratorIN4cuda3std3__45tupleIJNS0_6detail15normal_iteratorINS0_10device_ptrIiEEEESG_SG_SG_EEEEENSD_INSE_INSB_IJiiiiEEEEEEEPSJ_SM_SL_SM_l7sortXYZNS5_23serial_set_intersectionENSA_17integral_constantIbLb0EEEEEJSI_SL_SM_SM_llSL_SM_SN_SO_PNSA_4pairIllEEPmN3cub18CUB_300001_SM_100013ScanTileStateIlLb1EEEEEEvPcDpT0_)
        .other          _ZN6thrust24THRUST_300001_SM_1000_NS8cuda_cub4core6detail20_kernel_agent_vshmemINS1_16__set_operations10SetOpAgentINS0_12zip_iteratorIN4cuda3std3__45tupleIJNS0_6detail15normal_iteratorINS0_10device_ptrIiEEEESG_SG_SG_EEEEENSD_INSE_INSB_IJiiiiEEEEEEEPSJ_SM_SL_SM_l7sortXYZNS5_23serial_set_intersectionENSA_17integral_constantIbLb0EEEEEJSI_SL_SM_SM_llSL_SM_SN_SO_PNSA_4pairIllEEPmN3cub18CUB_300001_SM_100013ScanTileStateIlLb1EEEEEEvPcDpT0_,@"STO_CUDA_ENTRY STV_DEFAULT"
_ZN6thrust24THRUST_300001_SM_1000_NS8cuda_cub4core6detail20_kernel_agent_vshmemINS1_16__set_operations10SetOpAgentINS0_12zip_iteratorIN4cuda3std3__45tupleIJNS0_6detail15normal_iteratorINS0_10device_ptrIiEEEESG_SG_SG_EEEEENSD_INSE_INSB_IJiiiiEEEEEEEPSJ_SM_SL_SM_l7sortXYZNS5_23serial_set_intersectionENSA_17integral_constantIbLb0EEEEEJSI_SL_SM_SM_llSL_SM_SN_SO_PNSA_4pairIllEEPmN3cub18CUB_300001_SM_100013ScanTileStateIlLb1EEEEEEvPcDpT0_:
.text._ZN6thrust24THRUST_300001_SM_1000_NS8cuda_cub4core6detail20_kernel_agent_vshmemINS1_16__set_operations10SetOpAgentINS0_12zip_iteratorIN4cuda3std3__45tupleIJNS0_6detail15normal_iteratorINS0_10device_ptrIiEEEESG_SG_SG_EEEEENSD_INSE_INSB_IJiiiiEEEEEEEPSJ_SM_SL_SM_l7sortXYZNS5_23serial_set_intersectionENSA_17integral_constantIbLb0EEEEEJSI_SL_SM_SM_llSL_SM_SN_SO_PNSA_4pairIllEEPmN3cub18CUB_300001_SM_100013ScanTileStateIlLb1EEEEEEvPcDpT0_:
[----:B------:R-:W-:Y:S01]  /*0000*/  LDC R1, c[0x0][0x37c] ;  /* 0x0000df00ff017b82 */ /* 0x000fe20000000800 */
[----:B------:R-:W0:Y:S01]  /*0010*/  LDCU.64 UR6, c[0x0][0x380] ;  /* 0x00007000ff0677ac */ /* 0x000e220008000a00 */
[----:B------:R-:W1:Y:S06]  /*0020*/  S2R R7, SR_CTAID.X ;  /* 0x0000000000077919 */ /* 0x000e6c0000002500 */
[----:B------:R-:W2:Y:S01]  /*0030*/  S2UR UR5, SR_CgaCtaId ;  /* 0x00000000000579c3 */ /* 0x000ea20000008800 */
[----:B------:R-:W-:Y:S01]  /*0040*/  UMOV UR4, 0x400 ;  /* 0x0000040000047882 */ /* 0x000fe20000000000 */
[----:B------:R-:W3:Y:S01]  /*0050*/  LDCU.64 UR8, c[0x0][0x358] ;  /* 0x00006b00ff0877ac */ /* 0x000ee20008000a00 */
[----:B0-----:R-:W-:Y:S01]  /*0060*/  ISETP.NE.U32.AND P0, PT, RZ, UR6, PT ;  /* 0x00000006ff007c0c */ /* 0x001fe2000bf05070 */
[----:B------:R-:W0:Y:S03]  /*0070*/  LDCU UR6, c[0x0][0x370] ;  /* 0x00006e00ff0677ac */ /* 0x000e260008000800 */
[----:B------:R-:W-:Y:S01]  /*0080*/  ISETP.NE.AND.EX P0, PT, RZ, UR7, PT, P0 ;  /* 0x00000007ff007c0c */ /* 0x000fe2000bf05300 */
[----:B------:R-:W4:Y:S01]  /*0090*/  S2UR UR7, SR_SWINHI ;  /* 0x00000000000779c3 */ /* 0x000f220000002f00 */
[----:B--2---:R-:W-:-:S11]  /*00a0*/  ULEA UR4, UR5, UR4, 0x18 ;  /* 0x0000000405047291 */ /* 0x004fd6000f8ec0ff */
[----:B------:R-:W2:Y:S01]  /*00b0*/  @P0 LDC.64 R2, c[0x0][0x380] ;  /* 0x0000e000ff020b82 */ /* 0x000ea20000000a00 */
[----:B0-----:R-:W-:-:S06]  /*00c0*/  UIADD3 UR6, UPT, UPT, UR6, -0x1, URZ ;  /* 0xffffffff06067890 */ /* 0x001fcc000fffe0ff */
[C---:B-1----:R-:W-:Y:S01]  /*00d0*/  ISETP.GE.U32.AND P1, PT, R7.reuse, UR6, PT ;  /* 0x0000000607007c0c */ /* 0x042fe2000bf26070 */
[----:B------:R-:W-:Y:S01]  /*00e0*/  UMOV UR4, UR4 ;  /* 0x0000000400047c82 */ /* 0x000fe20008000000 */
[----:B----4-:R-:W-:Y:S01]  /*00f0*/  UMOV UR5, UR7 ;  /* 0x0000000700057c82 */ /* 0x010fe20008000000 */
[----:B------:R-:W-:Y:S02]  /*0100*/  IMAD.U32 R38, RZ, RZ, UR4 ;  /* 0x00000004ff267e24 */ /* 0x000fe4000f8e00ff */
[----:B------:R-:W-:Y:S02]  /*0110*/  IMAD.U32 R39, RZ, RZ, UR5 ;  /* 0x00000005ff277e24 */ /* 0x000fe4000f8e00ff */
[----:B--2---:R-:W-:-:S06]  /*0120*/  @P0 IMAD.WIDE.U32 R38, R7, 0xc7f0, R2 ;  /* 0x0000c7f007260825 */ /* 0x004fcc00078e0002 */
[----:B---3--:R-:W-:Y:S05]  /*0130*/  @P1 BRA `(.L_x_3218) ;  /* 0x00000048007c1947 */ /* 0x008fea0003800000 */
[----:B------:R-:W0:Y:S01]  /*0140*/  LDC.64 R16, c[0x0][0x3e8] ;  /* 0x0000fa00ff107b82 */ /* 0x000e220000000a00 */
[----:B------:R-:W1:Y:S01]  /*0150*/  S2R R0, SR_TID.X ;  /* 0x0000000000007919 */ /* 0x000e620000002100 */
[----:B------:R-:W2:Y:S01]  /*0160*/  LDCU.128 UR12, c[0x0][0x390] ;  /* 0x00007200ff0c77ac */ /* 0x000ea20008000c00 */
[----:B------:R-:W3:Y:S01]  /*0170*/  LDCU.64 UR4, c[0x0][0x388] ;  /* 0x00007100ff0477ac */ /* 0x000ee20008000a00 */
[----:B------:R-:W4:Y:S01]  /*0180*/  LDCU.128 UR16, c[0x0][0x3a0] ;  /* 0x00007400ff1077ac */ /* 0x000f220008000c00 */
[----:B0-----:R-:W-:-:S05]  /*0190*/  IMAD.WIDE.U32 R16, R7, 0x10, R16 ;  /* 0x0000001007107825 */ /* 0x001fca00078e0010 */
[----:B------:R-:W2:Y:S04]  /*01a0*/  LDG.E.64 R4, desc[UR8][R16.64] ;  /* 0x0000000810047981 */ /* 0x000ea8000c1e1b00 */
[----:B------:R-:W3:Y:S04]  /*01b0*/  LDG.E R7, desc[UR8][R16.64+0x10] ;  /* 0x0000100810077981 */ /* 0x000ee8000c1e1900 */
[----:B------:R-:W4:Y:S01]  /*01c0*/  LDG.E.64 R2, desc[UR8][R16.64+0x8] ;  /* 0x0000080810027981 */ /* 0x000f22000c1e1b00 */
[----:B-1----:R-:W-:-:S03]  /*01d0*/  VIADD R18, R0, 0x600 ;  /* 0x0000060000127836 */ /* 0x002fc60000000000 */
[----:B------:R-:W4:Y:S01]  /*01e0*/  LDG.E R17, desc[UR8][R16.64+0x18] ;  /* 0x0000180810117981 */ /* 0x000f22000c1e1900 */
[----:B--2---:R-:W-:-:S05]  /*01f0*/  IADD3 R15, P0, PT, R4, R0, RZ ;  /* 0x00000000040f7210 */ /* 0x004fca0007f1e0ff */
[----:B------:R-:W-:Y:S02]  /*0200*/  IMAD.X R6, RZ, RZ, R5, P0 ;  /* 0x000000ffff067224 */ /* 0x000fe400000e0605 */
[----:B------:R-:W-:Y:S02]  /*0210*/  IMAD.SHL.U32 R14, R15, 0x4, RZ ;  /* 0x000000040f0e7824 */ /* 0x000fe400078e00ff */
[----:B---3--:R-:W-:Y:S01]  /*0220*/  IMAD.IADD R5, R7, 0x1, -R4 ;  /* 0x0000000107057824 */ /* 0x008fe200078e0a04 */
[----:B------:R-:W-:Y:S01]  /*0230*/  SHF.L.U64.HI R15, R15, 0x2, R6 ;  /* 0x000000020f0f7819 */ /* 0x000fe20000010206 */
[----:B------:R-:W-:Y:S01]  /*0240*/  VIADD R4, R0, 0x200 ;  /* 0x0000020000047836 */ /* 0x000fe20000000000 */
[----:B------:R-:W-:Y:S01]  /*0250*/  IADD3 R10, P0, PT, R14, UR12, RZ ;  /* 0x0000000c0e0a7c10 */ /* 0x000fe2000ff1e0ff */
[----:B------:R-:W-:Y:S01]  /*0260*/  IMAD.IADD R13, R0, 0x1, -R5 ;  /* 0x00000001000d7824 */ /* 0x000fe200078e0a05 */
[----:B------:R-:W-:Y:S02]  /*0270*/  IADD3 R8, P2, PT, R14, UR14, RZ ;  /* 0x0000000e0e087c10 */ /* 0x000fe4000ff5e0ff */
[----:B------:R-:W-:-:S02]  /*0280*/  IADD3.X R11, PT, PT, R15, UR13, RZ, P0, !PT ;  /* 0x0000000d0f0b7c10 */ /* 0x000fc400087fe4ff */
[C---:B------:R-:W-:Y:S02]  /*0290*/  IADD3.X R9, PT, PT, R15.reuse, UR15, RZ, P2, !PT ;  /* 0x0000000f0f097c10 */ /* 0x040fe400097fe4ff */
[----:B------:R-:W-:Y:S02]  /*02a0*/  IADD3 R6, P1, PT, R14, UR4, RZ ;  /* 0x000000040e067c10 */ /* 0x000fe4000ff3e0ff */
[----:B------:R-:W-:Y:S02]  /*02b0*/  ISETP.GE.AND P0, PT, R4, R5, PT ;  /* 0x000000050400720c */ /* 0x000fe40003f06270 */
[----:B----4-:R-:W-:Y:S02]  /*02c0*/  IADD3 R19, P2, PT, R2, R13, RZ ;  /* 0x0000000d02137210 */ /* 0x010fe40007f5e0ff */
[----:B------:R-:W-:Y:S02]  /*02d0*/  LOP3.LUT R4, R0, 0x400, RZ, 0xfc, !PT ;  /* 0x0000040000047812 */ /* 0x000fe400078efcff */
[----:B------:R-:W-:-:S02]  /*02e0*/  IADD3.X R7, PT, PT, R15, UR5, RZ, P1, !PT ;  /* 0x000000050f077c10 */ /* 0x000fc40008ffe4ff */
[----:B------:R-:W-:Y:S02]  /*02f0*/  LEA.HI.X.SX32 R20, R13, R3, 0x1, P2 ;  /* 0x000000030d147211 */ /* 0x000fe400010f0eff */
[-C--:B------:R-:W-:Y:S02]  /*0300*/  ISETP.GE.AND P1, PT, R0, R5.reuse, PT ;  /* 0x000000050000720c */ /* 0x080fe40003f26270 */
[-C--:B------:R-:W-:Y:S02]  /*0310*/  ISETP.GE.AND P2, PT, R4, R5.reuse, PT ;  /* 0x000000050400720c */ /* 0x080fe40003f46270 */
[----:B------:R-:W-:Y:S02]  /*0320*/  ISETP.GE.AND P3, PT, R18, R5, PT ;  /* 0x000000051200720c */ /* 0x000fe40003f66270 */
[----:B------:R-:W-:Y:S02]  /*0330*/  IADD3 R14, P4, PT, R14, UR16, RZ ;  /* 0x000000100e0e7c10 */ /* 0x000fe4000ff9e0ff */
[----:B------:R-:W-:-:S02]  /*0340*/  LEA R12, P5, R19, UR18, 0x4 ;  /* 0x00000012130c7c11 */ /* 0x000fc4000f8a20ff */
[----:B------:R-:W-:Y:S02]  /*0350*/  IADD3.X R15, PT, PT, R15, UR17, RZ, P4, !PT ;  /* 0x000000110f0f7c10 */ /* 0x000fe4000a7fe4ff */
[----:B------:R-:W-:Y:S01]  /*0360*/  LEA.HI.X R13, R19, UR19, R20, 0x4, P5 ;  /* 0x00000013130d7c11 */ /* 0x000fe2000a8f2414 */
[----:B------:R0:W5:Y:S04]  /*0370*/  @!P1 LDG.E R21, desc[UR8][R10.64] ;  /* 0x000000080a159981 */ /* 0x000168000c1e1900 */
        /* <DEDUP_REMOVED lines=27> */
[----:B------:R-:W-:Y:S01]  /*0530*/  IMAD.IADD R4, R17, 0x1, -R2 ;  /* 0x0000000111047824 */ /* 0x000fe200078e0a02 */
[----:B------:R-:W-:-:S02]  /*0540*/  LOP3.LUT R16, R0, 0x800, RZ, 0xfc, !PT ;  /* 0x0000080000107812 */ /* 0x000fc400078efcff */
[----:B------:R0:W5:Y:S01]  /*0550*/  @!P0 LDG.E R27, desc[UR8][R6.64+0x800] ;  /* 0x00080008061b8981 */ /* 0x000162000c1e1900 */
[----:B------:R-:W-:-:S03]  /*0560*/  IMAD.IADD R17, R4, 0x1, R5 ;  /* 0x0000000104117824 */ /* 0x000fc600078e0205 */
[----:B------:R0:W5:Y:S04]  /*0570*/  @!P0 LDG.E R29, desc[UR8][R10.64+0x800] ;  /* 0x000800080a1d8981 */ /* 0x000168000c1e1900 */
[----:B------:R0:W5:Y:S04]  /*0580*/  @!P0 LDG.E R31, desc[UR8][R8.64+0x800] ;  /* 0x00080008081f8981 */ /* 0x000168000c1e1900 */
[----:B------:R0:W5:Y:S01]  /*0590*/  @!P0 LDG.E R33, desc[UR8][R14.64+0x800] ;  /* 0x000800080e218981 */ /* 0x000162000c1e1900 */
[----:B------:R-:W-:Y:S01]  /*05a0*/  ISETP.GE.AND P0, PT, R16, R17, PT ;  /* 0x000000111000720c */ /* 0x000fe20003f06270 */
[----:B------:R-:W-:Y:S01]  /*05b0*/  BSSY.RECONVERGENT B0, `(.L_x_3219) ;  /* 0x0000010000007945 */ /* 0x000fe20003800200 */
[----:B------:R-:W-:-:S02]  /*05c0*/  IMAD.MOV.U32 R53, RZ, RZ, RZ ;  /* 0x000000ffff357224 */ /* 0x000fc400078e00ff */
[----:B------:R-:W-:Y:S02]  /*05d0*/  IMAD.MOV.U32 R55, RZ, RZ, RZ ;  /* 0x000000ffff377224 */ /* 0x000fe400078e00ff */
[----:B------:R-:W-:Y:S02]  /*05e0*/  IMAD.MOV.U32 R57, RZ, RZ, RZ ;  /* 0x000000ffff397224 */ /* 0x000fe400078e00ff */
[----:B------:R-:W-:-:S04]  /*05f0*/  IMAD.WIDE.U32 R2, R0, 0x10, R38 ;  /* 0x0000001000027825 */ /* 0x000fc800078e0026 */
[----:B------:R-:W-:Y:S01]  /*0600*/  IMAD.MOV.U32 R59, RZ, RZ, RZ ;  /* 0x000000ffff3b7224 */ /* 0x000fe200078e00ff */
[----:B0-----:R-:W-:Y:S06]  /*0610*/  @P0 BRA `(.L_x_3220) ;  /* 0x0000000000240947 */ /* 0x001fec0003800000 */
        /* <DEDUP_REMOVED lines=9> */
.L_x_3220:
[----:B------:R-:W-:Y:S05]  /*06b0*/  BSYNC.RECONVERGENT B0 ;  /* 0x0000000000007941 */ /* 0x000fea0003800200 */
.L_x_3219:
[----:B0-----:R-:W-:Y:S01]  /*06c0*/  IMAD R10, R0, 0x5, RZ ;  /* 0x00000005000a7824 */ /* 0x001fe200078e02ff */
[----:B------:R-:W-:Y:S01]  /*06d0*/  SHF.R.S64 R7, RZ, 0x1c, R5 ;  /* 0x0000001cff077819 */ /* 0x000fe20000001005 */
[----:B-----5:R0:W-:Y:S01]  /*06e0*/  ST.E desc[UR8][R2.64+0x800], R19 ;  /* 0x0008001302007985 */ /* 0x0201e2000c101908 */
[----:B------:R-:W-:Y:S02]  /*06f0*/  BSSY.RECONVERGENT B0, `(.L_x_3221) ;  /* 0x0000038000007945 */ /* 0x000fe40003800200 */
[----:B------:R-:W-:Y:S01]  /*0700*/  VIMNMX R10, PT, PT, R17, R10, PT ;  /* 0x0000000a110a7248 */ /* 0x000fe20003fe0100 */
[----:B------:R0:W-:Y:S01]  /*0710*/  ST.E desc[UR8][R2.64+0x804], R21 ;  /* 0x0008041502007985 */ /* 0x0001e2000c101908 */
[----:B------:R-:W-:Y:S02]  /*0720*/  IADD3 R6, P1, PT, R38, R7, RZ ;  /* 0x0000000726067210 */ /* 0x000fe40007f3e0ff */
[C---:B------:R-:W-:Y:S01]  /*0730*/  VIADDMNMX R13, R10.reuse, -R4, RZ, !PT ;  /* 0x800000040a0d7246 */ /* 0x040fe200078001ff */
[----:B------:R0:W-:Y:S01]  /*0740*/  ST.E desc[UR8][R2.64+0x808], R23 ;  /* 0x0008081702007985 */ /* 0x0001e2000c101908 */
[----:B------:R-:W-:-:S02]  /*0750*/  VIMNMX R8, PT, PT, R10, R5, PT ;  /* 0x000000050a087248 */ /* 0x000fc40003fe0100 */
[----:B------:R-:W-:Y:S01]  /*0760*/  LEA.HI.X.SX32 R7, R5, R39, 0x4, P1 ;  /* 0x0000002705077211 */ /* 0x000fe200008f26ff */
[----:B------:R0:W-:Y:S01]  /*0770*/  ST.E desc[UR8][R2.64+0x80c], R25 ;  /* 0x00080c1902007985 */ /* 0x0001e2000c101908 */
[----:B------:R-:W-:-:S03]  /*0780*/  ISETP.GE.AND P0, PT, R13, R8, PT ;  /* 0x000000080d00720c */ /* 0x000fc60003f06270 */
[----:B------:R0:W-:Y:S04]  /*0790*/  ST.E desc[UR8][R2.64+0x2800], R27 ;  /* 0x0028001b02007985 */ /* 0x0001e8000c101908 */
        /* <DEDUP_REMOVED lines=14> */
[----:B------:R0:W-:Y:S01]  /*0880*/  ST.E desc[UR8][R2.64+0x880c], R53 ;  /* 0x00880c3502007985 */ /* 0x0001e2000c101908 */
[----:B------:R-:W-:Y:S06]  /*0890*/  BAR.SYNC.DEFER_BLOCKING 0x0 ;  /* 0x0000000000007b1d */ /* 0x000fec0000010000 */
[----:B------:R-:W-:Y:S05]  /*08a0*/  @P0 BRA `(.L_x_3222) ;  /* 0x0000000000700947 */ /* 0x000fea0003800000 */
[----:B------:R-:W-:-:S07]  /*08b0*/  IMAD.MOV.U32 R11, RZ, RZ, R8 ;  /* 0x000000ffff0b7224 */ /* 0x000fce00078e0008 */
.L_x_3226:
[----:B------:R-:W-:-:S04]  /*08c0*/  IMAD.MOV.U32 R14, RZ, RZ, R13 ;  /* 0x000000ffff0e7224 */ /* 0x000fc800078e000d */
[----:B------:R-:W-:-:S05]  /*08d0*/  IMAD.IADD R8, R11, 0x1, R14 ;  /* 0x000000010b087824 */ /* 0x000fca00078e020e */
[----:B------:R-:W-:-:S04]  /*08e0*/  SHF.R.S32.HI R15, RZ, 0x1, R8 ;  /* 0x00000001ff0f7819 */ /* 0x000fc80000011408 */
[----:B------:R-:W-:-:S05]  /*08f0*/  LOP3.LUT R9, RZ, R15, RZ, 0x33, !PT ;  /* 0x0000000fff097212 */ /* 0x000fca00078e33ff */
[----:B------:R-:W-:Y:S02]  /*0900*/  IMAD.IADD R13, R10, 0x1, R9 ;  /* 0x000000010a0d7824 */ /* 0x000fe400078e0209 */
[----:B------:R-:W-:-:S04]  /*0910*/  IMAD.WIDE R8, R15, 0x10, R38 ;  /* 0x000000100f087825 */ /* 0x000fc800078e0226 */
[----:B------:R-:W-:Y:S01]  /*0920*/  IMAD.WIDE R12, R13, 0x10, R6 ;  /* 0x000000100d0c7825 */ /* 0x000fe200078e0206 */
[----:B------:R-:W2:Y:S04]  /*0930*/  LD.E R16, desc[UR8][R8.64+0x804] ;  /* 0x0008040808107980 */ /* 0x000ea8000c101900 */
[----:B------:R-:W2:Y:S01]  /*0940*/  LD.E R17, desc[UR8][R12.64+0x804] ;  /* 0x000804080c117980 */ /* 0x000ea2000c101900 */
[----:B------:R-:W-:Y:S01]  /*0950*/  BSSY.RECONVERGENT B1, `(.L_x_3223) ;  /* 0x000000c000017945 */ /* 0x000fe20003800200 */
[----:B--2---:R-:W-:-:S13]  /*0960*/  ISETP.NE.AND P0, PT, R17, R16, PT ;  /* 0x000000101100720c */ /* 0x004fda0003f05270 */
[----:B------:R-:W-:Y:S05]  /*0970*/  @P0 BRA `(.L_x_3224) ;  /* 0x0000000000200947 */ /* 0x000fea0003800000 */
[----:B------:R-:W2:Y:S04]  /*0980*/  LD.E R16, desc[UR8][R8.64+0x808] ;  /* 0x0008080808107980 */ /* 0x000ea8000c101900 */
[----:B0-----:R-:W2:Y:S04]  /*0990*/  LD.E R19, desc[UR8][R12.64+0x808] ;  /* 0x000808080c137980 */ /* 0x001ea8000c101900 */
[----:B------:R-:W3:Y:S04]  /*09a0*/  LD.E R17, desc[UR8][R8.64+0x80c] ;  /* 0x00080c0808117980 */ /* 0x000ee8000c101900 */
[----:B------:R-:W3:Y:S01]  /*09b0*/  LD.E R18, desc[UR8][R12.64+0x80c] ;  /* 0x00080c080c127980 */ /* 0x000ee2000c101900 */
[----:B--2---:R-:W-:-:S13]  /*09c0*/  ISETP.NE.AND P1, PT, R19, R16, PT ;  /* 0x000000101300720c */ /* 0x004fda0003f25270 */
[----:B---3--:R-:W-:Y:S02]  /*09d0*/  @!P1 ISETP.LT.AND P0, PT, R18, R17, PT ;  /* 0x000000111200920c */ /* 0x008fe40003f01270 */
[----:B------:R-:W-:Y:S01]  /*09e0*/  @P1 ISETP.LT.AND P0, PT, R19, R16, PT ;  /* 0x000000101300120c */ /* 0x000fe20003f01270 */
[----:B------:R-:W-:-:S12]  /*09f0*/  BRA `(.L_x_3225) ;  /* 0x0000000000047947 */ /* 0x000fd80003800000 */
.L_x_3224:
[----:B------:R-:W-:-:S13]  /*0a00*/  ISETP.LT.AND P0, PT, R17, R16, PT ;  /* 0x000000101100720c */ /* 0x000fda0003f01270 */
.L_x_3225:
[----:B------:R-:W-:Y:S05]  /*0a10*/  BSYNC.RECONVERGENT B1 ;  /* 0x0000000000017941 */ /* 0x000fea0003800200 */
.L_x_3223:
[C---:B------:R-:W-:Y:S01]  /*0a20*/  @!P0 VIADD R14, R15.reuse, 0x1 ;  /* 0x000000010f0e8836 */ /* 0x040fe20000000000 */
[----:B------:R-:W-:-:S03]  /*0a30*/  SEL R11, R15, R11, P0 ;  /* 0x0000000b0f0b7207 */ /* 0x000fc60000000000 */
[----:B------:R-:W-:Y:S01]  /*0a40*/  IMAD.MOV.U32 R13, RZ, RZ, R14 ;  /* 0x000000ffff0d7224 */ /* 0x000fe200078e000e */
[----:B------:R-:W-:-:S13]  /*0a50*/  ISETP.GE.AND P0, PT, R14, R11, PT ;  /* 0x0000000b0e00720c */ /* 0x000fda0003f06270 */
[----:B------:R-:W-:Y:S05]  /*0a60*/  @!P0 BRA `(.L_x_3226) ;  /* 0xfffffffc00948947 */ /* 0x000fea000383ffff */
.L_x_3222:
[----:B------:R-:W-:Y:S05]  /*0a70*/  BSYNC.RECONVERGENT B0 ;  /* 0x0000000000007941 */ /* 0x000fea0003800200 */
.L_x_3221:
[----:B------:R-:W-:Y:S01]  /*0a80*/  IMAD.IADD R15, R10, 0x1, -R13 ;  /* 0x000000010a0f7824 */ /* 0x000fe200078e0a0d */
[----:B------:R-:W-:Y:S01]  /*0a90*/  BSSY.RECONVERGENT B0, `(.L_x_3227) ;  /* 0x000010d000007945 */ /* 0x000fe20003800200 */
[----:B------:R-:W-:-:S03]  /*0aa0*/  IMAD.MOV.U32 R8, RZ, RZ, RZ ;  /* 0x000000ffff087224 */ /* 0x000fc600078e00ff */
[----:B------:R-:W-:-:S13]  /*0ab0*/  ISETP.GE.AND P0, PT, R15, R4, PT ;  /* 0x000000040f00720c */ /* 0x000fda0003f06270 */
[----:B------:R-:W-:Y:S05]  /*0ac0*/  @P0 BRA `(.L_x_3228) ;  /* 0x0000001000240947 */ /* 0x000fea0003800000 */
[----:B------:R-:W-:-:S05]  /*0ad0*/  IMAD.WIDE R8, R15, 0x10, R6 ;  /* 0x000000100f087825 */ /* 0x000fca00078e0206 */
[----:B------:R1:W5:Y:S04]  /*0ae0*/  LD.E R11, desc[UR8][R8.64+0x804] ;  /* 0x00080408080b7980 */ /* 0x000368000c101900 */
[----:B------:R1:W5:Y:S04]  /*0af0*/  LD.E R12, desc[UR8][R8.64+0x808] ;  /* 0x00080808080c7980 */ /* 0x000368000c101900 */
[----:B------:R1:W5:Y:S01]  /*0b00*/  LD.E R14, desc[UR8][R8.64+0x80c] ;  /* 0x00080c08080e7980 */ /* 0x000362000c101900 */
[----:B------:R-:W-:Y:S01]  /*0b10*/  ISETP.GE.AND P0, PT, R13, 0x1, PT ;  /* 0x000000010d00780c */ /* 0x000fe20003f06270 */
[----:B------:R-:W-:Y:S01]  /*0b20*/  BSSY.RECONVERGENT B1, `(.L_x_3229) ;  /* 0x0000016000017945 */ /* 0x000fe20003800200 */
[----:B------:R-:W-:-:S02]  /*0b30*/  IMAD.MOV.U32 R16, RZ, RZ, RZ ;  /* 0x000000ffff107224 */ /* 0x000fc400078e00ff */
[----:B0-----:R-:W-:-:S09]  /*0b40*/  IMAD.MOV.U32 R21, RZ, RZ, R13 ;  /* 0x000000ffff157224 */ /* 0x001fd200078e000d */
[----:B-1----:R-:W-:Y:S05]  /*0b50*/  @!P0 BRA `(.L_x_3230) ;  /* 0x0000000000488947 */ /* 0x002fea0003800000 */
[----:B------:R-:W-:-:S05]  /*0b60*/  IMAD R16, R13, 0x1ff, RZ ;  /* 0x000001ff0d107824 */ /* 0x000fca00078e02ff */
[----:B------:R-:W-:-:S05]  /*0b70*/  SHF.R.S32.HI R21, RZ, 0x9, R16 ;  /* 0x00000009ff157819 */ /* 0x000fca0000011410 */
[----:B------:R-:W-:-:S05]  /*0b80*/  IMAD.WIDE R16, R21, 0x10, R38 ;  /* 0x0000001015107825 */ /* 0x000fca00078e0226 */
[----:B------:R-:W2:Y:S01]  /*0b90*/  LD.E R18, desc[UR8][R16.64+0x804] ;  /* 0x0008040810127980 */ /* 0x000ea2000c101900 */
[----:B------:R-:W-:Y:S01]  /*0ba0*/  BSSY.RECONVERGENT B2, `(.L_x_3231) ;  /* 0x000000a000027945 */ /* 0x000fe20003800200 */
[----:B--2--5:R-:W-:-:S13]  /*0bb0*/  ISETP.NE.AND P0, PT, R18, R11, PT ;  /* 0x0000000b1200720c */ /* 0x024fda0003f05270 */
[----:B------:R-:W-:Y:S05]  /*0bc0*/  @P0 BRA `(.L_x_3232) ;  /* 0x0000000000180947 */ /* 0x000fea0003800000 */
[----:B------:R-:W2:Y:S04]  /*0bd0*/  LD.E R19, desc[UR8][R16.64+0x808] ;  /* 0x0008080810137980 */ /* 0x000ea8000c101900 */
[----:B------:R-:W3:Y:S01]  /*0be0*/  LD.E R23, desc[UR8][R16.64+0x80c] ;  /* 0x00080c0810177980 */ /* 0x000ee2000c101900 */
[----:B--2---:R-:W-:-:S13]  /*0bf0*/  ISETP.NE.AND P1, PT, R19, R12, PT ;  /* 0x0000000c1300720c */ /* 0x004fda0003f25270 */
[----:B---3--:R-:W-:Y:S02]  /*0c00*/  @!P1 ISETP.LT.AND P0, PT, R23, R14, PT ;  /* 0x0000000e1700920c */ /* 0x008fe40003f01270 */
[----:B------:R-:W-:Y:S01]  /*0c10*/  @P1 ISETP.LT.AND P0, PT, R19, R12, PT ;  /* 0x0000000c1300120c */ /* 0x000fe20003f01270 */
[----:B------:R-:W-:-:S12]  /*0c20*/  BRA `(.L_x_3233) ;  /* 0x0000000000047947 */ /* 0x000fd80003800000 */
.L_x_3232:
[----:B------:R-:W-:-:S13]  /*0c30*/  ISETP.LT.AND P0, PT, R18, R11, PT ;  /* 0x0000000b1200720c */ /* 0x000fda0003f01270 */
.L_x_3233:
[----:B------:R-:W-:Y:S05]  /*0c40*/  BSYNC.RECONVERGENT B2 ;  /* 0x0000000000027941 */ /* 0x000fea0003800200 */
.L_x_3231:
[----:B------:R-:W-:Y:S01]  /*0c50*/  VIADD R16, R21, 0x1 ;  /* 0x0000000115107836 */ /* 0x000fe20000000000 */
[----:B------:R-:W-:-:S04]  /*0c60*/  SEL R21, R13, R21, P0 ;  /* 0x000000150d157207 */ /* 0x000fc80000000000 */
[----:B------:R-:W-:-:S07]  /*0c70*/  SEL R16, R16, RZ, P0 ;  /* 0x000000ff10107207 */ /* 0x000fce0000000000 */
.L_x_3230:
[----:B------:R-:W-:Y:S05]  /*0c80*/  BSYNC.RECONVERGENT B1 ;  /* 0x0000000000017941 */ /* 0x000fea0003800200 */
.L_x_3229:
[----:B------:R-:W-:Y:S01]  /*0c90*/  ISETP.GE.AND P0, PT, R16, R21, PT ;  /* 0x000000151000720c */ /* 0x000fe20003f06270 */
[----:B------:R-:W-:Y:S04]  /*0ca0*/  BSSY.RECONVERGENT B2, `(.L_x_3234) ;  /* 0x0000054000027945 */ /* 0x000fe80003800200 */
[----:B------:R-:W-:Y:S08]  /*0cb0*/  BSSY.RELIABLE B1, `(.L_x_3235) ;  /* 0x000003d000017945 */ /* 0x000ff00003800100 */
[----:B------:R-:W-:Y:S05]  /*0cc0*/  @P0 BRA `(.L_x_3236) ;  /* 0x0000000000900947 */ /* 0x000fea0003800000 */
[----:B------:R-:W-:-:S05]  /*0cd0*/  IMAD R17, R21, 0x7f, R16 ;  /* 0x0000007f15117824 */ /* 0x000fca00078e0210 */
        /* <DEDUP_REMOVED lines=12> */
.L_x_3238:
[----:B------:R-:W-:-:S13]  /*0da0*/  ISETP.LT.AND P0, PT, R20, R11, PT ;  /* 0x0000000b1400720c */ /* 0x000fda0003f01270 */
.L_x_3239:
[----:B------:R-:W-:Y:S05]  /*0db0*/  BSYNC.RECONVERGENT B3 ;  /* 0x0000000000037941 */ /* 0x000fea0003800200 */
.L_x_3237:
[----:B------:R-:W-:Y:S01]  /*0dc0*/  @P0 VIADD R16, R17, 0x1 ;  /* 0x0000000111100836 */ /* 0x000fe20000000000 */
[----:B------:R-:W-:-:S04]  /*0dd0*/  SEL R21, R21, R17, P0 ;  /* 0x0000001115157207 */ /* 0x000fc80000000000 */
[----:B------:R-:W-:-:S13]  /*0de0*/  ISETP.GE.AND P0, PT, R16, R21, PT ;  /* 0x000000151000720c */ /* 0x000fda0003f06270 */
[----:B------:R-:W-:Y:S05]  /*0df0*/  @P0 BRA `(.L_x_3240) ;  /* 0x0000000000940947 */ /* 0x000fea0003800000 */
[----:B------:R-:W-:-:S05]  /*0e00*/  IMAD R17, R21, 0x1f, R16 ;  /* 0x0000001f15117824 */ /* 0x000fca00078e0210 */
[----:B------:R-:W-:-:S05]  /*0e10*/  SHF.R.S32.HI R17, RZ, 0x5, R17 ;  /* 0x00000005ff117819 */ /* 0x000fca0000011411 */
[----:B------:R-:W-:-:S05]  /*0e20*/  IMAD.WIDE R18, R17, 0x10, R38 ;  /* 0x0000001011127825 */ /* 0x000fca00078e0226 */
[----:B------:R-:W2:Y:S01]  /*0e30*/  LD.E R20, desc[UR8][R18.64+0x804] ;  /* 0x0008040812147980 */ /* 0x000ea2000c101900 */
[----:B------:R-:W-:Y:S01]  /*0e40*/  BSSY.RECONVERGENT B3, `(.L_x_3241) ;  /* 0x000000a000037945 */ /* 0x000fe20003800200 */
[----:B--2---:R-:W-:-:S13]  /*0e50*/  ISETP.NE.AND P0, PT, R20, R11, PT ;  /* 0x0000000b1400720c */ /* 0x004fda0003f05270 */
[----:B------:R-:W-:Y:S05]  /*0e60*/  @P0 BRA `(.L_x_3242) ;  /* 0x0000000000180947 */ /* 0x000fea0003800000 */
[----:B------:R-:W2:Y:S04]  /*0e70*/  LD.E R23, desc[UR8][R18.64+0x808] ;  /* 0x0008080812177980 */ /* 0x000ea8000c101900 */
[----:B------:R-:W3:Y:S01]  /*0e80*/  LD.E R25, desc[UR8][R18.64+0x80c] ;  /* 0x00080c0812197980 */ /* 0x000ee2000c101900 */
[----:B--2---:R-:W-:-:S13]  /*0e90*/  ISETP.NE.AND P1, PT, R23, R12, PT ;  /* 0x0000000c1700720c */ /* 0x004fda0003f25270 */
[----:B---3--:R-:W-:Y:S02]  /*0ea0*/  @!P1 ISETP.LT.AND P0, PT, R25, R14, PT ;  /* 0x0000000e1900920c */ /* 0x008fe40003f01270 */
[----:B------:R-:W-:Y:S01]  /*0eb0*/  @P1 ISETP.LT.AND P0, PT, R23, R12, PT ;  /* 0x0000000c1700120c */ /* 0x000fe20003f01270 */
[----:B------:R-:W-:-:S12]  /*0ec0*/  BRA `(.L_x_3243) ;  /* 0x0000000000047947 */ /* 0x000fd80003800000 */
.L_x_3242:
[----:B------:R-:W-:-:S13]  /*0ed0*/  ISETP.LT.AND P0, PT, R20, R11, PT ;  /* 0x0000000b1400720c */ /* 0x000fda0003f01270 */
.L_x_3243:
[----:B------:R-:W-:Y:S05]  /*0ee0*/  BSYNC.RECONVERGENT B3 ;  /* 0x0000000000037941 */ /* 0x000fea0003800200 */
.L_x_3241:
[----:B------:R-:W-:Y:S01]  /*0ef0*/  SEL R21, R21, R17, P0 ;  /* 0x0000001115157207 */ /* 0x000fe20000000000 */
[----:B------:R-:W-:-:S07]  /*0f00*/  @P0 VIADD R16, R17, 0x1 ;  /* 0x0000000111100836 */ /* 0x000fce0000000000 */
.L_x_3236:
[----:B------:R-:W-:-:S13]  /*0f10*/  ISETP.GE.AND P0, PT, R16, R21, PT ;  /* 0x000000151000720c */ /* 0x000fda0003f06270 */
[----:B------:R-:W-:Y:S05]  /*0f20*/  @P0 BREAK.RELIABLE B1 ;  /* 0x0000000000010942 */ /* 0x000fea0003800100 */
        /* <DEDUP_REMOVED lines=14> */
.L_x_3246:
[----:B------:R-:W-:-:S13]  /*1010*/  ISETP.LT.AND P0, PT, R20, R11, PT ;  /* 0x0000000b1400720c */ /* 0x000fda0003f01270 */
.L_x_3247:
[----:B------:R-:W-:Y:S05]  /*1020*/  BSYNC.RECONVERGENT B3 ;  /* 0x0000000000037941 */ /* 0x000fea0003800200 */
.L_x_3245:
[----:B------:R-:W-:Y:S01]  /*1030*/  SEL R21, R21, R17, P0 ;  /* 0x0000001115157207 */ /* 0x000fe20000000000 */
[----:B------:R-:W-:-:S07]  /*1040*/  @P0 VIADD R16, R17, 0x1 ;  /* 0x0000000111100836 */ /* 0x000fce0000000000 */
.L_x_3240:
[----:B------:R-:W-:-:S13]  /*1050*/  ISETP.GE.AND P0, PT, R16, R21, PT ;  /* 0x000000151000720c */ /* 0x000fda0003f06270 */
[----:B------:R-:W-:Y:S05]  /*1060*/  @P0 BREAK.RELIABLE B1 ;  /* 0x0000000000010942 */ /* 0x000fea0003800100 */
[----:B------:R-:W-:Y:S05]  /*1070*/  @P0 BRA `(.L_x_3244) ;  /* 0x0000000000580947 */ /* 0x000fea0003800000 */
[----:B------:R-:W-:Y:S05]  /*1080*/  BSYNC.RELIABLE B1 ;  /* 0x0000000000017941 */ /* 0x000fea0003800100 */
.L_x_3235:
[----:B------:R-:W-:-:S04]  /*1090*/  IMAD.MOV.U32 R18, RZ, RZ, R16 ;  /* 0x000000ffff127224 */ /* 0x000fc800078e0010 */
[----:B------:R-:W-:-:S05]  /*10a0*/  IMAD.IADD R16, R21, 0x1, R18 ;  /* 0x0000000115107824 */ /* 0x000fca00078e0212 */
        /* <DEDUP_REMOVED lines=12> */
.L_x_3249:
[----:B------:R-:W-:-:S13]  /*1170*/  ISETP.LT.AND P0, PT, R20, R11, PT ;  /* 0x0000000b1400720c */ /* 0x000fda0003f01270 */
.L_x_3250:
[----:B------:R-:W-:Y:S05]  /*1180*/  BSYNC.RECONVERGENT B1 ;  /* 0x0000000000017941 */ /* 0x000fea0003800200 */
.L_x_3248:
[----:B------:R-:W-:Y:S01]  /*1190*/  @P0 VIADD R18, R19, 0x1 ;  /* 0x0000000113120836 */ /* 0x000fe20000000000 */
[----:B------:R-:W-:-:S03]  /*11a0*/  SEL R21, R21, R19, P0 ;  /* 0x0000001315157207 */ /* 0x000fc60000000000 */
[----:B------:R-:W-:Y:S01]  /*11b0*/  IMAD.MOV.U32 R16, RZ, RZ, R18 ;  /* 0x000000ffff107224 */ /* 0x000fe200078e0012 */
[----:B------:R-:W-:-:S13]  /*11c0*/  ISETP.GE.AND P0, PT, R18, R21, PT ;  /* 0x000000151200720c */ /* 0x000fda0003f06270 */
[----:B------:R-:W-:Y:S05]  /*11d0*/  @!P0 BRA `(.L_x_3235) ;  /* 0xfffffffc00ac8947 */ /* 0x000fea000383ffff */
.L_x_3244:
[----:B------:R-:W-:Y:S05]  /*11e0*/  BSYNC.RECONVERGENT B2 ;  /* 0x0000000000027941 */ /* 0x000fea0003800200 */
.L_x_3234:
[----:B------:R-:W-:Y:S01]  /*11f0*/  ISETP.GE.AND P0, PT, R15, 0x1, PT ;  /* 0x000000010f00780c */ /* 0x000fe20003f06270 */
[----:B------:R-:W-:Y:S01]  /*1200*/  BSSY.RECONVERGENT B1, `(.L_x_3251) ;  /* 0x0000016000017945 */ /* 0x000fe20003800200 */
[----:B------:R-:W-:Y:S02]  /*1210*/  IMAD.MOV.U32 R20, RZ, RZ, RZ ;  /* 0x000000ffff147224 */ /* 0x000fe400078e00ff */
[----:B------:R-:W-:-:S09]  /*1220*/  IMAD.MOV.U32 R17, RZ, RZ, R15 ;  /* 0x000000ffff117224 */ /* 0x000fd200078e000f */
[----:B------:R-:W-:Y:S05]  /*1230*/  @!P0 BRA `(.L_x_3252) ;  /* 0x0000000000488947 */ /* 0x000fea0003800000 */
        /* <DEDUP_REMOVED lines=13> */
.L_x_3254:
[----:B------:R-:W-:-:S13]  /*1310*/  ISETP.LT.AND P0, PT, R20, R11, PT ;  /* 0x0000000b1400720c */ /* 0x000fda0003f01270 */
.L_x_3255:
[----:B------:R-:W-:Y:S05]  /*1320*/  BSYNC.RECONVERGENT B2 ;  /* 0x0000000000027941 */ /* 0x000fea0003800200 */
.L_x_3253:
[----:B------:R-:W-:Y:S01]  /*1330*/  VIADD R20, R17, 0x1 ;  /* 0x0000000111147836 */ /* 0x000fe20000000000 */
[----:B------:R-:W-:-:S04]  /*1340*/  SEL R17, R15, R17, P0 ;  /* 0x000000110f117207 */ /* 0x000fc80000000000 */
[----:B------:R-:W-:-:S07]  /*1350*/  SEL R20, R20, RZ, P0 ;  /* 0x000000ff14147207 */ /* 0x000fce0000000000 */
.L_x_3252:
[----:B------:R-:W-:Y:S05]  /*1360*/  BSYNC.RECONVERGENT B1 ;  /* 0x0000000000017941 */ /* 0x000fea0003800200 */
.L_x_3251:
        /* <DEDUP_REMOVED lines=17> */
.L_x_3260:
[----:B------:R-:W-:-:S13]  /*1480*/  ISETP.LT.AND P0, PT, R22, R11, PT ;  /* 0x0000000b1600720c */ /* 0x000fda0003f01270 */
.L_x_3261:
[----:B------:R-:W-:Y:S05]  /*1490*/  BSYNC.RECONVERGENT B3 ;  /* 0x0000000000037941 */ /* 0x000fea0003800200 */
.L_x_3259:
        /* <DEDUP_REMOVED lines=17> */
.L_x_3264:
[----:B------:R-:W-:-:S13]  /*15b0*/  ISETP.LT.AND P0, PT, R22, R11, PT ;  /* 0x0000000b1600720c */ /* 0x000fda0003f01270 */
.L_x_3265:
[----:B------:R-:W-:Y:S05]  /*15c0*/  BSYNC.RECONVERGENT B3 ;  /* 0x0000000000037941 */ /* 0x000fea0003800200 */
.L_x_3263:
[----:B------:R-:W-:Y:S01]  /*15d0*/  SEL R17, R17, R21, P0 ;  /* 0x0000001511117207 */ /* 0x000fe20000000000 */
[----:B------:R-:W-:-:S07]  /*15e0*/  @P0 VIADD R20, R21, 0x1 ;  /* 0x0000000115140836 */ /* 0x000fce0000000000 */
.L_x_3258:
        /* <DEDUP_REMOVED lines=16> */
.L_x_3268:
[----:B------:R-:W-:-:S13]  /*16f0*/  ISETP.LT.AND P0, PT, R22, R11, PT ;  /* 0x0000000b1600720c */ /* 0x000fda0003f01270 */
.L_x_3269:
[----:B------:R-:W-:Y:S05]  /*1700*/  BSYNC.RECONVERGENT B3 ;  /* 0x0000000000037941 */ /* 0x000fea0003800200 */
.L_x_3267:
[----:B------:R-:W-:Y:S01]  /*1710*/  SEL R17, R17, R21, P0 ;  /* 0x0000001511117207 */ /* 0x000fe20000000000 */
[----:B------:R-:W-:-:S07]  /*1720*/  @P0 VIADD R20, R21, 0x1 ;  /* 0x0000000115140836 */ /* 0x000fce0000000000 */
.L_x_3262:
[----:B------:R-:W-:-:S13]  /*1730*/  ISETP.GE.AND P0, PT, R20, R17, PT ;  /* 0x000000111400720c */ /* 0x000fda0003f06270 */
[----:B------:R-:W-:Y:S05]  /*1740*/  @P0 BREAK.RELIABLE B1 ;  /* 0x0000000000010942 */ /* 0x000fea0003800100 */
[----:B------:R-:W-:Y:S05]  /*1750*/  @P0 BRA `(.L_x_3266) ;  /* 0x0000000000500947 */ /* 0x000fea0003800000 */
[----:B------:R-:W-:Y:S05]  /*1760*/  BSYNC.RELIABLE B1 ;  /* 0x0000000000017941 */ /* 0x000fea0003800100 */
.L_x_3257:
        /* <DEDUP_REMOVED lines=13> */
.L_x_3271:
[----:B------:R-:W-:-:S13]  /*1840*/  ISETP.LT.AND P0, PT, R22, R11, PT ;  /* 0x0000000b1600720c */ /* 0x000fda0003f01270 */
.L_x_3272:
[----:B------:R-:W-:Y:S05]  /*1850*/  BSYNC.RECONVERGENT B1 ;  /* 0x0000000000017941 */ /* 0x000fea0003800200 */
.L_x_3270:
[----:B------:R-:W-:Y:S01]  /*1860*/  @P0 VIADD R20, R21, 0x1 ;  /* 0x0000000115140836 */ /* 0x000fe20000000000 */
[----:B------:R-:W-:-:S04]  /*1870*/  SEL R17, R17, R21, P0 ;  /* 0x0000001511117207 */ /* 0x000fc80000000000 */
[----:B------:R-:W-:-:S13]  /*1880*/  ISETP.GE.AND P0, PT, R20, R17, PT ;  /* 0x000000111400720c */ /* 0x000fda0003f06270 */
[----:B------:R-:W-:Y:S05]  /*1890*/  @!P0 BRA `(.L_x_3257) ;  /* 0xfffffffc00b48947 */ /* 0x000fea000383ffff */
.L_x_3266:
[----:B------:R-:W-:Y:S05]  /*18a0*/  BSYNC.RECONVERGENT B2 ;  /* 0x0000000000027941 */ /* 0x000fea0003800200 */
.L_x_3256:
[----:B------:R-:W-:Y:S01]  /*18b0*/  IMAD.IADD R17, R15, 0x1, -R20 ;  /* 0x000000010f117824 */ /* 0x000fe200078e0a14 */
[----:B------:R-:W-:Y:S04]  /*18c0*/  BSSY.RECONVERGENT B1, `(.L_x_3273) ;  /* 0x0000021000017945 */ /* 0x000fe80003800200 */
[----:B------:R-:W-:-:S04]  /*18d0*/  IADD3 R19, PT, PT, R17, R13, -R16 ;  /* 0x0000000d11137210 */ /* 0x000fc80007ffe810 */
[----:B------:R-:W-:-:S04]  /*18e0*/  SHF.R.S32.HI R6, RZ, 0x1, R19 ;  /* 0x00000001ff067819 */ /* 0x000fc80000011413 */
[----:B------:R-:W-:-:S04]  /*18f0*/  VIMNMX R22, PT, PT, R17, R6, !PT ;  /* 0x0000000611167248 */ /* 0x000fc80007fe0100 */
[----:B------:R-:W-:-:S04]  /*1900*/  IADD3 R7, PT, PT, R20, 0x1, R22 ;  /* 0x0000000114077810 */ /* 0x000fc80007ffe016 */
[----:B------:R-:W-:Y:S01]  /*1910*/  VIMNMX R6, PT, PT, R7, R4, PT ;  /* 0x0000000407067248 */ /* 0x000fe20003fe0100 */
[----:B------:R-:W-:-:S04]  /*1920*/  IMAD.MOV.U32 R7, RZ, RZ, RZ ;  /* 0x000000ffff077224 */ /* 0x000fc800078e00ff */
[----:B------:R-:W-:-:S05]  /*1930*/  IMAD.IADD R6, R6, 0x1, -R15 ;  /* 0x0000000106067824 */ /* 0x000fca00078e0a0f */
[----:B------:R-:W-:-:S13]  /*1940*/  ISETP.GE.AND P0, PT, R6, 0x1, PT ;  /* 0x000000010600780c */ /* 0x000fda0003f06270 */
[----:B------:R-:W-:Y:S05]  /*1950*/  @!P0 BRA `(.L_x_3274) ;  /* 0x00000000005c8947 */ /* 0x000fea0003800000 */
[----:B------:R-:W-:Y:S02]  /*1960*/  IMAD.MOV.U32 R13, RZ, RZ, R6 ;  /* 0x000000ffff0d7224 */ /* 0x000fe400078e0006 */
[----:B------:R-:W-:-:S07]  /*1970*/  IMAD.MOV.U32 R7, RZ, RZ, RZ ;  /* 0x000000ffff077224 */ /* 0x000fce00078e00ff */
.L_x_3278:
[----:B------:R-:W-:-:S04]  /*1980*/  IMAD.MOV.U32 R18, RZ, RZ, R7 ;  /* 0x000000ffff127224 */ /* 0x000fc800078e0007 */
[----:B------:R-:W-:-:S05]  /*1990*/  IMAD.IADD R6, R18, 0x1, R13 ;  /* 0x0000000112067824 */ /* 0x000fca00078e020d */
        /* <DEDUP_REMOVED lines=12> */
.L_x_3276:
[----:B------:R-:W-:-:S13]  /*1a60*/  ISETP.LT.AND P0, PT, R11, R20, PT ;  /* 0x000000140b00720c */ /* 0x000fda0003f01270 */
.L_x_3277:
[----:B------:R-:W-:Y:S05]  /*1a70*/  BSYNC.RECONVERGENT B2 ;  /* 0x0000000000027941 */ /* 0x000fea0003800200 */
.L_x_3275:
[C---:B------:R-:W-:Y:S01]  /*1a80*/  @!P0 VIADD R18, R15.reuse, 0x1 ;  /* 0x000000010f128836 */ /* 0x040fe20000000000 */
[----:B------:R-:W-:-:S03]  /*1a90*/  SEL R13, R15, R13, P0 ;  /* 0x0000000d0f0d7207 */ /* 0x000fc60000000000 */
[----:B------:R-:W-:Y:S01]  /*1aa0*/  IMAD.MOV.U32 R7, RZ, RZ, R18 ;  /* 0x000000ffff077224 */ /* 0x000fe200078e0012 */
[----:B------:R-:W-:-:S13]  /*1ab0*/  ISETP.GE.AND P0, PT, R18, R13, PT ;  /* 0x0000000d1200720c */ /* 0x000fda0003f06270 */
[----:B------:R-:W-:Y:S05]  /*1ac0*/  @!P0 BRA `(.L_x_3278) ;  /* 0xfffffffc00ac8947 */ /* 0x000fea000383ffff */
.L_x_3274:
[----:B------:R-:W-:Y:S05]  /*1ad0*/  BSYNC.RECONVERGENT B1 ;  /* 0x0000000000017941 */ /* 0x000fea0003800200 */
.L_x_3273:
[----:B------:R-:W-:-:S05]  /*1ae0*/  IMAD.IADD R7, R17, 0x1, R7 ;  /* 0x0000000111077824 */ /* 0x000fca00078e0207 */
[CC--:B------:R-:W-:Y:S02]  /*1af0*/  VIMNMX R6, PT, PT, R22.reuse, R7.reuse, PT ;  /* 0x0000000716067248 */ /* 0x0c0fe40003fe0100 */
[----:B------:R-:W-:-:S03]  /*1b00*/  ISETP.GE.AND P0, PT, R22, R7, PT ;  /* 0x000000071600720c */ /* 0x000fc60003f06270 */
[----:B------:R-:W-:Y:S02]  /*1b10*/  IMAD.IADD R13, R19, 0x1, -R6 ;  /* 0x00000001130d7824 */ /* 0x000fe400078e0a06 */
[----:B------:R-:W-:-:S05]  /*1b20*/  VIADD R6, R6, 0x1 ;  /* 0x0000000106067836 */ /* 0x000fca0000000000 */
[C---:B------:R-:W-:Y:S01]  /*1b30*/  ISETP.EQ.AND P0, PT, R13.reuse, R6, !P0 ;  /* 0x000000060d00720c */ /* 0x040fe20004702270 */
[----:B------:R-:W-:-:S03]  /*1b40*/  IMAD.IADD R13, R13, 0x1, R16 ;  /* 0x000000010d0d7824 */ /* 0x000fc600078e0210 */
[----:B------:R-:W-:-:S09]  /*1b50*/  SEL R8, RZ, 0x1, !P0 ;  /* 0x00000001ff087807 */ /* 0x000fd20004000000 */
.L_x_3228:
[----:B------:R-:W-:Y:S05]  /*1b60*/  BSYNC.RECONVERGENT B0 ;  /* 0x0000000000007941 */ /* 0x000fea0003800200 */
.L_x_3227:
[----:B------:R-:W-:Y:S05]  /*1b70*/  WARPSYNC.ALL ;  /* 0x0000000000007948 */ /* 0x000fea0003800000 */
[----:B------:R-:W-:Y:S01]  /*1b80*/  ISETP.NE.AND P0, PT, R0, RZ, PT ;  /* 0x000000ff0000720c */ /* 0x000fe20003f05270 */
[----:B------:R-:W-:Y:S01]  /*1b90*/  IMAD.U32 R7, R5, 0x10000, RZ ;  /* 0x0001000005077824 */ /* 0x000fe200078e00ff */
[----:B------:R-:W-:Y:S01]  /*1ba0*/  IADD3 R8, PT, PT, R8, R10, -R13 ;  /* 0x0000000a08087210 */ /* 0x000fe20007ffe80d */
[C---:B------:R-:W-:Y:S02]  /*1bb0*/  VIADD R6, R0.reuse, 0xffffffff ;  /* 0xffffffff00067836 */ /* 0x040fe40000000000 */
[----:B0-----:R-:W-:Y:S01]  /*1bc0*/  IMAD.WIDE.U32 R2, R0, -0xc, R2 ;  /* 0xfffffff400027825 */ /* 0x001fe200078e0002 */
[----:B------:R-:W-:-:S02]  /*1bd0*/  LOP3.LUT R19, R7, R4, RZ, 0xfc, !PT ;  /* 0x0000000407137212 */ /* 0x000fc400078efcff */
[----:B-----5:R-:W-:Y:S01]  /*1be0*/  SEL R11, R6, 0x1ff, P0 ;  /* 0x000001ff060b7807 */ /* 0x020fe20000000000 */
[----:B------:R-:W-:Y:S02]  /*1bf0*/  IMAD.U32 R7, R13, 0x10000, RZ ;  /* 0x000100000d077824 */ /* 0x000fe400078e00ff */
[C---:B------:R-:W-:Y:S02]  /*1c00*/  IMAD.IADD R15, R8.reuse, 0x1, R5 ;  /* 0x00000001080f7824 */ /* 0x040fe400078e0205 */
[----:B------:R-:W-:Y:S01]  /*1c10*/  IMAD.IADD R9, R3, 0x1, -R0 ;  /* 0x0000000103097824 */ /* 0x000fe200078e0a00 */
[----:B------:R-:W-:Y:S01]  /*1c20*/  @P0 LOP3.LUT R19, R8, R7, RZ, 0xfc, !PT ;  /* 0x0000000708130212 */ /* 0x000fe200078efcff */
[----:B------:R-:W-:-:S04]  /*1c30*/  IMAD.WIDE R6, R11, 0x4, R38 ;  /* 0x000000040b067825 */ /* 0x000fc800078e0226 */
[--C-:B------:R-:W-:Y:S01]  /*1c40*/  IMAD.WIDE R16, R15, 0x10, R38.reuse ;  /* 0x000000100f107825 */ /* 0x100fe200078e0226 */
[----:B------:R0:W-:Y:S03]  /*1c50*/  ST.E desc[UR8][R6.64], R19 ;  /* 0x0000001306007985 */ /* 0x0001e6000c101908 */
[----:B------:R-:W-:Y:S01]  /*1c60*/  IMAD.WIDE R10, R13, 0x10, R38 ;  /* 0x000000100d0a7825 */ /* 0x000fe200078e0226 */
[----:B------:R-:W-:Y:S03]  /*1c70*/  BAR.SYNC.DEFER_BLOCKING 0x0 ;  /* 0x0000000000007b1d */ /* 0x000fe60000010000 */
[----:B------:R-:W-:-:S03]  /*1c80*/  IMAD.MOV.U32 R8, RZ, RZ, R2 ;  /* 0x000000ffff087224 */ /* 0x000fc600078e0002 */
[----:B------:R-:W2:Y:S04]  /*1c90*/  LD.E R14, desc[UR8][R16.64+0x804] ;  /* 0x00080408100e7980 */ /* 0x000ea8000c101900 */
[----:B------:R-:W2:Y:S04]  /*1ca0*/  LD.E R0, desc[UR8][R10.64+0x804] ;  /* 0x000804080a007980 */ /* 0x000ea8000c101900 */
[----:B------:R-:W0:Y:S04]  /*1cb0*/  LD.E R8, desc[UR8][R8.64] ;  /* 0x0000000808087980 */ /* 0x000e28000c101900 */
[----:B------:R1:W5:Y:S04]  /*1cc0*/  LD.E R21, desc[UR8][R16.64+0x80c] ;  /* 0x00080c0810157980 */ /* 0x000368000c101900 */
[----:B------:R1:W5:Y:S04]  /*1cd0*/  LD.E R12, desc[UR8][R16.64+0x808] ;  /* 0x00080808100c7980 */ /* 0x000368000c101900 */
[----:B------:R1:W5:Y:S04]  /*1ce0*/  LD.E R2, desc[UR8][R10.64+0x80c] ;  /* 0x00080c080a027980 */ /* 0x000368000c101900 */
[----:B------:R1:W5:Y:S04]  /*1cf0*/  LD.E R3, desc[UR8][R10.64+0x808] ;  /* 0x000808080a037980 */ /* 0x000368000c101900 */
[----:B------:R1:W5:Y:S01]  /*1d00*/  LD.E R4, desc[UR8][R10.64+0x800] ;  /* 0x000800080a047980 */ /* 0x000362000c101900 */
[----:B------:R-:W-:Y:S01]  /*1d10*/  BSSY.RECONVERGENT B0, `(.L_x_3279) ;  /* 0x000000b000007945 */ /* 0x000fe20003800200 */
[----:B--2---:R-:W-:-:S02]  /*1d20*/  ISETP.NE.AND P0, PT, R0, R14, PT ;  /* 0x0000000e0000720c */ /* 0x004fc40003f05270 */
[----:B0-----:R-:W-:Y:S02]  /*1d30*/  LOP3.LUT R6, R8, 0xffff, RZ, 0xc0, !PT ;  /* 0x0000ffff08067812 */ /* 0x001fe400078ec0ff */
[----:B------:R-:W-:-:S03]  /*1d40*/  SHF.R.S32.HI R20, RZ, 0x10, R8 ;  /* 0x00000010ff147819 */ /* 0x000fc60000011408 */
[----:B------:R-:W-:-:S06]  /*1d50*/  IMAD.IADD R22, R6, 0x1, R5 ;  /* 0x0000000106167824 */ /* 0x000fcc00078e0205 */
[----:B-1----:R-:W-:Y:S05]  /*1d60*/  @P0 BRA `(.L_x_3280) ;  /* 0x0000000000100947 */ /* 0x002fea0003800000 */
[----:B-----5:R-:W-:-:S13]  /*1d70*/  ISETP.NE.AND P0, PT, R3, R12, PT ;  /* 0x0000000c0300720c */ /* 0x020fda0003f05270 */
[----:B------:R-:W-:Y:S02]  /*1d80*/  @!P0 ISETP.LT.AND P3, PT, R2, R21, PT ;  /* 0x000000150200820c */ /* 0x000fe40003f61270 */
[----:B------:R-:W-:Y:S01]  /*1d90*/  @P0 ISETP.LT.AND P3, PT, R3, R12, PT ;  /* 0x0000000c0300020c */ /* 0x000fe20003f61270 */
[----:B------:R-:W-:-:S12]  /*1da0*/  BRA `(.L_x_3281) ;  /* 0x0000000000047947 */ /* 0x000fd80003800000 */
.L_x_3280:
[----:B------:R-:W-:-:S13]  /*1db0*/  ISETP.LT.AND P3, PT, R0, R14, PT ;  /* 0x0000000e0000720c */ /* 0x000fda0003f61270 */
.L_x_3281:
[----:B------:R-:W-:Y:S05]  /*1dc0*/  BSYNC.RECONVERGENT B0 ;  /* 0x0000000000007941 */ /* 0x000fea0003800200 */
.L_x_3279:
[----:B------:R-:W-:Y:S01]  /*1dd0*/  ISETP.NE.AND P0, PT, R0, R14, PT ;  /* 0x0000000e0000720c */ /* 0x000fe20003f05270 */
[----:B------:R-:W-:-:S12]  /*1de0*/  BSSY.RECONVERGENT B0, `(.L_x_3282) ;  /* 0x0000007000007945 */ /* 0x000fd80003800200 */
[----:B------:R-:W-:Y:S05]  /*1df0*/  @P0 BRA `(.L_x_3283) ;  /* 0x0000000000100947 */ /* 0x000fea0003800000 */
[----:B-----5:R-:W-:-:S13]  /*1e00*/  ISETP.NE.AND P1, PT, R12, R3, PT ;  /* 0x000000030c00720c */ /* 0x020fda0003f25270 */
[----:B------:R-:W-:Y:S02]  /*1e10*/  @!P1 ISETP.LT.AND P0, PT, R21, R2, PT ;  /* 0x000000021500920c */ /* 0x000fe40003f01270 */
[----:B------:R-:W-:Y:S01]  /*1e20*/  @P1 ISETP.LT.AND P0, PT, R12, R3, PT ;  /* 0x000000030c00120c */ /* 0x000fe20003f01270 */
[----:B------:R-:W-:-:S12]  /*1e30*/  BRA `(.L_x_3284) ;  /* 0x0000000000047947 */ /* 0x000fd80003800000 */
.L_x_3283:
[----:B------:R-:W-:-:S13]  /*1e40*/  ISETP.LT.AND P0, PT, R14, R0, PT ;  /* 0x000000000e00720c */ /* 0x000fda0003f01270 */
.L_x_3284:
[----:B------:R-:W-:Y:S05]  /*1e50*/  BSYNC.RECONVERGENT B0 ;  /* 0x0000000000007941 */ /* 0x000fea0003800200 */
.L_x_3282:
[----:B------:R-:W-:Y:S01]  /*1e60*/  IMAD.MOV.U32 R35, RZ, RZ, R0 ;  /* 0x000000ffff237224 */ /* 0x000fe200078e0000 */
[----:B------:R-:W2:Y:S01]  /*1e70*/  @!P3 LD.E R14, desc[UR8][R16.64+0x814] ;  /* 0x00081408100eb980 */ /* 0x000ea2000c101900 */
[----:B-----5:R-:W-:Y:S02]  /*1e80*/  IMAD.MOV.U32 R36, RZ, RZ, R4 ;  /* 0x000000ffff247224 */ /* 0x020fe400078e0004 */
[----:B------:R-:W-:Y:S01]  /*1e90*/  IMAD.MOV.U32 R34, RZ, RZ, R3 ;  /* 0x000000ffff227224 */ /* 0x000fe200078e0003 */
[----:B------:R0:W5:Y:S04]  /*1ea0*/  @!P3 LD.E R12, desc[UR8][R16.64+0x818] ;  /* 0x00081808100cb980 */ /* 0x000168000c101900 */
[----:B------:R-:W2:Y:S01]  /*1eb0*/  @!P0 LD.E R35, desc[UR8][R10.64+0x814] ;  /* 0x000814080a238980 */ /* 0x000ea2000c101900 */
[----:B------:R-:W-:-:S03]  /*1ec0*/  IMAD.MOV.U32 R33, RZ, RZ, R2 ;  /* 0x000000ffff217224 */ /* 0x000fc600078e0002 */
[----:B------:R0:W5:Y:S04]  /*1ed0*/  @!P0 LD.E R36, desc[UR8][R10.64+0x810] ;  /* 0x000810080a248980 */ /* 0x000168000c101900 */
[----:B------:R0:W5:Y:S04]  /*1ee0*/  @!P0 LD.E R34, desc[UR8][R10.64+0x818] ;  /* 0x000818080a228980 */ /* 0x000168000c101900 */
[----:B------:R0:W5:Y:S04]  /*1ef0*/  @!P0 LD.E R33, desc[UR8][R10.64+0x81c] ;  /* 0x00081c080a218980 */ /* 0x000168000c101900 */
[----:B------:R0:W5:Y:S01]  /*1f00*/  @!P3 LD.E R21, desc[UR8][R16.64+0x81c] ;  /* 0x00081c081015b980 */ /* 0x000162000c101900 */
[----:B------:R-:W-:-:S02]  /*1f10*/  IADD3 R6, P1, PT, R38, 0x800, RZ ;  /* 0x0000080026067810 */ /* 0x000fc40007f3e0ff */
[C---:B------:R-:W-:Y:S01]  /*1f20*/  ISETP.GE.AND P4, PT, R15.reuse, R22, PT ;  /* 0x000000160f00720c */ /* 0x040fe20003f86270 */
[----:B------:R-:W-:Y:S01]  /*1f30*/  BSSY.RECONVERGENT B0, `(.L_x_3285) ;  /* 0x000000d000007945 */ /* 0x000fe20003800200 */
[----:B------:R-:W-:Y:S02]  /*1f40*/  @!P3 VIADD R15, R15, 0x1 ;  /* 0x000000010f0fb836 */ /* 0x000fe40000000000 */
[----:B------:R-:W-:Y:S01]  /*1f50*/  IMAD.X R7, RZ, RZ, R39, P1 ;  /* 0x000000ffff077224 */ /* 0x000fe200008e0627 */
[C---:B------:R-:W-:Y:S01]  /*1f60*/  ISETP.GE.OR P4, PT, R13.reuse, R20, P4 ;  /* 0x000000140d00720c */ /* 0x040fe20002786670 */
[----:B------:R-:W-:Y:S01]  /*1f70*/  @!P0 VIADD R13, R13, 0x1 ;  /* 0x000000010d0d8836 */ /* 0x000fe20000000000 */
[----:B--2---:R-:W-:Y:S01]  /*1f80*/  ISETP.NE.AND P5, PT, R35, R14, PT ;  /* 0x0000000e2300720c */ /* 0x004fe20003fa5270 */
[----:B------:R-:W-:-:S12]  /*1f90*/  IMAD.MOV.U32 R31, RZ, RZ, R35 ;  /* 0x000000ffff1f7224 */ /* 0x000fd800078e0023 */
[----:B------:R-:W-:Y:S02]  /*1fa0*/  @P5 ISETP.LT.AND P1, PT, R14, R35, PT ;  /* 0x000000230e00520c */ /* 0x000fe40003f21270 */
[----:B------:R-:W-:Y:S01]  /*1fb0*/  @P5 ISETP.LT.AND P2, PT, R35, R14, PT ;  /* 0x0000000e2300520c */ /* 0x000fe20003f41270 */
[----:B0-----:R-:W-:-:S12]  /*1fc0*/  @P5 BRA `(.L_x_3286) ;  /* 0x00000000000c5947 */ /* 0x001fd80003800000 */
[----:B-----5:R-:W-:-:S13]  /*1fd0*/  ISETP.NE.AND P6, PT, R34, R12, PT ;  /* 0x0000000c2200720c */ /* 0x020fda0003fc5270 */
[----:B------:R-:W-:Y:S02]  /*1fe0*/  @P6 ISETP.LT.AND P2, PT, R34, R12, PT ;  /* 0x0000000c2200620c */ /* 0x000fe40003f41270 */
[----:B------:R-:W-:-:S13]  /*1ff0*/  @!P6 ISETP.LT.AND P2, PT, R33, R21, PT ;  /* 0x000000152100e20c */ /* 0x000fda0003f41270 */
.L_x_3286:
[----:B------:R-:W-:Y:S05]  /*2000*/  BSYNC.RECONVERGENT B0 ;  /* 0x0000000000007941 */ /* 0x000fea0003800200 */
.L_x_3285:
[----:B------:R-:W-:Y:S04]  /*2010*/  BSSY.RECONVERGENT B0, `(.L_x_3287) ;  /* 0x0000005000007945 */ /* 0x000fe80003800200 */
[----:B------:R-:W-:Y:S05]  /*2020*/  @P5 BRA `(.L_x_3288) ;  /* 0x00000000000c5947 */ /* 0x000fea0003800000 */
[----:B-----5:R-:W-:-:S13]  /*2030*/  ISETP.NE.AND P5, PT, R12, R34, PT ;  /* 0x000000220c00720c */ /* 0x020fda0003fa5270 */
[----:B------:R-:W-:Y:S02]  /*2040*/  @P5 ISETP.LT.AND P1, PT, R12, R34, PT ;  /* 0x000000220c00520c */ /* 0x000fe40003f21270 */
[----:B------:R-:W-:-:S13]  /*2050*/  @!P5 ISETP.LT.AND P1, PT, R21, R33, PT ;  /* 0x000000211500d20c */ /* 0x000fda0003f21270 */
.L_x_3288:
[----:B------:R-:W-:Y:S05]  /*2060*/  BSYNC.RECONVERGENT B0 ;  /* 0x0000000000007941 */ /* 0x000fea0003800200 */
.L_x_3287:
[----:B------:R-:W-:-:S04]  /*2070*/  @!P2 IMAD.WIDE R8, R15, 0x10, R6 ;  /* 0x000000100f08a825 */ /* 0x000fc800078e0206 */
[----:B------:R-:W-:Y:S01]  /*2080*/  @!P1 IMAD.WIDE R6, R13, 0x10, R6 ;  /* 0x000000100d069825 */ /* 0x000fe200078e0206 */
[----:B------:R-:W2:Y:S04]  /*2090*/  @!P2 LD.E R14, desc[UR8][R8.64+0x14] ;  /* 0x00001408080ea980 */ /* 0x000ea8000c101900 */
[----:B------:R-:W2:Y:S01]  /*20a0*/  @!P1 LD.E R31, desc[UR8][R6.64+0x14] ;  /* 0x00001408061f9980 */ /* 0x000ea2000c101900 */
[----:B-----5:R-:W-:Y:S02]  /*20b0*/  IMAD.MOV.U32 R32, RZ, RZ, R36 ;  /* 0x000000ffff207224 */ /* 0x020fe400078e0024 */
[----:B------:R-:W-:Y:S01]  /*20c0*/  IMAD.MOV.U32 R30, RZ, RZ, R34 ;  /* 0x000000ffff1e7224 */ /* 0x000fe200078e0022 */
[----:B------:R0:W5:Y:S01]  /*20d0*/  @!P2 LD.E R12, desc[UR8][R8.64+0x18] ;  /* 0x00001808080ca980 */ /* 0x000162000c101900 */
[----:B------:R-:W-:-:S03]  /*20e0*/  IMAD.MOV.U32 R29, RZ, RZ, R33 ;  /* 0x000000ffff1d7224 */ /* 0x000fc600078e0021 */
[----:B------:R0:W5:Y:S04]  /*20f0*/  @!P1 LD.E R32, desc[UR8][R6.64+0x10] ;  /* 0x0000100806209980 */ /* 0x000168000c101900 */
[----:B------:R0:W5:Y:S04]  /*2100*/  @!P1 LD.E R30, desc[UR8][R6.64+0x18] ;  /* 0x00001808061e9980 */ /* 0x000168000c101900 */
[----:B------:R0:W5:Y:S04]  /*2110*/  @!P1 LD.E R29, desc[UR8][R6.64+0x1c] ;  /* 0x00001c08061d9980 */ /* 0x000168000c101900 */
[----:B------:R0:W5:Y:S01]  /*2120*/  @!P2 LD.E R21, desc[UR8][R8.64+0x1c] ;  /* 0x00001c080815a980 */ /* 0x000162000c101900 */
[----:B------:R-:W-:Y:S01]  /*2130*/  PLOP3.LUT P6, PT, P4, P3, P0, 0xf6, 0x0 ;  /* 0x000000000000781c */ /* 0x000fe200027c7e06 */
[----:B------:R-:W-:Y:S01]  /*2140*/  @!P1 VIADD R5, R13, 0x1 ;  /* 0x000000010d059836 */ /* 0x000fe20000000000 */
[C---:B------:R-:W-:Y:S01]  /*2150*/  ISETP.GE.AND P3, PT, R15.reuse, R22, PT ;  /* 0x000000160f00720c */ /* 0x040fe20003f66270 */
[----:B------:R-:W-:Y:S01]  /*2160*/  @!P2 VIADD R10, R15, 0x1 ;  /* 0x000000010f0aa836 */ /* 0x000fe20000000000 */
[----:B------:R-:W-:Y:S01]  /*2170*/  LOP3.LUT R37, R37, 0xfffffffd, RZ, 0xc0, !PT ;  /* 0xfffffffd25257812 */ /* 0x000fe200078ec0ff */
[----:B------:R-:W-:Y:S01]  /*2180*/  BSSY.RECONVERGENT B0, `(.L_x_3289) ;  /* 0x000000c000007945 */ /* 0x000fe20003800200 */
[----:B------:R-:W-:Y:S01]  /*2190*/  ISETP.GE.OR P3, PT, R13, R20, P3 ;  /* 0x000000140d00720c */ /* 0x000fe20001f66670 */
[----:B------:R-:W-:-:S02]  /*21a0*/  @!P1 IMAD.MOV.U32 R13, RZ, RZ, R5 ;  /* 0x000000ffff0d9224 */ /* 0x000fc400078e0005 */
[----:B------:R-:W-:-:S04]  /*21b0*/  @!P2 IMAD.MOV.U32 R15, RZ, RZ, R10 ;  /* 0x000000ffff0fa224 */ /* 0x000fc800078e000a */
[----:B------:R-:W-:Y:S02]  /*21c0*/  @P6 LOP3.LUT R37, R37, 0x2, RZ, 0xfc, !PT ;  /* 0x0000000225256812 */ /* 0x000fe400078efcff */
[----:B--2---:R-:W-:Y:S01]  /*21d0*/  ISETP.NE.AND P5, PT, R31, R14, PT ;  /* 0x0000000e1f00720c */ /* 0x004fe20003fa5270 */
[----:B------:R-:W-:-:S12]  /*21e0*/  IMAD.MOV.U32 R5, RZ, RZ, R31 ;  /* 0x000000ffff057224 */ /* 0x000fd800078e001f */
[----:B------:R-:W-:Y:S01]  /*21f0*/  @P5 ISETP.LT.AND P0, PT, R31, R14, PT ;  /* 0x0000000e1f00520c */ /* 0x000fe20003f01270 */
[----:B0-----:R-:W-:-:S12]  /*2200*/  @P5 BRA `(.L_x_3290) ;  /* 0x00000000000c5947 */ /* 0x001fd80003800000 */
[----:B-----5:R-:W-:-:S13]  /*2210*/  ISETP.NE.AND P4, PT, R30, R12, PT ;  /* 0x0000000c1e00720c */ /* 0x020fda0003f85270 */
[----:B------:R-:W-:Y:S02]  /*2220*/  @P4 ISETP.LT.AND P0, PT, R30, R12, PT ;  /* 0x0000000c1e00420c */ /* 0x000fe40003f01270 */
[----:B------:R-:W-:-:S13]  /*2230*/  @!P4 ISETP.LT.AND P0, PT, R29, R21, PT ;  /* 0x000000151d00c20c */ /* 0x000fda0003f01270 */
.L_x_3290:
[----:B------:R-:W-:Y:S05]  /*2240*/  BSYNC.RECONVERGENT B0 ;  /* 0x0000000000007941 */ /* 0x000fea0003800200 */
.L_x_3289:
[----:B------:R-:W-:Y:S01]  /*2250*/  BSSY.RECONVERGENT B0, `(.L_x_3291) ;  /* 0x0000006000007945 */ /* 0x000fe20003800200 */
[----:B------:R-:W-:-:S03]  /*2260*/  @P5 ISETP.LT.AND P4, PT, R14, R31, PT ;  /* 0x0000001f0e00520c */ /* 0x000fc60003f81270 */
[----:B------:R-:W-:Y:S10]  /*2270*/  @P5 BRA `(.L_x_3292) ;  /* 0x00000000000c5947 */ /* 0x000ff40003800000 */
[----:B-----5:R-:W-:-:S13]  /*2280*/  ISETP.NE.AND P5, PT, R12, R30, PT ;  /* 0x0000001e0c00720c */ /* 0x020fda0003fa5270 */
[----:B------:R-:W-:Y:S02]  /*2290*/  @P5 ISETP.LT.AND P4, PT, R12, R30, PT ;  /* 0x0000001e0c00520c */ /* 0x000fe40003f81270 */
[----:B------:R-:W-:-:S13]  /*22a0*/  @!P5 ISETP.LT.AND P4, PT, R21, R29, PT ;  /* 0x0000001d1500d20c */ /* 0x000fda0003f81270 */
.L_x_3292:
[----:B------:R-:W-:Y:S05]  /*22b0*/  BSYNC.RECONVERGENT B0 ;  /* 0x0000000000007941 */ /* 0x000fea0003800200 */
.L_x_3291:
[----:B------:R-:W-:-:S04]  /*22c0*/  @!P4 IMAD.WIDE R16, R13, 0x10, R38 ;  /* 0x000000100d10c825 */ /* 0x000fc800078e0226 */
[----:B------:R-:W-:Y:S01]  /*22d0*/  @!P0 IMAD.WIDE R10, R15, 0x10, R38 ;  /* 0x000000100f0a8825 */ /* 0x000fe200078e0226 */
[----:B------:R-:W2:Y:S04]  /*22e0*/  @!P4 LD.E R5, desc[UR8][R16.64+0x814] ;  /* 0x000814081005c980 */ /* 0x000ea8000c101900 */
[----:B------:R-:W2:Y:S01]  /*22f0*/  @!P0 LD.E R14, desc[UR8][R10.64+0x814] ;  /* 0x000814080a0e8980 */ /* 0x000ea2000c101900 */
[----:B-----5:R-:W-:-:S03]  /*2300*/  IMAD.MOV.U32 R6, RZ, RZ, R32 ;  /* 0x000000ffff067224 */ /* 0x020fc600078e0020 */
[----:B------:R0:W5:Y:S04]  /*2310*/  @!P0 LD.E R12, desc[UR8][R10.64+0x818] ;  /* 0x000818080a0c8980 */ /* 0x000168000c101900 */
[----:B------:R0:W5:Y:S01]  /*2320*/  @!P0 LD.E R21, desc[UR8][R10.64+0x81c] ;  /* 0x00081c080a158980 */ /* 0x000162000c101900 */
[----:B------:R-:W-:Y:S02]  /*2330*/  PLOP3.LUT P2, PT, P3, P2, P1, 0xf6, 0x0 ;  /* 0x000000000000781c */ /* 0x000fe40001f45e16 */
[----:B------:R-:W-:Y:S01]  /*2340*/  ISETP.GE.AND P1, PT, R15, R22, PT ;  /* 0x000000160f00720c */ /* 0x000fe20003f26270 */
[----:B------:R-:W-:Y:S02]  /*2350*/  IMAD.MOV.U32 R7, RZ, RZ, R30 ;  /* 0x000000ffff077224 */ /* 0x000fe400078e001e */
[----:B------:R-:W-:Y:S01]  /*2360*/  IMAD.MOV.U32 R8, RZ, RZ, R29 ;  /* 0x000000ffff087224 */ /* 0x000fe200078e001d */
[C---:B------:R-:W-:Y:S01]  /*2370*/  ISETP.GE.OR P1, PT, R13.reuse, R20, P1 ;  /* 0x000000140d00720c */ /* 0x040fe20000f26670 */
[----:B------:R-:W-:Y:S01]  /*2380*/  @!P4 VIADD R9, R13, 0x1 ;  /* 0x000000010d09c836 */ /* 0x000fe20000000000 */
[----:B------:R-:W-:Y:S01]  /*2390*/  BSSY.RECONVERGENT B0, `(.L_x_3293) ;  /* 0x0000010000007945 */ /* 0x000fe20003800200 */
[----:B------:R-:W-:Y:S01]  /*23a0*/  @!P0 VIADD R18, R15, 0x1 ;  /* 0x000000010f128836 */ /* 0x000fe20000000000 */
[----:B------:R0:W5:Y:S01]  /*23b0*/  @!P4 LD.E R6, desc[UR8][R16.64+0x810] ;  /* 0x000810081006c980 */ /* 0x000162000c101900 */
[----:B------:R-:W-:Y:S01]  /*23c0*/  PLOP3.LUT P1, PT, P1, P0, P4, 0xf6, 0x0 ;  /* 0x000000000000781c */ /* 0x000fe20000f21e46 */
[----:B------:R-:W-:-:S02]  /*23d0*/  @!P4 IMAD.MOV.U32 R13, RZ, RZ, R9 ;  /* 0x000000ffff0dc224 */ /* 0x000fc400078e0009 */
[----:B------:R0:W5:Y:S01]  /*23e0*/  @!P4 LD.E R7, desc[UR8][R16.64+0x818] ;  /* 0x000818081007c980 */ /* 0x000162000c101900 */
[----:B------:R-:W-:-:S03]  /*23f0*/  @!P0 IMAD.MOV.U32 R15, RZ, RZ, R18 ;  /* 0x000000ffff0f8224 */ /* 0x000fc600078e0012 */
[----:B------:R0:W5:Y:S01]  /*2400*/  @!P4 LD.E R8, desc[UR8][R16.64+0x81c] ;  /* 0x00081c081008c980 */ /* 0x000162000c101900 */
        /* <DEDUP_REMOVED lines=8> */
.L_x_3294:
[----:B------:R-:W-:Y:S05]  /*2490*/  BSYNC.RECONVERGENT B0 ;  /* 0x0000000000007941 */ /* 0x000fea0003800200 */
.L_x_3293:
[----:B------:R-:W-:Y:S04]  /*24a0*/  BSSY.RECONVERGENT B0, `(.L_x_3295) ;  /* 0x0000005000007945 */ /* 0x000fe80003800200 */
[----:B------:R-:W-:Y:S05]  /*24b0*/  @P5 BRA `(.L_x_3296) ;  /* 0x00000000000c5947 */ /* 0x000fea0003800000 */
[----:B-----5:R-:W-:-:S13]  /*24c0*/  ISETP.NE.AND P0, PT, R12, R7, PT ;  /* 0x000000070c00720c */ /* 0x020fda0003f05270 */
[----:B------:R-:W-:Y:S02]  /*24d0*/  @P0 ISETP.LT.AND P3, PT, R12, R7, PT ;  /* 0x000000070c00020c */ /* 0x000fe40003f61270 */
[----:B------:R-:W-:-:S13]  /*24e0*/  @!P0 ISETP.LT.AND P3, PT, R21, R8, PT ;  /* 0x000000081500820c */ /* 0x000fda0003f61270 */
.L_x_3296:
[----:B------:R-:W-:Y:S05]  /*24f0*/  BSYNC.RECONVERGENT B0 ;  /* 0x0000000000007941 */ /* 0x000fea0003800200 */
.L_x_3295:
[----:B------:R-:W-:-:S04]  /*2500*/  @!P3 IMAD.WIDE R16, R13, 0x10, R38 ;  /* 0x000000100d10b825 */ /* 0x000fc800078e0226 */
[----:B------:R-:W-:Y:S01]  /*2510*/  @!P4 IMAD.WIDE R18, R15, 0x10, R38 ;  /* 0x000000100f12c825 */ /* 0x000fe200078e0226 */
[----:B------:R-:W2:Y:S04]  /*2520*/  @!P3 LD.E R9, desc[UR8][R16.64+0x814] ;  /* 0x000814081009b980 */ /* 0x000ea8000c101900 */
[----:B------:R-:W2:Y:S01]  /*2530*/  @!P4 LD.E R14, desc[UR8][R18.64+0x814] ;  /* 0x00081408120ec980 */ /* 0x000ea2000c101900 */
[----:B-----5:R-:W-:-:S03]  /*2540*/  IMAD.MOV.U32 R10, RZ, RZ, R6 ;  /* 0x000000ffff0a7224 */ /* 0x020fc600078e0006 */
[----:B------:R0:W5:Y:S04]  /*2550*/  @!P4 LD.E R12, desc[UR8][R18.64+0x818] ;  /* 0x00081808120cc980 */ /* 0x000168000c101900 */
[----:B------:R0:W5:Y:S01]  /*2560*/  @!P4 LD.E R21, desc[UR8][R18.64+0x81c] ;  /* 0x00081c081215c980 */ /* 0x000162000c101900 */
[----:B------:R-:W1:Y:S01]  /*2570*/  S2R R25, SR_CTAID.X ;  /* 0x0000000000197919 */ /* 0x000e620000002500 */
        /* <DEDUP_REMOVED lines=13> */
[----:B--2---:R-:W-:-:S13]  /*2650*/  ISETP.NE.AND P5, PT, R9, R14, PT ;  /* 0x0000000e0900720c */ /* 0x004fda0003fa5270 */
[----:B------:R-:W-:Y:S01]  /*2660*/  @P5 ISETP.LT.AND P3, PT, R9, R14, PT ;  /* 0x0000000e0900520c */ /* 0x000fe20003f61270 */
[----:B01----:R-:W-:-:S12]  /*2670*/  @P5 BRA `(.L_x_3298) ;  /* 0x00000000000c5947 */ /* 0x003fd80003800000 */
[----:B-----5:R-:W-:-:S13]  /*2680*/  ISETP.NE.AND P4, PT, R11, R12, PT ;  /* 0x0000000c0b00720c */ /* 0x020fda0003f85270 */
[----:B------:R-:W-:Y:S02]  /*2690*/  @P4 ISETP.LT.AND P3, PT, R11, R12, PT ;  /* 0x0000000c0b00420c */ /* 0x000fe40003f61270 */
[----:B------:R-:W-:-:S13]  /*26a0*/  @!P4 ISETP.LT.AND P3, PT, R28, R21, PT ;  /* 0x000000151c00c20c */ /* 0x000fda0003f61270 */
.L_x_3298:
[----:B------:R-:W-:Y:S05]  /*26b0*/  BSYNC.RECONVERGENT B0 ;  /* 0x0000000000007941 */ /* 0x000fea0003800200 */
.L_x_3297:
[----:B------:R-:W-:Y:S01]  /*26c0*/  BSSY.RECONVERGENT B0, `(.L_x_3299) ;  /* 0x0000006000007945 */ /* 0x000fe20003800200 */
[----:B------:R-:W-:-:S03]  /*26d0*/  @P5 ISETP.LT.AND P4, PT, R14, R9, PT ;  /* 0x000000090e00520c */ /* 0x000fc60003f81270 */
[----:B------:R-:W-:Y:S10]  /*26e0*/  @P5 BRA `(.L_x_3300) ;  /* 0x00000000000c5947 */ /* 0x000ff40003800000 */
[----:B-----5:R-:W-:-:S13]  /*26f0*/  ISETP.NE.AND P5, PT, R12, R11, PT ;  /* 0x0000000b0c00720c */ /* 0x020fda0003fa5270 */
[----:B------:R-:W-:Y:S02]  /*2700*/  @P5 ISETP.LT.AND P4, PT, R12, R11, PT ;  /* 0x0000000b0c00520c */ /* 0x000fe40003f81270 */
[----:B------:R-:W-:-:S13]  /*2710*/  @!P5 ISETP.LT.AND P4, PT, R21, R28, PT ;  /* 0x0000001c1500d20c */ /* 0x000fda0003f81270 */
.L_x_3300:
[----:B------:R-:W-:Y:S05]  /*2720*/  BSYNC.RECONVERGENT B0 ;  /* 0x0000000000007941 */ /* 0x000fea0003800200 */
.L_x_3299:
[----:B------:R-:W-:Y:S01]  /*2730*/  BAR.SYNC.DEFER_BLOCKING 0x0 ;  /* 0x0000000000007b1d */ /* 0x000fe20000010000 */
[----:B------:R-:W-:Y:S02]  /*2740*/  ISETP.GE.AND P5, PT, R15, R22, PT ;  /* 0x000000160f00720c */ /* 0x000fe40003fa6270 */
[----:B-----5:R-:W-:Y:S02]  /*2750*/  SEL R12, RZ, 0x2, P2 ;  /* 0x00000002ff0c7807 */ /* 0x020fe40001000000 */
[----:B------:R-:W-:Y:S01]  /*2760*/  ISETP.GE.OR P5, PT, R13, R20, P5 ;  /* 0x000000140d00720c */ /* 0x000fe20002fa6670 */
[----:B------:R-:W-:Y:S01]  /*2770*/  BSSY.RECONVERGENT B0, `(.L_x_3301) ;  /* 0x00001b0000007945 */ /* 0x000fe20003800200 */
[----:B------:R-:W-:Y:S01]  /*2780*/  SEL R13, RZ, 0x1, P6 ;  /* 0x00000001ff0d7807 */ /* 0x000fe20003000000 */
[----:B------:R-:W0:Y:S01]  /*2790*/  S2R R41, SR_TID.X ;  /* 0x0000000000297919 */ /* 0x000e220000002100 */
[----:B------:R-:W-:Y:S02]  /*27a0*/  SEL R14, RZ, 0x4, P1 ;  /* 0x00000004ff0e7807 */ /* 0x000fe40000800000 */
[----:B------:R-:W-:-:S02]  /*27b0*/  PLOP3.LUT P4, PT, P5, P3, P4, 0xf6, 0x0 ;  /* 0x000000000000781c */ /* 0x000fc40002f87e46 */
[----:B------:R-:W-:Y:S02]  /*27c0*/  IADD3 R13, PT, PT, R14, R12, R13 ;  /* 0x0000000c0e0d7210 */ /* 0x000fe40007ffe00d */
[----:B------:R-:W-:Y:S02]  /*27d0*/  SEL R14, RZ, 0x8, P0 ;  /* 0x00000008ff0e7807 */ /* 0x000fe40000000000 */
[----:B------:R-:W-:Y:S02]  /*27e0*/  SEL R12, RZ, 0x10, P4 ;  /* 0x00000010ff0c7807 */ /* 0x000fe40002000000 */
[----:B------:R-:W-:Y:S02]  /*27f0*/  ISETP.NE.AND P3, PT, R25, RZ, PT ;  /* 0x000000ff1900720c */ /* 0x000fe40003f65270 */
[----:B------:R-:W-:-:S04]  /*2800*/  IADD3 R12, PT, PT, R12, R13, R14 ;  /* 0x0000000d0c0c7210 */ /* 0x000fc80007ffe00e */
[----:B------:R1:W2:Y:S07]  /*2810*/  POPC R40, R12 ;  /* 0x0000000c00287309 */ /* 0x0002ae0000000000 */
[----:B------:R-:W-:Y:S05]  /*2820*/  @P3 BRA `(.L_x_3302) ;  /* 0x0000000400c03947 */ /* 0x000fea0003800000 */
[----:B------:R-:W3:Y:S01]  /*2830*/  S2R R44, SR_LANEID ;  /* 0x00000000002c7919 */ /* 0x000ee20000000000 */
[----:B0-----:R-:W-:Y:S01]  /*2840*/  SHF.R.U32.HI R45, RZ, 0x5, R41 ;  /* 0x00000005ff2d7819 */ /* 0x001fe20000011629 */
[----:B-12---:R-:W0:Y:S01]  /*2850*/  SHFL.UP PT, R12, R40, 0x1, RZ ;  /* 0x04200000280c7989 */ /* 0x006e2200000e00ff */
[----:B---3--:R-:W-:-:S04]  /*2860*/  ISETP.GE.AND P3, PT, R44, 0x1, PT ;  /* 0x000000012c00780c */ /* 0x008fc80003f66270 */
[----:B0-----:R-:W-:-:S04]  /*2870*/  SEL R17, R12, RZ, P3 ;  /* 0x000000ff0c117207 */ /* 0x001fc80001800000 */
[----:B------:R-:W-:-:S05]  /*2880*/  IADD3 R17, P3, PT, R40, R17, RZ ;  /* 0x0000001128117210 */ /* 0x000fca0007f7e0ff */
[----:B------:R-:W-:Y:S01]  /*2890*/  IMAD.X R16, RZ, RZ, RZ, P3 ;  /* 0x000000ffff107224 */ /* 0x000fe200018e06ff */
[----:B------:R-:W0:Y:S01]  /*28a0*/  SHFL.UP PT, R12, R17, 0x2, RZ ;  /* 0x04400000110c7989 */ /* 0x000e2200000e00ff */
[----:B------:R-:W-:-:S03]  /*28b0*/  ISETP.GE.AND P3, PT, R44, 0x2, PT ;  /* 0x000000022c00780c */ /* 0x000fc60003f66270 */
[----:B------:R-:W1:Y:S01]  /*28c0*/  SHFL.UP PT, R13, R16, 0x2, RZ ;  /* 0x04400000100d7989 */ /* 0x000e6200000e00ff */
[----:B0-----:R-:W-:-:S04]  /*28d0*/  SEL R12, R12, RZ, P3 ;  /* 0x000000ff0c0c7207 */ /* 0x001fc80001800000 */
[----:B------:R-:W-:Y:S02]  /*28e0*/  IADD3 R15, P5, PT, R12, R17, RZ ;  /* 0x000000110c0f7210 */ /* 0x000fe40007fbe0ff */
[----:B-1----:R-:W-:Y:S02]  /*28f0*/  SEL R13, R13, RZ, P3 ;  /* 0x000000ff0d0d7207 */ /* 0x002fe40001800000 */
[----:B------:R-:W-:Y:S01]  /*2900*/  ISETP.GE.AND P3, PT, R44, 0x4, PT ;  /* 0x000000042c00780c */ /* 0x000fe20003f66270 */
[----:B------:R-:W0:Y:S02]  /*2910*/  SHFL.UP PT, R12, R15, 0x4, RZ ;  /* 0x048000000f0c7989 */ /* 0x000e2400000e00ff */
[----:B------:R-:W-:-:S05]  /*2920*/  IMAD.X R14, R13, 0x1, R16, P5 ;  /* 0x000000010d0e7824 */ /* 0x000fca00028e0610 */
[----:B------:R-:W1:Y:S01]  /*2930*/  SHFL.UP PT, R13, R14, 0x4, RZ ;  /* 0x048000000e0d7989 */ /* 0x000e6200000e00ff */
[----:B0-----:R-:W-:-:S04]  /*2940*/  SEL R12, R12, RZ, P3 ;  /* 0x000000ff0c0c7207 */ /* 0x001fc80001800000 */
[----:B------:R-:W-:Y:S02]  /*2950*/  IADD3 R17, P5, PT, R12, R15, RZ ;  /* 0x0000000f0c117210 */ /* 0x000fe40007fbe0ff */
[----:B-1----:R-:W-:-:S03]  /*2960*/  SEL R13, R13, RZ, P3 ;  /* 0x000000ff0d0d7207 */ /* 0x002fc60001800000 */
[----:B------:R-:W0:Y:S01]  /*2970*/  SHFL.UP PT, R12, R17, 0x8, RZ ;  /* 0x05000000110c7989 */ /* 0x000e2200000e00ff */
[----:B------:R-:W-:Y:S01]  /*2980*/  ISETP.GE.AND P3, PT, R44, 0x8, PT ;  /* 0x000000082c00780c */ /* 0x000fe20003f66270 */
[----:B------:R-:W-:-:S05]  /*2990*/  IMAD.X R16, R13, 0x1, R14, P5 ;  /* 0x000000010d107824 */ /* 0x000fca00028e060e */
[----:B------:R-:W1:Y:S01]  /*29a0*/  SHFL.UP PT, R13, R16, 0x8, RZ ;  /* 0x05000000100d7989 */ /* 0x000e6200000e00ff */
[----:B0-----:R-:W-:-:S04]  /*29b0*/  SEL R12, R12, RZ, P3 ;  /* 0x000000ff0c0c7207 */ /* 0x001fc80001800000 */
[----:B------:R-:W-:Y:S02]  /*29c0*/  IADD3 R15, P5, PT, R12, R17, RZ ;  /* 0x000000110c0f7210 */ /* 0x000fe40007fbe0ff */
[----:B-1----:R-:W-:-:S03]  /*29d0*/  SEL R13, R13, RZ, P3 ;  /* 0x000000ff0d0d7207 */ /* 0x002fc60001800000 */
[----:B------:R-:W0:Y:S01]  /*29e0*/  SHFL.UP PT, R12, R15, 0x10, RZ ;  /* 0x060000000f0c7989 */ /* 0x000e2200000e00ff */
[C---:B------:R-:W-:Y:S01]  /*29f0*/  ISETP.NE.AND P3, PT, R44.reuse, 0x1f, PT ;  /* 0x0000001f2c00780c */ /* 0x040fe20003f65270 */
[----:B------:R-:W-:Y:S01]  /*2a00*/  IMAD.X R14, R13, 0x1, R16, P5 ;  /* 0x000000010d0e7824 */ /* 0x000fe200028e0610 */
[----:B------:R-:W-:-:S04]  /*2a10*/  ISETP.GE.AND P5, PT, R44, 0x10, PT ;  /* 0x000000102c00780c */ /* 0x000fc80003fa6270 */
[----:B------:R-:W1:Y:S07]  /*2a20*/  SHFL.UP PT, R13, R14, 0x10, RZ ;  /* 0x060000000e0d7989 */ /* 0x000e6e00000e00ff */
[----:B------:R-:W-:Y:S01]  /*2a30*/  @!P3 IMAD.WIDE.U32 R52, R45, 0x8, R38 ;  /* 0x000000082d34b825 */ /* 0x000fe200078e0026 */
[----:B0-----:R-:W-:Y:S02]  /*2a40*/  SEL R12, R12, RZ, P5 ;  /* 0x000000ff0c0c7207 */ /* 0x001fe40002800000 */
[----:B-1----:R-:W-:-:S02]  /*2a50*/  SEL R13, R13, RZ, P5 ;  /* 0x000000ff0d0d7207 */ /* 0x002fc40002800000 */
[----:B------:R-:W-:-:S05]  /*2a60*/  IADD3 R42, P5, PT, R12, R15, RZ ;  /* 0x0000000f0c2a7210 */ /* 0x000fca0007fbe0ff */
[----:B------:R-:W-:-:S05]  /*2a70*/  IMAD.X R43, R13, 0x1, R14, P5 ;  /* 0x000000010d2b7824 */ /* 0x000fca00028e060e */
[----:B------:R0:W-:Y:S01]  /*2a80*/  @!P3 ST.E.64 desc[UR8][R52.64], R42 ;  /* 0x0000002a3400b985 */ /* 0x0001e2000c101b08 */
[----:B------:R-:W-:Y:S06]  /*2a90*/  BAR.SYNC.DEFER_BLOCKING 0x0 ;  /* 0x0000000000007b1d */ /* 0x000fec0000010000 */
[----:B------:R-:W2:Y:S04]  /*2aa0*/  LD.E.128 R12, desc[UR8][R38.64] ;  /* 0x00000008260c7980 */ /* 0x000ea8000c101d00 */
[----:B------:R-:W3:Y:S04]  /*2ab0*/  LD.E.128 R16, desc[UR8][R38.64+0x10] ;  /* 0x0000100826107980 */ /* 0x000ee8000c101d00 */
[----:B------:R-:W4:Y:S04]  /*2ac0*/  LD.E.128 R20, desc[UR8][R38.64+0x20] ;  /* 0x0000200826147980 */ /* 0x000f28000c101d00 */
[----:B------:R-:W5:Y:S01]  /*2ad0*/  LD.E.128 R24, desc[UR8][R38.64+0x30] ;  /* 0x0000300826187980 */ /* 0x000f62000c101d00 */
[----:B--2---:R-:W-:-:S04]  /*2ae0*/  IADD3 R55, P3, PT, R12, R14, RZ ;  /* 0x0000000e0c377210 */ /* 0x004fc80007f7e0ff */
[----:B---3--:R-:W-:-:S04]  /*2af0*/  IADD3 R49, P5, PT, R16, R55, RZ ;  /* 0x0000003710317210 */ /* 0x008fc80007fbe0ff */
[----:B------:R-:W-:Y:S02]  /*2b00*/  IADD3.X R13, PT, PT, R17, R13, R15, P5, P3 ;  /* 0x0000000d110d7210 */ /* 0x000fe40002fe640f */
[----:B------:R-:W-:-:S04]  /*2b10*/  IADD3 R51, P3, PT, R18, R49, RZ ;  /* 0x0000003112337210 */ /* 0x000fc80007f7e0ff */
[----:B----4-:R-:W-:-:S04]  /*2b20*/  IADD3 R47, P5, PT, R20, R51, RZ ;  /* 0x00000033142f7210 */ /* 0x010fc80007fbe0ff */
[----:B------:R-:W-:Y:S02]  /*2b30*/  IADD3.X R13, PT, PT, R21, R19, R13, P5, P3 ;  /* 0x00000013150d7210 */ /* 0x000fe40002fe640d */
[----:B------:R-:W2:Y:S01]  /*2b40*/  LD.E.128 R16, desc[UR8][R38.64+0x40] ;  /* 0x0000400826107980 */ /* 0x000ea2000c101d00 */
[----:B0-----:R-:W-:-:S04]  /*2b50*/  IADD3 R43, P3, PT, R22, R47, RZ ;  /* 0x0000002f162b7210 */ /* 0x001fc80007f7e0ff */
[----:B-----5:R-:W-:-:S04]  /*2b60*/  IADD3 R21, P5, PT, R24, R43, RZ ;  /* 0x0000002b18157210 */ /* 0x020fc80007fbe0ff */
[----:B------:R-:W-:Y:S02]  /*2b70*/  IADD3.X R13, PT, PT, R25, R23, R13, P5, P3 ;  /* 0x00000017190d7210 */ /* 0x000fe40002fe640d */
[----:B------:R-:W-:-:S04]  /*2b80*/  ISETP.NE.AND P3, PT, R45, 0x2, PT ;  /* 0x000000022d00780c */ /* 0x000fc80003f65270 */
[----:B------:R-:W-:Y:S02]  /*2b90*/  SEL R20, R55, R12, !P3 ;  /* 0x0000000c37147207 */ /* 0x000fe40005800000 */
[----:B------:R-:W-:-:S04]  /*2ba0*/  IADD3 R25, P3, PT, R26, R21, RZ ;  /* 0x000000151a197210 */ /* 0x000fc80007f7e0ff */
[----:B--2---:R-:W-:-:S04]  /*2bb0*/  IADD3 R23, P5, PT, R16, R25, RZ ;  /* 0x0000001910177210 */ /* 0x004fc80007fbe0ff */
[----:B------:R-:W-:Y:S02]  /*2bc0*/  IADD3.X R17, PT, PT, R17, R27, R13, P5, P3 ;  /* 0x0000001b11117210 */ /* 0x000fe40002fe640d */
[----:B------:R-:W2:Y:S01]  /*2bd0*/  LD.E.128 R12, desc[UR8][R38.64+0x50] ;  /* 0x00005008260c7980 */ /* 0x000ea2000c101d00 */
[----:B------:R-:W-:-:S04]  /*2be0*/  ISETP.NE.AND P3, PT, R45, 0x3, PT ;  /* 0x000000032d00780c */ /* 0x000fc80003f65270 */
[----:B------:R-:W-:Y:S02]  /*2bf0*/  SEL R20, R49, R20, !P3 ;  /* 0x0000001431147207 */ /* 0x000fe40005800000 */
        /* <DEDUP_REMOVED lines=18> */
[----:B------:R-:W-:-:S04]  /*2d20*/  ISETP.NE.AND P3, PT, R45, 0x9, PT ;  /* 0x000000092d00780c */ /* 0x000fc80003f65270 */
[----:B------:R-:W-:Y:S02]  /*2d30*/  SEL R16, R23, R16, !P3 ;  /* 0x0000001017107207 */ /* 0x000fe40005800000 */
[C---:B------:R-:W-:Y:S02]  /*2d40*/  ISETP.NE.AND P3, PT, R45.reuse, 0xa, PT ;  /* 0x0000000a2d00780c */ /* 0x040fe40003f65270 */
[----:B------:R-:W-:Y:S02]  /*2d50*/  ISETP.NE.AND P5, PT, R45, 0xb, PT ;  /* 0x0000000b2d00780c */ /* 0x000fe40003fa5270 */
[----:B------:R-:W-:Y:S02]  /*2d60*/  SEL R16, R51, R16, !P3 ;  /* 0x0000001033107207 */ /* 0x000fe40005800000 */
[----:B------:R-:W-:Y:S02]  /*2d70*/  ISETP.NE.AND P3, PT, R44, RZ, PT ;  /* 0x000000ff2c00720c */ /* 0x000fe40003f65270 */
[----:B------:R-:W-:Y:S01]  /*2d80*/  SEL R16, R27, R16, !P5 ;  /* 0x000000101b107207 */ /* 0x000fe20006800000 */
[----:B------:R-:W-:Y:S01]  /*2d90*/  IMAD.IADD R27, R42, 0x1, -R40 ;  /* 0x000000012a1b7824 */ /* 0x000fe200078e0a28 */
[----:B------:R-:W-:-:S04]  /*2da0*/  ISETP.NE.AND P5, PT, R45, 0xc, PT ;  /* 0x0000000c2d00780c */ /* 0x000fc80003fa5270 */
[----:B------:R-:W-:Y:S02]  /*2db0*/  SEL R16, R49, R16, !P5 ;  /* 0x0000001031107207 */ /* 0x000fe40006800000 */
[----:B------:R-:W-:Y:S02]  /*2dc0*/  SEL R27, R27, RZ, P3 ;  /* 0x000000ff1b1b7207 */ /* 0x000fe40001800000 */
[----:B------:R-:W-:Y:S02]  /*2dd0*/  ISETP.NE.AND P5, PT, R45, 0xd, PT ;  /* 0x0000000d2d00780c */ /* 0x000fe40003fa5270 */
[----:B------:R-:W-:Y:S02]  /*2de0*/  IADD3 R21, P3, PT, R18, R43, RZ ;  /* 0x0000002b12157210 */ /* 0x000fe40007f7e0ff */
[----:B------:R-:W-:Y:S02]  /*2df0*/  SEL R16, R43, R16, !P5 ;  /* 0x000000102b107207 */ /* 0x000fe40006800000 */
[----:B--2---:R-:W-:-:S04]  /*2e00*/  IADD3 R17, P5, PT, R12, R21, RZ ;  /* 0x000000150c117210 */ /* 0x004fc80007fbe0ff */
[----:B------:R-:W-:Y:S02]  /*2e10*/  IADD3.X R13, PT, PT, R13, R19, R47, P5, P3 ;  /* 0x000000130d0d7210 */ /* 0x000fe40002fe642f */
[C---:B------:R-:W-:Y:S02]  /*2e20*/  ISETP.NE.AND P3, PT, R45.reuse, 0xe, PT ;  /* 0x0000000e2d00780c */ /* 0x040fe40003f65270 */
[----:B------:R-:W-:Y:S02]  /*2e30*/  ISETP.NE.AND P5, PT, R45, 0xf, PT ;  /* 0x0000000f2d00780c */ /* 0x000fe40003fa5270 */
[----:B------:R-:W-:Y:S02]  /*2e40*/  SEL R12, R21, R16, !P3 ;  /* 0x00000010150c7207 */ /* 0x000fe40005800000 */
[----:B------:R-:W-:Y:S02]  /*2e50*/  ISETP.GE.U32.AND P3, PT, R41, 0x20, PT ;  /* 0x000000202900780c */ /* 0x000fe40003f66070 */
[----:B------:R-:W-:-:S04]  /*2e60*/  SEL R12, R17, R12, !P5 ;  /* 0x0000000c110c7207 */ /* 0x000fc80006800000 */
[----:B------:R-:W-:Y:S02]  /*2e70*/  SEL R12, R12, RZ, P3 ;  /* 0x000000ff0c0c7207 */ /* 0x000fe40001800000 */
[----:B------:R-:W-:Y:S02]  /*2e80*/  ISETP.NE.AND P3, PT, R41, RZ, PT ;  /* 0x000000ff2900720c */ /* 0x000fe40003f65270 */
[----:B------:R-:W-:Y:S01]  /*2e90*/  IADD3 R14, P5, PT, R14, R17, RZ ;  /* 0x000000110e0e7210 */ /* 0x000fe20007fbe0ff */
[----:B------:R-:W-:Y:S01]  /*2ea0*/  IMAD.IADD R27, R27, 0x1, R12 ;  /* 0x000000011b1b7824 */ /* 0x000fe200078e020c */
[----:B------:R-:W-:-:S03]  /*2eb0*/  CS2R R16, SRZ ;  /* 0x0000000000107805 */ /* 0x000fc6000001ff00 */
[----:B------:R-:W-:-:S06]  /*2ec0*/  IMAD.X R15, R15, 0x1, R13, P5 ;  /* 0x000000010f0f7824 */ /* 0x000fcc00028e060d */
[----:B------:R-:W-:Y:S05]  /*2ed0*/  @P3 BRA `(.L_x_3303) ;  /* 0x0000001000e43947 */ /* 0x000fea0003800000 */
[----:B------:R-:W0:Y:S01]  /*2ee0*/  LDC.64 R18, c[0x0][0x3f8] ;  /* 0x0000fe00ff127b82 */ /* 0x000e220000000a00 */
[----:B------:R-:W-:Y:S02]  /*2ef0*/  IMAD.MOV.U32 R12, RZ, RZ, 0x65 ;  /* 0x00000065ff0c7424 */ /* 0x000fe400078e00ff */
[----:B------:R-:W-:-:S05]  /*2f00*/  IMAD.MOV.U32 R13, RZ, RZ, 0x0 ;  /* 0x00000000ff0d7424 */ /* 0x000fca00078e00ff */
[----:B0-----:R0:W-:Y:S01]  /*2f10*/  ST.E.128.STRONG.GPU desc[UR8][R18.64+0x200], R12 ;  /* 0x0002000c12007985 */ /* 0x0011e2000c10fd08 */
[----:B------:R-:W-:Y:S05]  /*2f20*/  BRA `(.L_x_3303) ;  /* 0x0000001000d07947 */ /* 0x000fea0003800000 */
.L_x_3302:
[----:B------:R-:W3:Y:S01]  /*2f30*/  S2R R24, SR_LANEID ;  /* 0x0000000000187919 */ /* 0x000ee20000000000 */
[----:B0-----:R-:W-:Y:S01]  /*2f40*/  SHF.R.U32.HI R27, RZ, 0x5, R41 ;  /* 0x00000005ff1b7819 */ /* 0x001fe20000011629 */
[----:B-12---:R-:W0:Y:S01]  /*2f50*/  SHFL.UP PT, R12, R40, 0x1, RZ ;  /* 0x04200000280c7989 */ /* 0x006e2200000e00ff */
[C---:B---3--:R-:W-:Y:S02]  /*2f60*/  ISETP.GE.AND P3, PT, R24.reuse, 0x1, PT ;  /* 0x000000011800780c */ /* 0x048fe40003f66270 */
[----:B------:R-:W-:Y:S02]  /*2f70*/  ISETP.GE.AND P5, PT, R24, 0x2, PT ;  /* 0x000000021800780c */ /* 0x000fe40003fa6270 */
[----:B0-----:R-:W-:-:S04]  /*2f80*/  SEL R17, R12, RZ, P3 ;  /* 0x000000ff0c117207 */ /* 0x001fc80001800000 */
[----:B------:R-:W-:-:S05]  /*2f90*/  IADD3 R17, P3, PT, R40, R17, RZ ;  /* 0x0000001128117210 */ /* 0x000fca0007f7e0ff */
[----:B------:R-:W-:Y:S01]  /*2fa0*/  IMAD.X R16, RZ, RZ, RZ, P3 ;  /* 0x000000ffff107224 */ /* 0x000fe200018e06ff */
[----:B------:R-:W0:Y:S04]  /*2fb0*/  SHFL.UP PT, R12, R17, 0x2, RZ ;  /* 0x04400000110c7989 */ /* 0x000e2800000e00ff */
        /* <DEDUP_REMOVED lines=19> */
[C---:B------:R-:W-:Y:S01]  /*30f0*/  ISETP.GE.AND P5, PT, R24.reuse, 0x10, PT ;  /* 0x000000101800780c */ /* 0x040fe20003fa6270 */
[----:B------:R-:W-:Y:S01]  /*3100*/  IMAD.X R14, R13, 0x1, R16, P3 ;  /* 0x000000010d0e7824 */ /* 0x000fe200018e0610 */
[----:B------:R-:W-:-:S04]  /*3110*/  ISETP.NE.AND P3, PT, R24, 0x1f, PT ;  /* 0x0000001f1800780c */ /* 0x000fc80003f65270 */
[----:B------:R-:W1:Y:S09]  /*3120*/  SHFL.UP PT, R13, R14, 0x10, RZ ;  /* 0x060000000e0d7989 */ /* 0x000e7200000e00ff */
[----:B------:R-:W-:Y:S01]  /*3130*/  @!P3 IMAD.WIDE.U32 R46, R27, 0x8, R38 ;  /* 0x000000081b2eb825 */ /* 0x000fe200078e0026 */
[----:B0-----:R-:W-:-:S02]  /*3140*/  SEL R12, R12, RZ, P5 ;  /* 0x000000ff0c0c7207 */ /* 0x001fc40002800000 */
[----:B-1----:R-:W-:Y:S02]  /*3150*/  SEL R13, R13, RZ, P5 ;  /* 0x000000ff0d0d7207 */ /* 0x002fe40002800000 */
[----:B------:R-:W-:-:S05]  /*3160*/  IADD3 R42, P5, PT, R12, R15, RZ ;  /* 0x0000000f0c2a7210 */ /* 0x000fca0007fbe0ff */
[----:B------:R-:W-:-:S05]  /*3170*/  IMAD.X R43, R13, 0x1, R14, P5 ;  /* 0x000000010d2b7824 */ /* 0x000fca00028e060e */
[----:B------:R0:W-:Y:S01]  /*3180*/  @!P3 ST.E.64 desc[UR8][R46.64], R42 ;  /* 0x0000002a2e00b985 */ /* 0x0001e2000c101b08 */
[----:B------:R-:W-:Y:S06]  /*3190*/  BAR.SYNC.DEFER_BLOCKING 0x0 ;  /* 0x0000000000007b1d */ /* 0x000fec0000010000 */
[----:B------:R-:W2:Y:S04]  /*31a0*/  LD.E.128 R12, desc[UR8][R38.64] ;  /* 0x00000008260c7980 */ /* 0x000ea8000c101d00 */
[----:B------:R-:W3:Y:S04]  /*31b0*/  LD.E.128 R20, desc[UR8][R38.64+0x10] ;  /* 0x0000100826147980 */ /* 0x000ee8000c101d00 */
[----:B------:R-:W4:Y:S01]  /*31c0*/  LD.E.128 R16, desc[UR8][R38.64+0x20] ;  /* 0x0000200826107980 */ /* 0x000f22000c101d00 */
[----:B--2---:R-:W-:-:S04]  /*31d0*/  IADD3 R49, P3, PT, R12, R14, RZ ;  /* 0x0000000e0c317210 */ /* 0x004fc80007f7e0ff */
[----:B---3--:R-:W-:-:S04]  /*31e0*/  IADD3 R53, P5, PT, R20, R49, RZ ;  /* 0x0000003114357210 */ /* 0x008fc80007fbe0ff */
[----:B------:R-:W-:Y:S02]  /*31f0*/  IADD3.X R15, PT, PT, R21, R13, R15, P5, P3 ;  /* 0x0000000d150f7210 */ /* 0x000fe40002fe640f */
[----:B------:R-:W-:-:S04]  /*3200*/  IADD3 R51, P3, PT, R22, R53, RZ ;  /* 0x0000003516337210 */ /* 0x000fc80007f7e0ff */
[----:B----4-:R-:W-:-:S04]  /*3210*/  IADD3 R45, P5, PT, R16, R51, RZ ;  /* 0x00000033102d7210 */ /* 0x010fc80007fbe0ff */
[----:B------:R-:W-:Y:S02]  /*3220*/  IADD3.X R17, PT, PT, R17, R23, R15, P5, P3 ;  /* 0x0000001711117210 */ /* 0x000fe40002fe640f */
[----:B------:R-:W0:Y:S01]  /*3230*/  LD.E.128 R20, desc[UR8][R38.64+0x30] ;  /* 0x0000300826147980 */ /* 0x000e22000c101d00 */
[----:B------:R-:W-:-:S04]  /*3240*/  ISETP.NE.AND P3, PT, R27, 0x2, PT ;  /* 0x000000021b00780c */ /* 0x000fc80003f65270 */
[----:B------:R-:W-:Y:S02]  /*3250*/  SEL R16, R49, R12, !P3 ;  /* 0x0000000c31107207 */ /* 0x000fe40005800000 */
[----:B------:R-:W2:Y:S01]  /*3260*/  LD.E.128 R12, desc[UR8][R38.64+0x40] ;  /* 0x00004008260c7980 */ /* 0x000ea2000c101d00 */
[----:B------:R-:W-:-:S04]  /*3270*/  IADD3 R49, P3, PT, R18, R45, RZ ;  /* 0x0000002d12317210 */ /* 0x000fc80007f7e0ff */
[----:B0-----:R-:W-:-:S04]  /*3280*/  IADD3 R47, P5, PT, R20, R49, RZ ;  /* 0x00000031142f7210 */ /* 0x001fc80007fbe0ff */
        /* <DEDUP_REMOVED lines=30> */
[C---:B------:R-:W-:Y:S02]  /*3470*/  ISETP.NE.AND P3, PT, R27.reuse, 0xa, PT ;  /* 0x0000000a1b00780c */ /* 0x040fe40003f65270 */
[----:B------:R-:W-:Y:S02]  /*3480*/  ISETP.NE.AND P5, PT, R27, 0xb, PT ;  /* 0x0000000b1b00780c */ /* 0x000fe40003fa5270 */
[----:B------:R-:W-:Y:S02]  /*3490*/  SEL R12, R45, R12, !P3 ;  /* 0x0000000c2d0c7207 */ /* 0x000fe40005800000 */
[----:B------:R-:W-:Y:S02]  /*34a0*/  ISETP.NE.AND P3, PT, R27, 0xc, PT ;  /* 0x0000000c1b00780c */ /* 0x000fe40003f65270 */
[----:B------:R-:W-:Y:S01]  /*34b0*/  SEL R12, R23, R12, !P5 ;  /* 0x0000000c170c7207 */ /* 0x000fe20006800000 */
[----:B------:R-:W-:Y:S01]  /*34c0*/  IMAD.IADD R23, R42, 0x1, -R40 ;  /* 0x000000012a177824 */ /* 0x000fe200078e0a28 */
[----:B------:R-:W-:-:S02]  /*34d0*/  ISETP.NE.AND P5, PT, R27, 0xd, PT ;  /* 0x0000000d1b00780c */ /* 0x000fc40003fa5270 */
[----:B------:R-:W-:Y:S02]  /*34e0*/  SEL R12, R51, R12, !P3 ;  /* 0x0000000c330c7207 */ /* 0x000fe40005800000 */
[----:B------:R-:W-:Y:S02]  /*34f0*/  ISETP.NE.AND P3, PT, R27, 0xe, PT ;  /* 0x0000000e1b00780c */ /* 0x000fe40003f65270 */
[----:B------:R-:W-:Y:S02]  /*3500*/  SEL R12, R47, R12, !P5 ;  /* 0x0000000c2f0c7207 */ /* 0x000fe40006800000 */
[----:B------:R-:W-:Y:S02]  /*3510*/  ISETP.NE.AND P5, PT, R27, 0xf, PT ;  /* 0x0000000f1b00780c */ /* 0x000fe40003fa5270 */
[----:B------:R-:W-:Y:S02]  /*3520*/  SEL R12, R13, R12, !P3 ;  /* 0x0000000c0d0c7207 */ /* 0x000fe40005800000 */
[----:B------:R-:W-:-:S02]  /*3530*/  ISETP.NE.AND P3, PT, R24, RZ, PT ;  /* 0x000000ff1800720c */ /* 0x000fc40003f65270 */
[----:B------:R-:W-:Y:S02]  /*3540*/  SEL R13, R21, R12, !P5 ;  /* 0x0000000c150d7207 */ /* 0x000fe40006800000 */
[----:B------:R-:W-:Y:S02]  /*3550*/  SEL R12, R23, RZ, P3 ;  /* 0x000000ff170c7207 */ /* 0x000fe40001800000 */
[----:B------:R-:W-:Y:S02]  /*3560*/  ISETP.GT.U32.AND P3, PT, R41, 0x1f, PT ;  /* 0x0000001f2900780c */ /* 0x000fe40003f64070 */
[----:B------:R-:W-:Y:S01]  /*3570*/  IADD3 R40, P5, PT, R18, R21, RZ ;  /* 0x0000001512287210 */ /* 0x000fe20007fbe0ff */
[----:B------:R-:W-:-:S04]  /*3580*/  IMAD.IADD R27, R12, 0x1, R13 ;  /* 0x000000010c1b7824 */ /* 0x000fc800078e020d */
[----:B------:R-:W-:Y:S01]  /*3590*/  IMAD.X R43, R19, 0x1, R43, P5 ;  /* 0x00000001132b7824 */ /* 0x000fe200028e062b */
[----:B------:R-:W-:-:S04]  /*35a0*/  ISETP.GE.U32.AND P5, PT, R41, 0x20, PT ;  /* 0x000000202900780c */ /* 0x000fc80003fa6070 */
[----:B------:R-:W-:Y:S01]  /*35b0*/  SEL R23, R23, R27, !P5 ;  /* 0x0000001b17177207 */ /* 0x000fe20006800000 */
[----:B------:R-:W-:Y:S08]  /*35c0*/  @P3 BRA `(.L_x_3304) ;  /* 0x0000000c000c3947 */ /* 0x000ff00003800000 */
[----:B------:R-:W0:Y:S01]  /*35d0*/  LDC.64 R20, c[0x0][0x3f8] ;  /* 0x0000fe00ff147b82 */ /* 0x000e220000000a00 */
[----:B------:R-:W-:-:S07]  /*35e0*/  ISETP.NE.AND P3, PT, R41, RZ, PT ;  /* 0x000000ff2900720c */ /* 0x000fce0003f65270 */
[----:B------:R-:W1:Y:S06]  /*35f0*/  LDC R16, c[0x0][0x370] ;  /* 0x0000dc00ff107b82 */ /* 0x000e6c0000000800 */
[----:B------:R-:W-:Y:S02]  /*3600*/  @!P3 IMAD.MOV.U32 R14, RZ, RZ, R40 ;  /* 0x000000ffff0eb224 */ /* 0x000fe400078e0028 */
[----:B------:R-:W-:Y:S02]  /*3610*/  @!P3 IMAD.MOV.U32 R15, RZ, RZ, R43 ;  /* 0x000000ffff0fb224 */ /* 0x000fe400078e002b */
[----:B------:R-:W-:-:S02]  /*3620*/  @!P3 IMAD.MOV.U32 R12, RZ, RZ, 0x64 ;  /* 0x00000064ff0cb424 */ /* 0x000fc400078e00ff */
[----:B------:R-:W-:Y:S01]  /*3630*/  @!P3 IMAD.MOV.U32 R13, RZ, RZ, 0x0 ;  /* 0x00000000ff0db424 */ /* 0x000fe200078e00ff */
[----:B------:R2:W-:Y:S01]  /*3640*/  @!P3 ST.E.64 desc[UR8][R38.64+0xb8], R14 ;  /* 0x0000b80e2600b985 */ /* 0x0005e2000c101b08 */
[----:B0-----:R-:W-:-:S05]  /*3650*/  IMAD.WIDE.U32 R20, R25, 0x10, R20 ;  /* 0x0000001019147825 */ /* 0x001fca00078e0014 */
[----:B------:R2:W-:Y:S01]  /*3660*/  @!P3 ST.E.128.STRONG.GPU desc[UR8][R20.64+0x200], R12 ;  /* 0x0002000c1400b985 */ /* 0x0005e2000c10fd08 */
[----:B-1----:R-:W-:-:S13]  /*3670*/  ISETP.GT.U32.AND P5, PT, R16, 0x1f3, PT ;  /* 0x000001f31000780c */ /* 0x002fda0003fa4070 */
[----:B------:R-:W-:Y:S05]  /*3680*/  @P5 BRA `(.L_x_3305) ;  /* 0x0000000000085947 */ /* 0x000fea0003800000 */
[----:B------:R0:W-:Y:S06]  /*3690*/  MEMBAR.SC.CTA ;  /* 0x0000000000007992 */ /* 0x0001ec0000000000 */
[----:B0-----:R-:W-:Y:S05]  /*36a0*/  BRA `(.L_x_3306) ;  /* 0x0000000000087947 */ /* 0x001fea0003800000 */
.L_x_3305:
[----:B------:R-:W-:Y:S05]  /*36b0*/  NANOSLEEP 0x1c2 ;  /* 0x000001c20000795d */ /* 0x000fea0003800000 */
[----:B------:R-:W-:Y:S01]  /*36c0*/  NOP ;  /* 0x0000000000007918 */ /* 0x000fe20000000000 */
.L_x_3306:
[----:B--2---:R-:W-:-:S03]  /*36d0*/  IMAD.WIDE.U32 R12, R41, 0x10, RZ ;  /* 0x00000010290c7825 */ /* 0x004fc600078e00ff */
[----:B------:R-:W-:Y:S02]  /*36e0*/  LOP3.LUT R19, R12, 0xfffffff0, RZ, 0x3c, !PT ;  /* 0xfffffff00c137812 */ /* 0x000fe400078e3cff */
[----:B------:R-:W-:Y:S02]  /*36f0*/  LOP3.LUT R13, RZ, R13, RZ, 0x33, !PT ;  /* 0x0000000dff0d7212 */ /* 0x000fe400078e33ff */
[----:B------:R-:W-:-:S05]  /*3700*/  IADD3 R18, P3, PT, R20, R19, RZ ;  /* 0x0000001314127210 */ /* 0x000fca0007f7e0ff */
[----:B------:R-:W-:-:S05]  /*3710*/  IMAD.X R19, R21, 0x1, R13, P3 ;  /* 0x0000000115137824 */ /* 0x000fca00018e060d */
[----:B------:R-:W2:Y:S01]  /*3720*/  LD.E.128.STRONG.GPU R12, desc[UR8][R18.64+0x200] ;  /* 0x00020008120c7980 */ /* 0x000ea2000c10fd00 */
[----:B------:R-:W-:Y:S01]  /*3730*/  UMOV UR4, 0xffffffff ;  /* 0xffffffff00047882 */ /* 0x000fe20000000000 */
[----:B--2---:R-:W-:-:S04]  /*3740*/  ISETP.NE.U32.AND P3, PT, R12, 0x63, PT ;  /* 0x000000630c00780c */ /* 0x004fc80003f65070 */
[----:B------:R-:W-:Y:S01]  /*3750*/  ISETP.NE.AND.EX P3, PT, R13, RZ, PT, P3 ;  /* 0x000000ff0d00720c */ /* 0x000fe20003f65330 */
[----:B------:R-:W-:-:S12]  /*3760*/  BRA.DIV UR4, `(.L_x_3307) ;  /* 0x0000005e04f47947 */ /* 0x000fd8000b800000 */
[----:B------:R-:W-:-:S13]  /*3770*/  VOTE.ANY P3, !P3 ;  /* 0x0000000000ff7806 */ /* 0x000fda0005860100 */
.L_x_3450:
[----:B------:R-:W-:Y:S05]  /*3780*/  @!P3 BRA `(.L_x_3308) ;  /* 0x000000000034b947 */ /* 0x000fea0003800000 */
.L_x_3312:
[----:B------:R-:W-:Y:S05]  /*3790*/  YIELD ;  /* 0x0000000000007946 */ /* 0x000fea0003800000 */
[----:B------:R-:W-:Y:S05]  /*37a0*/  @P5 BRA `(.L_x_3309) ;  /* 0x0000000000085947 */ /* 0x000fea0003800000 */
[----:B------:R0:W-:Y:S06]  /*37b0*/  MEMBAR.SC.CTA ;  /* 0x0000000000007992 */ /* 0x0001ec0000000000 */
[----:B0-----:R-:W-:Y:S05]  /*37c0*/  BRA `(.L_x_3310) ;  /* 0x0000000000087947 */ /* 0x001fea0003800000 */
.L_x_3309:
[----:B------:R-:W-:Y:S05]  /*37d0*/  NANOSLEEP 0x15e ;  /* 0x0000015e0000795d */ /* 0x000fea0003800000 */
[----:B------:R-:W-:Y:S01]  /*37e0*/  NOP ;  /* 0x0000000000007918 */ /* 0x000fe20000000000 */
.L_x_3310:
[----:B------:R-:W2:Y:S01]  /*37f0*/  LD.E.128.STRONG.GPU R12, desc[UR8][R18.64+0x200] ;  /* 0x00020008120c7980 */ /* 0x000ea2000c10fd00 */
[----:B------:R-:W-:Y:S01]  /*3800*/  UMOV UR4, 0xffffffff ;  /* 0xffffffff00047882 */ /* 0x000fe20000000000 */
[----:B--2---:R-:W-:-:S04]  /*3810*/  ISETP.NE.U32.AND P3, PT, R12, 0x63, PT ;  /* 0x000000630c00780c */ /* 0x004fc80003f65070 */
[----:B------:R-:W-:Y:S01]  /*3820*/  ISETP.NE.AND.EX P3, PT, R13, RZ, PT, P3 ;  /* 0x000000ff0d00720c */ /* 0x000fe20003f65330 */
[----:B------:R-:W-:-:S12]  /*3830*/  BRA.DIV UR4, `(.L_x_3311) ;  /* 0x0000005e04e07947 */ /* 0x000fd8000b800000 */
[----:B------:R-:W-:-:S13]  /*3840*/  VOTE.ANY P3, !P3 ;  /* 0x0000000000ff7806 */ /* 0x000fda0005860100 */
.L_x_3453:
[----:B------:R-:W-:Y:S05]  /*3850*/  @P3 BRA `(.L_x_3312) ;  /* 0xfffffffc00cc3947 */ /* 0x000fea000383ffff */
.L_x_3308:
[----:B------:R-:W-:Y:S01]  /*3860*/  UMOV UR4, 0xffffffff ;  /* 0xffffffff00047882 */ /* 0x000fe20000000000 */
[----:B------:R-:W-:-:S04]  /*3870*/  ISETP.NE.U32.AND P3, PT, R12, 0x65, PT ;  /* 0x000000650c00780c */ /* 0x000fc80003f65070 */
[----:B------:R-:W-:Y:S01]  /*3880*/  ISETP.NE.AND.EX P3, PT, R13, RZ, PT, P3 ;  /* 0x000000ff0d00720c */ /* 0x000fe20003f65330 */
[----:B------:R-:W-:-:S12]  /*3890*/  BRA.DIV UR4, `(.L_x_3313) ;  /* 0x0000005e04e87947 */ /* 0x000fd8000b800000 */
[----:B------:R-:W0:Y:S01]  /*38a0*/  S2R R25, SR_GEMASK ;  /* 0x0000000000197919 */ /* 0x000e220000003c00 */
[----:B------:R-:W-:Y:S01]  /*38b0*/  VOTE.ANY R16, PT, !P3 ;  /* 0x0000000000107806 */ /* 0x000fe200058e0100 */
[----:B------:R-:W1:Y:S01]  /*38c0*/  LDCU.64 UR4, c[0x0][0x3f8] ;  /* 0x00007f00ff0477ac */ /* 0x000e620008000a00 */
[----:B------:R-:W2:Y:S01]  /*38d0*/  S2UR UR6, SR_CTAID.X ;  /* 0x00000000000679c3 */ /* 0x000ea20000002500 */
[----:B-1----:R-:W-:-:S04]  /*38e0*/  UIADD3 UR4, UP0, UPT, UR4, 0x200, URZ ;  /* 0x0000020004047890 */ /* 0x002fc8000ff1e0ff */
[----:B------:R-:W-:Y:S01]  /*38f0*/  UIADD3.X UR5, UPT, UPT, URZ, UR5, URZ, UP0, !UPT ;  /* 0x00000005ff057290 */ /* 0x000fe200087fe4ff */
[----:B0-----:R-:W-:-:S05]  /*3900*/  LOP3.LUT R16, R16, 0x80000000, R25, 0xec, !PT ;  /* 0x8000000010107812 */ /* 0x001fca00078eec19 */
[----:B------:R-:W-:-:S05]  /*3910*/  VIADD R17, R16, 0xffffffff ;  /* 0xffffffff10117836 */ /* 0x000fca0000000000 */
[----:B------:R-:W-:Y:S01]  /*3920*/  LOP3.LUT R17, R16, R17, RZ, 0xc, !PT ;  /* 0x0000001110117212 */ /* 0x000fe200078e0cff */
[----:B------:R-:W-:-:S05]  /*3930*/  VIADD R16, R24, 0x2 ;  /* 0x0000000218107836 */ /* 0x000fca0000000000 */
[----:B------:R-:W0:Y:S02]  /*3940*/  POPC R17, R17 ;  /* 0x0000001100117309 */ /* 0x000e240000000000 */
[----:B0-----:R-:W0:Y:S01]  /*3950*/  SHFL.DOWN PT, R26, R14, 0x1, R17 ;  /* 0x082000000e1a7989 */ /* 0x001e2200000e0011 */
[----:B------:R-:W-:-:S03]  /*3960*/  ISETP.GE.AND P3, PT, R24, R17, PT ;  /* 0x000000111800720c */ /* 0x000fc60003f66270 */
[----:B------:R-:W1:Y:S01]  /*3970*/  SHFL.DOWN PT, R22, R15, 0x1, R17 ;  /* 0x082000000f167989 */ /* 0x000e6200000e0011 */
[----:B0-----:R-:W-:Y:S02]  /*3980*/  SEL R41, R26, RZ, !P3 ;  /* 0x000000ff1a297207 */ /* 0x001fe40005800000 */
[----:B-1----:R-:W-:Y:S02]  /*3990*/  SEL R19, R22, RZ, !P3 ;  /* 0x000000ff16137207 */ /* 0x002fe40005800000 */
[----:B------:R-:W-:-:S05]  /*39a0*/  IADD3 R41, P3, PT, R14, R41, RZ ;  /* 0x000000290e297210 */ /* 0x000fca0007f7e0ff */
[----:B------:R-:W-:Y:S01]  /*39b0*/  IMAD.X R44, R15, 0x1, R19, P3 ;  /* 0x000000010f2c7824 */ /* 0x000fe200018e0613 */
[----:B------:R-:W0:Y:S01]  /*39c0*/  SHFL.DOWN PT, R22, R41, 0x2, R17 ;  /* 0x0840000029167989 */ /* 0x000e2200000e0011 */
[----:B------:R-:W-:Y:S01]  /*39d0*/  ISETP.GT.AND P3, PT, R16, R17, PT ;  /* 0x000000111000720c */ /* 0x000fe20003f64270 */
[----:B------:R-:W-:Y:S02]  /*39e0*/  VIADD R16, R24, 0x4 ;  /* 0x0000000418107836 */ /* 0x000fe40000000000 */
[----:B------:R-:W1:Y:S01]  /*39f0*/  SHFL.DOWN PT, R26, R44, 0x2, R17 ;  /* 0x084000002c1a7989 */ /* 0x000e6200000e0011 */
[----:B0-----:R-:W-:-:S04]  /*3a00*/  SEL R22, R22, RZ, !P3 ;  /* 0x000000ff16167207 */ /* 0x001fc80005800000 */
[----:B------:R-:W-:Y:S02]  /*3a10*/  IADD3 R42, P5, PT, R22, R41, RZ ;  /* 0x00000029162a7210 */ /* 0x000fe40007fbe0ff */
[----:B-1----:R-:W-:Y:S02]  /*3a20*/  SEL R26, R26, RZ, !P3 ;  /* 0x000000ff1a1a7207 */ /* 0x002fe40005800000 */
[----:B------:R-:W-:Y:S01]  /*3a30*/  ISETP.GT.AND P3, PT, R16, R17, PT ;  /* 0x000000111000720c */ /* 0x000fe20003f64270 */
[----:B------:R-:W0:Y:S01]  /*3a40*/  SHFL.DOWN PT, R22, R42, 0x4, R17 ;  /* 0x088000002a167989 */ /* 0x000e2200000e0011 */
[----:B------:R-:W-:Y:S02]  /*3a50*/  VIADD R16, R24, 0x8 ;  /* 0x0000000818107836 */ /* 0x000fe40000000000 */
[----:B------:R-:W-:-:S05]  /*3a60*/  IMAD.X R27, R26, 0x1, R44, P5 ;  /* 0x000000011a1b7824 */ /* 0x000fca00028e062c */
[----:B------:R-:W1:Y:S01]  /*3a70*/  SHFL.DOWN PT, R14, R27, 0x4, R17 ;  /* 0x088000001b0e7989 */ /* 0x000e6200000e0011 */
[----:B0-----:R-:W-:-:S04]  /*3a80*/  SEL R15, R22, RZ, !P3 ;  /* 0x000000ff160f7207 */ /* 0x001fc80005800000 */
[----:B------:R-:W-:Y:S02]  /*3a90*/  IADD3 R15, P5, PT, R15, R42, RZ ;  /* 0x0000002a0f0f7210 */ /* 0x000fe40007fbe0ff */
[----:B-1----:R-:W-:-:S03]  /*3aa0*/  SEL R14, R14, RZ, !P3 ;  /* 0x000000ff0e0e7207 */ /* 0x002fc60005800000 */
[----:B------:R-:W0:Y:S01]  /*3ab0*/  SHFL.DOWN PT, R22, R15, 0x8, R17 ;  /* 0x090000000f167989 */ /* 0x000e2200000e0011 */
[----:B------:R-:W-:Y:S01]  /*3ac0*/  ISETP.GT.AND P3, PT, R16, R17, PT ;  /* 0x000000111000720c */ /* 0x000fe20003f64270 */
[----:B------:R-:W-:Y:S01]  /*3ad0*/  IMAD.X R26, R14, 0x1, R27, P5 ;  /* 0x000000010e1a7824 */ /* 0x000fe200028e061b */
[----:B------:R-:W1:Y:S01]  /*3ae0*/  S2R R16, SR_TID.X ;  /* 0x0000000000107919 */ /* 0x000e620000002100 */
[----:B------:R-:W-:-:S03]  /*3af0*/  IMAD.U32 R27, RZ, RZ, UR5 ;  /* 0x00000005ff1b7e24 */ /* 0x000fc6000f8e00ff */
[----:B------:R-:W3:Y:S01]  /*3b00*/  SHFL.DOWN PT, R14, R26, 0x8, R17 ;  /* 0x090000001a0e7989 */ /* 0x000ee200000e0011 */
[----:B0-----:R-:W-:-:S04]  /*3b10*/  SEL R22, R22, RZ, !P3 ;  /* 0x000000ff16167207 */ /* 0x001fc80005800000 */
[----:B------:R-:W-:Y:S02]  /*3b20*/  IADD3 R42, P5, PT, R22, R15, RZ ;  /* 0x0000000f162a7210 */ /* 0x000fe40007fbe0ff */
[----:B---3--:R-:W-:Y:S02]  /*3b30*/  SEL R14, R14, RZ, !P3 ;  /* 0x000000ff0e0e7207 */ /* 0x008fe40005800000 */
[----:B------:R-:W-:Y:S01]  /*3b40*/  ISETP.NE.U32.AND P3, PT, R12, 0x65, PT ;  /* 0x000000650c00780c */ /* 0x000fe20003f65070 */
[----:B------:R-:W-:Y:S02]  /*3b50*/  VIADD R12, R24, 0x10 ;  /* 0x00000010180c7836 */ /* 0x000fe40000000000 */
[----:B------:R-:W-:Y:S01]  /*3b60*/  IMAD.X R45, R14, 0x1, R26, P5 ;  /* 0x000000010e2d7824 */ /* 0x000fe200028e061a */
[----:B------:R-:W-:Y:S01]  /*3b70*/  ISETP.NE.AND.EX P6, PT, R13, RZ, PT, P3 ;  /* 0x000000ff0d00720c */ /* 0x000fe20003fc5330 */
[----:B------:R-:W0:Y:S01]  /*3b80*/  SHFL.DOWN PT, R14, R42, 0x10, R17 ;  /* 0x0a0000002a0e7989 */ /* 0x000e2200000e0011 */
[----:B------:R-:W-:Y:S01]  /*3b90*/  ISETP.GT.AND P3, PT, R12, R17, PT ;  /* 0x000000110c00720c */ /* 0x000fe20003f64270 */
[----:B------:R-:W-:Y:S01]  /*3ba0*/  IMAD.U32 R26, RZ, RZ, UR4 ;  /* 0x00000004ff1a7e24 */ /* 0x000fe2000f8e00ff */
[----:B-1----:R-:W-:Y:S01]  /*3bb0*/  LOP3.LUT R12, RZ, R16, RZ, 0x33, !PT ;  /* 0x00000010ff0c7212 */ /* 0x002fe200078e33ff */
[----:B------:R-:W1:Y:S04]  /*3bc0*/  SHFL.DOWN PT, R22, R45, 0x10, R17 ;  /* 0x0a0000002d167989 */ /* 0x000e6800000e0011 */
[----:B--2---:R-:W-:-:S04]  /*3bd0*/  VIADD R41, R12, UR6 ;  /* 0x000000060c297c36 */ /* 0x004fc80008000000 */
[----:B------:R-:W-:Y:S02]  /*3be0*/  VOTE.ALL P5, P6 ;  /* 0x0000000000ff7806 */ /* 0x000fe400030a0000 */
[----:B0-----:R-:W-:Y:S02]  /*3bf0*/  SEL R14, R14, RZ, !P3 ;  /* 0x000000ff0e0e7207 */ /* 0x001fe40005800000 */
[----:B-1----:R-:W-:Y:S02]  /*3c00*/  SEL R22, R22, RZ, !P3 ;  /* 0x000000ff16167207 */ /* 0x002fe40005800000 */
[----:B------:R-:W-:-:S05]  /*3c10*/  IADD3 R42, P3, PT, R14, R42, RZ ;  /* 0x0000002a0e2a7210 */ /* 0x000fca0007f7e0ff */
[----:B------:R-:W-:-:S08]  /*3c20*/  IMAD.X R45, R22, 0x1, R45, P3 ;  /* 0x00000001162d7824 */ /* 0x000fd000018e062d */
.L_x_3467:
[----:B------:R-:W-:Y:S05]  /*3c30*/  @!P5 BRA `(.L_x_3314) ;  /* 0x000000040034d947 */ /* 0x000fea0003800000 */
.L_x_3322:
[----:B------:R-:W-:-:S05]  /*3c40*/  IMAD.WIDE R18, R41, 0x10, R26 ;  /* 0x0000001029127825 */ /* 0x000fca00078e021a */
[----:B------:R-:W2:Y:S01]  /*3c50*/  LD.E.128.STRONG.GPU R12, desc[UR8][R18.64+-0x200] ;  /* 0xfffe0008120c7980 */ /* 0x000ea2000c10fd00 */
[----:B------:R-:W-:Y:S05]  /*3c60*/  YIELD ;  /* 0x0000000000007946 */ /* 0x000fea0003800000 */
[----:B------:R-:W-:Y:S01]  /*3c70*/  UMOV UR4, 0xffffffff ;  /* 0xffffffff00047882 */ /* 0x000fe20000000000 */
[----:B--2---:R-:W-:-:S04]  /*3c80*/  ISETP.NE.U32.AND P3, PT, R12, 0x63, PT ;  /* 0x000000630c00780c */ /* 0x004fc80003f65070 */
[----:B------:R-:W-:Y:S01]  /*3c90*/  ISETP.NE.AND.EX P3, PT, R13, RZ, PT, P3 ;  /* 0x000000ff0d00720c */ /* 0x000fe20003f65330 */
[----:B------:R-:W-:-:S12]  /*3ca0*/  BRA.DIV UR4, `(.L_x_3315) ;  /* 0x0000006204a47947 */ /* 0x000fd8000b800000 */
[----:B------:R-:W-:-:S13]  /*3cb0*/  VOTE.ANY P3, !P3 ;  /* 0x0000000000ff7806 */ /* 0x000fda0005860100 */
.L_x_3470:
[----:B------:R-:W-:Y:S05]  /*3cc0*/  @!P3 BRA `(.L_x_3316) ;  /* 0x00000000003cb947 */ /* 0x000fea0003800000 */
.L_x_3320:
[----:B------:R-:W-:Y:S05]  /*3cd0*/  YIELD ;  /* 0x0000000000007946 */ /* 0x000fea0003800000 */
[----:B------:R-:W0:Y:S02]  /*3ce0*/  LDCU UR4, c[0x0][0x370] ;  /* 0x00006e00ff0477ac */ /* 0x000e240008000800 */
[----:B0-----:R-:W-:-:S09]  /*3cf0*/  UISETP.GT.U32.AND UP0, UPT, UR4, 0x1f3, UPT ;  /* 0x000001f30400788c */ /* 0x001fd2000bf04070 */
[----:B------:R-:W-:Y:S05]  /*3d00*/  BRA.U UP0, `(.L_x_3317) ;  /* 0x0000000100087547 */ /* 0x000fea000b800000 */
[----:B------:R0:W-:Y:S06]  /*3d10*/  MEMBAR.SC.CTA ;  /* 0x0000000000007992 */ /* 0x0001ec0000000000 */
[----:B0-----:R-:W-:Y:S05]  /*3d20*/  BRA `(.L_x_3318) ;  /* 0x0000000000087947 */ /* 0x001fea0003800000 */
.L_x_3317:
[----:B------:R-:W-:Y:S05]  /*3d30*/  NANOSLEEP 0x15e ;  /* 0x0000015e0000795d */ /* 0x000fea0003800000 */
[----:B------:R-:W-:Y:S01]  /*3d40*/  NOP ;  /* 0x0000000000007918 */ /* 0x000fe20000000000 */
.L_x_3318:
[----:B------:R-:W2:Y:S01]  /*3d50*/  LD.E.128.STRONG.GPU R12, desc[UR8][R18.64+-0x200] ;  /* 0xfffe0008120c7980 */ /* 0x000ea2000c10fd00 */
[----:B------:R-:W-:Y:S01]  /*3d60*/  UMOV UR4, 0xffffffff ;  /* 0xffffffff00047882 */ /* 0x000fe20000000000 */
[----:B--2---:R-:W-:-:S04]  /*3d70*/  ISETP.NE.U32.AND P3, PT, R12, 0x63, PT ;  /* 0x000000630c00780c */ /* 0x004fc80003f65070 */
[----:B------:R-:W-:Y:S01]  /*3d80*/  ISETP.NE.AND.EX P3, PT, R13, RZ, PT, P3 ;  /* 0x000000ff0d00720c */ /* 0x000fe20003f65330 */
[----:B------:R-:W-:-:S12]  /*3d90*/  BRA.DIV UR4, `(.L_x_3319) ;  /* 0x0000006204887947 */ /* 0x000fd8000b800000 */
[----:B------:R-:W-:-:S13]  /*3da0*/  VOTE.ANY P3, !P3 ;  /* 0x0000000000ff7806 */ /* 0x000fda0005860100 */
.L_x_3473:
[----:B------:R-:W-:Y:S05]  /*3db0*/  @P3 BRA `(.L_x_3320) ;  /* 0xfffffffc00c43947 */ /* 0x000fea000383ffff */
.L_x_3316:
[----:B------:R-:W-:Y:S01]  /*3dc0*/  UMOV UR4, 0xffffffff ;  /* 0xffffffff00047882 */ /* 0x000fe20000000000 */
[----:B------:R-:W-:-:S04]  /*3dd0*/  ISETP.NE.U32.AND P3, PT, R12, 0x65, PT ;  /* 0x000000650c00780c */ /* 0x000fc80003f65070 */
[----:B------:R-:W-:Y:S01]  /*3de0*/  ISETP.NE.AND.EX P3, PT, R13, RZ, PT, P3 ;  /* 0x000000ff0d00720c */ /* 0x000fe20003f65330 */
[----:B------:R-:W-:-:S12]  /*3df0*/  BRA.DIV UR4, `(.L_x_3321) ;  /* 0x0000006204907947 */ /* 0x000fd8000b800000 */
[----:B------:R-:W-:Y:S01]  /*3e00*/  VOTE.ANY R16, PT, !P3 ;  /* 0x0000000000107806 */ /* 0x000fe200058e0100 */
[----:B------:R-:W-:-:S03]  /*3e10*/  VIADD R41, R41, 0xffffffe0 ;  /* 0xffffffe029297836 */ /* 0x000fc60000000000 */
[----:B------:R-:W-:-:S05]  /*3e20*/  LOP3.LUT R16, R16, 0x80000000, R25, 0xec, !PT ;  /* 0x8000000010107812 */ /* 0x000fca00078eec19 */
        /* <DEDUP_REMOVED lines=28> */
[----:B------:R-:W-:Y:S02]  /*3ff0*/  VIADD R16, R24, 0x10 ;  /* 0x0000001018107836 */ /* 0x000fe40000000000 */
[----:B------:R-:W-:-:S05]  /*4000*/  IMAD.X R47, R14, 0x1, R44, P5 ;  /* 0x000000010e2f7824 */ /* 0x000fca00028e062c */
[----:B------:R-:W1:Y:S01]  /*4010*/  SHFL.DOWN PT, R14, R47, 0x8, R17 ;  /* 0x090000002f0e7989 */ /* 0x000e6200000e0011 */
[----:B0-----:R-:W-:-:S04]  /*4020*/  SEL R22, R22, RZ, !P3 ;  /* 0x000000ff16167207 */ /* 0x001fc80005800000 */
[----:B------:R-:W-:Y:S02]  /*4030*/  IADD3 R44, P5, PT, R22, R15, RZ ;  /* 0x0000000f162c7210 */ /* 0x000fe40007fbe0ff */
[----:B-1----:R-:W-:Y:S02]  /*4040*/  SEL R14, R14, RZ, !P3 ;  /* 0x000000ff0e0e7207 */ /* 0x002fe40005800000 */
[----:B------:R-:W-:-:S03]  /*4050*/  ISETP.GT.AND P3, PT, R16, R17, PT ;  /* 0x000000111000720c */ /* 0x000fc60003f64270 */
[----:B------:R-:W-:Y:S02]  /*4060*/  IMAD.X R46, R14, 0x1, R47, P5 ;  /* 0x000000010e2e7824 */ /* 0x000fe400028e062f */
[----:B------:R-:W0:Y:S04]  /*4070*/  SHFL.DOWN PT, R14, R44, 0x10, R17 ;  /* 0x0a0000002c0e7989 */ /* 0x000e2800000e0011 */
[----:B------:R-:W1:Y:S01]  /*4080*/  SHFL.DOWN PT, R22, R46, 0x10, R17 ;  /* 0x0a0000002e167989 */ /* 0x000e6200000e0011 */
[----:B0-----:R-:W-:Y:S02]  /*4090*/  SEL R15, R14, RZ, !P3 ;  /* 0x000000ff0e0f7207 */ /* 0x001fe40005800000 */
[----:B-1----:R-:W-:Y:S02]  /*40a0*/  SEL R22, R22, RZ, !P3 ;  /* 0x000000ff16167207 */ /* 0x002fe40005800000 */
[----:B------:R-:W-:-:S04]  /*40b0*/  IADD3 R42, P3, P5, R15, R44, R42 ;  /* 0x0000002c0f2a7210 */ /* 0x000fc80007d7e02a */
[----:B------:R-:W-:Y:S02]  /*40c0*/  IADD3.X R45, PT, PT, R22, R46, R45, P3, P5 ;  /* 0x0000002e162d7210 */ /* 0x000fe40001fea42d */
[----:B------:R-:W-:-:S04]  /*40d0*/  ISETP.NE.U32.AND P3, PT, R12, 0x65, PT ;  /* 0x000000650c00780c */ /* 0x000fc80003f65070 */
[----:B------:R-:W-:-:S13]  /*40e0*/  ISETP.NE.AND.EX P3, PT, R13, RZ, PT, P3 ;  /* 0x000000ff0d00720c */ /* 0x000fda0003f65330 */
[----:B------:R-:W-:-:S13]  /*40f0*/  VOTE.ALL P3, P3 ;  /* 0x0000000000ff7806 */ /* 0x000fda0001860000 */
.L_x_3487:
[----:B------:R-:W-:Y:S05]  /*4100*/  @P3 BRA `(.L_x_3322) ;  /* 0xfffffff800cc3947 */ /* 0x000fea000383ffff */
.L_x_3314:
[----:B------:R-:W0:Y:S01]  /*4110*/  S2R R41, SR_TID.X ;  /* 0x0000000000297919 */ /* 0x000e220000002100 */
[----:B------:R-:W-:Y:S02]  /*4120*/  IMAD.MOV.U32 R16, RZ, RZ, R42 ;  /* 0x000000ffff107224 */ /* 0x000fe400078e002a */
[----:B------:R-:W-:Y:S02]  /*4130*/  IMAD.MOV.U32 R17, RZ, RZ, R45 ;  /* 0x000000ffff117224 */ /* 0x000fe400078e002d */
[----:B------:R-:W-:Y:S01]  /*4140*/  IMAD.MOV.U32 R27, RZ, RZ, R23 ;  /* 0x000000ffff1b7224 */ /* 0x000fe200078e0017 */
[----:B0-----:R-:W-:-:S13]  /*4150*/  ISETP.NE.AND P3, PT, R41, RZ, PT ;  /* 0x000000ff2900720c */ /* 0x001fda0003f65270 */
[----:B------:R-:W-:Y:S01]  /*4160*/  @!P3 IADD3 R14, P5, PT, R16, R40, RZ ;  /* 0x00000028100eb210 */ /* 0x000fe20007fbe0ff */
[----:B------:R-:W-:Y:S02]  /*4170*/  @!P3 IMAD.MOV.U32 R12, RZ, RZ, 0x65 ;  /* 0x00000065ff0cb424 */ /* 0x000fe400078e00ff */
[----:B------:R-:W-:Y:S02]  /*4180*/  @!P3 IMAD.MOV.U32 R13, RZ, RZ, 0x0 ;  /* 0x00000000ff0db424 */ /* 0x000fe400078e00ff */
[----:B------:R-:W-:Y:S01]  /*4190*/  @!P3 IMAD.X R15, R17, 0x1, R43, P5 ;  /* 0x00000001110fb824 */ /* 0x000fe200028e062b */
[----:B------:R-:W-:-:S04]  /*41a0*/  ISETP.NE.AND P5, PT, R24, RZ, PT ;  /* 0x000000ff1800720c */ /* 0x000fc80003fa5270 */
[----:B------:R0:W-:Y:S04]  /*41b0*/  @!P3 ST.E.128.STRONG.GPU desc[UR8][R20.64+0x200], R12 ;  /* 0x0002000c1400b985 */ /* 0x0001e8000c10fd08 */
[----:B------:R0:W-:Y:S04]  /*41c0*/  @!P3 ST.E.64 desc[UR8][R38.64+0xa8], R16 ;  /* 0x0000a8102600b985 */ /* 0x0001e8000c101b08 */
[----:B------:R0:W-:Y:S01]  /*41d0*/  @!P3 ST.E.64 desc[UR8][R38.64+0xb0], R14 ;  /* 0x0000b00e2600b985 */ /* 0x0001e2000c101b08 */
[----:B------:R-:W-:-:S03]  /*41e0*/  @!P5 IMAD.MOV.U32 R27, RZ, RZ, R42 ;  /* 0x000000ffff1bd224 */ /* 0x000fc600078e002a */
[----:B------:R0:W-:Y:S04]  /*41f0*/  @!P5 ST.E.64 desc[UR8][R38.64+0x90], R16 ;  /* 0x000090102600d985 */ /* 0x0001e8000c101b08 */
.L_x_3304:
[----:B------:R-:W-:Y:S05]  /*4200*/  WARPSYNC.ALL ;  /* 0x0000000000007948 */ /* 0x000fea0003800000 */
[----:B------:R-:W-:Y:S01]  /*4210*/  BAR.SYNC.DEFER_BLOCKING 0x0 ;  /* 0x0000000000007b1d */ /* 0x000fe20000010000 */
[----:B------:R-:W-:-:S13]  /*4220*/  ISETP.NE.AND P3, PT, R41, RZ, PT ;  /* 0x000000ff2900720c */ /* 0x000fda0003f65270 */
[----:B0-----:R-:W2:Y:S04]  /*4230*/  @P3 LD.E R12, desc[UR8][R38.64+0x90] ;  /* 0x00009008260c3980 */ /* 0x001ea8000c101900 */
[----:B------:R0:W5:Y:S04]  /*4240*/  LD.E.64 R16, desc[UR8][R38.64+0xa8] ;  /* 0x0000a80826107980 */ /* 0x000168000c101b00 */
[----:B------:R0:W5:Y:S02]  /*4250*/  LD.E.64 R14, desc[UR8][R38.64+0xb8] ;  /* 0x0000b808260e7980 */ /* 0x000164000c101b00 */
[----:B0-2---:R-:W-:-:S07]  /*4260*/  @P3 IMAD.IADD R27, R12, 0x1, R27 ;  /* 0x000000010c1b3824 */ /* 0x005fce00078e021b */
.L_x_3303:
[----:B------:R-:W-:Y:S05]  /*4270*/  BSYNC.RECONVERGENT B0 ;  /* 0x0000000000007941 */ /* 0x000fea0003800200 */
.L_x_3301:
[----:B------:R-:W-:Y:S01]  /*4280*/  BAR.SYNC.DEFER_BLOCKING 0x0 ;  /* 0x0000000000007b1d */ /* 0x000fe20000010000 */
[----:B------:R-:W-:Y:S01]  /*4290*/  LOP3.LUT P3, RZ, R37, 0x2, RZ, 0xc0, !PT ;  /* 0x0000000225ff7812 */ /* 0x000fe2000786c0ff */
[----:B-----5:R-:W-:-:S04]  /*42a0*/  IMAD.IADD R23, R27, 0x1, -R16 ;  /* 0x000000011b177824 */ /* 0x020fc800078e0a10 */
[----:B------:R-:W-:Y:S08]  /*42b0*/  BSSY.RECONVERGENT B0, `(.L_x_3323) ;  /* 0x000000a000007945 */ /* 0x000ff00003800200 */
[----:B------:R-:W-:Y:S05]  /*42c0*/  @P3 BRA `(.L_x_3324) ;  /* 0x0000000000203947 */ /* 0x000fea0003800000 */
[----:B0-----:R-:W-:-:S04]  /*42d0*/  SHF.R.S64 R13, RZ, 0x1c, R23 ;  /* 0x0000001cff0d7819 */ /* 0x001fc80000001017 */
[----:B------:R-:W-:-:S04]  /*42e0*/  IADD3 R12, P3, PT, R38, R13, RZ ;  /* 0x0000000d260c7210 */ /* 0x000fc80007f7e0ff */
[C---:B------:R-:W-:Y:S01]  /*42f0*/  LEA.HI.X.SX32 R13, R23.reuse, R39, 0x4, P3 ;  /* 0x00000027170d7211 */ /* 0x040fe200018f26ff */
[----:B------:R-:W-:-:S04]  /*4300*/  VIADD R23, R23, 0x1 ;  /* 0x0000000117177836 */ /* 0x000fc80000000000 */
[----:B------:R1:W-:Y:S04]  /*4310*/  ST.E desc[UR8][R12.64+0x800], R4 ;  /* 0x000800040c007985 */ /* 0x0003e8000c101908 */
[----:B------:R1:W-:Y:S04]  /*4320*/  ST.E desc[UR8][R12.64+0x804], R0 ;  /* 0x000804000c007985 */ /* 0x0003e8000c101908 */
[----:B------:R1:W-:Y:S04]  /*4330*/  ST.E desc[UR8][R12.64+0x808], R3 ;  /* 0x000808030c007985 */ /* 0x0003e8000c101908 */
[----:B------:R1:W-:Y:S02]  /*4340*/  ST.E desc[UR8][R12.64+0x80c], R2 ;  /* 0x00080c020c007985 */ /* 0x0003e4000c101908 */
.L_x_3324:
[----:B------:R-:W-:Y:S05]  /*4350*/  BSYNC.RECONVERGENT B0 ;  /* 0x0000000000007941 */ /* 0x000fea0003800200 */
.L_x_3323:
[C---:B-1----:R-:W-:Y:S02]  /*4360*/  @!P2 VIADD R0, R23.reuse, 0x1 ;  /* 0x000000011700a836 */ /* 0x042fe40000000000 */
[----:B------:R-:W-:-:S04]  /*4370*/  @!P2 IMAD.WIDE R2, R23, 0x10, R38 ;  /* 0x000000101702a825 */ /* 0x000fc800078e0226 */
[----:B------:R-:W-:Y:S01]  /*4380*/  @!P2 IMAD.MOV.U32 R23, RZ, RZ, R0 ;  /* 0x000000ffff17a224 */ /* 0x000fe200078e0000 */
[----:B------:R1:W-:Y:S03]  /*4390*/  @!P2 ST.E desc[UR8][R2.64+0x800], R36 ;  /* 0x000800240200a985 */ /* 0x0003e6000c101908 */
[C---:B------:R-:W-:Y:S01]  /*43a0*/  @!P1 VIADD R0, R23.reuse, 0x1 ;  /* 0x0000000117009836 */ /* 0x040fe20000000000 */
[----:B------:R1:W-:Y:S01]  /*43b0*/  @!P2 ST.E desc[UR8][R2.64+0x804], R35 ;  /* 0x000804230200a985 */ /* 0x0003e2000c101908 */
[----:B0-----:R-:W-:-:S03]  /*43c0*/  @!P1 IMAD.WIDE R18, R23, 0x10, R38 ;  /* 0x0000001017129825 */ /* 0x001fc600078e0226 */
[----:B------:R1:W-:Y:S01]  /*43d0*/  @!P2 ST.E desc[UR8][R2.64+0x808], R34 ;  /* 0x000808220200a985 */ /* 0x0003e2000c101908 */
[----:B------:R-:W-:-:S03]  /*43e0*/  @!P1 IMAD.MOV.U32 R23, RZ, RZ, R0 ;  /* 0x000000ffff179224 */ /* 0x000fc600078e0000 */
[----:B------:R1:W-:Y:S01]  /*43f0*/  @!P2 ST.E desc[UR8][R2.64+0x80c], R33 ;  /* 0x00080c210200a985 */ /* 0x0003e2000c101908 */
[C---:B------:R-:W-:Y:S02]  /*4400*/  @!P0 VIADD R0, R23.reuse, 0x1 ;  /* 0x0000000117008836 */ /* 0x040fe40000000000 */
[----:B------:R-:W-:Y:S01]  /*4410*/  @!P0 IMAD.WIDE R20, R23, 0x10, R38 ;  /* 0x0000001017148825 */ /* 0x000fe200078e0226 */
[----:B------:R1:W-:Y:S03]  /*4420*/  @!P1 ST.E desc[UR8][R18.64+0x800], R32 ;  /* 0x0008002012009985 */ /* 0x0003e6000c101908 */
[----:B------:R-:W-:Y:S01]  /*4430*/  @!P0 IMAD.MOV.U32 R23, RZ, RZ, R0 ;  /* 0x000000ffff178224 */ /* 0x000fe200078e0000 */
[----:B------:R1:W-:Y:S03]  /*4440*/  @!P1 ST.E desc[UR8][R18.64+0x804], R31 ;  /* 0x0008041f12009985 */ /* 0x0003e6000c101908 */
[----:B------:R-:W-:Y:S01]  /*4450*/  @!P4 IMAD.WIDE R12, R23, 0x10, R38 ;  /* 0x00000010170cc825 */ /* 0x000fe200078e0226 */
[----:B------:R1:W-:Y:S04]  /*4460*/  @!P1 ST.E desc[UR8][R18.64+0x808], R30 ;  /* 0x0008081e12009985 */ /* 0x0003e8000c101908 */
[----:B------:R1:W-:Y:S01]  /*4470*/  @!P1 ST.E desc[UR8][R18.64+0x80c], R29 ;  /* 0x00080c1d12009985 */ /* 0x0003e2000c101908 */
[----:B------:R-:W-:-:S03]  /*4480*/  ISETP.GE.AND P1, PT, R41, R14, PT ;  /* 0x0000000e2900720c */ /* 0x000fc60003f26270 */
[----:B------:R1:W-:Y:S04]  /*4490*/  @!P0 ST.E desc[UR8][R20.64+0x800], R6 ;  /* 0x0008000614008985 */ /* 0x0003e8000c101908 */
[----:B------:R1:W-:Y:S04]  /*44a0*/  @!P0 ST.E desc[UR8][R20.64+0x804], R5 ;  /* 0x0008040514008985 */ /* 0x0003e8000c101908 */
[----:B------:R1:W-:Y:S04]  /*44b0*/  @!P0 ST.E desc[UR8][R20.64+0x808], R7 ;  /* 0x0008080714008985 */ /* 0x0003e8000c101908 */
[----:B------:R1:W-:Y:S04]  /*44c0*/  @!P0 ST.E desc[UR8][R20.64+0x80c], R8 ;  /* 0x00080c0814008985 */ /* 0x0003e8000c101908 */
[----:B------:R1:W-:Y:S04]  /*44d0*/  @!P4 ST.E desc[UR8][R12.64+0x800], R10 ;  /* 0x0008000a0c00c985 */ /* 0x0003e8000c101908 */
[----:B------:R1:W-:Y:S04]  /*44e0*/  @!P4 ST.E desc[UR8][R12.64+0x804], R9 ;  /* 0x000804090c00c985 */ /* 0x0003e8000c101908 */
[----:B------:R1:W-:Y:S04]  /*44f0*/  @!P4 ST.E desc[UR8][R12.64+0x808], R11 ;  /* 0x0008080b0c00c985 */ /* 0x0003e8000c101908 */
[----:B------:R1:W-:Y:S01]  /*4500*/  @!P4 ST.E desc[UR8][R12.64+0x80c], R28 ;  /* 0x00080c1c0c00c985 */ /* 0x0003e2000c101908 */
[----:B------:R-:W-:Y:S06]  /*4510*/  BAR.SYNC.DEFER_BLOCKING 0x0 ;  /* 0x0000000000007b1d */ /* 0x000fec0000010000 */
[----:B------:R-:W-:Y:S05]  /*4520*/  @P1 EXIT ;  /* 0x000000000000194d */ /* 0x000fea0003800000 */
[----:B-1----:R-:W-:Y:S01]  /*4530*/  LOP3.LUT R3, RZ, R41, RZ, 0x33, !PT ;  /* 0x00000029ff037212 */ /* 0x002fe200078e33ff */
[----:B------:R-:W-:Y:S04]  /*4540*/  BSSY.RECONVERGENT B0, `(.L_x_3325) ;  /* 0x0000028000007945 */ /* 0x000fe80003800200 */
[----:B------:R-:W-:-:S05]  /*4550*/  IMAD.IADD R3, R3, 0x1, R14 ;  /* 0x0000000103037824 */ /* 0x000fca00078e020e */
[C---:B------:R-:W-:Y:S02]  /*4560*/  LOP3.LUT R0, R3.reuse, 0x600, RZ, 0xc0, !PT ;  /* 0x0000060003007812 */ /* 0x040fe400078ec0ff */
[----:B------:R-:W-:Y:S02]  /*4570*/  ISETP.GE.U32.AND P0, PT, R3, 0x600, PT ;  /* 0x000006000300780c */ /* 0x000fe40003f06070 */
[----:B------:R-:W-:-:S13]  /*4580*/  ISETP.NE.AND P1, PT, R0, 0x600, PT ;  /* 0x000006000000780c */ /* 0x000fda0003f25270 */
[----:B------:R-:W-:Y:S05]  /*4590*/  @!P1 BRA `(.L_x_3326) ;  /* 0x0000000000889947 */ /* 0x000fea0003800000 */
[----:B------:R-:W0:Y:S01]  /*45a0*/  LDCU.64 UR4, c[0x0][0x3d0] ;  /* 0x00007a00ff0477ac */ /* 0x000e220008000a00 */
[----:B------:R-:W-:Y:S02]  /*45b0*/  IADD3 R19, P1, PT, R41, R16, RZ ;  /* 0x0000001029137210 */ /* 0x000fe40007f3e0ff */
[----:B------:R-:W-:Y:S01]  /*45c0*/  LEA.HI R0, R3, 0x1, RZ, 0x17 ;  /* 0x0000000103007811 */ /* 0x000fe200078fb8ff */
[----:B------:R-:W-:-:S04]  /*45d0*/  IMAD.WIDE.U32 R2, R41, 0x10, R38 ;  /* 0x0000001029027825 */ /* 0x000fc800078e0026 */
[----:B------:R-:W-:Y:S01]  /*45e0*/  IMAD.SHL.U32 R4, R0, 0x200, RZ ;  /* 0x0000020000047824 */ /* 0x000fe200078e00ff */
[----:B------:R-:W-:Y:S01]  /*45f0*/  IADD3 R6, P3, PT, R2, 0x80c, RZ ;  /* 0x0000080c02067810 */ /* 0x000fe20007f7e0ff */
[----:B------:R-:W-:Y:S01]  /*4600*/  IMAD.X R10, RZ, RZ, R17, P1 ;  /* 0x000000ffff0a7224 */ /* 0x000fe200008e0611 */
[----:B------:R-:W-:Y:S02]  /*4610*/  LOP3.LUT R0, R0, 0x3, RZ, 0xc0, !PT ;  /* 0x0000000300007812 */ /* 0x000fe400078ec0ff */
[----:B------:R-:W-:Y:S01]  /*4620*/  LOP3.LUT R4, R4, 0x600, RZ, 0xc0, !PT ;  /* 0x0000060004047812 */ /* 0x000fe200078ec0ff */
[----:B------:R-:W-:Y:S02]  /*4630*/  IMAD.X R5, RZ, RZ, R3, P3 ;  /* 0x000000ffff057224 */ /* 0x000fe400018e0603 */
[----:B------:R-:W-:Y:S01]  /*4640*/  IMAD.MOV R0, RZ, RZ, -R0 ;  /* 0x000000ffff007224 */ /* 0x000fe200078e0a00 */
[----:B0-----:R-:W-:Y:S01]  /*4650*/  LEA R8, P2, R19, UR4, 0x4 ;  /* 0x0000000413087c11 */ /* 0x001fe2000f8420ff */
[----:B------:R-:W-:-:S03]  /*4660*/  IMAD.IADD R41, R41, 0x1, R4 ;  /* 0x0000000129297824 */ /* 0x000fc600078e0204 */
[----:B------:R-:W-:Y:S02]  /*4670*/  IADD3 R8, P1, PT, R8, 0x8, RZ ;  /* 0x0000000808087810 */ /* 0x000fe40007f3e0ff */
[----:B------:R-:W-:-:S05]  /*4680*/  LEA.HI.X R19, R19, UR5, R10, 0x4, P2 ;  /* 0x0000000513137c11 */ /* 0x000fca00090f240a */
[----:B------:R-:W-:-:S07]  /*4690*/  IMAD.X R19, RZ, RZ, R19, P1 ;  /* 0x000000ffff137224 */ /* 0x000fce00008e0613 */
.L_x_3327:
[----:B------:R-:W-:-:S05]  /*46a0*/  IMAD.MOV.U32 R4, RZ, RZ, R6 ;  /* 0x000000ffff047224 */ /* 0x000fca00078e0006 */
[----:B0-----:R-:W2:Y:S04]  /*46b0*/  LD.E R7, desc[UR8][R4.64+-0xc] ;  /* 0xfffff40804077980 */ /* 0x001ea8000c101900 */
[----:B------:R-:W3:Y:S04]  /*46c0*/  LD.E R9, desc[UR8][R4.64+-0x8] ;  /* 0xfffff80804097980 */ /* 0x000ee8000c101900 */
[----:B------:R-:W4:Y:S04]  /*46d0*/  LD.E R11, desc[UR8][R4.64+-0x4] ;  /* 0xfffffc08040b7980 */ /* 0x000f28000c101900 */
[----:B------:R0:W5:Y:S01]  /*46e0*/  LD.E R13, desc[UR8][R4.64] ;  /* 0x00000008040d7980 */ /* 0x000162000c101900 */
[----:B------:R-:W-:Y:S01]  /*46f0*/  IMAD.MOV.U32 R2, RZ, RZ, R8 ;  /* 0x000000ffff027224 */ /* 0x000fe200078e0008 */
[----:B------:R-:W-:Y:S01]  /*4700*/  IADD3 R6, P3, PT, R4, 0x2000, RZ ;  /* 0x0000200004067810 */ /* 0x000fe20007f7e0ff */
[----:B------:R-:W-:-:S02]  /*4710*/  IMAD.MOV.U32 R3, RZ, RZ, R19 ;  /* 0x000000ffff037224 */ /* 0x000fc400078e0013 */
[----:B------:R-:W-:Y:S01]  /*4720*/  VIADD R0, R0, 0x1 ;  /* 0x0000000100007836 */ /* 0x000fe20000000000 */
[----:B------:R-:W-:-:S04]  /*4730*/  IADD3 R8, P2, PT, R2, 0x2000, RZ ;  /* 0x0000200002087810 */ /* 0x000fc80007f5e0ff */
[----:B------:R-:W-:Y:S01]  /*4740*/  ISETP.NE.AND P1, PT, R0, RZ, PT ;  /* 0x000000ff0000720c */ /* 0x000fe20003f25270 */
[----:B------:R-:W-:Y:S02]  /*4750*/  IMAD.X R19, RZ, RZ, R3, P2 ;  /* 0x000000ffff137224 */ /* 0x000fe400010e0603 */
[----:B0-----:R-:W-:Y:S01]  /*4760*/  IMAD.X R5, RZ, RZ, R5, P3 ;  /* 0x000000ffff057224 */ /* 0x001fe200018e0605 */
[----:B--2---:R0:W-:Y:S04]  /*4770*/  STG.E desc[UR8][R2.64+-0x8], R7 ;  /* 0xfffff80702007986 */ /* 0x0041e8000c101908 */
[----:B---3--:R0:W-:Y:S04]  /*4780*/  STG.E desc[UR8][R2.64+-0x4], R9 ;  /* 0xfffffc0902007986 */ /* 0x0081e8000c101908 */
[----:B----4-:R0:W-:Y:S04]  /*4790*/  STG.E desc[UR8][R2.64], R11 ;  /* 0x0000000b02007986 */ /* 0x0101e8000c101908 */
[----:B-----5:R0:W-:Y:S01]  /*47a0*/  STG.E desc[UR8][R2.64+0x4], R13 ;  /* 0x0000040d02007986 */ /* 0x0201e2000c101908 */
[----:B------:R-:W-:Y:S05]  /*47b0*/  @P1 BRA `(.L_x_3327) ;  /* 0xfffffffc00b81947 */ /* 0x000fea000383ffff */
.L_x_3326:
[----:B------:R-:W-:Y:S05]  /*47c0*/  BSYNC.RECONVERGENT B0 ;  /* 0x0000000000007941 */ /* 0x000fea0003800200 */
.L_x_3325:
[----:B------:R-:W-:Y:S05]  /*47d0*/  @!P0 EXIT ;  /* 0x000000000000894d */ /* 0x000fea0003800000 */
[----:B------:R-:W1:Y:S01]  /*47e0*/  LDCU.64 UR4, c[0x0][0x3d0] ;  /* 0x00007a00ff0477ac */ /* 0x000e620008000a00 */
[C---:B0-----:R-:W-:Y:S01]  /*47f0*/  IADD3 R2, P0, PT, R41.reuse, R16, RZ ;  /* 0x0000001029027210 */ /* 0x041fe20007f1e0ff */
[----:B------:R-:W-:-:S04]  /*4800*/  IMAD.WIDE.U32 R38, R41, 0x10, R38 ;  /* 0x0000001029267825 */ /* 0x000fc800078e0026 */
[----:B------:R-:W-:Y:S01]  /*4810*/  IMAD.X R17, RZ, RZ, R17, P0 ;  /* 0x000000ffff117224 */ /* 0x000fe200000e0611 */
[----:B------:R-:W-:-:S05]  /*4820*/  IADD3 R0, P1, PT, R38, 0x4800, RZ ;  /* 0x0000480026007810 */ /* 0x000fca0007f3e0ff */
[----:B------:R-:W-:Y:S01]  /*4830*/  IMAD.X R5, RZ, RZ, R39, P1 ;  /* 0x000000ffff057224 */ /* 0x000fe200008e0627 */
[----:B-1----:R-:W-:-:S04]  /*4840*/  LEA R6, P2, R2, UR4, 0x4 ;  /* 0x0000000402067c11 */ /* 0x002fc8000f8420ff */
[----:B------:R-:W-:Y:S02]  /*4850*/  IADD3 R6, P0, PT, R6, 0x4000, RZ ;  /* 0x0000400006067810 */ /* 0x000fe40007f1e0ff */
[----:B------:R-:W-:-:S05]  /*4860*/  LEA.HI.X R17, R2, UR5, R17, 0x4, P2 ;  /* 0x0000000502117c11 */ /* 0x000fca00090f2411 */
[----:B------:R-:W-:-:S07]  /*4870*/  IMAD.X R25, RZ, RZ, R17, P0 ;  /* 0x000000ffff197224 */ /* 0x000fce00000e0611 */
.L_x_3328:
[----:B------:R-:W-:-:S05]  /*4880*/  IMAD.MOV.U32 R4, RZ, RZ, R0 ;  /* 0x000000ffff047224 */ /* 0x000fca00078e0000 */
[----:B0-----:R-:W2:Y:S04]  /*4890*/  LD.E R7, desc[UR8][R4.64+-0x4000] ;  /* 0xffc0000804077980 */ /* 0x001ea8000c101900 */
[----:B------:R-:W3:Y:S04]  /*48a0*/  LD.E R9, desc[UR8][R4.64+-0x3ffc] ;  /* 0xffc0040804097980 */ /* 0x000ee8000c101900 */
[----:B------:R-:W4:Y:S04]  /*48b0*/  LD.E R11, desc[UR8][R4.64+-0x3ff8] ;  /* 0xffc00808040b7980 */ /* 0x000f28000c101900 */
[----:B------:R-:W5:Y:S01]  /*48c0*/  LD.E R13, desc[UR8][R4.64+-0x3ff4] ;  /* 0xffc00c08040d7980 */ /* 0x000f62000c101900 */
[----:B------:R-:W-:-:S02]  /*48d0*/  IMAD.MOV.U32 R2, RZ, RZ, R6 ;  /* 0x000000ffff027224 */ /* 0x000fc400078e0006 */
[----:B------:R-:W-:-:S05]  /*48e0*/  IMAD.MOV.U32 R3, RZ, RZ, R25 ;  /* 0x000000ffff037224 */ /* 0x000fca00078e0019 */
[----:B--2---:R0:W-:Y:S04]  /*48f0*/  STG.E desc[UR8][R2.64+-0x4000], R7 ;  /* 0xffc0000702007986 */ /* 0x0041e8000c101908 */
[----:B---3--:R1:W-:Y:S04]  /*4900*/  STG.E desc[UR8][R2.64+-0x3ffc], R9 ;  /* 0xffc0040902007986 */ /* 0x0083e8000c101908 */
[----:B----4-:R2:W-:Y:S04]  /*4910*/  STG.E desc[UR8][R2.64+-0x3ff8], R11 ;  /* 0xffc0080b02007986 */ /* 0x0105e8000c101908 */
[----:B-----5:R3:W-:Y:S04]  /*4920*/  STG.E desc[UR8][R2.64+-0x3ff4], R13 ;  /* 0xffc00c0d02007986 */ /* 0x0207e8000c101908 */
[----:B------:R-:W4:Y:S04]  /*4930*/  LD.E R17, desc[UR8][R4.64+-0x2000] ;  /* 0xffe0000804117980 */ /* 0x000f28000c101900 */
[----:B------:R-:W5:Y:S04]  /*4940*/  LD.E R19, desc[UR8][R4.64+-0x1ffc] ;  /* 0xffe0040804137980 */ /* 0x000f68000c101900 */
[----:B------:R-:W2:Y:S04]  /*4950*/  LD.E R21, desc[UR8][R4.64+-0x1ff8] ;  /* 0xffe0080804157980 */ /* 0x000ea8000c101900 */
[----:B------:R-:W3:Y:S04]  /*4960*/  LD.E R23, desc[UR8][R4.64+-0x1ff4] ;  /* 0xffe00c0804177980 */ /* 0x000ee8000c101900 */
[----:B----4-:R4:W-:Y:S04]  /*4970*/  STG.E desc[UR8][R2.64+-0x2000], R17 ;  /* 0xffe0001102007986 */ /* 0x0109e8000c101908 */
[----:B-----5:R5:W-:Y:S04]  /*4980*/  STG.E desc[UR8][R2.64+-0x1ffc], R19 ;  /* 0xffe0041302007986 */ /* 0x020be8000c101908 */
[----:B--2---:R2:W-:Y:S04]  /*4990*/  STG.E desc[UR8][R2.64+-0x1ff8], R21 ;  /* 0xffe0081502007986 */ /* 0x0045e8000c101908 */
[----:B---3--:R3:W-:Y:S04]  /*49a0*/  STG.E desc[UR8][R2.64+-0x1ff4], R23 ;  /* 0xffe00c1702007986 */ /* 0x0087e8000c101908 */
[----:B0-----:R-:W4:Y:S04]  /*49b0*/  LD.E R7, desc[UR8][R4.64] ;  /* 0x0000000804077980 */ /* 0x001f28000c101900 */
[----:B-1----:R-:W5:Y:S04]  /*49c0*/  LD.E R9, desc[UR8][R4.64+0x4] ;  /* 0x0000040804097980 */ /* 0x002f68000c101900 */
[----:B------:R-:W2:Y:S04]  /*49d0*/  LD.E R11, desc[UR8][R4.64+0x8] ;  /* 0x00000808040b7980 */ /* 0x000ea8000c101900 */
[----:B------:R-:W3:Y:S04]  /*49e0*/  LD.E R13, desc[UR8][R4.64+0xc] ;  /* 0x00000c08040d7980 */ /* 0x000ee8000c101900 */
[----:B----4-:R0:W-:Y:S04]  /*49f0*/  STG.E desc[UR8][R2.64], R7 ;  /* 0x0000000702007986 */ /* 0x0101e8000c101908 */
[----:B-----5:R0:W-:Y:S04]  /*4a00*/  STG.E desc[UR8][R2.64+0x4], R9 ;  /* 0x0000040902007986 */ /* 0x0201e8000c101908 */
[----:B--2---:R0:W-:Y:S04]  /*4a10*/  STG.E desc[UR8][R2.64+0x8], R11 ;  /* 0x0000080b02007986 */ /* 0x0041e8000c101908 */
[----:B---3--:R0:W-:Y:S04]  /*4a20*/  STG.E desc[UR8][R2.64+0xc], R13 ;  /* 0x00000c0d02007986 */ /* 0x0081e8000c101908 */
[----:B------:R-:W2:Y:S04]  /*4a30*/  LD.E R17, desc[UR8][R4.64+0x2000] ;  /* 0x0020000804117980 */ /* 0x000ea8000c101900 */
[----:B------:R-:W3:Y:S04]  /*4a40*/  LD.E R19, desc[UR8][R4.64+0x2004] ;  /* 0x0020040804137980 */ /* 0x000ee8000c101900 */
[----:B------:R-:W4:Y:S04]  /*4a50*/  LD.E R21, desc[UR8][R4.64+0x2008] ;  /* 0x0020080804157980 */ /* 0x000f28000c101900 */
[----:B------:R1:W5:Y:S01]  /*4a60*/  LD.E R23, desc[UR8][R4.64+0x200c] ;  /* 0x00200c0804177980 */ /* 0x000362000c101900 */
[----:B------:R-:W-:Y:S01]  /*4a70*/  VIADD R41, R41, 0x800 ;  /* 0x0000080029297836 */ /* 0x000fe20000000000 */
[----:B------:R-:W-:-:S02]  /*4a80*/  IADD3 R6, P1, PT, R2, 0x8000, RZ ;  /* 0x0000800002067810 */ /* 0x000fc40007f3e0ff */
[----:B------:R-:W-:Y:S02]  /*4a90*/  IADD3 R0, P2, PT, R4, 0x8000, RZ ;  /* 0x0000800004007810 */ /* 0x000fe40007f5e0ff */
[----:B------:R-:W-:Y:S01]  /*4aa0*/  ISETP.GE.AND P0, PT, R41, R14, PT ;  /* 0x0000000e2900720c */ /* 0x000fe20003f06270 */
[----:B------:R-:W-:Y:S02]  /*4ab0*/  IMAD.X R25, RZ, RZ, R3, P1 ;  /* 0x000000ffff197224 */ /* 0x000fe400008e0603 */
[----:B-1----:R-:W-:Y:S01]  /*4ac0*/  IMAD.X R5, RZ, RZ, R5, P2 ;  /* 0x000000ffff057224 */ /* 0x002fe200010e0605 */
[----:B--2---:R0:W-:Y:S04]  /*4ad0*/  STG.E desc[UR8][R2.64+0x2000], R17 ;  /* 0x0020001102007986 */ /* 0x0041e8000c101908 */
[----:B---3--:R0:W-:Y:S04]  /*4ae0*/  STG.E desc[UR8][R2.64+0x2004], R19 ;  /* 0x0020041302007986 */ /* 0x0081e8000c101908 */
[----:B----4-:R0:W-:Y:S04]  /*4af0*/  STG.E desc[UR8][R2.64+0x2008], R21 ;  /* 0x0020081502007986 */ /* 0x0101e8000c101908 */
[----:B-----5:R0:W-:Y:S01]  /*4b00*/  STG.E desc[UR8][R2.64+0x200c], R23 ;  /* 0x00200c1702007986 */ /* 0x0201e2000c101908 */
[----:B------:R-:W-:Y:S05]  /*4b10*/  @!P0 BRA `(.L_x_3328) ;  /* 0xfffffffc00588947 */ /* 0x000fea000383ffff */
[----:B------:R-:W-:Y:S05]  /*4b20*/  EXIT ;  /* 0x000000000000794d */ /* 0x000fea0003800000 */
.L_x_3218:
[----:B------:R-:W0:Y:S01]  /*4b30*/  LDC.64 R2, c[0x0][0x3e8] ;  /* 0x0000fa00ff027b82 */ /* 0x000e220000000a00 */
[----:B------:R-:W1:Y:S01]  /*4b40*/  S2R R0, SR_TID.X ;  /* 0x0000000000007919 */ /* 0x000e620000002100 */
[----:B------:R-:W2:Y:S01]  /*4b50*/  LDCU.128 UR16, c[0x0][0x3a0] ;  /* 0x00007400ff1077ac */ /* 0x000ea20008000c00 */
[----:B------:R-:W3:Y:S01]  /*4b60*/  LDCU.128 UR12, c[0x0][0x390] ;  /* 0x00007200ff0c77ac */ /* 0x000ee20008000c00 */
[----:B------:R-:W4:Y:S01]  /*4b70*/  LDCU.64 UR4, c[0x0][0x388] ;  /* 0x00007100ff0477ac */ /* 0x000f220008000a00 */
[----:B0-----:R-:W-:-:S05]  /*4b80*/  IMAD.WIDE.U32 R6, R7, 0x10, R2 ;  /* 0x0000001007067825 */ /* 0x001fca00078e0002 */
[----:B------:R-:W5:Y:S04]  /*4b90*/  LDG.E.64 R2, desc[UR8][R6.64] ;  /* 0x0000000806027981 */ /* 0x000f68000c1e1b00 */
[----:B------:R-:W2:Y:S04]  /*4ba0*/  LDG.E R5, desc[UR8][R6.64+0x10] ;  /* 0x0000100806057981 */ /* 0x000ea8000c1e1900 */
[----:B------:R-:W3:Y:S04]  /*4bb0*/  LDG.E.64 R16, desc[UR8][R6.64+0x8] ;  /* 0x0000080806107981 */ /* 0x000ee8000c1e1b00 */
[----:B------:R-:W3:Y:S01]  /*4bc0*/  LDG.E R15, desc[UR8][R6.64+0x18] ;  /* 0x00001808060f7981 */ /* 0x000ee2000c1e1900 */
[----:B-1----:R-:W-:Y:S01]  /*4bd0*/  LOP3.LUT R20, R0, 0x800, RZ, 0xfc, !PT ;  /* 0x0000080000147812 */ /* 0x002fe200078efcff */
[----:B------:R-:W-:Y:S01]  /*4be0*/  BSSY.RECONVERGENT B0, `(.L_x_3329) ;  /* 0x000002f000007945 */ /* 0x000fe20003800200 */
[----:B------:R-:W-:-:S02]  /*4bf0*/  IMAD.MOV.U32 R19, RZ, RZ, RZ ;  /* 0x000000ffff137224 */ /* 0x000fc400078e00ff */
[----:B------:R-:W-:Y:S02]  /*4c00*/  IMAD.MOV.U32 R21, RZ, RZ, RZ ;  /* 0x000000ffff157224 */ /* 0x000fe400078e00ff */
[----:B------:R-:W-:Y:S02]  /*4c10*/  IMAD.MOV.U32 R23, RZ, RZ, RZ ;  /* 0x000000ffff177224 */ /* 0x000fe400078e00ff */
[----:B------:R-:W-:Y:S02]  /*4c20*/  IMAD.MOV.U32 R25, RZ, RZ, RZ ;  /* 0x000000ffff197224 */ /* 0x000fe400078e00ff */
[----:B------:R-:W-:Y:S02]  /*4c30*/  IMAD.MOV.U32 R27, RZ, RZ, RZ ;  /* 0x000000ffff1b7224 */ /* 0x000fe400078e00ff */
[----:B------:R-:W-:Y:S02]  /*4c40*/  IMAD.MOV.U32 R29, RZ, RZ, RZ ;  /* 0x000000ffff1d7224 */ /* 0x000fe400078e00ff */
[----:B------:R-:W-:-:S02]  /*4c50*/  IMAD.MOV.U32 R31, RZ, RZ, RZ ;  /* 0x000000ffff1f7224 */ /* 0x000fc400078e00ff */
[----:B------:R-:W-:Y:S01]  /*4c60*/  IMAD.MOV.U32 R33, RZ, RZ, RZ ;  /* 0x000000ffff217224 */ /* 0x000fe200078e00ff */
[----:B-----5:R-:W-:Y:S01]  /*4c70*/  IADD3 R18, P0, PT, R2, R0, RZ ;  /* 0x0000000002127210 */ /* 0x020fe20007f1e0ff */
[----:B--2---:R-:W-:-:S04]  /*4c80*/  IMAD.IADD R5, R5, 0x1, -R2 ;  /* 0x0000000105057824 */ /* 0x004fc800078e0a02 */
[----:B------:R-:W-:Y:S02]  /*4c90*/  IMAD.X R9, RZ, RZ, R3, P0 ;  /* 0x000000ffff097224 */ /* 0x000fe400000e0603 */
[----:B------:R-:W-:Y:S02]  /*4ca0*/  IMAD.IADD R3, R0, 0x1, -R5 ;  /* 0x0000000100037824 */ /* 0x000fe400078e0a05 */
[C---:B------:R-:W-:Y:S01]  /*4cb0*/  IMAD.SHL.U32 R14, R18.reuse, 0x4, RZ ;  /* 0x00000004120e7824 */ /* 0x040fe200078e00ff */
[----:B------:R-:W-:Y:S01]  /*4cc0*/  SHF.L.U64.HI R18, R18, 0x2, R9 ;  /* 0x0000000212127819 */ /* 0x000fe20000010209 */
[----:B---3--:R-:W-:Y:S01]  /*4cd0*/  IMAD.IADD R4, R15, 0x1, -R16 ;  /* 0x000000010f047824 */ /* 0x008fe200078e0a10 */
[----:B------:R-:W-:Y:S02]  /*4ce0*/  IADD3 R2, P3, PT, R16, R3, RZ ;  /* 0x0000000310027210 */ /* 0x000fe40007f7e0ff */
[----:B------:R-:W-:Y:S02]  /*4cf0*/  IADD3 R8, P2, PT, R14, UR16, RZ ;  /* 0x000000100e087c10 */ /* 0x000fe4000ff5e0ff */
[----:B------:R-:W-:Y:S01]  /*4d00*/  LEA.HI.X.SX32 R3, R3, R17, 0x1, P3 ;  /* 0x0000001103037211 */ /* 0x000fe200018f0eff */
[----:B------:R-:W-:Y:S01]  /*4d10*/  IMAD.IADD R17, R4, 0x1, R5 ;  /* 0x0000000104117824 */ /* 0x000fe200078e0205 */
[----:B------:R-:W-:-:S02]  /*4d20*/  IADD3.X R9, PT, PT, R18, UR17, RZ, P2, !PT ;  /* 0x0000001112097c10 */ /* 0x000fc400097fe4ff */
[----:B------:R-:W-:Y:S02]  /*4d30*/  IADD3 R12, P0, PT, R14, UR12, RZ ;  /* 0x0000000c0e0c7c10 */ /* 0x000fe4000ff1e0ff */
[----:B------:R-:W-:Y:S02]  /*4d40*/  ISETP.GE.AND P2, PT, R0, R17, PT ;  /* 0x000000110000720c */ /* 0x000fe40003f46270 */
[----:B------:R-:W-:Y:S02]  /*4d50*/  IADD3 R10, P1, PT, R14, UR14, RZ ;  /* 0x0000000e0e0a7c10 */ /* 0x000fe4000ff3e0ff */
[----:B------:R-:W-:Y:S02]  /*4d60*/  IADD3.X R13, PT, PT, R18, UR13, RZ, P0, !PT ;  /* 0x0000000d120d7c10 */ /* 0x000fe400087fe4ff */
[----:B------:R-:W-:Y:S02]  /*4d70*/  LEA R6, P4, R2, UR18, 0x4 ;  /* 0x0000001202067c11 */ /* 0x000fe4000f8820ff */
[----:B----4-:R-:W-:-:S02]  /*4d80*/  IADD3 R14, P0, PT, R14, UR4, RZ ;  /* 0x000000040e0e7c10 */ /* 0x010fc4000ff1e0ff */
[----:B------:R-:W-:Y:S02]  /*4d90*/  IADD3.X R11, PT, PT, R18, UR15, RZ, P1, !PT ;  /* 0x0000000f120b7c10 */ /* 0x000fe40008ffe4ff */
[----:B------:R-:W-:Y:S01]  /*4da0*/  LEA.HI.X R7, R2, UR19, R3, 0x4, P4 ;  /* 0x0000001302077c11 */ /* 0x000fe2000a0f2403 */
[----:B------:R-:W-:Y:S01]  /*4db0*/  VIADD R2, R0, 0x200 ;  /* 0x0000020000027836 */ /* 0x000fe20000000000 */
[----:B------:R-:W-:Y:S01]  /*4dc0*/  IADD3.X R15, PT, PT, R18, UR5, RZ, P0, !PT ;  /* 0x00000005120f7c10 */ /* 0x000fe200087fe4ff */
[C---:B------:R-:W-:Y:S01]  /*4dd0*/  VIADD R18, R0.reuse, 0x600 ;  /* 0x0000060000127836 */ /* 0x040fe20000000000 */
[----:B------:R-:W-:Y:S02]  /*4de0*/  LOP3.LUT R16, R0, 0x400, RZ, 0xfc, !PT ;  /* 0x0000040000107812 */ /* 0x000fe400078efcff */
[-C--:B------:R-:W-:Y:S02]  /*4df0*/  ISETP.GE.AND P3, PT, R2, R17.reuse, PT ;  /* 0x000000110200720c */ /* 0x080fe40003f66270 */
[----:B------:R-:W-:-:S02]  /*4e00*/  ISETP.GE.AND P4, PT, R16, R17, PT ;  /* 0x000000111000720c */ /* 0x000fc40003f86270 */
        /* <DEDUP_REMOVED lines=12> */
.L_x_3330:
[----:B------:R-:W-:Y:S05]  /*4ed0*/  BSYNC.RECONVERGENT B0 ;  /* 0x0000000000007941 */ /* 0x000fea0003800200 */
.L_x_3329:
        /* <DEDUP_REMOVED lines=11> */
.L_x_3332:
[----:B------:R-:W-:Y:S05]  /*4f90*/  BSYNC.RECONVERGENT B0 ;  /* 0x0000000000007941 */ /* 0x000fea0003800200 */
.L_x_3331:
[----:B------:R-:W-:Y:S01]  /*4fa0*/  BSSY.RECONVERGENT B0, `(.L_x_3333) ;  /* 0x000000f000007945 */ /* 0x000fe20003800200 */
[----:B------:R-:W-:Y:S02]  /*4fb0*/  IMAD.MOV.U32 R35, RZ, RZ, RZ ;  /* 0x000000ffff237224 */ /* 0x000fe400078e00ff */
[----:B------:R-:W-:Y:S02]  /*4fc0*/  IMAD.MOV.U32 R37, RZ, RZ, RZ ;  /* 0x000000ffff257224 */ /* 0x000fe400078e00ff */
[----:B------:R-:W-:Y:S02]  /*4fd0*/  IMAD.MOV.U32 R41, RZ, RZ, RZ ;  /* 0x000000ffff297224 */ /* 0x000fe400078e00ff */
        /* <DEDUP_REMOVED lines=11> */
.L_x_3334:
[----:B------:R-:W-:Y:S05]  /*5090*/  BSYNC.RECONVERGENT B0 ;  /* 0x0000000000007941 */ /* 0x000fea0003800200 */
.L_x_3333:
[----:B------:R-:W-:Y:S01]  /*50a0*/  BSSY.RECONVERGENT B0, `(.L_x_3335) ;  /* 0x0000010000007945 */ /* 0x000fe20003800200 */
[----:B------:R-:W-:Y:S02]  /*50b0*/  IMAD.MOV.U32 R45, RZ, RZ, RZ ;  /* 0x000000ffff2d7224 */ /* 0x000fe400078e00ff */
        /* <DEDUP_REMOVED lines=14> */
.L_x_3336:
[----:B------:R-:W-:Y:S05]  /*51a0*/  BSYNC.RECONVERGENT B0 ;  /* 0x0000000000007941 */ /* 0x000fea0003800200 */
.L_x_3335:
[----:B------:R-:W-:Y:S01]  /*51b0*/  BSSY.RECONVERGENT B0, `(.L_x_3337) ;  /* 0x000000f000007945 */ /* 0x000fe20003800200 */
[----:B------:R-:W-:Y:S02]  /*51c0*/  IMAD.MOV.U32 R55, RZ, RZ, RZ ;  /* 0x000000ffff377224 */ /* 0x000fe400078e00ff */
[----:B------:R-:W-:Y:S02]  /*51d0*/  IMAD.MOV.U32 R57, RZ, RZ, RZ ;  /* 0x000000ffff397224 */ /* 0x000fe400078e00ff */
[----:B------:R-:W-:-:S04]  /*51e0*/  IMAD.WIDE.U32 R2, R0, 0x10, R38 ;  /* 0x0000001000027825 */ /* 0x000fc800078e0026 */
        /* <DEDUP_REMOVED lines=11> */
.L_x_3338:
[----:B------:R-:W-:Y:S05]  /*52a0*/  BSYNC.RECONVERGENT B0 ;  /* 0x0000000000007941 */ /* 0x000fea0003800200 */
.L_x_3337:
[----:B01234-:R-:W-:Y:S01]  /*52b0*/  IMAD R10, R0, 0x5, RZ ;  /* 0x00000005000a7824 */ /* 0x01ffe200078e02ff */
        /* <DEDUP_REMOVED lines=31> */
.L_x_3344:
        /* <DEDUP_REMOVED lines=20> */
.L_x_3342:
[----:B------:R-:W-:-:S13]  /*55f0*/  ISETP.LT.AND P0, PT, R17, R16, PT ;  /* 0x000000101100720c */ /* 0x000fda0003f01270 */
.L_x_3343:
[----:B------:R-:W-:Y:S05]  /*5600*/  BSYNC.RECONVERGENT B1 ;  /* 0x0000000000017941 */ /* 0x000fea0003800200 */
.L_x_3341:
[C---:B------:R-:W-:Y:S01]  /*5610*/  @!P0 VIADD R14, R15.reuse, 0x1 ;  /* 0x000000010f0e8836 */ /* 0x040fe20000000000 */
[----:B------:R-:W-:-:S03]  /*5620*/  SEL R11, R15, R11, P0 ;  /* 0x0000000b0f0b7207 */ /* 0x000fc60000000000 */
[----:B------:R-:W-:Y:S01]  /*5630*/  IMAD.MOV.U32 R13, RZ, RZ, R14 ;  /* 0x000000ffff0d7224 */ /* 0x000fe200078e000e */
[----:B------:R-:W-:-:S13]  /*5640*/  ISETP.GE.AND P0, PT, R14, R11, PT ;  /* 0x0000000b0e00720c */ /* 0x000fda0003f06270 */
[----:B------:R-:W-:Y:S05]  /*5650*/  @!P0 BRA `(.L_x_3344) ;  /* 0xfffffffc00948947 */ /* 0x000fea000383ffff */
.L_x_3340:
[----:B------:R-:W-:Y:S05]  /*5660*/  BSYNC.RECONVERGENT B0 ;  /* 0x0000000000007941 */ /* 0x000fea0003800200 */
.L_x_3339:
        /* <DEDUP_REMOVED lines=27> */
.L_x_3350:
[----:B------:R-:W-:-:S13]  /*5820*/  ISETP.LT.AND P0, PT, R18, R11, PT ;  /* 0x0000000b1200720c */ /* 0x000fda0003f01270 */
.L_x_3351:
[----:B------:R-:W-:Y:S05]  /*5830*/  BSYNC.RECONVERGENT B2 ;  /* 0x0000000000027941 */ /* 0x000fea0003800200 */
.L_x_3349:
[----:B------:R-:W-:Y:S01]  /*5840*/  VIADD R16, R21, 0x1 ;  /* 0x0000000115107836 */ /* 0x000fe20000000000 */
[----:B------:R-:W-:-:S04]  /*5850*/  SEL R21, R13, R21, P0 ;  /* 0x000000150d157207 */ /* 0x000fc80000000000 */
[----:B------:R-:W-:-:S07]  /*5860*/  SEL R16, R16, RZ, P0 ;  /* 0x000000ff10107207 */ /* 0x000fce0000000000 */
.L_x_3348:
[----:B------:R-:W-:Y:S05]  /*5870*/  BSYNC.RECONVERGENT B1 ;  /* 0x0000000000017941 */ /* 0x000fea0003800200 */
.L_x_3347:
        /* <DEDUP_REMOVED lines=17> */
.L_x_3356:
[----:B------:R-:W-:-:S13]  /*5990*/  ISETP.LT.AND P0, PT, R20, R11, PT ;  /* 0x0000000b1400720c */ /* 0x000fda0003f01270 */
.L_x_3357:
[----:B------:R-:W-:Y:S05]  /*59a0*/  BSYNC.RECONVERGENT B3 ;  /* 0x0000000000037941 */ /* 0x000fea0003800200 */
.L_x_3355:
        /* <DEDUP_REMOVED lines=17> */
.L_x_3360:
[----:B------:R-:W-:-:S13]  /*5ac0*/  ISETP.LT.AND P0, PT, R20, R11, PT ;  /* 0x0000000b1400720c */ /* 0x000fda0003f01270 */
.L_x_3361:
[----:B------:R-:W-:Y:S05]  /*5ad0*/  BSYNC.RECONVERGENT B3 ;  /* 0x0000000000037941 */ /* 0x000fea0003800200 */
.L_x_3359:
[----:B------:R-:W-:Y:S01]  /*5ae0*/  SEL R21, R21, R17, P0 ;  /* 0x0000001115157207 */ /* 0x000fe20000000000 */
[----:B------:R-:W-:-:S07]  /*5af0*/  @P0 VIADD R16, R17, 0x1 ;  /* 0x0000000111100836 */ /* 0x000fce0000000000 */
.L_x_3354:
        /* <DEDUP_REMOVED lines=16> */
.L_x_3364:
[----:B------:R-:W-:-:S13]  /*5c00*/  ISETP.LT.AND P0, PT, R20, R11, PT ;  /* 0x0000000b1400720c */ /* 0x000fda0003f01270 */
.L_x_3365:
[----:B------:R-:W-:Y:S05]  /*5c10*/  BSYNC.RECONVERGENT B3 ;  /* 0x0000000000037941 */ /* 0x000fea0003800200 */
.L_x_3363:
[----:B------:R-:W-:Y:S01]  /*5c20*/  SEL R21, R21, R17, P0 ;  /* 0x0000001115157207 */ /* 0x000fe20000000000 */
[----:B------:R-:W-:-:S07]  /*5c30*/  @P0 VIADD R16, R17, 0x1 ;  /* 0x0000000111100836 */ /* 0x000fce0000000000 */
.L_x_3358:
[----:B------:R-:W-:-:S13]  /*5c40*/  ISETP.GE.AND P0, PT, R16, R21, PT ;  /* 0x000000151000720c */ /* 0x000fda0003f06270 */
[----:B------:R-:W-:Y:S05]  /*5c50*/  @P0 BREAK.RELIABLE B1 ;  /* 0x0000000000010942 */ /* 0x000fea0003800100 */
[----:B------:R-:W-:Y:S05]  /*5c60*/  @P0 BRA `(.L_x_3362) ;  /* 0x0000000000580947 */ /* 0x000fea0003800000 */
[----:B------:R-:W-:Y:S05]  /*5c70*/  BSYNC.RELIABLE B1 ;  /* 0x0000000000017941 */ /* 0x000fea0003800100 */
.L_x_3353:
        /* <DEDUP_REMOVED lines=14> */
.L_x_3367:
[----:B------:R-:W-:-:S13]  /*5d60*/  ISETP.LT.AND P0, PT, R20, R11, PT ;  /* 0x0000000b1400720c */ /* 0x000fda0003f01270 */
.L_x_3368:
[----:B------:R-:W-:Y:S05]  /*5d70*/  BSYNC.RECONVERGENT B1 ;  /* 0x0000000000017941 */ /* 0x000fea0003800200 */
.L_x_3366:
[----:B------:R-:W-:Y:S01]  /*5d80*/  @P0 VIADD R18, R19, 0x1 ;  /* 0x0000000113120836 */ /* 0x000fe20000000000 */
[----:B------:R-:W-:-:S03]  /*5d90*/  SEL R21, R21, R19, P0 ;  /* 0x0000001315157207 */ /* 0x000fc60000000000 */
[----:B------:R-:W-:Y:S01]  /*5da0*/  IMAD.MOV.U32 R16, RZ, RZ, R18 ;  /* 0x000000ffff107224 */ /* 0x000fe200078e0012 */
[----:B------:R-:W-:-:S13]  /*5db0*/  ISETP.GE.AND P0, PT, R18, R21, PT ;  /* 0x000000151200720c */ /* 0x000fda0003f06270 */
[----:B------:R-:W-:Y:S05]  /*5dc0*/  @!P0 BRA `(.L_x_3353) ;  /* 0xfffffffc00ac8947 */ /* 0x000fea000383ffff */
.L_x_3362:
[----:B------:R-:W-:Y:S05]  /*5dd0*/  BSYNC.RECONVERGENT B2 ;  /* 0x0000000000027941 */ /* 0x000fea0003800200 */
.L_x_3352:
        /* <DEDUP_REMOVED lines=18> */
.L_x_3372:
[----:B------:R-:W-:-:S13]  /*5f00*/  ISETP.LT.AND P0, PT, R20, R11, PT ;  /* 0x0000000b1400720c */ /* 0x000fda0003f01270 */
.L_x_3373:
[----:B------:R-:W-:Y:S05]  /*5f10*/  BSYNC.RECONVERGENT B2 ;  /* 0x0000000000027941 */ /* 0x000fea0003800200 */
.L_x_3371:
[----:B------:R-:W-:Y:S01]  /*5f20*/  VIADD R20, R17, 0x1 ;  /* 0x0000000111147836 */ /* 0x000fe20000000000 */
[----:B------:R-:W-:-:S04]  /*5f30*/  SEL R17, R15, R17, P0 ;  /* 0x000000110f117207 */ /* 0x000fc80000000000 */
[----:B------:R-:W-:-:S07]  /*5f40*/  SEL R20, R20, RZ, P0 ;  /* 0x000000ff14147207 */ /* 0x000fce0000000000 */
.L_x_3370:
[----:B------:R-:W-:Y:S05]  /*5f50*/  BSYNC.RECONVERGENT B1 ;  /* 0x0000000000017941 */ /* 0x000fea0003800200 */
.L_x_3369:
        /* <DEDUP_REMOVED lines=17> */
.L_x_3378:
[----:B------:R-:W-:-:S13]  /*6070*/  ISETP.LT.AND P0, PT, R22, R11, PT ;  /* 0x0000000b1600720c */ /* 0x000fda0003f01270 */
.L_x_3379:
[----:B------:R-:W-:Y:S05]  /*6080*/  BSYNC.RECONVERGENT B3 ;  /* 0x0000000000037941 */ /* 0x000fea0003800200 */
.L_x_3377:
        /* <DEDUP_REMOVED lines=17> */
.L_x_3382:
[----:B------:R-:W-:-:S13]  /*61a0*/  ISETP.LT.AND P0, PT, R22, R11, PT ;  /* 0x0000000b1600720c */ /* 0x000fda0003f01270 */
.L_x_3383:
[----:B------:R-:W-:Y:S05]  /*61b0*/  BSYNC.RECONVERGENT B3 ;  /* 0x0000000000037941 */ /* 0x000fea0003800200 */
.L_x_3381:
[----:B------:R-:W-:Y:S01]  /*61c0*/  SEL R17, R17, R21, P0 ;  /* 0x0000001511117207 */ /* 0x000fe20000000000 */
[----:B------:R-:W-:-:S07]  /*61d0*/  @P0 VIADD R20, R21, 0x1 ;  /* 0x0000000115140836 */ /* 0x000fce0000000000 */
.L_x_3376:
        /* <DEDUP_REMOVED lines=16> */
.L_x_3386:
[----:B------:R-:W-:-:S13]  /*62e0*/  ISETP.LT.AND P0, PT, R22, R11, PT ;  /* 0x0000000b1600720c */ /* 0x000fda0003f01270 */
.L_x_3387:
[----:B------:R-:W-:Y:S05]  /*62f0*/  BSYNC.RECONVERGENT B3 ;  /* 0x0000000000037941 */ /* 0x000fea0003800200 */
.L_x_3385:
[----:B------:R-:W-:Y:S01]  /*6300*/  SEL R17, R17, R21, P0 ;  /* 0x0000001511117207 */ /* 0x000fe20000000000 */
[----:B------:R-:W-:-:S07]  /*6310*/  @P0 VIADD R20, R21, 0x1 ;  /* 0x0000000115140836 */ /* 0x000fce0000000000 */
.L_x_3380:
[----:B------:R-:W-:-:S13]  /*6320*/  ISETP.GE.AND P0, PT, R20, R17, PT ;  /* 0x000000111400720c */ /* 0x000fda0003f06270 */
[----:B------:R-:W-:Y:S05]  /*6330*/  @P0 BREAK.RELIABLE B1 ;  /* 0x0000000000010942 */ /* 0x000fea0003800100 */
[----:B------:R-:W-:Y:S05]  /*6340*/  @P0 BRA `(.L_x_3384) ;  /* 0x0000000000500947 */ /* 0x000fea0003800000 */
[----:B------:R-:W-:Y:S05]  /*6350*/  BSYNC.RELIABLE B1 ;  /* 0x0000000000017941 */ /* 0x000fea0003800100 */
.L_x_3375:
        /* <DEDUP_REMOVED lines=13> */
.L_x_3389:
[----:B------:R-:W-:-:S13]  /*6430*/  ISETP.LT.AND P0, PT, R22, R11, PT ;  /* 0x0000000b1600720c */ /* 0x000fda0003f01270 */
.L_x_3390:
[----:B------:R-:W-:Y:S05]  /*6440*/  BSYNC.RECONVERGENT B1 ;  /* 0x0000000000017941 */ /* 0x000fea0003800200 */
.L_x_3388:
[----:B------:R-:W-:Y:S01]  /*6450*/  @P0 VIADD R20, R21, 0x1 ;  /* 0x0000000115140836 */ /* 0x000fe20000000000 */
[----:B------:R-:W-:-:S04]  /*6460*/  SEL R17, R17, R21, P0 ;  /* 0x0000001511117207 */ /* 0x000fc80000000000 */
[----:B------:R-:W-:-:S13]  /*6470*/  ISETP.GE.AND P0, PT, R20, R17, PT ;  /* 0x000000111400720c */ /* 0x000fda0003f06270 */
[----:B------:R-:W-:Y:S05]  /*6480*/  @!P0 BRA `(.L_x_3375) ;  /* 0xfffffffc00b48947 */ /* 0x000fea000383ffff */
.L_x_3384:
[----:B------:R-:W-:Y:S05]  /*6490*/  BSYNC.RECONVERGENT B2 ;  /* 0x0000000000027941 */ /* 0x000fea0003800200 */
.L_x_3374:
        /* <DEDUP_REMOVED lines=13> */
.L_x_3396:
        /* <DEDUP_REMOVED lines=14> */
.L_x_3394:
[----:B------:R-:W-:-:S13]  /*6650*/  ISETP.LT.AND P0, PT, R11, R20, PT ;  /* 0x000000140b00720c */ /* 0x000fda0003f01270 */
.L_x_3395:
[----:B------:R-:W-:Y:S05]  /*6660*/  BSYNC.RECONVERGENT B2 ;  /* 0x0000000000027941 */ /* 0x000fea0003800200 */
.L_x_3393:
[C---:B------:R-:W-:Y:S01]  /*6670*/  @!P0 VIADD R18, R15.reuse, 0x1 ;  /* 0x000000010f128836 */ /* 0x040fe20000000000 */
[----:B------:R-:W-:-:S03]  /*6680*/  SEL R13, R15, R13, P0 ;  /* 0x0000000d0f0d7207 */ /* 0x000fc60000000000 */
[----:B------:R-:W-:Y:S01]  /*6690*/  IMAD.MOV.U32 R7, RZ, RZ, R18 ;  /* 0x000000ffff077224 */ /* 0x000fe200078e0012 */
[----:B------:R-:W-:-:S13]  /*66a0*/  ISETP.GE.AND P0, PT, R18, R13, PT ;  /* 0x0000000d1200720c */ /* 0x000fda0003f06270 */
[----:B------:R-:W-:Y:S05]  /*66b0*/  @!P0 BRA `(.L_x_3396) ;  /* 0xfffffffc00ac8947 */ /* 0x000fea000383ffff */
.L_x_3392:
[----:B------:R-:W-:Y:S05]  /*66c0*/  BSYNC.RECONVERGENT B1 ;  /* 0x0000000000017941 */ /* 0x000fea0003800200 */
.L_x_3391:
        /* <DEDUP_REMOVED lines=8> */
.L_x_3346:
[----:B------:R-:W-:Y:S05]  /*6750*/  BSYNC.RECONVERGENT B0 ;  /* 0x0000000000007941 */ /* 0x000fea0003800200 */
.L_x_3345:
[----:B------:R-:W-:Y:S05]  /*6760*/  WARPSYNC.ALL ;  /* 0x0000000000007948 */ /* 0x000fea0003800000 */
[----:B------:R-:W-:Y:S01]  /*6770*/  ISETP.NE.AND P0, PT, R0, RZ, PT ;  /* 0x000000ff0000720c */ /* 0x000fe20003f05270 */
[----:B------:R-:W-:Y:S01]  /*6780*/  IMAD.U32 R7, R5, 0x10000, RZ ;  /* 0x0001000005077824 */ /* 0x000fe200078e00ff */
[----:B------:R-:W-:Y:S01]  /*6790*/  IADD3 R8, PT, PT, R8, R10, -R13 ;  /* 0x0000000a08087210 */ /* 0x000fe20007ffe80d */
[C---:B------:R-:W-:Y:S02]  /*67a0*/  VIADD R6, R0.reuse, 0xffffffff ;  /* 0xffffffff00067836 */ /* 0x040fe40000000000 */
[----:B0-----:R-:W-:Y:S01]  /*67b0*/  IMAD.WIDE.U32 R2, R0, -0xc, R2 ;  /* 0xfffffff400027825 */ /* 0x001fe200078e0002 */
[----:B------:R-:W-:-:S02]  /*67c0*/  LOP3.LUT R19, R7, R4, RZ, 0xfc, !PT ;  /* 0x0000000407137212 */ /* 0x000fc400078efcff */
[----:B------:R-:W-:Y:S01]  /*67d0*/  SEL R17, R6, 0x1ff, P0 ;  /* 0x000001ff06117807 */ /* 0x000fe20000000000 */
[----:B------:R-:W-:Y:S02]  /*67e0*/  IMAD.U32 R7, R13, 0x10000, RZ ;  /* 0x000100000d077824 */ /* 0x000fe400078e00ff */
[C---:B------:R-:W-:Y:S02]  /*67f0*/  IMAD.IADD R15, R8.reuse, 0x1, R5 ;  /* 0x00000001080f7824 */ /* 0x040fe400078e0205 */
[----:B------:R-:W-:Y:S01]  /*6800*/  IMAD.WIDE R16, R17, 0x4, R38 ;  /* 0x0000000411107825 */ /* 0x000fe200078e0226 */
[----:B------:R-:W-:-:S03]  /*6810*/  @P0 LOP3.LUT R19, R8, R7, RZ, 0xfc, !PT ;  /* 0x0000000708130212 */ /* 0x000fc600078efcff */
[--C-:B-----5:R-:W-:Y:S02]  /*6820*/  IMAD.WIDE R10, R15, 0x10, R38.reuse ;  /* 0x000000100f0a7825 */ /* 0x120fe400078e0226 */
[----:B------:R0:W-:Y:S02]  /*6830*/  ST.E desc[UR8][R16.64], R19 ;  /* 0x0000001310007985 */ /* 0x0001e4000c101908 */
[----:B------:R-:W-:Y:S01]  /*6840*/  IMAD.WIDE R8, R13, 0x10, R38 ;  /* 0x000000100d087825 */ /* 0x000fe200078e0226 */
[----:B------:R-:W-:Y:S03]  /*6850*/  BAR.SYNC.DEFER_BLOCKING 0x0 ;  /* 0x0000000000007b1d */ /* 0x000fe60000010000 */
[----:B------:R-:W-:Y:S02]  /*6860*/  IMAD.IADD R7, R3, 0x1, -R0 ;  /* 0x0000000103077824 */ /* 0x000fe400078e0a00 */
[----:B------:R-:W-:Y:S01]  /*6870*/  IMAD.MOV.U32 R6, RZ, RZ, R2 ;  /* 0x000000ffff067224 */ /* 0x000fe200078e0002 */
[----:B------:R-:W2:Y:S04]  /*6880*/  LD.E R20, desc[UR8][R10.64+0x804] ;  /* 0x000804080a147980 */ /* 0x000ea8000c101900 */
[----:B------:R-:W2:Y:S04]  /*6890*/  LD.E R0, desc[UR8][R8.64+0x804] ;  /* 0x0008040808007980 */ /* 0x000ea8000c101900 */
[----:B------:R-:W3:Y:S04]  /*68a0*/  LD.E R6, desc[UR8][R6.64] ;  /* 0x0000000806067980 */ /* 0x000ee8000c101900 */
[----:B------:R0:W5:Y:S04]  /*68b0*/  LD.E R21, desc[UR8][R10.64+0x80c] ;  /* 0x00080c080a157980 */ /* 0x000168000c101900 */
[----:B------:R0:W5:Y:S04]  /*68c0*/  LD.E R14, desc[UR8][R10.64+0x808] ;  /* 0x000808080a0e7980 */ /* 0x000168000c101900 */
[----:B------:R0:W5:Y:S04]  /*68d0*/  LD.E R2, desc[UR8][R8.64+0x80c] ;  /* 0x00080c0808027980 */ /* 0x000168000c101900 */
[----:B------:R0:W5:Y:S04]  /*68e0*/  LD.E R3, desc[UR8][R8.64+0x808] ;  /* 0x0008080808037980 */ /* 0x000168000c101900 */
[----:B------:R0:W5:Y:S01]  /*68f0*/  LD.E R4, desc[UR8][R8.64+0x800] ;  /* 0x0008000808047980 */ /* 0x000162000c101900 */
[----:B------:R-:W-:Y:S01]  /*6900*/  BSSY.RECONVERGENT B0, `(.L_x_3397) ;  /* 0x000000b000007945 */ /* 0x000fe20003800200 */
[----:B--2---:R-:W-:-:S02]  /*6910*/  ISETP.NE.AND P0, PT, R0, R20, PT ;  /* 0x000000140000720c */ /* 0x004fc40003f05270 */
[----:B---3--:R-:W-:-:S05]  /*6920*/  LOP3.LUT R12, R6, 0xffff, RZ, 0xc0, !PT ;  /* 0x0000ffff060c7812 */ /* 0x008fca00078ec0ff */
[----:B------:R-:W-:Y:S01]  /*6930*/  IMAD.IADD R22, R12, 0x1, R5 ;  /* 0x000000010c167824 */ /* 0x000fe200078e0205 */
[----:B------:R-:W-:-:S05]  /*6940*/  SHF.R.S32.HI R12, RZ, 0x10, R6 ;  /* 0x00000010ff0c7819 */ /* 0x000fca0000011406 */
[----:B0-----:R-:W-:Y:S05]  /*6950*/  @P0 BRA `(.L_x_3398) ;  /* 0x0000000000100947 */ /* 0x001fea0003800000 */
[----:B-----5:R-:W-:-:S13]  /*6960*/  ISETP.NE.AND P0, PT, R3, R14, PT ;  /* 0x0000000e0300720c */ /* 0x020fda0003f05270 */
[----:B------:R-:W-:Y:S02]  /*6970*/  @!P0 ISETP.LT.AND P3, PT, R2, R21, PT ;  /* 0x000000150200820c */ /* 0x000fe40003f61270 */
[----:B------:R-:W-:Y:S01]  /*6980*/  @P0 ISETP.LT.AND P3, PT, R3, R14, PT ;  /* 0x0000000e0300020c */ /* 0x000fe20003f61270 */
[----:B------:R-:W-:-:S12]  /*6990*/  BRA `(.L_x_3399) ;  /* 0x0000000000047947 */ /* 0x000fd80003800000 */
.L_x_3398:
[----:B------:R-:W-:-:S13]  /*69a0*/  ISETP.LT.AND P3, PT, R0, R20, PT ;  /* 0x000000140000720c */ /* 0x000fda0003f61270 */
.L_x_3399:
[----:B------:R-:W-:Y:S05]  /*69b0*/  BSYNC.RECONVERGENT B0 ;  /* 0x0000000000007941 */ /* 0x000fea0003800200 */
.L_x_3397:
[----:B------:R-:W-:Y:S01]  /*69c0*/  ISETP.NE.AND P0, PT, R0, R20, PT ;  /* 0x000000140000720c */ /* 0x000fe20003f05270 */
[----:B------:R-:W-:-:S12]  /*69d0*/  BSSY.RECONVERGENT B0, `(.L_x_3400) ;  /* 0x0000007000007945 */ /* 0x000fd80003800200 */
[----:B------:R-:W-:Y:S05]  /*69e0*/  @P0 BRA `(.L_x_3401) ;  /* 0x0000000000100947 */ /* 0x000fea0003800000 */
[----:B-----5:R-:W-:-:S13]  /*69f0*/  ISETP.NE.AND P0, PT, R14, R3, PT ;  /* 0x000000030e00720c */ /* 0x020fda0003f05270 */
[----:B------:R-:W-:Y:S02]  /*6a00*/  @!P0 ISETP.LT.AND P2, PT, R21, R2, PT ;  /* 0x000000021500820c */ /* 0x000fe40003f41270 */
[----:B------:R-:W-:Y:S01]  /*6a10*/  @P0 ISETP.LT.AND P2, PT, R14, R3, PT ;  /* 0x000000030e00020c */ /* 0x000fe20003f41270 */
[----:B------:R-:W-:-:S12]  /*6a20*/  BRA `(.L_x_3402) ;  /* 0x0000000000047947 */ /* 0x000fd80003800000 */
.L_x_3401:
[----:B------:R-:W-:-:S13]  /*6a30*/  ISETP.LT.AND P2, PT, R20, R0, PT ;  /* 0x000000001400720c */ /* 0x000fda0003f41270 */
.L_x_3402:
[----:B------:R-:W-:Y:S05]  /*6a40*/  BSYNC.RECONVERGENT B0 ;  /* 0x0000000000007941 */ /* 0x000fea0003800200 */
.L_x_3400:
        /* <DEDUP_REMOVED lines=26> */
.L_x_3404:
[----:B------:R-:W-:Y:S05]  /*6bf0*/  BSYNC.RECONVERGENT B0 ;  /* 0x0000000000007941 */ /* 0x000fea0003800200 */
.L_x_3403:
[----:B------:R-:W-:Y:S04]  /*6c00*/  BSSY.RECONVERGENT B0, `(.L_x_3405) ;  /* 0x0000005000007945 */ /* 0x000fe80003800200 */
[----:B------:R-:W-:Y:S05]  /*6c10*/  @P5 BRA `(.L_x_3406) ;  /* 0x00000000000c5947 */ /* 0x000fea0003800000 */
[----:B-----5:R-:W-:-:S13]  /*6c20*/  ISETP.NE.AND P5, PT, R14, R34, PT ;  /* 0x000000220e00720c */ /* 0x020fda0003fa5270 */
[----:B------:R-:W-:Y:S02]  /*6c30*/  @P5 ISETP.LT.AND P1, PT, R14, R34, PT ;  /* 0x000000220e00520c */ /* 0x000fe40003f21270 */
[----:B------:R-:W-:-:S13]  /*6c40*/  @!P5 ISETP.LT.AND P1, PT, R21, R33, PT ;  /* 0x000000211500d20c */ /* 0x000fda0003f21270 */
.L_x_3406:
[----:B------:R-:W-:Y:S05]  /*6c50*/  BSYNC.RECONVERGENT B0 ;  /* 0x0000000000007941 */ /* 0x000fea0003800200 */
.L_x_3405:
        /* <DEDUP_REMOVED lines=29> */
.L_x_3408:
[----:B------:R-:W-:Y:S05]  /*6e30*/  BSYNC.RECONVERGENT B0 ;  /* 0x0000000000007941 */ /* 0x000fea0003800200 */
.L_x_3407:
[----:B------:R-:W-:Y:S01]  /*6e40*/  BSSY.RECONVERGENT B0, `(.L_x_3409) ;  /* 0x0000006000007945 */ /* 0x000fe20003800200 */
[----:B------:R-:W-:-:S03]  /*6e50*/  @P5 ISETP.LT.AND P4, PT, R20, R31, PT ;  /* 0x0000001f1400520c */ /* 0x000fc60003f81270 */
[----:B------:R-:W-:Y:S10]  /*6e60*/  @P5 BRA `(.L_x_3410) ;  /* 0x00000000000c5947 */ /* 0x000ff40003800000 */
[----:B-----5:R-:W-:-:S13]  /*6e70*/  ISETP.NE.AND P5, PT, R14, R30, PT ;  /* 0x0000001e0e00720c */ /* 0x020fda0003fa5270 */
[----:B------:R-:W-:Y:S02]  /*6e80*/  @P5 ISETP.LT.AND P4, PT, R14, R30, PT ;  /* 0x0000001e0e00520c */ /* 0x000fe40003f81270 */
[----:B------:R-:W-:-:S13]  /*6e90*/  @!P5 ISETP.LT.AND P4, PT, R21, R29, PT ;  /* 0x0000001d1500d20c */ /* 0x000fda0003f81270 */
.L_x_3410:
[----:B------:R-:W-:Y:S05]  /*6ea0*/  BSYNC.RECONVERGENT B0 ;  /* 0x0000000000007941 */ /* 0x000fea0003800200 */
.L_x_3409:
        /* <DEDUP_REMOVED lines=29> */
.L_x_3412:
[----:B------:R-:W-:Y:S05]  /*7080*/  BSYNC.RECONVERGENT B0 ;  /* 0x0000000000007941 */ /* 0x000fea0003800200 */
.L_x_3411:
[----:B------:R-:W-:Y:S04]  /*7090*/  BSSY.RECONVERGENT B0, `(.L_x_3413) ;  /* 0x0000005000007945 */ /* 0x000fe80003800200 */
[----:B------:R-:W-:Y:S05]  /*70a0*/  @P5 BRA `(.L_x_3414) ;  /* 0x00000000000c5947 */ /* 0x000fea0003800000 */
[----:B-----5:R-:W-:-:S13]  /*70b0*/  ISETP.NE.AND P2, PT, R14, R5, PT ;  /* 0x000000050e00720c */ /* 0x020fda0003f45270 */
[----:B------:R-:W-:Y:S02]  /*70c0*/  @P2 ISETP.LT.AND P3, PT, R14, R5, PT ;  /* 0x000000050e00220c */ /* 0x000fe40003f61270 */
[----:B------:R-:W-:-:S13]  /*70d0*/  @!P2 ISETP.LT.AND P3, PT, R21, R6, PT ;  /* 0x000000061500a20c */ /* 0x000fda0003f61270 */
.L_x_3414:
[----:B------:R-:W-:Y:S05]  /*70e0*/  BSYNC.RECONVERGENT B0 ;  /* 0x0000000000007941 */ /* 0x000fea0003800200 */
.L_x_3413:
        /* <DEDUP_REMOVED lines=27> */
.L_x_3416:
[----:B------:R-:W-:Y:S05]  /*72a0*/  BSYNC.RECONVERGENT B0 ;  /* 0x0000000000007941 */ /* 0x000fea0003800200 */
.L_x_3415:
[----:B------:R-:W-:Y:S01]  /*72b0*/  BSSY.RECONVERGENT B0, `(.L_x_3417) ;  /* 0x0000006000007945 */ /* 0x000fe20003800200 */
[----:B------:R-:W-:-:S03]  /*72c0*/  @P5 ISETP.LT.AND P4, PT, R20, R7, PT ;  /* 0x000000071400520c */ /* 0x000fc60003f81270 */
[----:B------:R-:W-:Y:S10]  /*72d0*/  @P5 BRA `(.L_x_3418) ;  /* 0x00000000000c5947 */ /* 0x000ff40003800000 */
[----:B-----5:R-:W-:-:S13]  /*72e0*/  ISETP.NE.AND P5, PT, R14, R9, PT ;  /* 0x000000090e00720c */ /* 0x020fda0003fa5270 */
[----:B------:R-:W-:Y:S02]  /*72f0*/  @P5 ISETP.LT.AND P4, PT, R14, R9, PT ;  /* 0x000000090e00520c */ /* 0x000fe40003f81270 */
[----:B------:R-:W-:-:S13]  /*7300*/  @!P5 ISETP.LT.AND P4, PT, R21, R10, PT ;  /* 0x0000000a1500d20c */ /* 0x000fda0003f81270 */
.L_x_3418:
[----:B------:R-:W-:Y:S05]  /*7310*/  BSYNC.RECONVERGENT B0 ;  /* 0x0000000000007941 */ /* 0x000fea0003800200 */
.L_x_3417:
[----:B------:R-:W-:Y:S01]  /*7320*/  BAR.SYNC.DEFER_BLOCKING 0x0 ;  /* 0x0000000000007b1d */ /* 0x000fe20000010000 */
[----:B------:R-:W-:Y:S02]  /*7330*/  ISETP.GE.AND P5, PT, R15, R22, PT ;  /* 0x000000160f00720c */ /* 0x000fe40003fa6270 */
[----:B-----5:R-:W-:Y:S02]  /*7340*/  SEL R14, RZ, 0x4, P1 ;  /* 0x00000004ff0e7807 */ /* 0x020fe40000800000 */
[----:B------:R-:W-:Y:S02]  /*7350*/  ISETP.GE.OR P5, PT, R13, R12, P5 ;  /* 0x0000000c0d00720c */ /* 0x000fe40002fa6670 */
        /* <DEDUP_REMOVED lines=94> */
[----:B------:R-:W-:Y:S01]  /*7940*/  SEL R20, R51, R20, !P3 ;  /* 0x0000001433147207 */ /* 0x000fe20005800000 */
[----:B------:R-:W-:Y:S01]  /*7950*/  IMAD.IADD R16, R42, 0x1, -R40 ;  /* 0x000000012a107824 */ /* 0x000fe200078e0a28 */
[----:B------:R-:W-:Y:S02]  /*7960*/  ISETP.NE.AND P3, PT, R44, RZ, PT ;  /* 0x000000ff2c00720c */ /* 0x000fe40003f65270 */
[----:B------:R-:W-:-:S02]  /*7970*/  SEL R20, R27, R20, !P5 ;  /* 0x000000141b147207 */ /* 0x000fc40006800000 */
[----:B------:R-:W-:Y:S02]  /*7980*/  ISETP.NE.AND P5, PT, R45, 0xc, PT ;  /* 0x0000000c2d00780c */ /* 0x000fe40003fa5270 */
[----:B------:R-:W-:Y:S02]  /*7990*/  SEL R16, R16, RZ, P3 ;  /* 0x000000ff10107207 */ /* 0x000fe40001800000 */
[----:B------:R-:W-:Y:S02]  /*79a0*/  SEL R20, R49, R20, !P5 ;  /* 0x0000001431147207 */ /* 0x000fe40006800000 */
[----:B------:R-:W-:Y:S02]  /*79b0*/  ISETP.NE.AND P5, PT, R45, 0xd, PT ;  /* 0x0000000d2d00780c */ /* 0x000fe40003fa5270 */
[----:B------:R-:W-:Y:S02]  /*79c0*/  IADD3 R21, P3, PT, R18, R43, RZ ;  /* 0x0000002b12157210 */ /* 0x000fe40007f7e0ff */
[----:B------:R-:W-:-:S02]  /*79d0*/  SEL R18, R43, R20, !P5 ;  /* 0x000000142b127207 */ /* 0x000fc40006800000 */
[----:B--2---:R-:W-:-:S04]  /*79e0*/  IADD3 R17, P5, PT, R12, R21, RZ ;  /* 0x000000150c117210 */ /* 0x004fc80007fbe0ff */
[----:B------:R-:W-:Y:S02]  /*79f0*/  IADD3.X R13, PT, PT, R13, R19, R47, P5, P3 ;  /* 0x000000130d0d7210 */ /* 0x000fe40002fe642f */
[C---:B------:R-:W-:Y:S02]  /*7a00*/  ISETP.NE.AND P3, PT, R45.reuse, 0xe, PT ;  /* 0x0000000e2d00780c */ /* 0x040fe40003f65270 */
[----:B------:R-:W-:Y:S02]  /*7a10*/  ISETP.NE.AND P5, PT, R45, 0xf, PT ;  /* 0x0000000f2d00780c */ /* 0x000fe40003fa5270 */
[----:B------:R-:W-:Y:S02]  /*7a20*/  SEL R12, R21, R18, !P3 ;  /* 0x00000012150c7207 */ /* 0x000fe40005800000 */
[----:B------:R-:W-:Y:S02]  /*7a30*/  ISETP.GE.U32.AND P3, PT, R41, 0x20, PT ;  /* 0x000000202900780c */ /* 0x000fe40003f66070 */
[----:B------:R-:W-:-:S02]  /*7a40*/  SEL R19, R17, R12, !P5 ;  /* 0x0000000c11137207 */ /* 0x000fc40006800000 */
[----:B------:R-:W-:Y:S02]  /*7a50*/  IADD3 R14, P5, PT, R14, R17, RZ ;  /* 0x000000110e0e7210 */ /* 0x000fe40007fbe0ff */
[----:B------:R-:W-:-:S03]  /*7a60*/  SEL R19, R19, RZ, P3 ;  /* 0x000000ff13137207 */ /* 0x000fc60001800000 */
[----:B------:R-:W-:Y:S01]  /*7a70*/  IMAD.X R15, R15, 0x1, R13, P5 ;  /* 0x000000010f0f7824 */ /* 0x000fe200028e060d */
[----:B------:R-:W-:Y:S01]  /*7a80*/  CS2R R12, SRZ ;  /* 0x00000000000c7805 */ /* 0x000fe2000001ff00 */
[----:B------:R-:W-:Y:S01]  /*7a90*/  IMAD.IADD R19, R16, 0x1, R19 ;  /* 0x0000000110137824 */ /* 0x000fe200078e0213 */
[----:B------:R-:W-:Y:S06]  /*7aa0*/  BRA `(.L_x_3420) ;  /* 0x0000001000d07947 */ /* 0x000fec0003800000 */
.L_x_3419:
        /* <DEDUP_REMOVED lines=100> */
[----:B------:R-:W-:-:S05]  /*80f0*/  IADD3 R40, P5, PT, R18, R21, RZ ;  /* 0x0000001512287210 */ /* 0x000fca0007fbe0ff */
[----:B------:R-:W-:Y:S01]  /*8100*/  IMAD.X R43, R19, 0x1, R43, P5 ;  /* 0x00000001132b7824 */ /* 0x000fe200028e062b */
[----:B------:R-:W-:Y:S01]  /*8110*/  ISETP.GE.U32.AND P5, PT, R41, 0x20, PT ;  /* 0x000000202900780c */ /* 0x000fe20003fa6070 */
[----:B------:R-:W-:-:S05]  /*8120*/  IMAD.IADD R19, R12, 0x1, R13 ;  /* 0x000000010c137824 */ /* 0x000fca00078e020d */
[----:B------:R-:W-:Y:S01]  /*8130*/  SEL R23, R23, R19, !P5 ;  /* 0x0000001317177207 */ /* 0x000fe20006800000 */
[----:B------:R-:W-:Y:S06]  /*8140*/  @P3 BRA `(.L_x_3421) ;  /* 0x0000000c000c3947 */ /* 0x000fec0003800000 */
        /* <DEDUP_REMOVED lines=14> */
.L_x_3422:
[----:B------:R-:W-:Y:S05]  /*8230*/  NANOSLEEP 0x1c2 ;  /* 0x000001c20000795d */ /* 0x000fea0003800000 */
[----:B------:R-:W-:Y:S01]  /*8240*/  NOP ;  /* 0x0000000000007918 */ /* 0x000fe20000000000 */
.L_x_3423:
        /* <DEDUP_REMOVED lines=11> */
.L_x_3490:
[----:B------:R-:W-:Y:S05]  /*8300*/  @!P3 BRA `(.L_x_3425) ;  /* 0x000000000034b947 */ /* 0x000fea0003800000 */
.L_x_3429:
[----:B------:R-:W-:Y:S05]  /*8310*/  YIELD ;  /* 0x0000000000007946 */ /* 0x000fea0003800000 */
[----:B------:R-:W-:Y:S05]  /*8320*/  @P5 BRA `(.L_x_3426) ;  /* 0x0000000000085947 */ /* 0x000fea0003800000 */
[----:B------:R0:W-:Y:S06]  /*8330*/  MEMBAR.SC.CTA ;  /* 0x0000000000007992 */ /* 0x0001ec0000000000 */
[----:B0-----:R-:W-:Y:S05]  /*8340*/  BRA `(.L_x_3427) ;  /* 0x0000000000087947 */ /* 0x001fea0003800000 */
.L_x_3426:
[----:B------:R-:W-:Y:S05]  /*8350*/  NANOSLEEP 0x15e ;  /* 0x0000015e0000795d */ /* 0x000fea0003800000 */
[----:B------:R-:W-:Y:S01]  /*8360*/  NOP ;  /* 0x0000000000007918 */ /* 0x000fe20000000000 */
.L_x_3427:
[----:B------:R-:W2:Y:S01]  /*8370*/  LD.E.128.STRONG.GPU R12, desc[UR8][R18.64+0x200] ;  /* 0x00020008120c7980 */ /* 0x000ea2000c10fd00 */
[----:B------:R-:W-:Y:S01]  /*8380*/  UMOV UR4, 0xffffffff ;  /* 0xffffffff00047882 */ /* 0x000fe20000000000 */
[----:B--2---:R-:W-:-:S04]  /*8390*/  ISETP.NE.U32.AND P3, PT, R12, 0x63, PT ;  /* 0x000000630c00780c */ /* 0x004fc80003f65070 */
[----:B------:R-:W-:Y:S01]  /*83a0*/  ISETP.NE.AND.EX P3, PT, R13, RZ, PT, P3 ;  /* 0x000000ff0d00720c */ /* 0x000fe20003f65330 */
[----:B------:R-:W-:-:S12]  /*83b0*/  BRA.DIV UR4, `(.L_x_3428) ;  /* 0x0000002204c87947 */ /* 0x000fd8000b800000 */
[----:B------:R-:W-:-:S13]  /*83c0*/  VOTE.ANY P3, !P3 ;  /* 0x0000000000ff7806 */ /* 0x000fda0005860100 */
.L_x_3493:
[----:B------:R-:W-:Y:S05]  /*83d0*/  @P3 BRA `(.L_x_3429) ;  /* 0xfffffffc00cc3947 */ /* 0x000fea000383ffff */
.L_x_3425:
        /* <DEDUP_REMOVED lines=47> */
[----:B------:R-:W-:Y:S01]  /*86d0*/  VIADD R12, R24, 0x10 ;  /* 0x00000010180c7836 */ /* 0x000fe20000000000 */
[----:B-1----:R-:W-:Y:S01]  /*86e0*/  LOP3.LUT R16, RZ, R16, RZ, 0x33, !PT ;  /* 0x00000010ff107212 */ /* 0x002fe200078e33ff */
[----:B------:R-:W-:Y:S01]  /*86f0*/  IMAD.X R45, R14, 0x1, R26, P5 ;  /* 0x000000010e2d7824 */ /* 0x000fe200028e061a */
[----:B------:R-:W-:Y:S01]  /*8700*/  ISETP.NE.AND.EX P6, PT, R13, RZ, PT, P3 ;  /* 0x000000ff0d00720c */ /* 0x000fe20003fc5330 */
[----:B------:R-:W0:Y:S01]  /*8710*/  SHFL.DOWN PT, R14, R42, 0x10, R17 ;  /* 0x0a0000002a0e7989 */ /* 0x000e2200000e0011 */
[----:B------:R-:W-:Y:S01]  /*8720*/  ISETP.GT.AND P3, PT, R12, R17, PT ;  /* 0x000000110c00720c */ /* 0x000fe20003f64270 */
[----:B--2---:R-:W-:-:S02]  /*8730*/  VIADD R41, R16, UR6 ;  /* 0x0000000610297c36 */ /* 0x004fc40008000000 */
[----:B------:R-:W1:Y:S01]  /*8740*/  SHFL.DOWN PT, R22, R45, 0x10, R17 ;  /* 0x0a0000002d167989 */ /* 0x000e6200000e0011 */
[----:B------:R-:W-:-:S07]  /*8750*/  IMAD.U32 R26, RZ, RZ, UR4 ;  /* 0x00000004ff1a7e24 */ /* 0x000fce000f8e00ff */
[----:B------:R-:W-:Y:S02]  /*8760*/  VOTE.ALL P5, P6 ;  /* 0x0000000000ff7806 */ /* 0x000fe400030a0000 */
[----:B0-----:R-:W-:Y:S02]  /*8770*/  SEL R14, R14, RZ, !P3 ;  /* 0x000000ff0e0e7207 */ /* 0x001fe40005800000 */
[----:B-1----:R-:W-:Y:S02]  /*8780*/  SEL R22, R22, RZ, !P3 ;  /* 0x000000ff16167207 */ /* 0x002fe40005800000 */
[----:B------:R-:W-:-:S05]  /*8790*/  IADD3 R42, P3, PT, R14, R42, RZ ;  /* 0x0000002a0e2a7210 */ /* 0x000fca0007f7e0ff */
[----:B------:R-:W-:-:S08]  /*87a0*/  IMAD.X R45, R22, 0x1, R45, P3 ;  /* 0x00000001162d7824 */ /* 0x000fd000018e062d */
.L_x_3507:
[----:B------:R-:W-:Y:S05]  /*87b0*/  @!P5 BRA `(.L_x_3431) ;  /* 0x000000040034d947 */ /* 0x000fea0003800000 */
.L_x_3439:
        /* <DEDUP_REMOVED lines=8> */
.L_x_3510:
[----:B------:R-:W-:Y:S05]  /*8840*/  @!P3 BRA `(.L_x_3433) ;  /* 0x00000000003cb947 */ /* 0x000fea0003800000 */
.L_x_3437:
[----:B------:R-:W-:Y:S05]  /*8850*/  YIELD ;  /* 0x0000000000007946 */ /* 0x000fea0003800000 */
[----:B------:R-:W0:Y:S02]  /*8860*/  LDCU UR4, c[0x0][0x370] ;  /* 0x00006e00ff0477ac */ /* 0x000e240008000800 */
[----:B0-----:R-:W-:-:S09]  /*8870*/  UISETP.GT.U32.AND UP0, UPT, UR4, 0x1f3, UPT ;  /* 0x000001f30400788c */ /* 0x001fd2000bf04070 */
[----:B------:R-:W-:Y:S05]  /*8880*/  BRA.U UP0, `(.L_x_3434) ;  /* 0x0000000100087547 */ /* 0x000fea000b800000 */
[----:B------:R0:W-:Y:S06]  /*8890*/  MEMBAR.SC.CTA ;  /* 0x0000000000007992 */ /* 0x0001ec0000000000 */
[----:B0-----:R-:W-:Y:S05]  /*88a0*/  BRA `(.L_x_3435) ;  /* 0x0000000000087947 */ /* 0x001fea0003800000 */
.L_x_3434:
[----:B------:R-:W-:Y:S05]  /*88b0*/  NANOSLEEP 0x15e ;  /* 0x0000015e0000795d */ /* 0x000fea0003800000 */
[----:B------:R-:W-:Y:S01]  /*88c0*/  NOP ;  /* 0x0000000000007918 */ /* 0x000fe20000000000 */
.L_x_3435:
[----:B------:R-:W2:Y:S01]  /*88d0*/  LD.E.128.STRONG.GPU R12, desc[UR8][R18.64+-0x200] ;  /* 0xfffe0008120c7980 */ /* 0x000ea2000c10fd00 */
[----:B------:R-:W-:Y:S01]  /*88e0*/  UMOV UR4, 0xffffffff ;  /* 0xffffffff00047882 */ /* 0x000fe20000000000 */
[----:B--2---:R-:W-:-:S04]  /*88f0*/  ISETP.NE.U32.AND P3, PT, R12, 0x63, PT ;  /* 0x000000630c00780c */ /* 0x004fc80003f65070 */
[----:B------:R-:W-:Y:S01]  /*8900*/  ISETP.NE.AND.EX P3, PT, R13, RZ, PT, P3 ;  /* 0x000000ff0d00720c */ /* 0x000fe20003f65330 */
[----:B------:R-:W-:-:S12]  /*8910*/  BRA.DIV UR4, `(.L_x_3436) ;  /* 0x0000002604707947 */ /* 0x000fd8000b800000 */
[----:B------:R-:W-:-:S13]  /*8920*/  VOTE.ANY P3, !P3 ;  /* 0x0000000000ff7806 */ /* 0x000fda0005860100 */
.L_x_3513:
[----:B------:R-:W-:Y:S05]  /*8930*/  @P3 BRA `(.L_x_3437) ;  /* 0xfffffffc00c43947 */ /* 0x000fea000383ffff */
.L_x_3433:
        /* <DEDUP_REMOVED lines=52> */
.L_x_3527:
[----:B------:R-:W-:Y:S05]  /*8c80*/  @P3 BRA `(.L_x_3439) ;  /* 0xfffffff800cc3947 */ /* 0x000fea000383ffff */
.L_x_3431:
        /* <DEDUP_REMOVED lines=15> */
.L_x_3421:
[----:B------:R-:W-:Y:S05]  /*8d80*/  WARPSYNC.ALL ;  /* 0x0000000000007948 */ /* 0x000fea0003800000 */
[----:B------:R-:W-:Y:S01]  /*8d90*/  BAR.SYNC.DEFER_BLOCKING 0x0 ;  /* 0x0000000000007b1d */ /* 0x000fe20000010000 */
[----:B------:R-:W-:-:S13]  /*8da0*/  ISETP.NE.AND P3, PT, R41, RZ, PT ;  /* 0x000000ff2900720c */ /* 0x000fda0003f65270 */
[----:B0-----:R-:W2:Y:S04]  /*8db0*/  @P3 LD.E R16, desc[UR8][R38.64+0x90] ;  /* 0x0000900826103980 */ /* 0x001ea8000c101900 */
[----:B------:R0:W5:Y:S04]  /*8dc0*/  LD.E.64 R12, desc[UR8][R38.64+0xa8] ;  /* 0x0000a808260c7980 */ /* 0x000168000c101b00 */
[----:B------:R0:W5:Y:S02]  /*8dd0*/  LD.E.64 R14, desc[UR8][R38.64+0xb8] ;  /* 0x0000b808260e7980 */ /* 0x000164000c101b00 */
[----:B0-2---:R-:W-:-:S07]  /*8de0*/  @P3 IMAD.IADD R19, R16, 0x1, R19 ;  /* 0x0000000110133824 */ /* 0x005fce00078e0213 */
.L_x_3420:
[----:B------:R-:W-:Y:S01]  /*8df0*/  BAR.SYNC.DEFER_BLOCKING 0x0 ;  /* 0x0000000000007b1d */ /* 0x000fe20000010000 */
[----:B------:R-:W-:Y:S01]  /*8e00*/  LOP3.LUT P3, RZ, R37, 0x2, RZ, 0xc0, !PT ;  /* 0x0000000225ff7812 */ /* 0x000fe2000786c0ff */
[----:B-----5:R-:W-:-:S04]  /*8e10*/  IMAD.IADD R23, R19, 0x1, -R12 ;  /* 0x0000000113177824 */ /* 0x020fc800078e0a0c */
[----:B------:R-:W-:Y:S08]  /*8e20*/  BSSY.RECONVERGENT B0, `(.L_x_3440) ;  /* 0x000000a000007945 */ /* 0x000ff00003800200 */
[----:B------:R-:W-:Y:S05]  /*8e30*/  @P3 BRA `(.L_x_3441) ;  /* 0x0000000000203947 */ /* 0x000fea0003800000 */
[----:B------:R-:W-:-:S04]  /*8e40*/  SHF.R.S64 R17, RZ, 0x1c, R23 ;  /* 0x0000001cff117819 */ /* 0x000fc80000001017 */
[----:B------:R-:W-:-:S04]  /*8e50*/  IADD3 R16, P3, PT, R38, R17, RZ ;  /* 0x0000001126107210 */ /* 0x000fc80007f7e0ff */
[C---:B------:R-:W-:Y:S01]  /*8e60*/  LEA.HI.X.SX32 R17, R23.reuse, R39, 0x4, P3 ;  /* 0x0000002717117211 */ /* 0x040fe200018f26ff */
[----:B------:R-:W-:-:S04]  /*8e70*/  VIADD R23, R23, 0x1 ;  /* 0x0000000117177836 */ /* 0x000fc80000000000 */
[----:B------:R0:W-:Y:S04]  /*8e80*/  ST.E desc[UR8][R16.64+0x800], R4 ;  /* 0x0008000410007985 */ /* 0x0001e8000c101908 */
[----:B------:R0:W-:Y:S04]  /*8e90*/  ST.E desc[UR8][R16.64+0x804], R0 ;  /* 0x0008040010007985 */ /* 0x0001e8000c101908 */
[----:B------:R0:W-:Y:S04]  /*8ea0*/  ST.E desc[UR8][R16.64+0x808], R3 ;  /* 0x0008080310007985 */ /* 0x0001e8000c101908 */
[----:B------:R0:W-:Y:S02]  /*8eb0*/  ST.E desc[UR8][R16.64+0x80c], R2 ;  /* 0x00080c0210007985 */ /* 0x0001e4000c101908 */
.L_x_3441:
[----:B------:R-:W-:Y:S05]  /*8ec0*/  BSYNC.RECONVERGENT B0 ;  /* 0x0000000000007941 */ /* 0x000fea0003800200 */
.L_x_3440:
[C---:B0-----:R-:W-:Y:S01]  /*8ed0*/  @!P0 VIADD R0, R23.reuse, 0x1 ;  /* 0x0000000117008836 */ /* 0x041fe20000000000 */
[----:B------:R-:W-:Y:S01]  /*8ee0*/  BSSY.RECONVERGENT B0, `(.L_x_3442) ;  /* 0x000007e000007945 */ /* 0x000fe20003800200 */
[----:B------:R-:W-:-:S04]  /*8ef0*/  @!P0 IMAD.WIDE R2, R23, 0x10, R38 ;  /* 0x0000001017028825 */ /* 0x000fc800078e0226 */
[----:B------:R-:W-:Y:S01]  /*8f00*/  @!P0 IMAD.MOV.U32 R23, RZ, RZ, R0 ;  /* 0x000000ffff178224 */ /* 0x000fe200078e0000 */
[----:B------:R0:W-:Y:S03]  /*8f10*/  @!P0 ST.E desc[UR8][R2.64+0x800], R36 ;  /* 0x0008002402008985 */ /* 0x0001e6000c101908 */
[C---:B------:R-:W-:Y:S01]  /*8f20*/  @!P1 VIADD R0, R23.reuse, 0x1 ;  /* 0x0000000117009836 */ /* 0x040fe20000000000 */
[----:B------:R0:W-:Y:S01]  /*8f30*/  @!P0 ST.E desc[UR8][R2.64+0x804], R35 ;  /* 0x0008042302008985 */ /* 0x0001e2000c101908 */
[----:B------:R-:W-:-:S03]  /*8f40*/  @!P1 IMAD.WIDE R18, R23, 0x10, R38 ;  /* 0x0000001017129825 */ /* 0x000fc600078e0226 */
[----:B------:R0:W-:Y:S01]  /*8f50*/  @!P0 ST.E desc[UR8][R2.64+0x808], R34 ;  /* 0x0008082202008985 */ /* 0x0001e2000c101908 */
[----:B------:R-:W-:-:S03]  /*8f60*/  @!P1 IMAD.MOV.U32 R23, RZ, RZ, R0 ;  /* 0x000000ffff179224 */ /* 0x000fc600078e0000 */
[----:B------:R0:W-:Y:S01]  /*8f70*/  @!P0 ST.E desc[UR8][R2.64+0x80c], R33 ;  /* 0x00080c2102008985 */ /* 0x0001e2000c101908 */
[----:B------:R-:W-:Y:S01]  /*8f80*/  @!P2 VIADD R0, R23, 0x1 ;  /* 0x000000011700a836 */ /* 0x000fe20000000000 */
[----:B------:R-:W-:Y:S01]  /*8f90*/  ISETP.GE.AND P0, PT, R41, R14, PT ;  /* 0x0000000e2900720c */ /* 0x000fe20003f06270 */
[----:B------:R-:W-:Y:S01]  /*8fa0*/  @!P2 IMAD.WIDE R20, R23, 0x10, R38 ;  /* 0x000000101714a825 */ /* 0x000fe200078e0226 */
[----:B------:R0:W-:Y:S03]  /*8fb0*/  @!P1 ST.E desc[UR8][R18.64+0x800], R32 ;  /* 0x0008002012009985 */ /* 0x0001e6000c101908 */
[----:B------:R-:W-:Y:S01]  /*8fc0*/  @!P2 IMAD.MOV.U32 R23, RZ, RZ, R0 ;  /* 0x000000ffff17a224 */ /* 0x000fe200078e0000 */
[----:B------:R0:W-:Y:S03]  /*8fd0*/  @!P1 ST.E desc[UR8][R18.64+0x804], R31 ;  /* 0x0008041f12009985 */ /* 0x0001e6000c101908 */
[----:B------:R-:W-:Y:S01]  /*8fe0*/  @!P4 IMAD.WIDE R16, R23, 0x10, R38 ;  /* 0x000000101710c825 */ /* 0x000fe200078e0226 */
[----:B------:R0:W-:Y:S04]  /*8ff0*/  @!P1 ST.E desc[UR8][R18.64+0x808], R30 ;  /* 0x0008081e12009985 */ /* 0x0001e8000c101908 */
        /* <DEDUP_REMOVED lines=10> */
[----:B------:R-:W-:Y:S05]  /*90a0*/  @P0 BRA `(.L_x_3443) ;  /* 0x0000000400840947 */ /* 0x000fea0003800000 */
[----:B0-----:R-:W-:Y:S01]  /*90b0*/  LOP3.LUT R3, RZ, R41, RZ, 0x33, !PT ;  /* 0x00000029ff037212 */ /* 0x001fe200078e33ff */
[----:B------:R-:W-:Y:S01]  /*90c0*/  BSSY.RECONVERGENT B1, `(.L_x_3444) ;  /* 0x000002a000017945 */ /* 0x000fe20003800200 */
[----:B------:R-:W-:-:S03]  /*90d0*/  IMAD.MOV.U32 R7, RZ, RZ, R41 ;  /* 0x000000ffff077224 */ /* 0x000fc600078e0029 */
[----:B------:R-:W-:-:S05]  /*90e0*/  IMAD.IADD R0, R3, 0x1, R14 ;  /* 0x0000000103007824 */ /* 0x000fca00078e020e */
[C---:B------:R-:W-:Y:S02]  /*90f0*/  LOP3.LUT R2, R0.reuse, 0x600, RZ, 0xc0, !PT ;  /* 0x0000060000027812 */ /* 0x040fe400078ec0ff */
[----:B------:R-:W-:Y:S02]  /*9100*/  ISETP.GE.U32.AND P0, PT, R0, 0x600, PT ;  /* 0x000006000000780c */ /* 0x000fe40003f06070 */
[----:B------:R-:W-:-:S13]  /*9110*/  ISETP.NE.AND P1, PT, R2, 0x600, PT ;  /* 0x000006000200780c */ /* 0x000fda0003f25270 */
[----:B------:R-:W-:Y:S05]  /*9120*/  @!P1 BRA `(.L_x_3445) ;  /* 0x00000000008c9947 */ /* 0x000fea0003800000 */
[----:B------:R-:W0:Y:S01]  /*9130*/  S2R R3, SR_TID.X ;  /* 0x0000000000037919 */ /* 0x000e220000002100 */
[----:B------:R-:W1:Y:S01]  /*9140*/  LDCU.64 UR4, c[0x0][0x3d0] ;  /* 0x00007a00ff0477ac */ /* 0x000e620008000a00 */
[----:B------:R-:W-:Y:S02]  /*9150*/  IADD3 R21, P1, PT, R41, R12, RZ ;  /* 0x0000000c29157210 */ /* 0x000fe40007f3e0ff */
[----:B------:R-:W-:-:S03]  /*9160*/  LEA.HI R0, R0, 0x1, RZ, 0x17 ;  /* 0x0000000100007811 */ /* 0x000fc600078fb8ff */
[----:B------:R-:W-:Y:S01]  /*9170*/  IMAD.X R6, RZ, RZ, R13, P1 ;  /* 0x000000ffff067224 */ /* 0x000fe200008e060d */
[C---:B------:R-:W-:Y:S01]  /*9180*/  LOP3.LUT R4, R0.reuse, 0x3, RZ, 0xc0, !PT ;  /* 0x0000000300047812 */ /* 0x040fe200078ec0ff */
[----:B------:R-:W-:-:S05]  /*9190*/  IMAD.SHL.U32 R0, R0, 0x200, RZ ;  /* 0x0000020000007824 */ /* 0x000fca00078e00ff */
[----:B------:R-:W-:Y:S02]  /*91a0*/  LOP3.LUT R0, R0, 0x600, RZ, 0xc0, !PT ;  /* 0x0000060000007812 */ /* 0x000fe400078ec0ff */
[----:B-1----:R-:W-:-:S03]  /*91b0*/  LEA R10, P1, R21, UR4, 0x4 ;  /* 0x00000004150a7c11 */ /* 0x002fc6000f8220ff */
[----:B------:R-:W-:Y:S01]  /*91c0*/  IMAD.IADD R7, R0, 0x1, R41 ;  /* 0x0000000100077824 */ /* 0x000fe200078e0229 */
[----:B------:R-:W-:Y:S02]  /*91d0*/  IADD3 R10, P2, PT, R10, 0x8, RZ ;  /* 0x000000080a0a7810 */ /* 0x000fe40007f5e0ff */
[----:B------:R-:W-:Y:S01]  /*91e0*/  LEA.HI.X R21, R21, UR5, R6, 0x4, P1 ;  /* 0x0000000515157c11 */ /* 0x000fe200088f2406 */
[----:B------:R-:W-:-:S04]  /*91f0*/  IMAD.MOV R6, RZ, RZ, -R4 ;  /* 0x000000ffff067224 */ /* 0x000fc800078e0a04 */
[----:B------:R-:W-:Y:S02]  /*9200*/  IMAD.X R21, RZ, RZ, R21, P2 ;  /* 0x000000ffff157224 */ /* 0x000fe400010e0615 */
[----:B0-----:R-:W-:-:S03]  /*9210*/  IMAD.WIDE.U32 R2, R3, 0x10, R38 ;  /* 0x0000001003027825 */ /* 0x001fc600078e0026 */
[----:B------:R-:W-:-:S05]  /*9220*/  IADD3 R8, P3, PT, R2, 0x80c, RZ ;  /* 0x0000080c02087810 */ /* 0x000fca0007f7e0ff */
[----:B------:R-:W-:-:S08]  /*9230*/  IMAD.X R5, RZ, RZ, R3, P3 ;  /* 0x000000ffff057224 */ /* 0x000fd000018e0603 */
.L_x_3446:
        /* <DEDUP_REMOVED lines=18> */
.L_x_3445:
[----:B------:R-:W-:Y:S05]  /*9360*/  BSYNC.RECONVERGENT B1 ;  /* 0x0000000000017941 */ /* 0x000fea0003800200 */
.L_x_3444:
[----:B------:R-:W-:Y:S05]  /*9370*/  @!P0 BRA `(.L_x_3443) ;  /* 0x0000000000d08947 */ /* 0x000fea0003800000 */
[----:B------:R-:W1:Y:S01]  /*9380*/  LDCU.64 UR4, c[0x0][0x3d0] ;  /* 0x00007a00ff0477ac */ /* 0x000e620008000a00 */
[C---:B------:R-:W-:Y:S01]  /*9390*/  IADD3 R29, P0, PT, R7.reuse, R12, RZ ;  /* 0x0000000c071d7210 */ /* 0x040fe20007f1e0ff */
[----:B------:R-:W-:-:S04]  /*93a0*/  IMAD.WIDE.U32 R38, R7, 0x10, R38 ;  /* 0x0000001007267825 */ /* 0x000fc800078e0026 */
[----:B0-----:R-:W-:Y:S01]  /*93b0*/  IMAD.X R2, RZ, RZ, R13, P0 ;  /* 0x000000ffff027224 */ /* 0x001fe200000e060d */
[----:B------:R-:W-:-:S05]  /*93c0*/  IADD3 R0, P2, PT, R38, 0x4800, RZ ;  /* 0x0000480026007810 */ /* 0x000fca0007f5e0ff */
[----:B------:R-:W-:Y:S01]  /*93d0*/  IMAD.X R5, RZ, RZ, R39, P2 ;  /* 0x000000ffff057224 */ /* 0x000fe200010e0627 */
[----:B-1----:R-:W-:-:S04]  /*93e0*/  LEA R6, P1, R29, UR4, 0x4 ;  /* 0x000000041d067c11 */ /* 0x002fc8000f8220ff */
[----:B------:R-:W-:Y:S02]  /*93f0*/  IADD3 R6, P0, PT, R6, 0x4000, RZ ;  /* 0x0000400006067810 */ /* 0x000fe40007f1e0ff */
[----:B------:R-:W-:-:S05]  /*9400*/  LEA.HI.X R29, R29, UR5, R2, 0x4, P1 ;  /* 0x000000051d1d7c11 */ /* 0x000fca00088f2402 */
[----:B------:R-:W-:-:S07]  /*9410*/  IMAD.X R29, RZ, RZ, R29, P0 ;  /* 0x000000ffff1d7224 */ /* 0x000fce00000e061d */
.L_x_3447:
[----:B------:R-:W-:-:S05]  /*9420*/  IMAD.MOV.U32 R4, RZ, RZ, R0 ;  /* 0x000000ffff047224 */ /* 0x000fca00078e0000 */
[----:B-1----:R-:W2:Y:S04]  /*9430*/  LD.E R9, desc[UR8][R4.64+-0x4000] ;  /* 0xffc0000804097980 */ /* 0x002ea8000c101900 */
        /* <DEDUP_REMOVED lines=34> */
[----:B0-----:R-:W-:Y:S01]  /*9660*/  IMAD.X R5, RZ, RZ, R5, P2 ;  /* 0x000000ffff057224 */ /* 0x001fe200010e0605 */
[----:B--2---:R1:W-:Y:S04]  /*9670*/  STG.E desc[UR8][R2.64+0x2000], R21 ;  /* 0x0020001502007986 */ /* 0x0043e8000c101908 */
[----:B---3--:R1:W-:Y:S04]  /*9680*/  STG.E desc[UR8][R2.64+0x2004], R23 ;  /* 0x0020041702007986 */ /* 0x0083e8000c101908 */
[----:B----4-:R1:W-:Y:S04]  /*9690*/  STG.E desc[UR8][R2.64+0x2008], R25 ;  /* 0x0020081902007986 */ /* 0x0103e8000c101908 */
[----:B-----5:R1:W-:Y:S01]  /*96a0*/  STG.E desc[UR8][R2.64+0x200c], R27 ;  /* 0x00200c1b02007986 */ /* 0x0203e2000c101908 */
[----:B------:R-:W-:Y:S05]  /*96b0*/  @!P0 BRA `(.L_x_3447) ;  /* 0xfffffffc00588947 */ /* 0x000fea000383ffff */
.L_x_3443:
[----:B------:R-:W-:Y:S05]  /*96c0*/  BSYNC.RECONVERGENT B0 ;  /* 0x0000000000007941 */ /* 0x000fea0003800200 */
.L_x_3442:
[----:B------:R-:W-:-:S13]  /*96d0*/  ISETP.NE.AND P0, PT, R41, RZ, PT ;  /* 0x000000ff2900720c */ /* 0x000fda0003f05270 */
[----:B------:R-:W-:Y:S05]  /*96e0*/  @P0 EXIT ;  /* 0x000000000000094d */ /* 0x000fea0003800000 */
[----:B01----:R-:W0:Y:S01]  /*96f0*/  LDC.64 R2, c[0x0][0x3f0] ;  /* 0x0000fc00ff027b82 */ /* 0x003e220000000a00 */
[----:B------:R-:W-:-:S05]  /*9700*/  IADD3 R14, P0, PT, R14, R12, RZ ;  /* 0x0000000c0e0e7210 */ /* 0x000fca0007f1e0ff */
[----:B------:R-:W-:-:S05]  /*9710*/  IMAD.X R15, R15, 0x1, R13, P0 ;  /* 0x000000010f0f7824 */ /* 0x000fca00000e060d */
[----:B0-----:R-:W-:Y:S01]  /*9720*/  STG.E.64 desc[UR8][R2.64], R14 ;  /* 0x0000000e02007986 */ /* 0x001fe2000c101b08 */
[----:B------:R-:W-:Y:S05]  /*9730*/  EXIT ;  /* 0x000000000000794d */ /* 0x000fea0003800000 */
.L_x_3307:
[----:B------:R-:W-:Y:S01]  /*9740*/  BSSY B1, `(.L_x_3448) ;  /* 0x0000006000017945 */ /* 0x000fe20003800000 */
[----:B------:R-:W-:Y:S01]  /*9750*/  PLOP3.LUT P3, PT, P3, PT, PT, 0x8, 0x80 ;  /* 0x000000000080781c */ /* 0x000fe20001f6e170 */
[----:B------:R-:W-:-:S12]  /*9760*/  IMAD.MOV.U32 R16, RZ, RZ, -0x1 ;  /* 0xffffffffff107424 */ /* 0x000fd800078e00ff */
[----:B------:R-:W-:Y:S05]  /*9770*/  WARPSYNC.COLLECTIVE R16, `(.L_x_3449) ;  /* 0x0000000010087348 */ /* 0x000fea0003c00000 */
[----:B------:R-:W-:Y:S01]  /*9780*/  VOTE.ANY P3, P3 ;  /* 0x0000000000ff7806 */ /* 0x000fe20001860100 */
[----:B------:R-:W-:-:S12]  /*9790*/  ENDCOLLECTIVE ;  /* 0x000000000000791b */ /* 0x000fd80003800000 */
.L_x_3449:
[----:B------:R-:W-:Y:S05]  /*97a0*/  BSYNC B1 ;  /* 0x0000000000017941 */ /* 0x000fea0003800000 */
.L_x_3448:
[----:B------:R-:W-:Y:S05]  /*97b0*/  BRA `(.L_x_3450) ;  /* 0xffffff9c00f07947 */ /* 0x000fea000383ffff */
.L_x_3311:
[----:B------:R-:W-:Y:S01]  /*97c0*/  BSSY B1, `(.L_x_3451) ;  /* 0x0000006000017945 */ /* 0x000fe20003800000 */
[----:B------:R-:W-:Y:S01]  /*97d0*/  PLOP3.LUT P3, PT, P3, PT, PT, 0x8, 0x80 ;  /* 0x000000000080781c */ /* 0x000fe20001f6e170 */
[----:B------:R-:W-:-:S12]  /*97e0*/  IMAD.MOV.U32 R16, RZ, RZ, -0x1 ;  /* 0xffffffffff107424 */ /* 0x000fd800078e00ff */
[----:B------:R-:W-:Y:S05]  /*97f0*/  WARPSYNC.COLLECTIVE R16, `(.L_x_3452) ;  /* 0x0000000010087348 */ /* 0x000fea0003c00000 */
[----:B------:R-:W-:Y:S01]  /*9800*/  VOTE.ANY P3, P3 ;  /* 0x0000000000ff7806 */ /* 0x000fe20001860100 */
[----:B------:R-:W-:-:S12]  /*9810*/  ENDCOLLECTIVE ;  /* 0x000000000000791b */ /* 0x000fd80003800000 */
.L_x_3452:
[----:B------:R-:W-:Y:S05]  /*9820*/  BSYNC B1 ;  /* 0x0000000000017941 */ /* 0x000fea0003800000 */
.L_x_3451:
[----:B------:R-:W-:Y:S05]  /*9830*/  BRA `(.L_x_3453) ;  /* 0xffffffa000047947 */ /* 0x000fea000383ffff */
.L_x_3313:
[----:B------:R-:W0:Y:S01]  /*9840*/  S2R R25, SR_GEMASK ;  /* 0x0000000000197919 */ /* 0x000e220000003c00 */
[----:B------:R-:W-:Y:S01]  /*9850*/  ISETP.NE.U32.AND P5, PT, R12, 0x65, PT ;  /* 0x000000650c00780c */ /* 0x000fe20003fa5070 */
[----:B------:R-:W-:Y:S01]  /*9860*/  BSSY B1, `(.L_x_3454) ;  /* 0x0000009000017945 */ /* 0x000fe20003800000 */
[----:B------:R-:W-:Y:S01]  /*9870*/  LOP3.LUT R37, R37, 0xfffffffe, RZ, 0xc0, !PT ;  /* 0xfffffffe25257812 */ /* 0x000fe200078ec0ff */
[----:B------:R-:W-:Y:S01]  /*9880*/  IMAD.MOV.U32 R16, RZ, RZ, -0x1 ;  /* 0xffffffffff107424 */ /* 0x000fe200078e00ff */
[----:B------:R-:W-:Y:S02]  /*9890*/  ISETP.NE.AND.EX P5, PT, R13, RZ, PT, P5 ;  /* 0x000000ff0d00720c */ /* 0x000fe40003fa5350 */
[----:B------:R-:W-:-:S11]  /*98a0*/  PLOP3.LUT P3, PT, P3, PT, PT, 0x8, 0x80 ;  /* 0x000000000080781c */ /* 0x000fd60001f6e170 */
[----:B------:R-:W-:-:S07]  /*98b0*/  @P5 LOP3.LUT R37, R37, 0x1, RZ, 0xfc, !PT ;  /* 0x0000000125255812 */ /* 0x000fce00078efcff */
[----:B0-----:R-:W-:Y:S05]  /*98c0*/  WARPSYNC.COLLECTIVE R16, `(.L_x_3455) ;  /* 0x0000000010087348 */ /* 0x001fea0003c00000 */
[----:B------:R-:W-:Y:S01]  /*98d0*/  VOTE.ANY R16, PT, P3 ;  /* 0x0000000000107806 */ /* 0x000fe200018e0100 */
[----:B0-----:R-:W-:Y:S06]  /*98e0*/  ENDCOLLECTIVE ;  /* 0x000000000000791b */ /* 0x001fec0003800000 */
.L_x_3455:
[----:B------:R-:W-:Y:S05]  /*98f0*/  BSYNC B1 ;  /* 0x0000000000017941 */ /* 0x000fea0003800000 */
.L_x_3454:
        /* <DEDUP_REMOVED lines=11> */
.L_x_3456:
[----:B------:R-:W-:Y:S01]  /*99b0*/  ISETP.GT.AND P5, PT, R12, R17, PT ;  /* 0x000000110c00720c */ /* 0x000fe20003fa4270 */
[----:B------:R-:W-:Y:S02]  /*99c0*/  VIADD R12, R24, 0x4 ;  /* 0x00000004180c7836 */ /* 0x000fe40000000000 */
[----:B------:R-:W-:Y:S02]  /*99d0*/  IMAD.MOV.U32 R19, RZ, RZ, R15 ;  /* 0x000000ffff137224 */ /* 0x000fe400078e000f */
[----:B------:R-:W-:-:S08]  /*99e0*/  IMAD.MOV.U32 R26, RZ, RZ, R22 ;  /* 0x000000ffff1a7224 */ /* 0x000fd000078e0016 */
[----:B------:R-:W-:Y:S05]  /*99f0*/  WARPSYNC.COLLECTIVE R16, `(.L_x_3457) ;  /* 0x0000000010087348 */ /* 0x000fea0003c00000 */
[----:B------:R0:W1:Y:S02]  /*9a00*/  SHFL.DOWN P3, R22, R19, R18, R17 ;  /* 0x0800001213167389 */ /* 0x0000640000060011 */
[----:B01----:R-:W-:Y:S05]  /*9a10*/  ENDCOLLECTIVE ;  /* 0x000000000000791b */ /* 0x003fea0003800000 */
.L_x_3457:
[----:B------:R-:W-:Y:S01]  /*9a20*/  IMAD.MOV.U32 R18, RZ, RZ, 0x2 ;  /* 0x00000002ff127424 */ /* 0x000fe200078e00ff */
[----:B------:R-:W-:-:S04]  /*9a30*/  ISETP.GE.AND P3, PT, R24, R17, PT ;  /* 0x000000111800720c */ /* 0x000fc80003f66270 */
[----:B------:R-:W-:Y:S02]  /*9a40*/  SEL R41, R26, RZ, !P3 ;  /* 0x000000ff1a297207 */ /* 0x000fe40005800000 */
[----:B------:R-:W-:Y:S02]  /*9a50*/  SEL R13, R22, RZ, !P3 ;  /* 0x000000ff160d7207 */ /* 0x000fe40005800000 */
[----:B------:R-:W-:-:S05]  /*9a60*/  IADD3 R41, P3, PT, R14, R41, RZ ;  /* 0x000000290e297210 */ /* 0x000fca0007f7e0ff */
[----:B------:R-:W-:Y:S02]  /*9a70*/  IMAD.MOV.U32 R19, RZ, RZ, R41 ;  /* 0x000000ffff137224 */ /* 0x000fe400078e0029 */
[----:B------:R-:W-:-:S07]  /*9a80*/  IMAD.X R44, R15, 0x1, R13, P3 ;  /* 0x000000010f2c7824 */ /* 0x000fce00018e060d */
[----:B------:R-:W-:Y:S05]  /*9a90*/  WARPSYNC.COLLECTIVE R16, `(.L_x_3458) ;  /* 0x0000000010087348 */ /* 0x000fea0003c00000 */
[----:B------:R0:W1:Y:S02]  /*9aa0*/  SHFL.DOWN P3, R22, R19, R18, R17 ;  /* 0x0800001213167389 */ /* 0x0000640000060011 */
[----:B01----:R-:W-:Y:S05]  /*9ab0*/  ENDCOLLECTIVE ;  /* 0x000000000000791b */ /* 0x003fea0003800000 */
.L_x_3458:
[----:B------:R-:W-:Y:S01]  /*9ac0*/  IMAD.MOV.U32 R19, RZ, RZ, R44 ;  /* 0x000000ffff137224 */ /* 0x000fe200078e002c */
[----:B------:R-:W-:-:S04]  /*9ad0*/  SEL R22, R22, RZ, !P5 ;  /* 0x000000ff16167207 */ /* 0x000fc80006800000 */
[----:B------:R-:W-:-:S13]  /*9ae0*/  IADD3 R42, P6, PT, R22, R41, RZ ;  /* 0x00000029162a7210 */ /* 0x000fda0007fde0ff */
[----:B------:R-:W-:Y:S05]  /*9af0*/  WARPSYNC.COLLECTIVE R16, `(.L_x_3459) ;  /* 0x0000000010087348 */ /* 0x000fea0003c00000 */
[----:B------:R0:W1:Y:S02]  /*9b00*/  SHFL.DOWN P3, R22, R19, R18, R17 ;  /* 0x0800001213167389 */ /* 0x0000640000060011 */
[----:B01----:R-:W-:Y:S05]  /*9b10*/  ENDCOLLECTIVE ;  /* 0x000000000000791b */ /* 0x003fea0003800000 */
.L_x_3459:
[----:B------:R-:W-:Y:S02]  /*9b20*/  IMAD.MOV.U32 R19, RZ, RZ, R42 ;  /* 0x000000ffff137224 */ /* 0x000fe400078e002a */
[----:B------:R-:W-:Y:S02]  /*9b30*/  IMAD.MOV.U32 R18, RZ, RZ, 0x4 ;  /* 0x00000004ff127424 */ /* 0x000fe400078e00ff */
[----:B------:R-:W-:-:S07]  /*9b40*/  IMAD.MOV.U32 R26, RZ, RZ, R22 ;  /* 0x000000ffff1a7224 */ /* 0x000fce00078e0016 */
[----:B------:R-:W-:Y:S05]  /*9b50*/  WARPSYNC.COLLECTIVE R16, `(.L_x_3460) ;  /* 0x0000000010087348 */ /* 0x000fea0003c00000 */
[----:B------:R0:W1:Y:S02]  /*9b60*/  SHFL.DOWN P3, R22, R19, R18, R17 ;  /* 0x0800001213167389 */ /* 0x0000640000060011 */
[----:B01----:R-:W-:Y:S05]  /*9b70*/  ENDCOLLECTIVE ;  /* 0x000000000000791b */ /* 0x003fea0003800000 */
.L_x_3460:
[----:B------:R-:W-:Y:S02]  /*9b80*/  SEL R27, R26, RZ, !P5 ;  /* 0x000000ff1a1b7207 */ /* 0x000fe40006800000 */
[----:B------:R-:W-:Y:S01]  /*9b90*/  ISETP.GT.AND P5, PT, R12, R17, PT ;  /* 0x000000110c00720c */ /* 0x000fe20003fa4270 */
[----:B------:R-:W-:Y:S02]  /*9ba0*/  VIADD R12, R24, 0x8 ;  /* 0x00000008180c7836 */ /* 0x000fe40000000000 */
[----:B------:R-:W-:-:S04]  /*9bb0*/  IMAD.X R27, R27, 0x1, R44, P6 ;  /* 0x000000011b1b7824 */ /* 0x000fc800030e062c */
[----:B------:R-:W-:Y:S01]  /*9bc0*/  IMAD.MOV.U32 R19, RZ, RZ, R27 ;  /* 0x000000ffff137224 */ /* 0x000fe200078e001b */
[----:B------:R-:W-:-:S07]  /*9bd0*/  SEL R15, R22, RZ, !P5 ;  /* 0x000000ff160f7207 */ /* 0x000fce0006800000 */
[----:B------:R-:W-:Y:S05]  /*9be0*/  WARPSYNC.COLLECTIVE R16, `(.L_x_3461) ;  /* 0x0000000010087348 */ /* 0x000fea0003c00000 */
[----:B------:R0:W1:Y:S02]  /*9bf0*/  SHFL.DOWN P3, R22, R19, R18, R17 ;  /* 0x0800001213167389 */ /* 0x0000640000060011 */
[----:B01----:R-:W-:Y:S05]  /*9c00*/  ENDCOLLECTIVE ;  /* 0x000000000000791b */ /* 0x003fea0003800000 */
.L_x_3461:
[----:B------:R-:W-:-:S05]  /*9c10*/  IADD3 R15, P6, PT, R15, R42, RZ ;  /* 0x0000002a0f0f7210 */ /* 0x000fca0007fde0ff */
[----:B------:R-:W-:Y:S02]  /*9c20*/  IMAD.MOV.U32 R19, RZ, RZ, R15 ;  /* 0x000000ffff137224 */ /* 0x000fe400078e000f */
[----:B------:R-:W-:Y:S02]  /*9c30*/  IMAD.MOV.U32 R18, RZ, RZ, 0x8 ;  /* 0x00000008ff127424 */ /* 0x000fe400078e00ff */
[----:B------:R-:W-:-:S07]  /*9c40*/  IMAD.MOV.U32 R14, RZ, RZ, R22 ;  /* 0x000000ffff0e7224 */ /* 0x000fce00078e0016 */
[----:B------:R-:W-:Y:S05]  /*9c50*/  WARPSYNC.COLLECTIVE R16, `(.L_x_3462) ;  /* 0x0000000010087348 */ /* 0x000fea0003c00000 */
[----:B------:R0:W1:Y:S02]  /*9c60*/  SHFL.DOWN P3, R22, R19, R18, R17 ;  /* 0x0800001213167389 */ /* 0x0000640000060011 */
[----:B01----:R-:W-:Y:S05]  /*9c70*/  ENDCOLLECTIVE ;  /* 0x000000000000791b */ /* 0x003fea0003800000 */
.L_x_3462:
[----:B------:R-:W-:Y:S02]  /*9c80*/  SEL R14, R14, RZ, !P5 ;  /* 0x000000ff0e0e7207 */ /* 0x000fe40006800000 */
[----:B------:R-:W-:Y:S01]  /*9c90*/  ISETP.GT.AND P5, PT, R12, R17, PT ;  /* 0x000000110c00720c */ /* 0x000fe20003fa4270 */
[----:B------:R-:W-:Y:S02]  /*9ca0*/  VIADD R12, R24, 0x10 ;  /* 0x00000010180c7836 */ /* 0x000fe40000000000 */
[----:B------:R-:W-:-:S04]  /*9cb0*/  IMAD.X R26, R14, 0x1, R27, P6 ;  /* 0x000000010e1a7824 */ /* 0x000fc800030e061b */
[----:B------:R-:W-:Y:S01]  /*9cc0*/  IMAD.MOV.U32 R19, RZ, RZ, R26 ;  /* 0x000000ffff137224 */ /* 0x000fe200078e001a */
[----:B------:R-:W-:-:S04]  /*9cd0*/  SEL R22, R22, RZ, !P5 ;  /* 0x000000ff16167207 */ /* 0x000fc80006800000 */
[----:B------:R-:W-:-:S13]  /*9ce0*/  IADD3 R42, P6, PT, R22, R15, RZ ;  /* 0x0000000f162a7210 */ /* 0x000fda0007fde0ff */
[----:B------:R-:W-:Y:S05]  /*9cf0*/  WARPSYNC.COLLECTIVE R16, `(.L_x_3463) ;  /* 0x0000000010087348 */ /* 0x000fea0003c00000 */
[----:B------:R0:W1:Y:S02]  /*9d00*/  SHFL.DOWN P3, R22, R19, R18, R17 ;  /* 0x0800001213167389 */ /* 0x0000640000060011 */
[----:B01----:R-:W-:Y:S05]  /*9d10*/  ENDCOLLECTIVE ;  /* 0x000000000000791b */ /* 0x003fea0003800000 */
.L_x_3463:
[----:B------:R-:W-:Y:S02]  /*9d20*/  IMAD.MOV.U32 R19, RZ, RZ, R42 ;  /* 0x000000ffff137224 */ /* 0x000fe400078e002a */
[----:B------:R-:W-:Y:S02]  /*9d30*/  IMAD.MOV.U32 R18, RZ, RZ, 0x10 ;  /* 0x00000010ff127424 */ /* 0x000fe400078e00ff */
[----:B------:R-:W-:-:S07]  /*9d40*/  IMAD.MOV.U32 R14, RZ, RZ, R22 ;  /* 0x000000ffff0e7224 */ /* 0x000fce00078e0016 */
[----:B------:R-:W-:Y:S05]  /*9d50*/  WARPSYNC.COLLECTIVE R16, `(.L_x_3464) ;  /* 0x0000000010087348 */ /* 0x000fea0003c00000 */
[----:B------:R0:W1:Y:S02]  /*9d60*/  SHFL.DOWN P3, R22, R19, R18, R17 ;  /* 0x0800001213167389 */ /* 0x0000640000060011 */
[----:B01----:R-:W-:Y:S05]  /*9d70*/  ENDCOLLECTIVE ;  /* 0x000000000000791b */ /* 0x003fea0003800000 */
.L_x_3464:
[----:B------:R-:W-:Y:S02]  /*9d80*/  SEL R45, R14, RZ, !P5 ;  /* 0x000000ff0e2d7207 */ /* 0x000fe40006800000 */
[----:B------:R-:W-:-:S03]  /*9d90*/  LOP3.LUT P5, RZ, R37, 0x1, RZ, 0xc0, !PT ;  /* 0x0000000125ff7812 */ /* 0x000fc600078ac0ff */
[----:B------:R-:W-:-:S04]  /*9da0*/  IMAD.X R45, R45, 0x1, R26, P6 ;  /* 0x000000012d2d7824 */ /* 0x000fc800030e061a */
[----:B------:R-:W-:Y:S02]  /*9db0*/  IMAD.MOV.U32 R19, RZ, RZ, R45 ;  /* 0x000000ffff137224 */ /* 0x000fe400078e002d */
[----:B------:R-:W-:-:S07]  /*9dc0*/  IMAD.MOV.U32 R14, RZ, RZ, R22 ;  /* 0x000000ffff0e7224 */ /* 0x000fce00078e0016 */
[----:B------:R-:W-:Y:S05]  /*9dd0*/  WARPSYNC.COLLECTIVE R16, `(.L_x_3465) ;  /* 0x0000000010087348 */ /* 0x000fea0003c00000 */
[----:B------:R0:W1:Y:S02]  /*9de0*/  SHFL.DOWN P3, R22, R19, R18, R17 ;  /* 0x0800001213167389 */ /* 0x0000640000060011 */
[----:B01----:R-:W-:Y:S05]  /*9df0*/  ENDCOLLECTIVE ;  /* 0x000000000000791b */ /* 0x003fea0003800000 */
.L_x_3465:
[----:B------:R-:W0:Y:S01]  /*9e00*/  LDCU.64 UR4, c[0x0][0x3f8] ;  /* 0x00007f00ff0477ac */ /* 0x000e220008000a00 */
[----:B------:R-:W1:Y:S01]  /*9e10*/  S2UR UR6, SR_CTAID.X ;  /* 0x00000000000679c3 */ /* 0x000e620000002500 */
[----:B0-----:R-:W-:-:S04]  /*9e20*/  UIADD3 UR4, UP0, UPT, UR4, 0x200, URZ ;  /* 0x0000020004047890 */ /* 0x001fc8000ff1e0ff */
[----:B------:R-:W-:Y:S01]  /*9e30*/  UIADD3.X UR5, UPT, UPT, URZ, UR5, URZ, UP0, !UPT ;  /* 0x00000005ff057290 */ /* 0x000fe200087fe4ff */
[----:B------:R-:W-:Y:S01]  /*9e40*/  ISETP.GT.AND P3, PT, R12, R17, PT ;  /* 0x000000110c00720c */ /* 0x000fe20003f64270 */
[----:B------:R-:W-:Y:S01]  /*9e50*/  IMAD.U32 R26, RZ, RZ, UR4 ;  /* 0x00000004ff1a7e24 */ /* 0x000fe2000f8e00ff */
[----:B------:R-:W0:Y:S02]  /*9e60*/  S2R R12, SR_TID.X ;  /* 0x00000000000c7919 */ /* 0x000e240000002100 */
[----:B------:R-:W-:Y:S01]  /*9e70*/  SEL R13, R14, RZ, !P3 ;  /* 0x000000ff0e0d7207 */ /* 0x000fe20005800000 */
[----:B------:R-:W-:Y:S01]  /*9e80*/  IMAD.U32 R27, RZ, RZ, UR5 ;  /* 0x00000005ff1b7e24 */ /* 0x000fe2000f8e00ff */
[----:B------:R-:W-:Y:S02]  /*9e90*/  SEL R22, R22, RZ, !P3 ;  /* 0x000000ff16167207 */ /* 0x000fe40005800000 */
[----:B------:R-:W-:-:S05]  /*9ea0*/  IADD3 R42, P3, PT, R13, R42, RZ ;  /* 0x0000002a0d2a7210 */ /* 0x000fca0007f7e0ff */
[----:B------:R-:W-:Y:S01]  /*9eb0*/  IMAD.X R45, R22, 0x1, R45, P3 ;  /* 0x00000001162d7824 */ /* 0x000fe200018e062d */
[----:B------:R-:W-:Y:S02]  /*9ec0*/  PLOP3.LUT P3, PT, P5, PT, PT, 0x80, 0x8 ;  /* 0x000000000008781c */ /* 0x000fe40002f6f070 */
[----:B0-----:R-:W-:-:S05]  /*9ed0*/  LOP3.LUT R12, RZ, R12, RZ, 0x33, !PT ;  /* 0x0000000cff0c7212 */ /* 0x001fca00078e33ff */
[----:B-1----:R-:W-:-:S07]  /*9ee0*/  VIADD R41, R12, UR6 ;  /* 0x000000060c297c36 */ /* 0x002fce0008000000 */
[----:B------:R-:W-:Y:S05]  /*9ef0*/  WARPSYNC.COLLECTIVE R16, `(.L_x_3466) ;  /* 0x0000000010087348 */ /* 0x000fea0003c00000 */
[----:B------:R-:W-:Y:S01]  /*9f00*/  VOTE.ALL P3, P3 ;  /* 0x0000000000ff7806 */ /* 0x000fe20001860000 */
[----:B------:R-:W-:-:S12]  /*9f10*/  ENDCOLLECTIVE ;  /* 0x000000000000791b */ /* 0x000fd80003800000 */
.L_x_3466:
[----:B------:R-:W-:Y:S01]  /*9f20*/  PLOP3.LUT P5, PT, P3, PT, PT, 0x80, 0x8 ;  /* 0x000000000008781c */ /* 0x000fe20001faf070 */
[----:B------:R-:W-:-:S12]  /*9f30*/  BRA `(.L_x_3467) ;  /* 0xffffff9c003c7947 */ /* 0x000fd8000383ffff */
.L_x_3315:
[----:B------:R-:W-:Y:S01]  /*9f40*/  BSSY B1, `(.L_x_3468) ;  /* 0x0000006000017945 */ /* 0x000fe20003800000 */
[----:B------:R-:W-:Y:S01]  /*9f50*/  PLOP3.LUT P3, PT, P3, PT, PT, 0x8, 0x80 ;  /* 0x000000000080781c */ /* 0x000fe20001f6e170 */
[----:B------:R-:W-:-:S12]  /*9f60*/  IMAD.MOV.U32 R16, RZ, RZ, -0x1 ;  /* 0xffffffffff107424 */ /* 0x000fd800078e00ff */
[----:B------:R-:W-:Y:S05]  /*9f70*/  WARPSYNC.COLLECTIVE R16, `(.L_x_3469) ;  /* 0x0000000010087348 */ /* 0x000fea0003c00000 */
[----:B------:R-:W-:Y:S01]  /*9f80*/  VOTE.ANY P3, P3 ;  /* 0x0000000000ff7806 */ /* 0x000fe20001860100 */
[----:B------:R-:W-:-:S12]  /*9f90*/  ENDCOLLECTIVE ;  /* 0x000000000000791b */ /* 0x000fd80003800000 */
.L_x_3469:
[----:B------:R-:W-:Y:S05]  /*9fa0*/  BSYNC B1 ;  /* 0x0000000000017941 */ /* 0x000fea0003800000 */
.L_x_3468:
[----:B------:R-:W-:Y:S05]  /*9fb0*/  BRA `(.L_x_3470) ;  /* 0xffffff9c00407947 */ /* 0x000fea000383ffff */
.L_x_3319:
[----:B------:R-:W-:Y:S01]  /*9fc0*/  BSSY B1, `(.L_x_3471) ;  /* 0x0000006000017945 */ /* 0x000fe20003800000 */
[----:B------:R-:W-:Y:S01]  /*9fd0*/  PLOP3.LUT P3, PT, P3, PT, PT, 0x8, 0x80 ;  /* 0x000000000080781c */ /* 0x000fe20001f6e170 */
[----:B------:R-:W-:-:S12]  /*9fe0*/  IMAD.MOV.U32 R16, RZ, RZ, -0x1 ;  /* 0xffffffffff107424 */ /* 0x000fd800078e00ff */
[----:B------:R-:W-:Y:S05]  /*9ff0*/  WARPSYNC.COLLECTIVE R16, `(.L_x_3472) ;  /* 0x0000000010087348 */ /* 0x000fea0003c00000 */
[----:B------:R-:W-:Y:S01]  /*a000*/  VOTE.ANY P3, P3 ;  /* 0x0000000000ff7806 */ /* 0x000fe20001860100 */
[----:B------:R-:W-:-:S12]  /*a010*/  ENDCOLLECTIVE ;  /* 0x000000000000791b */ /* 0x000fd80003800000 */
.L_x_3472:
[----:B------:R-:W-:Y:S05]  /*a020*/  BSYNC B1 ;  /* 0x0000000000017941 */ /* 0x000fea0003800000 */
.L_x_3471:
[----:B------:R-:W-:Y:S05]  /*a030*/  BRA `(.L_x_3473) ;  /* 0xffffff9c005c7947 */ /* 0x000fea000383ffff */
.L_x_3321:
[----:B------:R-:W-:Y:S01]  /*a040*/  BSSY B1, `(.L_x_3474) ;  /* 0x0000006000017945 */ /* 0x000fe20003800000 */
[----:B------:R-:W-:Y:S01]  /*a050*/  PLOP3.LUT P3, PT, P3, PT, PT, 0x8, 0x80 ;  /* 0x000000000080781c */ /* 0x000fe20001f6e170 */
[----:B------:R-:W-:-:S12]  /*a060*/  IMAD.MOV.U32 R16, RZ, RZ, -0x1 ;  /* 0xffffffffff107424 */ /* 0x000fd800078e00ff */
[----:B------:R-:W-:Y:S05]  /*a070*/  WARPSYNC.COLLECTIVE R16, `(.L_x_3475) ;  /* 0x0000000010087348 */ /* 0x000fea0003c00000 */
[----:B------:R-:W-:Y:S01]  /*a080*/  VOTE.ANY R16, PT, P3 ;  /* 0x0000000000107806 */ /* 0x000fe200018e0100 */
[----:B------:R-:W-:Y:S06]  /*a090*/  ENDCOLLECTIVE ;  /* 0x000000000000791b */ /* 0x000fec0003800000 */
.L_x_3475:
[----:B------:R-:W-:Y:S05]  /*a0a0*/  BSYNC B1 ;  /* 0x0000000000017941 */ /* 0x000fea0003800000 */
.L_x_3474:
        /* <DEDUP_REMOVED lines=11> */
.L_x_3476:
[----:B------:R-:W-:Y:S02]  /*a160*/  IMAD.MOV.U32 R19, RZ, RZ, R15 ;  /* 0x000000ffff137224 */ /* 0x000fe400078e000f */
[----:B------:R-:W-:-:S07]  /*a170*/  IMAD.MOV.U32 R44, RZ, RZ, R22 ;  /* 0x000000ffff2c7224 */ /* 0x000fce00078e0016 */
[----:B------:R-:W-:Y:S05]  /*a180*/  WARPSYNC.COLLECTIVE R16, `(.L_x_3477) ;  /* 0x0000000010087348 */ /* 0x000fea0003c00000 */
[----:B------:R0:W1:Y:S02]  /*a190*/  SHFL.DOWN P3, R22, R19, R18, R17 ;  /* 0x0800001213167389 */ /* 0x0000640000060011 */
[----:B01----:R-:W-:Y:S05]  /*a1a0*/  ENDCOLLECTIVE ;  /* 0x000000000000791b */ /* 0x003fea0003800000 */
.L_x_3477:
[----:B------:R-:W-:Y:S01]  /*a1b0*/  IMAD.MOV.U32 R18, RZ, RZ, 0x2 ;  /* 0x00000002ff127424 */ /* 0x000fe200078e00ff */
[----:B------:R-:W-:-:S04]  /*a1c0*/  ISETP.GE.AND P3, PT, R24, R17, PT ;  /* 0x000000111800720c */ /* 0x000fc80003f66270 */
[----:B------:R-:W-:Y:S02]  /*a1d0*/  SEL R47, R44, RZ, !P3 ;  /* 0x000000ff2c2f7207 */ /* 0x000fe40005800000 */
[----:B------:R-:W-:Y:S02]  /*a1e0*/  SEL R49, R22, RZ, !P3 ;  /* 0x000000ff16317207 */ /* 0x000fe40005800000 */
[----:B------:R-:W-:Y:S01]  /*a1f0*/  IADD3 R47, P3, PT, R14, R47, RZ ;  /* 0x0000002f0e2f7210 */ /* 0x000fe20007f7e0ff */
[----:B------:R-:W-:-:S04]  /*a200*/  VIADD R14, R24, 0x2 ;  /* 0x00000002180e7836 */ /* 0x000fc80000000000 */
[----:B------:R-:W-:Y:S01]  /*a210*/  IMAD.MOV.U32 R19, RZ, RZ, R47 ;  /* 0x000000ffff137224 */ /* 0x000fe200078e002f */
[----:B------:R-:W-:Y:S01]  /*a220*/  ISETP.GT.AND P5, PT, R14, R17, PT ;  /* 0x000000110e00720c */ /* 0x000fe20003fa4270 */
[----:B------:R-:W-:Y:S02]  /*a230*/  IMAD.X R48, R15, 0x1, R49, P3 ;  /* 0x000000010f307824 */ /* 0x000fe400018e0631 */
[----:B------:R-:W-:-:S10]  /*a240*/  VIADD R14, R24, 0x4 ;  /* 0x00000004180e7836 */ /* 0x000fd40000000000 */
[----:B------:R-:W-:Y:S05]  /*a250*/  WARPSYNC.COLLECTIVE R16, `(.L_x_3478) ;  /* 0x0000000010087348 */ /* 0x000fea0003c00000 */
[----:B------:R0:W1:Y:S02]  /*a260*/  SHFL.DOWN P3, R22, R19, R18, R17 ;  /* 0x0800001213167389 */ /* 0x0000640000060011 */
[----:B01----:R-:W-:Y:S05]  /*a270*/  ENDCOLLECTIVE ;  /* 0x000000000000791b */ /* 0x003fea0003800000 */
.L_x_3478:
[----:B------:R-:W-:Y:S01]  /*a280*/  IMAD.MOV.U32 R19, RZ, RZ, R48 ;  /* 0x000000ffff137224 */ /* 0x000fe200078e0030 */
[----:B------:R-:W-:-:S04]  /*a290*/  SEL R22, R22, RZ, !P5 ;  /* 0x000000ff16167207 */ /* 0x000fc80006800000 */
[----:B------:R-:W-:-:S13]  /*a2a0*/  IADD3 R46, P6, PT, R22, R47, RZ ;  /* 0x0000002f162e7210 */ /* 0x000fda0007fde0ff */
[----:B------:R-:W-:Y:S05]  /*a2b0*/  WARPSYNC.COLLECTIVE R16, `(.L_x_3479) ;  /* 0x0000000010087348 */ /* 0x000fea0003c00000 */
[----:B------:R0:W1:Y:S02]  /*a2c0*/  SHFL.DOWN P3, R22, R19, R18, R17 ;  /* 0x0800001213167389 */ /* 0x0000640000060011 */
[----:B01----:R-:W-:Y:S05]  /*a2d0*/  ENDCOLLECTIVE ;  /* 0x000000000000791b */ /* 0x003fea0003800000 */
.L_x_3479:
[----:B------:R-:W-:Y:S02]  /*a2e0*/  IMAD.MOV.U32 R19, RZ, RZ, R46 ;  /* 0x000000ffff137224 */ /* 0x000fe400078e002e */
[----:B------:R-:W-:Y:S02]  /*a2f0*/  IMAD.MOV.U32 R18, RZ, RZ, 0x4 ;  /* 0x00000004ff127424 */ /* 0x000fe400078e00ff */
[----:B------:R-:W-:-:S07]  /*a300*/  IMAD.MOV.U32 R44, RZ, RZ, R22 ;  /* 0x000000ffff2c7224 */ /* 0x000fce00078e0016 */
[----:B------:R-:W-:Y:S05]  /*a310*/  WARPSYNC.COLLECTIVE R16, `(.L_x_3480) ;  /* 0x0000000010087348 */ /* 0x000fea0003c00000 */
[----:B------:R0:W1:Y:S02]  /*a320*/  SHFL.DOWN P3, R22, R19, R18, R17 ;  /* 0x0800001213167389 */ /* 0x0000640000060011 */
[----:B01----:R-:W-:Y:S05]  /*a330*/  ENDCOLLECTIVE ;  /* 0x000000000000791b */ /* 0x003fea0003800000 */
.L_x_3480:
[----:B------:R-:W-:Y:S02]  /*a340*/  SEL R15, R44, RZ, !P5 ;  /* 0x000000ff2c0f7207 */ /* 0x000fe40006800000 */
[----:B------:R-:W-:-:S03]  /*a350*/  ISETP.GT.AND P5, PT, R14, R17, PT ;  /* 0x000000110e00720c */ /* 0x000fc60003fa4270 */
[----:B------:R-:W-:Y:S02]  /*a360*/  IMAD.X R44, R15, 0x1, R48, P6 ;  /* 0x000000010f2c7824 */ /* 0x000fe400030e0630 */
[----:B------:R-:W-:Y:S02]  /*a370*/  VIADD R48, R24, 0x10 ;  /* 0x0000001018307836 */ /* 0x000fe40000000000 */
[----:B------:R-:W-:Y:S01]  /*a380*/  IMAD.MOV.U32 R19, RZ, RZ, R44 ;  /* 0x000000ffff137224 */ /* 0x000fe200078e002c */
[----:B------:R-:W-:-:S07]  /*a390*/  SEL R15, R22, RZ, !P5 ;  /* 0x000000ff160f7207 */ /* 0x000fce0006800000 */
[----:B------:R-:W-:Y:S05]  /*a3a0*/  WARPSYNC.COLLECTIVE R16, `(.L_x_3481) ;  /* 0x0000000010087348 */ /* 0x000fea0003c00000 */
[----:B------:R0:W1:Y:S02]  /*a3b0*/  SHFL.DOWN P3, R22, R19, R18, R17 ;  /* 0x0800001213167389 */ /* 0x0000640000060011 */
[----:B01----:R-:W-:Y:S05]  /*a3c0*/  ENDCOLLECTIVE ;  /* 0x000000000000791b */ /* 0x003fea0003800000 */
.L_x_3481:
[----:B------:R-:W-:-:S05]  /*a3d0*/  IADD3 R15, P6, PT, R15, R46, RZ ;  /* 0x0000002e0f0f7210 */ /* 0x000fca0007fde0ff */
[----:B------:R-:W-:Y:S02]  /*a3e0*/  IMAD.MOV.U32 R19, RZ, RZ, R15 ;  /* 0x000000ffff137224 */ /* 0x000fe400078e000f */
[----:B------:R-:W-:Y:S02]  /*a3f0*/  IMAD.MOV.U32 R18, RZ, RZ, 0x8 ;  /* 0x00000008ff127424 */ /* 0x000fe400078e00ff */
[----:B------:R-:W-:-:S07]  /*a400*/  IMAD.MOV.U32 R14, RZ, RZ, R22 ;  /* 0x000000ffff0e7224 */ /* 0x000fce00078e0016 */
[----:B------:R-:W-:Y:S05]  /*a410*/  WARPSYNC.COLLECTIVE R16, `(.L_x_3482) ;  /* 0x0000000010087348 */ /* 0x000fea0003c00000 */
[----:B------:R0:W1:Y:S02]  /*a420*/  SHFL.DOWN P3, R22, R19, R18, R17 ;  /* 0x0800001213167389 */ /* 0x0000640000060011 */
[----:B01----:R-:W-:Y:S05]  /*a430*/  ENDCOLLECTIVE ;  /* 0x000000000000791b */ /* 0x003fea0003800000 */
.L_x_3482:
[----:B------:R-:W-:Y:S01]  /*a440*/  SEL R47, R14, RZ, !P5 ;  /* 0x000000ff0e2f7207 */ /* 0x000fe20006800000 */
[----:B------:R-:W-:-:S04]  /*a450*/  VIADD R14, R24, 0x8 ;  /* 0x00000008180e7836 */ /* 0x000fc80000000000 */
[----:B------:R-:W-:Y:S01]  /*a460*/  IMAD.X R47, R47, 0x1, R44, P6 ;  /* 0x000000012f2f7824 */ /* 0x000fe200030e062c */
[----:B------:R-:W-:-:S03]  /*a470*/  ISETP.GT.AND P5, PT, R14, R17, PT ;  /* 0x000000110e00720c */ /* 0x000fc60003fa4270 */
[----:B------:R-:W-:Y:S01]  /*a480*/  IMAD.MOV.U32 R19, RZ, RZ, R47 ;  /* 0x000000ffff137224 */ /* 0x000fe200078e002f */
[----:B------:R-:W-:-:S04]  /*a490*/  SEL R22, R22, RZ, !P5 ;  /* 0x000000ff16167207 */ /* 0x000fc80006800000 */
[----:B------:R-:W-:-:S13]  /*a4a0*/  IADD3 R44, P6, PT, R22, R15, RZ ;  /* 0x0000000f162c7210 */ /* 0x000fda0007fde0ff */
[----:B------:R-:W-:Y:S05]  /*a4b0*/  WARPSYNC.COLLECTIVE R16, `(.L_x_3483) ;  /* 0x0000000010087348 */ /* 0x000fea0003c00000 */
[----:B------:R0:W1:Y:S02]  /*a4c0*/  SHFL.DOWN P3, R22, R19, R18, R17 ;  /* 0x0800001213167389 */ /* 0x0000640000060011 */
[----:B01----:R-:W-:Y:S05]  /*a4d0*/  ENDCOLLECTIVE ;  /* 0x000000000000791b */ /* 0x003fea0003800000 */
.L_x_3483:
[----:B------:R-:W-:Y:S02]  /*a4e0*/  IMAD.MOV.U32 R19, RZ, RZ, R44 ;  /* 0x000000ffff137224 */ /* 0x000fe400078e002c */
[----:B------:R-:W-:Y:S02]  /*a4f0*/  IMAD.MOV.U32 R18, RZ, RZ, 0x10 ;  /* 0x00000010ff127424 */ /* 0x000fe400078e00ff */
[----:B------:R-:W-:-:S07]  /*a500*/  IMAD.MOV.U32 R14, RZ, RZ, R22 ;  /* 0x000000ffff0e7224 */ /* 0x000fce00078e0016 */
[----:B------:R-:W-:Y:S05]  /*a510*/  WARPSYNC.COLLECTIVE R16, `(.L_x_3484) ;  /* 0x0000000010087348 */ /* 0x000fea0003c00000 */
[----:B------:R0:W1:Y:S02]  /*a520*/  SHFL.DOWN P3, R22, R19, R18, R17 ;  /* 0x0800001213167389 */ /* 0x0000640000060011 */
[----:B01----:R-:W-:Y:S05]  /*a530*/  ENDCOLLECTIVE ;  /* 0x000000000000791b */ /* 0x003fea0003800000 */
.L_x_3484:
[----:B------:R-:W-:-:S05]  /*a540*/  SEL R14, R14, RZ, !P5 ;  /* 0x000000ff0e0e7207 */ /* 0x000fca0006800000 */
[----:B------:R-:W-:-:S04]  /*a550*/  IMAD.X R46, R14, 0x1, R47, P6 ;  /* 0x000000010e2e7824 */ /* 0x000fc800030e062f */
[----:B------:R-:W-:Y:S02]  /*a560*/  IMAD.MOV.U32 R19, RZ, RZ, R46 ;  /* 0x000000ffff137224 */ /* 0x000fe400078e002e */
[----:B------:R-:W-:-:S07]  /*a570*/  IMAD.MOV.U32 R14, RZ, RZ, R22 ;  /* 0x000000ffff0e7224 */ /* 0x000fce00078e0016 */
[----:B------:R-:W-:Y:S05]  /*a580*/  WARPSYNC.COLLECTIVE R16, `(.L_x_3485) ;  /* 0x0000000010087348 */ /* 0x000fea0003c00000 */
[----:B------:R0:W1:Y:S02]  /*a590*/  SHFL.DOWN P3, R22, R19, R18, R17 ;  /* 0x0800001213167389 */ /* 0x0000640000060011 */
[----:B01----:R-:W-:Y:S05]  /*a5a0*/  ENDCOLLECTIVE ;  /* 0x000000000000791b */ /* 0x003fea0003800000 */
.L_x_3485:
[----:B------:R-:W-:-:S04]  /*a5b0*/  ISETP.GT.AND P3, PT, R48, R17, PT ;  /* 0x000000113000720c */ /* 0x000fc80003f64270 */
[----:B------:R-:W-:Y:S02]  /*a5c0*/  SEL R15, R14, RZ, !P3 ;  /* 0x000000ff0e0f7207 */ /* 0x000fe40005800000 */
[----:B------:R-:W-:Y:S02]  /*a5d0*/  SEL R22, R22, RZ, !P3 ;  /* 0x000000ff16167207 */ /* 0x000fe40005800000 */
[----:B------:R-:W-:-:S04]  /*a5e0*/  IADD3 R42, P5, P3, R15, R44, R42 ;  /* 0x0000002c0f2a7210 */ /* 0x000fc80007bbe02a */
[----:B------:R-:W-:Y:S02]  /*a5f0*/  IADD3.X R45, PT, PT, R22, R46, R45, P5, P3 ;  /* 0x0000002e162d7210 */ /* 0x000fe40002fe642d */
[----:B------:R-:W-:-:S04]  /*a600*/  ISETP.NE.U32.AND P3, PT, R12, 0x65, PT ;  /* 0x000000650c00780c */ /* 0x000fc80003f65070 */
[----:B------:R-:W-:-:S13]  /*a610*/  ISETP.NE.AND.EX P3, PT, R13, RZ, PT, P3 ;  /* 0x000000ff0d00720c */ /* 0x000fda0003f65330 */
[----:B------:R-:W-:Y:S05]  /*a620*/  WARPSYNC.COLLECTIVE R16, `(.L_x_3486) ;  /* 0x0000000010087348 */ /* 0x000fea0003c00000 */
[----:B------:R-:W-:Y:S01]  /*a630*/  VOTE.ALL P3, P3 ;  /* 0x0000000000ff7806 */ /* 0x000fe20001860000 */
[----:B------:R-:W-:-:S12]  /*a640*/  ENDCOLLECTIVE ;  /* 0x000000000000791b */ /* 0x000fd80003800000 */
.L_x_3486:
[----:B------:R-:W-:Y:S05]  /*a650*/  BRA `(.L_x_3487) ;  /* 0xffffff9800a87947 */ /* 0x000fea000383ffff */
.L_x_3424:
[----:B------:R-:W-:Y:S01]  /*a660*/  BSSY B0, `(.L_x_3488) ;  /* 0x0000006000007945 */ /* 0x000fe20003800000 */
[----:B------:R-:W-:Y:S01]  /*a670*/  PLOP3.LUT P3, PT, P3, PT, PT, 0x8, 0x80 ;  /* 0x000000000080781c */ /* 0x000fe20001f6e170 */
[----:B------:R-:W-:-:S12]  /*a680*/  IMAD.MOV.U32 R16, RZ, RZ, -0x1 ;  /* 0xffffffffff107424 */ /* 0x000fd800078e00ff */
[----:B------:R-:W-:Y:S05]  /*a690*/  WARPSYNC.COLLECTIVE R16, `(.L_x_3489) ;  /* 0x0000000010087348 */ /* 0x000fea0003c00000 */
[----:B------:R-:W-:Y:S01]  /*a6a0*/  VOTE.ANY P3, P3 ;  /* 0x0000000000ff7806 */ /* 0x000fe20001860100 */
[----:B------:R-:W-:-:S12]  /*a6b0*/  ENDCOLLECTIVE ;  /* 0x000000000000791b */ /* 0x000fd80003800000 */
.L_x_3489:
[----:B------:R-:W-:Y:S05]  /*a6c0*/  BSYNC B0 ;  /* 0x0000000000007941 */ /* 0x000fea0003800000 */
.L_x_3488:
[----:B------:R-:W-:Y:S05]  /*a6d0*/  BRA `(.L_x_3490) ;  /* 0xffffffdc00087947 */ /* 0x000fea000383ffff */
.L_x_3428:
[----:B------:R-:W-:Y:S01]  /*a6e0*/  BSSY B0, `(.L_x_3491) ;  /* 0x0000006000007945 */ /* 0x000fe20003800000 */
[----:B------:R-:W-:Y:S01]  /*a6f0*/  PLOP3.LUT P3, PT, P3, PT, PT, 0x8, 0x80 ;  /* 0x000000000080781c */ /* 0x000fe20001f6e170 */
[----:B------:R-:W-:-:S12]  /*a700*/  IMAD.MOV.U32 R16, RZ, RZ, -0x1 ;  /* 0xffffffffff107424 */ /* 0x000fd800078e00ff */
[----:B------:R-:W-:Y:S05]  /*a710*/  WARPSYNC.COLLECTIVE R16, `(.L_x_3492) ;  /* 0x0000000010087348 */ /* 0x000fea0003c00000 */
[----:B------:R-:W-:Y:S01]  /*a720*/  VOTE.ANY P3, P3 ;  /* 0x0000000000ff7806 */ /* 0x000fe20001860100 */
[----:B------:R-:W-:-:S12]  /*a730*/  ENDCOLLECTIVE ;  /* 0x000000000000791b */ /* 0x000fd80003800000 */
.L_x_3492:
[----:B------:R-:W-:Y:S05]  /*a740*/  BSYNC B0 ;  /* 0x0000000000007941 */ /* 0x000fea0003800000 */
.L_x_3491:
[----:B------:R-:W-:Y:S05]  /*a750*/  BRA `(.L_x_3493) ;  /* 0xffffffdc001c7947 */ /* 0x000fea000383ffff */
.L_x_3430:
        /* <DEDUP_REMOVED lines=11> */
.L_x_3495:
[----:B------:R-:W-:Y:S05]  /*a810*/  BSYNC B0 ;  /* 0x0000000000007941 */ /* 0x000fea0003800000 */
.L_x_3494:
        /* <DEDUP_REMOVED lines=11> */
.L_x_3496:
[----:B------:R-:W-:Y:S01]  /*a8d0*/  ISETP.GT.AND P5, PT, R12, R17, PT ;  /* 0x000000110c00720c */ /* 0x000fe20003fa4270 */
[----:B------:R-:W-:Y:S02]  /*a8e0*/  VIADD R12, R24, 0x4 ;  /* 0x00000004180c7836 */ /* 0x000fe40000000000 */
[----:B------:R-:W-:Y:S02]  /*a8f0*/  IMAD.MOV.U32 R19, RZ, RZ, R15 ;  /* 0x000000ffff137224 */ /* 0x000fe400078e000f */
[----:B------:R-:W-:-:S08]  /*a900*/  IMAD.MOV.U32 R26, RZ, RZ, R22 ;  /* 0x000000ffff1a7224 */ /* 0x000fd000078e0016 */
[----:B------:R-:W-:Y:S05]  /*a910*/  WARPSYNC.COLLECTIVE R16, `(.L_x_3497) ;  /* 0x0000000010087348 */ /* 0x000fea0003c00000 */
[----:B------:R0:W1:Y:S02]  /*a920*/  SHFL.DOWN P3, R22, R19, R18, R17 ;  /* 0x0800001213167389 */ /* 0x0000640000060011 */
[----:B01----:R-:W-:Y:S05]  /*a930*/  ENDCOLLECTIVE ;  /* 0x000000000000791b */ /* 0x003fea0003800000 */
.L_x_3497:
        /* <DEDUP_REMOVED lines=10> */
.L_x_3498:
[----:B------:R-:W-:Y:S01]  /*a9e0*/  IMAD.MOV.U32 R19, RZ, RZ, R44 ;  /* 0x000000ffff137224 */ /* 0x000fe200078e002c */
[----:B------:R-:W-:-:S04]  /*a9f0*/  SEL R22, R22, RZ, !P5 ;  /* 0x000000ff16167207 */ /* 0x000fc80006800000 */
[----:B------:R-:W-:-:S13]  /*aa00*/  IADD3 R42, P6, PT, R22, R41, RZ ;  /* 0x00000029162a7210 */ /* 0x000fda0007fde0ff */
[----:B------:R-:W-:Y:S05]  /*aa10*/  WARPSYNC.COLLECTIVE R16, `(.L_x_3499) ;  /* 0x0000000010087348 */ /* 0x000fea0003c00000 */
[----:B------:R0:W1:Y:S02]  /*aa20*/  SHFL.DOWN P3, R22, R19, R18, R17 ;  /* 0x0800001213167389 */ /* 0x0000640000060011 */
[----:B01----:R-:W-:Y:S05]  /*aa30*/  ENDCOLLECTIVE ;  /* 0x000000000000791b */ /* 0x003fea0003800000 */
.L_x_3499:
[----:B------:R-:W-:Y:S02]  /*aa40*/  IMAD.MOV.U32 R19, RZ, RZ, R42 ;  /* 0x000000ffff137224 */ /* 0x000fe400078e002a */
[----:B------:R-:W-:Y:S02]  /*aa50*/  IMAD.MOV.U32 R18, RZ, RZ, 0x4 ;  /* 0x00000004ff127424 */ /* 0x000fe400078e00ff */
[----:B------:R-:W-:-:S07]  /*aa60*/  IMAD.MOV.U32 R26, RZ, RZ, R22 ;  /* 0x000000ffff1a7224 */ /* 0x000fce00078e0016 */
[----:B------:R-:W-:Y:S05]  /*aa70*/  WARPSYNC.COLLECTIVE R16, `(.L_x_3500) ;  /* 0x0000000010087348 */ /* 0x000fea0003c00000 */
[----:B------:R0:W1:Y:S02]  /*aa80*/  SHFL.DOWN P3, R22, R19, R18, R17 ;  /* 0x0800001213167389 */ /* 0x0000640000060011 */
[----:B01----:R-:W-:Y:S05]  /*aa90*/  ENDCOLLECTIVE ;  /* 0x000000000000791b */ /* 0x003fea0003800000 */
.L_x_3500:
        /* <DEDUP_REMOVED lines=9> */
.L_x_3501:
[----:B------:R-:W-:-:S05]  /*ab30*/  IADD3 R15, P6, PT, R15, R42, RZ ;  /* 0x0000002a0f0f7210 */ /* 0x000fca0007fde0ff */
[----:B------:R-:W-:Y:S02]  /*ab40*/  IMAD.MOV.U32 R19, RZ, RZ, R15 ;  /* 0x000000ffff137224 */ /* 0x000fe400078e000f */
[----:B------:R-:W-:Y:S02]  /*ab50*/  IMAD.MOV.U32 R18, RZ, RZ, 0x8 ;  /* 0x00000008ff127424 */ /* 0x000fe400078e00ff */
[----:B------:R-:W-:-:S07]  /*ab60*/  IMAD.MOV.U32 R14, RZ, RZ, R22 ;  /* 0x000000ffff0e7224 */ /* 0x000fce00078e0016 */
[----:B------:R-:W-:Y:S05]  /*ab70*/  WARPSYNC.COLLECTIVE R16, `(.L_x_3502) ;  /* 0x0000000010087348 */ /* 0x000fea0003c00000 */
[----:B------:R0:W1:Y:S02]  /*ab80*/  SHFL.DOWN P3, R22, R19, R18, R17 ;  /* 0x0800001213167389 */ /* 0x0000640000060011 */
[----:B01----:R-:W-:Y:S05]  /*ab90*/  ENDCOLLECTIVE ;  /* 0x000000000000791b */ /* 0x003fea0003800000 */
.L_x_3502:
        /* <DEDUP_REMOVED lines=10> */
.L_x_3503:
[----:B------:R-:W-:Y:S02]  /*ac40*/  IMAD.MOV.U32 R19, RZ, RZ, R42 ;  /* 0x000000ffff137224 */ /* 0x000fe400078e002a */
[----:B------:R-:W-:Y:S02]  /*ac50*/  IMAD.MOV.U32 R18, RZ, RZ, 0x10 ;  /* 0x00000010ff127424 */ /* 0x000fe400078e00ff */
[----:B------:R-:W-:-:S07]  /*ac60*/  IMAD.MOV.U32 R14, RZ, RZ, R22 ;  /* 0x000000ffff0e7224 */ /* 0x000fce00078e0016 */
[----:B------:R-:W-:Y:S05]  /*ac70*/  WARPSYNC.COLLECTIVE R16, `(.L_x_3504) ;  /* 0x0000000010087348 */ /* 0x000fea0003c00000 */
[----:B------:R0:W1:Y:S02]  /*ac80*/  SHFL.DOWN P3, R22, R19, R18, R17 ;  /* 0x0800001213167389 */ /* 0x0000640000060011 */
[----:B01----:R-:W-:Y:S05]  /*ac90*/  ENDCOLLECTIVE ;  /* 0x000000000000791b */ /* 0x003fea0003800000 */
.L_x_3504:
        /* <DEDUP_REMOVED lines=8> */
.L_x_3505:
        /* <DEDUP_REMOVED lines=18> */
.L_x_3506:
[----:B------:R-:W-:Y:S01]  /*ae40*/  PLOP3.LUT P5, PT, P3, PT, PT, 0x80, 0x8 ;  /* 0x000000000008781c */ /* 0x000fe20001faf070 */
[----:B------:R-:W-:-:S12]  /*ae50*/  BRA `(.L_x_3507) ;  /* 0xffffffd800547947 */ /* 0x000fd8000383ffff */
.L_x_3432:
[----:B------:R-:W-:Y:S01]  /*ae60*/  BSSY B0, `(.L_x_3508) ;  /* 0x0000006000007945 */ /* 0x000fe20003800000 */
[----:B------:R-:W-:Y:S01]  /*ae70*/  PLOP3.LUT P3, PT, P3, PT, PT, 0x8, 0x80 ;  /* 0x000000000080781c */ /* 0x000fe20001f6e170 */
[----:B------:R-:W-:-:S12]  /*ae80*/  IMAD.MOV.U32 R16, RZ, RZ, -0x1 ;  /* 0xffffffffff107424 */ /* 0x000fd800078e00ff */
[----:B------:R-:W-:Y:S05]  /*ae90*/  WARPSYNC.COLLECTIVE R16, `(.L_x_3509) ;  /* 0x0000000010087348 */ /* 0x000fea0003c00000 */
[----:B------:R-:W-:Y:S01]  /*aea0*/  VOTE.ANY P3, P3 ;  /* 0x0000000000ff7806 */ /* 0x000fe20001860100 */
[----:B------:R-:W-:-:S12]  /*aeb0*/  ENDCOLLECTIVE ;  /* 0x000000000000791b */ /* 0x000fd80003800000 */
.L_x_3509:
[----:B------:R-:W-:Y:S05]  /*aec0*/  BSYNC B0 ;  /* 0x0000000000007941 */ /* 0x000fea0003800000 */
.L_x_3508:
[----:B------:R-:W-:Y:S05]  /*aed0*/  BRA `(.L_x_3510) ;  /* 0xffffffd800587947 */ /* 0x000fea000383ffff */
.L_x_3436:
[----:B------:R-:W-:Y:S01]  /*aee0*/  BSSY B0, `(.L_x_3511) ;  /* 0x0000006000007945 */ /* 0x000fe20003800000 */
[----:B------:R-:W-:Y:S01]  /*aef0*/  PLOP3.LUT P3, PT, P3, PT, PT, 0x8, 0x80 ;  /* 0x000000000080781c */ /* 0x000fe20001f6e170 */
[----:B------:R-:W-:-:S12]  /*af00*/  IMAD.MOV.U32 R16, RZ, RZ, -0x1 ;  /* 0xffffffffff107424 */ /* 0x000fd800078e00ff */
[----:B------:R-:W-:Y:S05]  /*af10*/  WARPSYNC.COLLECTIVE R16, `(.L_x_3512) ;  /* 0x0000000010087348 */ /* 0x000fea0003c00000 */
[----:B------:R-:W-:Y:S01]  /*af20*/  VOTE.ANY P3, P3 ;  /* 0x0000000000ff7806 */ /* 0x000fe20001860100 */
[----:B------:R-:W-:-:S12]  /*af30*/  ENDCOLLECTIVE ;  /* 0x000000000000791b */ /* 0x000fd80003800000 */
.L_x_3512:
[----:B------:R-:W-:Y:S05]  /*af40*/  BSYNC B0 ;  /* 0x0000000000007941 */ /* 0x000fea0003800000 */
.L_x_3511:
[----:B------:R-:W-:Y:S05]  /*af50*/  BRA `(.L_x_3513) ;  /* 0xffffffd800747947 */ /* 0x000fea000383ffff */
.L_x_3438:
[----:B------:R-:W-:Y:S01]  /*af60*/  BSSY B0, `(.L_x_3514) ;  /* 0x0000006000007945 */ /* 0x000fe20003800000 */
[----:B------:R-:W-:Y:S01]  /*af70*/  PLOP3.LUT P3, PT, P3, PT, PT, 0x8, 0x80 ;  /* 0x000000000080781c */ /* 0x000fe20001f6e170 */
[----:B------:R-:W-:-:S12]  /*af80*/  IMAD.MOV.U32 R16, RZ, RZ, -0x1 ;  /* 0xffffffffff107424 */ /* 0x000fd800078e00ff */
[----:B------:R-:W-:Y:S05]  /*af90*/  WARPSYNC.COLLECTIVE R16, `(.L_x_3515) ;  /* 0x0000000010087348 */ /* 0x000fea0003c00000 */
[----:B------:R-:W-:Y:S01]  /*afa0*/  VOTE.ANY R16, PT, P3 ;  /* 0x0000000000107806 */ /* 0x000fe200018e0100 */
[----:B------:R-:W-:Y:S06]  /*afb0*/  ENDCOLLECTIVE ;  /* 0x000000000000791b */ /* 0x000fec0003800000 */
.L_x_3515:
[----:B------:R-:W-:Y:S05]  /*afc0*/  BSYNC B0 ;  /* 0x0000000000007941 */ /* 0x000fea0003800000 */
.L_x_3514:
        /* <DEDUP_REMOVED lines=11> */
.L_x_3516:
[----:B------:R-:W-:Y:S02]  /*b080*/  IMAD.MOV.U32 R19, RZ, RZ, R15 ;  /* 0x000000ffff137224 */ /* 0x000fe400078e000f */
[----:B------:R-:W-:-:S07]  /*b090*/  IMAD.MOV.U32 R44, RZ, RZ, R22 ;  /* 0x000000ffff2c7224 */ /* 0x000fce00078e0016 */
[----:B------:R-:W-:Y:S05]  /*b0a0*/  WARPSYNC.COLLECTIVE R16, `(.L_x_3517) ;  /* 0x0000000010087348 */ /* 0x000fea0003c00000 */
[----:B------:R0:W1:Y:S02]  /*b0b0*/  SHFL.DOWN P3, R22, R19, R18, R17 ;  /* 0x0800001213167389 */ /* 0x0000640000060011 */
[----:B01----:R-:W-:Y:S05]  /*b0c0*/  ENDCOLLECTIVE ;  /* 0x000000000000791b */ /* 0x003fea0003800000 */
.L_x_3517:
        /* <DEDUP_REMOVED lines=13> */
.L_x_3518:
[----:B------:R-:W-:Y:S01]  /*b1a0*/  IMAD.MOV.U32 R19, RZ, RZ, R48 ;  /* 0x000000ffff137224 */ /* 0x000fe200078e0030 */
[----:B------:R-:W-:-:S04]  /*b1b0*/  SEL R22, R22, RZ, !P5 ;  /* 0x000000ff16167207 */ /* 0x000fc80006800000 */
[----:B------:R-:W-:-:S13]  /*b1c0*/  IADD3 R46, P6, PT, R22, R47, RZ ;  /* 0x0000002f162e7210 */ /* 0x000fda0007fde0ff */
[----:B------:R-:W-:Y:S05]  /*b1d0*/  WARPSYNC.COLLECTIVE R16, `(.L_x_3519) ;  /* 0x0000000010087348 */ /* 0x000fea0003c00000 */
[----:B------:R0:W1:Y:S02]  /*b1e0*/  SHFL.DOWN P3, R22, R19, R18, R17 ;  /* 0x0800001213167389 */ /* 0x0000640000060011 */
[----:B01----:R-:W-:Y:S05]  /*b1f0*/  ENDCOLLECTIVE ;  /* 0x000000000000791b */ /* 0x003fea0003800000 */
.L_x_3519:
[----:B------:R-:W-:Y:S02]  /*b200*/  IMAD.MOV.U32 R19, RZ, RZ, R46 ;  /* 0x000000ffff137224 */ /* 0x000fe400078e002e */
[----:B------:R-:W-:Y:S02]  /*b210*/  IMAD.MOV.U32 R18, RZ, RZ, 0x4 ;  /* 0x00000004ff127424 */ /* 0x000fe400078e00ff */
[----:B------:R-:W-:-:S07]  /*b220*/  IMAD.MOV.U32 R44, RZ, RZ, R22 ;  /* 0x000000ffff2c7224 */ /* 0x000fce00078e0016 */
[----:B------:R-:W-:Y:S05]  /*b230*/  WARPSYNC.COLLECTIVE R16, `(.L_x_3520) ;  /* 0x0000000010087348 */ /* 0x000fea0003c00000 */
[----:B------:R0:W1:Y:S02]  /*b240*/  SHFL.DOWN P3, R22, R19, R18, R17 ;  /* 0x0800001213167389 */ /* 0x0000640000060011 */
[----:B01----:R-:W-:Y:S05]  /*b250*/  ENDCOLLECTIVE ;  /* 0x000000000000791b */ /* 0x003fea0003800000 */
.L_x_3520:
        /* <DEDUP_REMOVED lines=9> */
.L_x_3521:
[----:B------:R-:W-:-:S05]  /*b2f0*/  IADD3 R15, P6, PT, R15, R46, RZ ;  /* 0x0000002e0f0f7210 */ /* 0x000fca0007fde0ff */
[----:B------:R-:W-:Y:S02]  /*b300*/  IMAD.MOV.U32 R19, RZ, RZ, R15 ;  /* 0x000000ffff137224 */ /* 0x000fe400078e000f */
[----:B------:R-:W-:Y:S02]  /*b310*/  IMAD.MOV.U32 R18, RZ, RZ, 0x8 ;  /* 0x00000008ff127424 */ /* 0x000fe400078e00ff */
[----:B------:R-:W-:-:S07]  /*b320*/  IMAD.MOV.U32 R14, RZ, RZ, R22 ;  /* 0x000000ffff0e7224 */ /* 0x000fce00078e0016 */
[----:B------:R-:W-:Y:S05]  /*b330*/  WARPSYNC.COLLECTIVE R16, `(.L_x_3522) ;  /* 0x0000000010087348 */ /* 0x000fea0003c00000 */
[----:B------:R0:W1:Y:S02]  /*b340*/  SHFL.DOWN P3, R22, R19, R18, R17 ;  /* 0x0800001213167389 */ /* 0x0000640000060011 */
[----:B01----:R-:W-:Y:S05]  /*b350*/  ENDCOLLECTIVE ;  /* 0x000000000000791b */ /* 0x003fea0003800000 */
.L_x_3522:
        /* <DEDUP_REMOVED lines=10> */
.L_x_3523:
[----:B------:R-:W-:Y:S02]  /*b400*/  IMAD.MOV.U32 R19, RZ, RZ, R44 ;  /* 0x000000ffff137224 */ /* 0x000fe400078e002c */
[----:B------:R-:W-:Y:S02]  /*b410*/  IMAD.MOV.U32 R18, RZ, RZ, 0x10 ;  /* 0x00000010ff127424 */ /* 0x000fe400078e00ff */
[----:B------:R-:W-:-:S07]  /*b420*/  IMAD.MOV.U32 R14, RZ, RZ, R22 ;  /* 0x000000ffff0e7224 */ /* 0x000fce00078e0016 */
[----:B------:R-:W-:Y:S05]  /*b430*/  WARPSYNC.COLLECTIVE R16, `(.L_x_3524) ;  /* 0x0000000010087348 */ /* 0x000fea0003c00000 */
[----:B------:R0:W1:Y:S02]  /*b440*/  SHFL.DOWN P3, R22, R19, R18, R17 ;  /* 0x0800001213167389 */ /* 0x0000640000060011 */
[----:B01----:R-:W-:Y:S05]  /*b450*/  ENDCOLLECTIVE ;  /* 0x000000000000791b */ /* 0x003fea0003800000 */
.L_x_3524:
[----:B------:R-:W-:-:S05]  /*b460*/  SEL R14, R14, RZ, !P5 ;  /* 0x000000ff0e0e7207 */ /* 0x000fca0006800000 */
[----:B------:R-:W-:-:S04]  /*b470*/  IMAD.X R46, R14, 0x1, R47, P6 ;  /* 0x000000010e2e7824 */ /* 0x000fc800030e062f */
[----:B------:R-:W-:Y:S02]  /*b480*/  IMAD.MOV.U32 R19, RZ, RZ, R46 ;  /* 0x000000ffff137224 */ /* 0x000fe400078e002e */
[----:B------:R-:W-:-:S07]  /*b490*/  IMAD.MOV.U32 R14, RZ, RZ, R22 ;  /* 0x000000ffff0e7224 */ /* 0x000fce00078e0016 */
[----:B------:R-:W-:Y:S05]  /*b4a0*/  WARPSYNC.COLLECTIVE R16, `(.L_x_3525) ;  /* 0x0000000010087348 */ /* 0x000fea0003c00000 */
[----:B------:R0:W1:Y:S02]  /*b4b0*/  SHFL.DOWN P3, R22, R19, R18, R17 ;  /* 0x0800001213167389 */ /* 0x0000640000060011 */
[----:B01----:R-:W-:Y:S05]  /*b4c0*/  ENDCOLLECTIVE ;  /* 0x000000000000791b */ /* 0x003fea0003800000 */
.L_x_3525:
        /* <DEDUP_REMOVED lines=10> */
.L_x_3526:
[----:B------:R-:W-:Y:S05]  /*b570*/  BRA `(.L_x_3527) ;  /* 0xffffffd400c07947 */ /* 0x000fea000383ffff */
.L_x_3528:
        /* <DEDUP_REMOVED lines=16> */
.L_x_4861:


//--------------------- .text._ZN6thrust24THRUST_300001_SM_1000_NS8cuda_cub4core6detail13_kernel_agentINS1_16__set_operations14PartitionAgentINS0_12zip_iteratorIN4cuda3std3__45tupleIJNS0_6detail15normal_iteratorINS0_10device_ptrIiEEEESG_SG_SG_EEEEENSD_INSE_INSB_IJiiiiEEEEEEEl7sortXYZEEJSI_SL_lllPNSA_4pairIllEESM_iEEEvDpT0_ --------------------------
	.section	.text._ZN6thrust24THRUST_300001_SM_1000_NS8cuda_cub4core6detail13_kernel_agentINS1_16__set_operations14PartitionAgentINS0_12zip_iteratorIN4cuda3std3__45tupleIJNS0_6detail15normal_iteratorINS0_10device_ptrIiEEEESG_SG_SG_EEEEENSD_INSE_INSB_IJiiiiEEEEEEEl7sortXYZEEJSI_SL_lllPNSA_4pairIllEESM_iEEEvDpT0_,"ax",@progbits
	.align	128
        .global         _ZN6thrust24THRUST_300001_SM_1000_NS8cuda_cub4core6detail13_kernel_agentINS1_16__set_operations14PartitionAgentINS0_12zip_iteratorIN4cuda3std3__45tupleIJNS0_6detail15normal_iteratorINS0_10device_ptrIiEEEESG_SG_SG_EEEEENSD_INSE_INSB_IJiiiiEEEEEEEl7sortXYZEEJSI_SL_lllPNSA_4pairIllEESM_iEEEvDpT0_
        .type           _ZN6thrust24THRUST_300001_SM_1000_NS8cuda_cub4core6detail13_kernel_agentINS1_16__set_operations14PartitionAgentINS0_12zip_iteratorIN4cuda3std3__45tupleIJNS0_6detail15normal_iteratorINS0_10device_ptrIiEEEESG_SG_SG_EEEEENSD_INSE_INSB_IJiiiiEEEEEEEl7sortXYZEEJSI_SL_lllPNSA_4pairIllEESM_iEEEvDpT0_,@function
        .size           _ZN6thrust24THRUST_300001_SM_1000_NS8cuda_cub4core6detail13_kernel_agentINS1_16__set_operations14PartitionAgentINS0_12zip_iteratorIN4cuda3std3__45tupleIJNS0_6detail15normal_iteratorINS0_10device_ptrIiEEEESG_SG_SG_EEEEENSD_INSE_INSB_IJiiiiEEEEEEEl7sortXYZEEJSI_SL_lllPNSA_4pairIllEESM_iEEEvDpT0_,(.L_x_4862 - _ZN6thrust24THRUST_300001_SM_1000_NS8cuda_cub4core6detail13_kernel_agentINS1_16__set_operations14PartitionAgentINS0_12zip_iteratorIN4cuda3std3__45tupleIJNS0_6detail15normal_iteratorINS0_10device_ptrIiEEEESG_SG_SG_EEEEENSD_INSE_INSB_IJiiiiEEEEEEEl7sortXYZEEJSI_SL_lllPNSA_4pairIllEESM_iEEEvDpT0_)
        .other          _ZN6thrust24THRUST_300001_SM_1000_NS8cuda_cub4core6detail13_kernel_agentINS1_16__set_operations14PartitionAgentINS0_12zip_iteratorIN4cuda3std3__45tupleIJNS0_6detail15normal_iteratorINS0_10device_ptrIiEEEESG_SG_SG_EEEEENSD_INSE_INSB_IJiiiiEEEEEEEl7sortXYZEEJSI_SL_lllPNSA_4pairIllEESM_iEEEvDpT0_,@"STO_CUDA_ENTRY STV_DEFAULT"
_ZN6thrust24THRUST_300001_SM_1000_NS8cuda_cub4core6detail13_kernel_agentINS1_16__set_operations14PartitionAgentINS0_12zip_iteratorIN4cuda3std3__45tupleIJNS0_6detail15normal_iteratorINS0_10device_ptrIiEEEESG_SG_SG_EEEEENSD_INSE_INSB_IJiiiiEEEEEEEl7sortXYZEEJSI_SL_lllPNSA_4pairIllEESM_iEEEvDpT0_:
.text._ZN6thrust24THRUST_300001_SM_1000_NS8cuda_cub4core6detail13_kernel_agentINS1_16__set_operations14PartitionAgentINS0_12zip_iteratorIN4cuda3std3__45tupleIJNS0_6detail15normal_iteratorINS0_10device_ptrIiEEEESG_SG_SG_EEEEENSD_INSE_INSB_IJiiiiEEEEEEEl7sortXYZEEJSI_SL_lllPNSA_4pairIllEESM_iEEEvDpT0_:
[----:B------:R-:W-:Y:S01]  /*0000*/  LDC R1, c[0x0][0x37c] ;  /* 0x0000df00ff017b82 */ /* 0x000fe20000000800 */
[----:B------:R-:W0:Y:S01]  /*0010*/  S2R R0, SR_CTAID.X ;  /* 0x0000000000007919 */ /* 0x000e220000002500 */
[----:B------:R-:W0:Y:S01]  /*0020*/  LDCU UR4, c[0x0][0x360] ;  /* 0x00006c00ff0477ac */ /* 0x000e220008000800 */
[----:B------:R-:W0:Y:S01]  /*0030*/  S2R R3, SR_TID.X ;  /* 0x0000000000037919 */ /* 0x000e220000002100 */
[----:B------:R-:W1:Y:S01]  /*0040*/  LDCU.64 UR6, c[0x0][0x3b8] ;  /* 0x00007700ff0677ac */ /* 0x000e620008000a00 */
[----:B0-----:R-:W-:-:S05]  /*0050*/  IMAD R0, R0, UR4, R3 ;  /* 0x0000000400007c24 */ /* 0x001fca000f8e0203 */
[----:B-1----:R-:W-:-:S04]  /*0060*/  ISETP.GE.U32.AND P0, PT, R0, UR6, PT ;  /* 0x0000000600007c0c */ /* 0x002fc8000bf06070 */
[----:B------:R-:W-:-:S13]  /*0070*/  ISETP.GE.AND.EX P0, PT, RZ, UR7, PT, P0 ;  /* 0x00000007ff007c0c */ /* 0x000fda000bf06300 */
[----:B------:R-:W-:Y:S05]  /*0080*/  @P0 EXIT ;  /* 0x000000000000094d */ /* 0x000fea0003800000 */
[----:B------:R-:W0:Y:S01]  /*0090*/  LDCU UR5, c[0x0][0x3cc] ;  /* 0x00007980ff0577ac */ /* 0x000e220008000800 */
[----:B------:R-:W1:Y:S01]  /*00a0*/  LDC.64 R8, c[0x0][0x3a8] ;  /* 0x0000ea00ff087b82 */ /* 0x000e620000000a00 */
[----:B------:R-:W-:Y:S01]  /*00b0*/  BSSY.RECONVERGENT B0, `(.L_x_3529) ;  /* 0x0000047000007945 */ /* 0x000fe20003800200 */
[----:B------:R-:W1:Y:S01]  /*00c0*/  LDCU.64 UR8, c[0x0][0x3b0] ;  /* 0x00007600ff0877ac */ /* 0x000e620008000a00 */
[----:B------:R-:W2:Y:S01]  /*00d0*/  LDCU.64 UR6, c[0x0][0x358] ;  /* 0x00006b00ff0677ac */ /* 0x000ea20008000a00 */
[----:B------:R-:W3:Y:S01]  /*00e0*/  LDCU.64 UR12, c[0x0][0x3a0] ;  /* 0x00007400ff0c77ac */ /* 0x000ee20008000a00 */
[----:B0-----:R-:W-:Y:S02]  /*00f0*/  USHF.R.S32.HI UR4, URZ, 0x1f, UR5 ;  /* 0x0000001fff047899 */ /* 0x001fe40008011405 */
[----:B------:R-:W-:-:S04]  /*0100*/  IMAD.WIDE.U32 R2, R0, UR5, RZ ;  /* 0x0000000500027c25 */ /* 0x000fc8000f8e00ff */
[----:B------:R-:W-:Y:S01]  /*0110*/  IMAD R7, R0, UR4, RZ ;  /* 0x0000000400077c24 */ /* 0x000fe2000f8e02ff */
[----:B-1----:R-:W-:-:S03]  /*0120*/  IADD3 R5, P1, PT, R8, UR8, RZ ;  /* 0x0000000808057c10 */ /* 0x002fc6000ff3e0ff */
[----:B------:R-:W-:Y:S01]  /*0130*/  IMAD.IADD R7, R3, 0x1, R7 ;  /* 0x0000000103077824 */ /* 0x000fe200078e0207 */
[----:B------:R-:W-:Y:S01]  /*0140*/  ISETP.LT.U32.AND P0, PT, R5, R2, PT ;  /* 0x000000020500720c */ /* 0x000fe20003f01070 */
[----:B------:R-:W0:Y:S01]  /*0150*/  LDCU.64 UR4, c[0x0][0x388] ;  /* 0x00007100ff0477ac */ /* 0x000e220008000a00 */
[----:B------:R-:W-:-:S04]  /*0160*/  IADD3.X R4, PT, PT, R9, UR9, RZ, P1, !PT ;  /* 0x0000000909047c10 */ /* 0x000fc80008ffe4ff */
[----:B------:R-:W-:-:S04]  /*0170*/  ISETP.LT.AND.EX P0, PT, R4, R7, PT, P0 ;  /* 0x000000070400720c */ /* 0x000fc80003f01300 */
[----:B------:R-:W-:Y:S02]  /*0180*/  SEL R3, R5, R2, P0 ;  /* 0x0000000205037207 */ /* 0x000fe40000000000 */
[----:B------:R-:W-:Y:S02]  /*0190*/  SEL R2, R4, R7, P0 ;  /* 0x0000000704027207 */ /* 0x000fe40000000000 */
[C---:B------:R-:W-:Y:S02]  /*01a0*/  IADD3 R4, P0, PT, R3.reuse, -UR8, RZ ;  /* 0x8000000803047c10 */ /* 0x040fe4000ff1e0ff */
[----:B------:R-:W-:Y:S02]  /*01b0*/  ISETP.LT.U32.AND P1, PT, R3, R8, PT ;  /* 0x000000080300720c */ /* 0x000fe40003f21070 */
[----:B------:R-:W-:Y:S01]  /*01c0*/  IADD3.X R5, PT, PT, R2, ~UR9, RZ, P0, !PT ;  /* 0x8000000902057c10 */ /* 0x000fe200087fe4ff */
[----:B------:R-:W1:Y:S01]  /*01d0*/  LDCU.128 UR8, c[0x0][0x390] ;  /* 0x00007200ff0877ac */ /* 0x000e620008000c00 */
[----:B------:R-:W-:-:S02]  /*01e0*/  ISETP.GT.U32.AND P0, PT, R4, RZ, PT ;  /* 0x000000ff0400720c */ /* 0x000fc40003f04070 */
[-C--:B------:R-:W-:Y:S02]  /*01f0*/  ISETP.LT.AND.EX P1, PT, R2, R9.reuse, PT, P1 ;  /* 0x000000090200720c */ /* 0x080fe40003f21310 */
[----:B------:R-:W-:Y:S02]  /*0200*/  ISETP.GT.AND.EX P0, PT, R5, RZ, PT, P0 ;  /* 0x000000ff0500720c */ /* 0x000fe40003f04300 */
[----:B------:R-:W-:Y:S02]  /*0210*/  SEL R11, R3, R8, P1 ;  /* 0x00000008030b7207 */ /* 0x000fe40000800000 */
[----:B------:R-:W-:Y:S02]  /*0220*/  SEL R4, R4, RZ, P0 ;  /* 0x000000ff04047207 */ /* 0x000fe40000000000 */
[----:B------:R-:W-:Y:S02]  /*0230*/  SEL R5, R5, RZ, P0 ;  /* 0x000000ff05057207 */ /* 0x000fe40000000000 */
[----:B------:R-:W-:-:S02]  /*0240*/  SEL R10, R2, R9, P1 ;  /* 0x00000009020a7207 */ /* 0x000fc40000800000 */
[----:B------:R-:W-:-:S04]  /*0250*/  ISETP.GE.U32.AND P0, PT, R4, R11, PT ;  /* 0x0000000b0400720c */ /* 0x000fc80003f06070 */
[----:B------:R-:W-:-:S13]  /*0260*/  ISETP.GE.AND.EX P0, PT, R5, R10, PT, P0 ;  /* 0x0000000a0500720c */ /* 0x000fda0003f06300 */
[----:B0123--:R-:W-:Y:S05]  /*0270*/  @P0 BRA `(.L_x_3530) ;  /* 0x0000000000a80947 */ /* 0x00ffea0003800000 */
.L_x_3534:
[----:B------:R-:W-:-:S05]  /*0280*/  IADD3 R16, P0, PT, R4, R11, RZ ;  /* 0x0000000b04107210 */ /* 0x000fca0007f1e0ff */
[----:B------:R-:W-:-:S05]  /*0290*/  IMAD.X R17, R5, 0x1, R10, P0 ;  /* 0x0000000105117824 */ /* 0x000fca00000e060a */
[--C-:B------:R-:W-:Y:S02]  /*02a0*/  SHF.R.U64 R16, R16, 0x1, R17.reuse ;  /* 0x0000000110107819 */ /* 0x100fe40000001211 */
[----:B------:R-:W-:Y:S02]  /*02b0*/  SHF.R.U32.HI R17, RZ, 0x1, R17 ;  /* 0x00000001ff117819 */ /* 0x000fe40000011611 */
[----:B------:R-:W-:Y:S01]  /*02c0*/  LOP3.LUT R6, RZ, R16, RZ, 0x33, !PT ;  /* 0x00000010ff067212 */ /* 0x000fe200078e33ff */
[----:B------:R-:W-:Y:S01]  /*02d0*/  IMAD.SHL.U32 R14, R16, 0x4, RZ ;  /* 0x00000004100e7824 */ /* 0x000fe200078e00ff */
[----:B------:R-:W-:Y:S02]  /*02e0*/  LOP3.LUT R9, RZ, R17, RZ, 0x33, !PT ;  /* 0x00000011ff097212 */ /* 0x000fe400078e33ff */
[----:B------:R-:W-:Y:S02]  /*02f0*/  IADD3 R7, P1, PT, R6, R3, RZ ;  /* 0x0000000306077210 */ /* 0x000fe40007f3e0ff */
[----:B------:R-:W-:-:S02]  /*0300*/  SHF.L.U64.HI R15, R16, 0x2, R17 ;  /* 0x00000002100f7819 */ /* 0x000fc40000010211 */
[----:B------:R-:W-:Y:S01]  /*0310*/  IADD3 R8, P0, PT, R14, UR4, RZ ;  /* 0x000000040e087c10 */ /* 0x000fe2000ff1e0ff */
[----:B------:R-:W-:Y:S01]  /*0320*/  IMAD.X R12, R9, 0x1, R2, P1 ;  /* 0x00000001090c7824 */ /* 0x000fe200008e0602 */
[----:B------:R-:W-:Y:S02]  /*0330*/  LEA R6, P1, R7, UR12, 0x4 ;  /* 0x0000000c07067c11 */ /* 0x000fe4000f8220ff */
[----:B------:R-:W-:Y:S02]  /*0340*/  IADD3.X R9, PT, PT, R15, UR5, RZ, P0, !PT ;  /* 0x000000050f097c10 */ /* 0x000fe400087fe4ff */
[----:B------:R-:W-:-:S03]  /*0350*/  LEA.HI.X R7, R7, UR13, R12, 0x4, P1 ;  /* 0x0000000d07077c11 */ /* 0x000fc600088f240c */
[----:B------:R-:W2:Y:S04]  /*0360*/  LDG.E R8, desc[UR6][R8.64] ;  /* 0x0000000608087981 */ /* 0x000ea8000c1e1900 */
[----:B------:R-:W2:Y:S01]  /*0370*/  LDG.E R19, desc[UR6][R6.64+0x4] ;  /* 0x0000040606137981 */ /* 0x000ea2000c1e1900 */
[C---:B------:R-:W-:Y:S01]  /*0380*/  IADD3 R12, P1, PT, R14.reuse, UR8, RZ ;  /* 0x000000080e0c7c10 */ /* 0x040fe2000ff3e0ff */
[----:B------:R-:W-:Y:S01]  /*0390*/  BSSY.RECONVERGENT B1, `(.L_x_3531) ;  /* 0x000000f000017945 */ /* 0x000fe20003800200 */
[----:B------:R-:W-:Y:S02]  /*03a0*/  IADD3 R14, P2, PT, R14, UR10, RZ ;  /* 0x0000000a0e0e7c10 */ /* 0x000fe4000ff5e0ff */
[C---:B------:R-:W-:Y:S02]  /*03b0*/  IADD3.X R13, PT, PT, R15.reuse, UR9, RZ, P1, !PT ;  /* 0x000000090f0d7c10 */ /* 0x040fe40008ffe4ff */
[----:B------:R-:W-:-:S02]  /*03c0*/  IADD3.X R15, PT, PT, R15, UR11, RZ, P2, !PT ;  /* 0x0000000b0f0f7c10 */ /* 0x000fc400097fe4ff */
        /* <DEDUP_REMOVED lines=10> */
.L_x_3532:
[----:B------:R-:W-:-:S13]  /*0470*/  ISETP.LT.AND P0, PT, R19, R8, PT ;  /* 0x000000081300720c */ /* 0x000fda0003f01270 */
.L_x_3533:
[----:B------:R-:W-:Y:S05]  /*0480*/  BSYNC.RECONVERGENT B1 ;  /* 0x0000000000017941 */ /* 0x000fea0003800200 */
.L_x_3531:
[C---:B------:R-:W-:Y:S02]  /*0490*/  IADD3 R7, P1, PT, R16.reuse, 0x1, RZ ;  /* 0x0000000110077810 */ /* 0x040fe40007f3e0ff */
[----:B------:R-:W-:Y:S02]  /*04a0*/  SEL R11, R16, R11, P0 ;  /* 0x0000000b100b7207 */ /* 0x000fe40000000000 */
[----:B------:R-:W-:Y:S01]  /*04b0*/  SEL R4, R4, R7, P0 ;  /* 0x0000000704047207 */ /* 0x000fe20000000000 */
[----:B------:R-:W-:Y:S01]  /*04c0*/  IMAD.X R6, RZ, RZ, R17, P1 ;  /* 0x000000ffff067224 */ /* 0x000fe200008e0611 */
[----:B------:R-:W-:-:S04]  /*04d0*/  SEL R10, R17, R10, P0 ;  /* 0x0000000a110a7207 */ /* 0x000fc80000000000 */
[----:B------:R-:W-:Y:S02]  /*04e0*/  SEL R5, R5, R6, P0 ;  /* 0x0000000605057207 */ /* 0x000fe40000000000 */
[----:B------:R-:W-:-:S04]  /*04f0*/  ISETP.GE.U32.AND P0, PT, R4, R11, PT ;  /* 0x0000000b0400720c */ /* 0x000fc80003f06070 */
[----:B------:R-:W-:-:S13]  /*0500*/  ISETP.GE.AND.EX P0, PT, R5, R10, PT, P0 ;  /* 0x0000000a0500720c */ /* 0x000fda0003f06300 */
[----:B------:R-:W-:Y:S05]  /*0510*/  @!P0 BRA `(.L_x_3534) ;  /* 0xfffffffc00588947 */ /* 0x000fea000383ffff */
.L_x_3530:
[----:B------:R-:W-:Y:S05]  /*0520*/  BSYNC.RECONVERGENT B0 ;  /* 0x0000000000007941 */ /* 0x000fea0003800200 */
.L_x_3529:
[----:B------:R-:W0:Y:S01]  /*0530*/  LDCU.64 UR4, c[0x0][0x3b0] ;  /* 0x00007600ff0477ac */ /* 0x000e220008000a00 */
[----:B------:R-:W-:Y:S01]  /*0540*/  IADD3 R6, P1, PT, -R4, R3, RZ ;  /* 0x0000000304067210 */ /* 0x000fe20007f3e1ff */
[----:B------:R-:W-:Y:S01]  /*0550*/  BSSY.RECONVERGENT B1, `(.L_x_3535) ;  /* 0x00001b5000017945 */ /* 0x000fe20003800200 */
[----:B------:R-:W-:Y:S01]  /*0560*/  IMAD.MOV.U32 R8, RZ, RZ, RZ ;  /* 0x000000ffff087224 */ /* 0x000fe200078e00ff */
[----:B------:R-:W1:Y:S02]  /*0570*/  LDCU.64 UR8, c[0x0][0x388] ;  /* 0x00007100ff0877ac */ /* 0x000e640008000a00 */
[----:B------:R-:W-:Y:S01]  /*0580*/  IMAD.X R7, R2, 0x1, ~R5, P1 ;  /* 0x0000000102077824 */ /* 0x000fe200008e0e05 */
[----:B------:R-:W2:Y:S01]  /*0590*/  LDCU.128 UR12, c[0x0][0x390] ;  /* 0x00007200ff0c77ac */ /* 0x000ea20008000c00 */
[----:B0-----:R-:W-:-:S04]  /*05a0*/  ISETP.GE.U32.AND P0, PT, R6, UR4, PT ;  /* 0x0000000406007c0c */ /* 0x001fc8000bf06070 */
[----:B------:R-:W-:-:S13]  /*05b0*/  ISETP.GE.AND.EX P0, PT, R7, UR5, PT, P0 ;  /* 0x0000000507007c0c */ /* 0x000fda000bf06300 */
[----:B-12---:R-:W-:Y:S05]  /*05c0*/  @P0 BRA `(.L_x_3536) ;  /* 0x0000001800b40947 */ /* 0x006fea0003800000 */
[----:B------:R-:W0:Y:S02]  /*05d0*/  LDCU.64 UR4, c[0x0][0x3a0] ;  /* 0x00007400ff0477ac */ /* 0x000e240008000a00 */
[----:B0-----:R-:W-:-:S04]  /*05e0*/  LEA R10, P0, R6, UR4, 0x4 ;  /* 0x00000004060a7c11 */ /* 0x001fc8000f8020ff */
[----:B------:R-:W-:-:S05]  /*05f0*/  LEA.HI.X R11, R6, UR5, R7, 0x4, P0 ;  /* 0x00000005060b7c11 */ /* 0x000fca00080f2407 */
[----:B------:R0:W5:Y:S04]  /*0600*/  LDG.E R8, desc[UR6][R10.64+0x4] ;  /* 0x000004060a087981 */ /* 0x000168000c1e1900 */
[----:B------:R0:W5:Y:S04]  /*0610*/  LDG.E R9, desc[UR6][R10.64+0x8] ;  /* 0x000008060a097981 */ /* 0x000168000c1e1900 */
[----:B------:R0:W5:Y:S01]  /*0620*/  LDG.E R22, desc[UR6][R10.64+0xc] ;  /* 0x00000c060a167981 */ /* 0x000162000c1e1900 */
[----:B------:R-:W-:Y:S01]  /*0630*/  ISETP.GE.U32.AND P0, PT, R4, 0x1, PT ;  /* 0x000000010400780c */ /* 0x000fe20003f06070 */
[----:B------:R-:W-:Y:S01]  /*0640*/  BSSY.RECONVERGENT B0, `(.L_x_3537) ;  /* 0x0000094000007945 */ /* 0x000fe20003800200 */
[----:B------:R-:W-:Y:S01]  /*0650*/  IMAD.MOV.U32 R23, RZ, RZ, RZ ;  /* 0x000000ffff177224 */ /* 0x000fe200078e00ff */
[----:B------:R-:W-:-:S02]  /*0660*/  CS2R R26, SRZ ;  /* 0x00000000001a7805 */ /* 0x000fc4000001ff00 */
[----:B------:R-:W-:Y:S01]  /*0670*/  ISETP.GE.AND.EX P0, PT, R5, RZ, PT, P0 ;  /* 0x000000ff0500720c */ /* 0x000fe20003f06300 */
[----:B------:R-:W-:-:S12]  /*0680*/  IMAD.MOV.U32 R24, RZ, RZ, RZ ;  /* 0x000000ffff187224 */ /* 0x000fd800078e00ff */
[----:B0-----:R-:W-:Y:S05]  /*0690*/  @!P0 BRA `(.L_x_3538) ;  /* 0x0000000800388947 */ /* 0x001fea0003800000 */
[----:B------:R-:W0:Y:S01]  /*06a0*/  LDC.64 R12, c[0x0][0x388] ;  /* 0x0000e200ff0c7b82 */ /* 0x000e220000000a00 */
[----:B------:R-:W-:Y:S02]  /*06b0*/  IMAD R17, R5, 0x1ff, RZ ;  /* 0x000001ff05117824 */ /* 0x000fe400078e02ff */
[----:B------:R-:W-:-:S04]  /*06c0*/  IMAD.WIDE.U32 R14, R4, 0x1ff, RZ ;  /* 0x000001ff040e7825 */ /* 0x000fc800078e00ff */
[----:B------:R-:W-:Y:S02]  /*06d0*/  IMAD.IADD R15, R15, 0x1, R17 ;  /* 0x000000010f0f7824 */ /* 0x000fe400078e0211 */
[----:B------:R-:W1:Y:S03]  /*06e0*/  LDC.64 R16, c[0x0][0x398] ;  /* 0x0000e600ff107b82 */ /* 0x000e660000000a00 */
[--C-:B------:R-:W-:Y:S02]  /*06f0*/  SHF.R.U64 R23, R14, 0x9, R15.reuse ;  /* 0x000000090e177819 */ /* 0x100fe4000000120f */
[----:B------:R-:W-:-:S03]  /*0700*/  SHF.R.U32.HI R28, RZ, 0x9, R15 ;  /* 0x00000009ff1c7819 */ /* 0x000fc6000001160f */
[C---:B------:R-:W-:Y:S01]  /*0710*/  IMAD.SHL.U32 R19, R23.reuse, 0x4, RZ ;  /* 0x0000000417137824 */ /* 0x040fe200078e00ff */
[----:B------:R-:W-:Y:S01]  /*0720*/  SHF.L.U64.HI R26, R23, 0x2, R28 ;  /* 0x00000002171a7819 */ /* 0x000fe2000001021c */
[----:B------:R-:W2:Y:S03]  /*0730*/  LDC.64 R14, c[0x0][0x390] ;  /* 0x0000e400ff0e7b82 */ /* 0x000ea60000000a00 */
[----:B0-----:R-:W-:-:S05]  /*0740*/  IADD3 R24, P0, PT, R19, R12, RZ ;  /* 0x0000000c13187210 */ /* 0x001fca0007f1e0ff */
[----:B------:R-:W-:-:S06]  /*0750*/  IMAD.X R25, R26, 0x1, R13, P0 ;  /* 0x000000011a197824 */ /* 0x000fcc00000e060d */
[----:B------:R-:W3:Y:S01]  /*0760*/  LDG.E R25, desc[UR6][R24.64] ;  /* 0x0000000618197981 */ /* 0x000ee2000c1e1900 */
[C---:B-1----:R-:W-:Y:S01]  /*0770*/  IADD3 R18, P2, PT, R19.reuse, R16, RZ ;  /* 0x0000001013127210 */ /* 0x042fe20007f5e0ff */
[----:B------:R-:W-:Y:S01]  /*0780*/  BSSY.RECONVERGENT B2, `(.L_x_3539) ;  /* 0x000000d000027945 */ /* 0x000fe20003800200 */
[----:B--2---:R-:W-:-:S03]  /*0790*/  IADD3 R20, P1, PT, R19, R14, RZ ;  /* 0x0000000e13147210 */ /* 0x004fc60007f3e0ff */
[C---:B------:R-:W-:Y:S02]  /*07a0*/  IMAD.X R19, R26.reuse, 0x1, R17, P2 ;  /* 0x000000011a137824 */ /* 0x040fe400010e0611 */
[----:B------:R-:W-:Y:S01]  /*07b0*/  IMAD.X R21, R26, 0x1, R15, P1 ;  /* 0x000000011a157824 */ /* 0x000fe200008e060f */
[----:B---3-5:R-:W-:-:S13]  /*07c0*/  ISETP.NE.AND P0, PT, R25, R8, PT ;  /* 0x000000081900720c */ /* 0x028fda0003f05270 */
[----:B------:R-:W-:Y:S05]  /*07d0*/  @P0 BRA `(.L_x_3540) ;  /* 0x0000000000180947 */ /* 0x000fea0003800000 */
[----:B------:R-:W2:Y:S04]  /*07e0*/  LDG.E R20, desc[UR6][R20.64] ;  /* 0x0000000614147981 */ /* 0x000ea8000c1e1900 */
[----:B------:R-:W3:Y:S01]  /*07f0*/  LDG.E R19, desc[UR6][R18.64] ;  /* 0x0000000612137981 */ /* 0x000ee2000c1e1900 */
[----:B--2---:R-:W-:-:S13]  /*0800*/  ISETP.NE.AND P0, PT, R20, R9, PT ;  /* 0x000000091400720c */ /* 0x004fda0003f05270 */
[----:B---3--:R-:W-:Y:S02]  /*0810*/  @!P0 ISETP.LT.AND P1, PT, R19, R22, PT ;  /* 0x000000161300820c */ /* 0x008fe40003f21270 */
[----:B------:R-:W-:Y:S01]  /*0820*/  @P0 ISETP.LT.AND P1, PT, R20, R9, PT ;  /* 0x000000091400020c */ /* 0x000fe20003f21270 */
[----:B------:R-:W-:-:S12]  /*0830*/  BRA `(.L_x_3541) ;  /* 0x0000000000047947 */ /* 0x000fd80003800000 */
.L_x_3540:
[----:B------:R-:W-:-:S13]  /*0840*/  ISETP.LT.AND P1, PT, R25, R8, PT ;  /* 0x000000081900720c */ /* 0x000fda0003f21270 */
.L_x_3541:
[----:B------:R-:W-:Y:S05]  /*0850*/  BSYNC.RECONVERGENT B2 ;  /* 0x0000000000027941 */ /* 0x000fea0003800200 */
.L_x_3539:
[----:B------:R-:W-:Y:S01]  /*0860*/  IADD3 R26, P0, PT, R23, 0x1, RZ ;  /* 0x00000001171a7810 */ /* 0x000fe20007f1e0ff */
[----:B------:R-:W-:Y:S01]  /*0870*/  BSSY.RECONVERGENT B2, `(.L_x_3542) ;  /* 0x0000028000027945 */ /* 0x000fe20003800200 */
[----:B------:R-:W-:Y:S02]  /*0880*/  SEL R23, R4, R23, P1 ;  /* 0x0000001704177207 */ /* 0x000fe40000800000 */
[----:B------:R-:W-:Y:S01]  /*0890*/  SEL R26, R26, RZ, P1 ;  /* 0x000000ff1a1a7207 */ /* 0x000fe20000800000 */
[----:B------:R-:W-:Y:S01]  /*08a0*/  IMAD.X R27, RZ, RZ, R28, P0 ;  /* 0x000000ffff1b7224 */ /* 0x000fe200000e061c */
[----:B------:R-:W-:Y:S02]  /*08b0*/  SEL R24, R5, R28, P1 ;  /* 0x0000001c05187207 */ /* 0x000fe40000800000 */
[----:B------:R-:W-:Y:S02]  /*08c0*/  ISETP.GE.U32.AND P0, PT, R26, R23, PT ;  /* 0x000000171a00720c */ /* 0x000fe40003f06070 */
[----:B------:R-:W-:-:S04]  /*08d0*/  SEL R27, R27, RZ, P1 ;  /* 0x000000ff1b1b7207 */ /* 0x000fc80000800000 */
[----:B------:R-:W-:-:S13]  /*08e0*/  ISETP.GE.U32.AND.EX P0, PT, R27, R24, PT, P0 ;  /* 0x000000181b00720c */ /* 0x000fda0003f06100 */
[----:B------:R-:W-:Y:S05]  /*08f0*/  @P0 BRA `(.L_x_3543) ;  /* 0x00000000007c0947 */ /* 0x000fea0003800000 */
[----:B------:R-:W-:-:S04]  /*0900*/  IMAD.WIDE.U32 R28, R23, 0x7f, R26 ;  /* 0x0000007f171c7825 */ /* 0x000fc800078e001a */
[----:B------:R-:W-:-:S04]  /*0910*/  IMAD R25, R24, 0x7f, RZ ;  /* 0x0000007f18197824 */ /* 0x000fc800078e02ff */
[----:B------:R-:W-:-:S05]  /*0920*/  IMAD.IADD R25, R29, 0x1, R25 ;  /* 0x000000011d197824 */ /* 0x000fca00078e0219 */
[--C-:B------:R-:W-:Y:S02]  /*0930*/  SHF.R.U64 R28, R28, 0x7, R25.reuse ;  /* 0x000000071c1c7819 */ /* 0x100fe40000001219 */
[----:B------:R-:W-:-:S03]  /*0940*/  SHF.R.U32.HI R25, RZ, 0x7, R25 ;  /* 0x00000007ff197819 */ /* 0x000fc60000011619 */
[----:B------:R-:W-:-:S05]  /*0950*/  IMAD.SHL.U32 R19, R28, 0x4, RZ ;  /* 0x000000041c137824 */ /* 0x000fca00078e00ff */
[----:B------:R-:W-:Y:S02]  /*0960*/  IADD3 R20, P0, PT, R19, R12, RZ ;  /* 0x0000000c13147210 */ /* 0x000fe40007f1e0ff */
[----:B------:R-:W-:-:S05]  /*0970*/  SHF.L.U64.HI R12, R28, 0x2, R25 ;  /* 0x000000021c0c7819 */ /* 0x000fca0000010219 */
[----:B------:R-:W-:-:S05]  /*0980*/  IMAD.X R21, R12, 0x1, R13, P0 ;  /* 0x000000010c157824 */ /* 0x000fca00000e060d */
[----:B------:R0:W2:Y:S01]  /*0990*/  LDG.E R29, desc[UR6][R20.64] ;  /* 0x00000006141d7981 */ /* 0x0000a2000c1e1900 */
[C---:B------:R-:W-:Y:S01]  /*09a0*/  IADD3 R18, P2, PT, R19.reuse, R16, RZ ;  /* 0x0000001013127210 */ /* 0x040fe20007f5e0ff */
[----:B------:R-:W-:Y:S01]  /*09b0*/  BSSY.RECONVERGENT B3, `(.L_x_3544) ;  /* 0x000000d000037945 */ /* 0x000fe20003800200 */
[----:B0-----:R-:W-:-:S03]  /*09c0*/  IADD3 R20, P1, PT, R19, R14, RZ ;  /* 0x0000000e13147210 */ /* 0x001fc60007f3e0ff */
[C---:B------:R-:W-:Y:S02]  /*09d0*/  IMAD.X R19, R12.reuse, 0x1, R17, P2 ;  /* 0x000000010c137824 */ /* 0x040fe400010e0611 */
[----:B------:R-:W-:Y:S01]  /*09e0*/  IMAD.X R21, R12, 0x1, R15, P1 ;  /* 0x000000010c157824 */ /* 0x000fe200008e060f */
[----:B--2---:R-:W-:-:S13]  /*09f0*/  ISETP.NE.AND P0, PT, R29, R8, PT ;  /* 0x000000081d00720c */ /* 0x004fda0003f05270 */
[----:B------:R-:W-:Y:S05]  /*0a00*/  @P0 BRA `(.L_x_3545) ;  /* 0x0000000000180947 */ /* 0x000fea0003800000 */
[----:B------:R-:W2:Y:S04]  /*0a10*/  LDG.E R20, desc[UR6][R20.64] ;  /* 0x0000000614147981 */ /* 0x000ea8000c1e1900 */
[----:B------:R-:W3:Y:S01]  /*0a20*/  LDG.E R19, desc[UR6][R18.64] ;  /* 0x0000000612137981 */ /* 0x000ee2000c1e1900 */
[----:B--2---:R-:W-:-:S13]  /*0a30*/  ISETP.NE.AND P1, PT, R20, R9, PT ;  /* 0x000000091400720c */ /* 0x004fda0003f25270 */
[----:B---3--:R-:W-:Y:S02]  /*0a40*/  @!P1 ISETP.LT.AND P0, PT, R19, R22, PT ;  /* 0x000000161300920c */ /* 0x008fe40003f01270 */
[----:B------:R-:W-:Y:S01]  /*0a50*/  @P1 ISETP.LT.AND P0, PT, R20, R9, PT ;  /* 0x000000091400120c */ /* 0x000fe20003f01270 */
[----:B------:R-:W-:-:S12]  /*0a60*/  BRA `(.L_x_3546) ;  /* 0x0000000000047947 */ /* 0x000fd80003800000 */
.L_x_3545:
[----:B------:R-:W-:-:S13]  /*0a70*/  ISETP.LT.AND P0, PT, R29, R8, PT ;  /* 0x000000081d00720c */ /* 0x000fda0003f01270 */
.L_x_3546:
[----:B------:R-:W-:Y:S05]  /*0a80*/  BSYNC.RECONVERGENT B3 ;  /* 0x0000000000037941 */ /* 0x000fea0003800200 */
.L_x_3544:
[----:B------:R-:W-:Y:S02]  /*0a90*/  IADD3 R19, P1, PT, R28, 0x1, RZ ;  /* 0x000000011c137810 */ /* 0x000fe40007f3e0ff */
[----:B------:R-:W-:Y:S02]  /*0aa0*/  SEL R23, R23, R28, P0 ;  /* 0x0000001c17177207 */ /* 0x000fe40000000000 */
[----:B------:R-:W-:Y:S01]  /*0ab0*/  SEL R24, R24, R25, P0 ;  /* 0x0000001918187207 */ /* 0x000fe20000000000 */
[----:B------:R-:W-:Y:S01]  /*0ac0*/  IMAD.X R12, RZ, RZ, R25, P1 ;  /* 0x000000ffff0c7224 */ /* 0x000fe200008e0619 */
[----:B------:R-:W-:-:S04]  /*0ad0*/  SEL R26, R19, R26, P0 ;  /* 0x0000001a131a7207 */ /* 0x000fc80000000000 */
[----:B------:R-:W-:-:S07]  /*0ae0*/  SEL R27, R12, R27, P0 ;  /* 0x0000001b0c1b7207 */ /* 0x000fce0000000000 */
.L_x_3543:
[----:B------:R-:W-:Y:S05]  /*0af0*/  BSYNC.RECONVERGENT B2 ;  /* 0x0000000000027941 */ /* 0x000fea0003800200 */
.L_x_3542:
[----:B------:R-:W-:Y:S01]  /*0b00*/  ISETP.GE.U32.AND P0, PT, R26, R23, PT ;  /* 0x000000171a00720c */ /* 0x000fe20003f06070 */
[----:B------:R-:W-:Y:S03]  /*0b10*/  BSSY.RECONVERGENT B2, `(.L_x_3547) ;  /* 0x0000023000027945 */ /* 0x000fe60003800200 */
[----:B------:R-:W-:-:S13]  /*0b20*/  ISETP.GE.U32.AND.EX P0, PT, R27, R24, PT, P0 ;  /* 0x000000181b00720c */ /* 0x000fda0003f06100 */
[----:B------:R-:W-:Y:S05]  /*0b30*/  @P0 BRA `(.L_x_3548) ;  /* 0x0000000000800947 */ /* 0x000fea0003800000 */
[----:B------:R-:W-:Y:S01]  /*0b40*/  IMAD R29, R24, 0x1f, RZ ;  /* 0x0000001f181d7824 */ /* 0x000fe200078e02ff */
[----:B------:R-:W0:Y:S01]  /*0b50*/  LDCU UR4, c[0x0][0x388] ;  /* 0x00007100ff0477ac */ /* 0x000e220008000800 */
[----:B------:R-:W-:-:S04]  /*0b60*/  IMAD.WIDE.U32 R18, R23, 0x1f, R26 ;  /* 0x0000001f17127825 */ /* 0x000fc800078e001a */
[----:B------:R-:W-:-:S05]  /*0b70*/  IMAD.IADD R29, R19, 0x1, R29 ;  /* 0x00000001131d7824 */ /* 0x000fca00078e021d */
[--C-:B------:R-:W-:Y:S02]  /*0b80*/  SHF.R.U64 R12, R18, 0x5, R29.reuse ;  /* 0x00000005120c7819 */ /* 0x100fe4000000121d */
[----:B------:R-:W-:-:S03]  /*0b90*/  SHF.R.U32.HI R29, RZ, 0x5, R29 ;  /* 0x00000005ff1d7819 */ /* 0x000fc6000001161d */
[C---:B------:R-:W-:Y:S01]  /*0ba0*/  IMAD.SHL.U32 R21, R12.reuse, 0x4, RZ ;  /* 0x000000040c157824 */ /* 0x040fe200078e00ff */
[----:B------:R-:W-:-:S04]  /*0bb0*/  SHF.L.U64.HI R28, R12, 0x2, R29 ;  /* 0x000000020c1c7819 */ /* 0x000fc8000001021d */
[----:B0-----:R-:W-:-:S05]  /*0bc0*/  IADD3 R18, P0, PT, R21, UR4, RZ ;  /* 0x0000000415127c10 */ /* 0x001fca000ff1e0ff */
        /* <DEDUP_REMOVED lines=15> */
.L_x_3550:
[----:B------:R-:W-:-:S13]  /*0cc0*/  ISETP.LT.AND P0, PT, R25, R8, PT ;  /* 0x000000081900720c */ /* 0x000fda0003f01270 */
.L_x_3551:
[----:B------:R-:W-:Y:S05]  /*0cd0*/  BSYNC.RECONVERGENT B3 ;  /* 0x0000000000037941 */ /* 0x000fea0003800200 */
.L_x_3549:
[----:B------:R-:W-:Y:S02]  /*0ce0*/  IADD3 R19, P1, PT, R12, 0x1, RZ ;  /* 0x000000010c137810 */ /* 0x000fe40007f3e0ff */
[----:B------:R-:W-:Y:S02]  /*0cf0*/  SEL R23, R23, R12, P0 ;  /* 0x0000000c17177207 */ /* 0x000fe40000000000 */
[----:B------:R-:W-:Y:S01]  /*0d00*/  SEL R24, R24, R29, P0 ;  /* 0x0000001d18187207 */ /* 0x000fe20000000000 */
[----:B------:R-:W-:Y:S01]  /*0d10*/  IMAD.X R12, RZ, RZ, R29, P1 ;  /* 0x000000ffff0c7224 */ /* 0x000fe200008e061d */
[----:B------:R-:W-:-:S04]  /*0d20*/  SEL R26, R19, R26, P0 ;  /* 0x0000001a131a7207 */ /* 0x000fc80000000000 */
[----:B------:R-:W-:-:S07]  /*0d30*/  SEL R27, R12, R27, P0 ;  /* 0x0000001b0c1b7207 */ /* 0x000fce0000000000 */
.L_x_3548:
[----:B------:R-:W-:Y:S05]  /*0d40*/  BSYNC.RECONVERGENT B2 ;  /* 0x0000000000027941 */ /* 0x000fea0003800200 */
.L_x_3547:
[----:B------:R-:W-:-:S04]  /*0d50*/  ISETP.GE.U32.AND P0, PT, R26, R23, PT ;  /* 0x000000171a00720c */ /* 0x000fc80003f06070 */
        /* <DEDUP_REMOVED lines=11> */
[----:B------:R-:W-:-:S06]  /*0e10*/  IMAD.X R21, R18, 0x1, R13, P0 ;  /* 0x0000000112157824 */ /* 0x000fcc00000e060d */
[----:B------:R-:W2:Y:S01]  /*0e20*/  LDG.E R21, desc[UR6][R20.64] ;  /* 0x0000000614157981 */ /* 0x000ea2000c1e1900 */
[C---:B------:R-:W-:Y:S01]  /*0e30*/  IADD3 R14, P1, PT, R25.reuse, R14, RZ ;  /* 0x0000000e190e7210 */ /* 0x040fe20007f3e0ff */
[----:B------:R-:W-:Y:S01]  /*0e40*/  BSSY.RECONVERGENT B2, `(.L_x_3552) ;  /* 0x000000d000027945 */ /* 0x000fe20003800200 */
[----:B------:R-:W-:-:S03]  /*0e50*/  IADD3 R16, P2, PT, R25, R16, RZ ;  /* 0x0000001019107210 */ /* 0x000fc60007f5e0ff */
        /* <DEDUP_REMOVED lines=10> */
.L_x_3553:
[----:B------:R-:W-:-:S13]  /*0f00*/  ISETP.LT.AND P0, PT, R21, R8, PT ;  /* 0x000000081500720c */ /* 0x000fda0003f01270 */
.L_x_3554:
[----:B------:R-:W-:Y:S05]  /*0f10*/  BSYNC.RECONVERGENT B2 ;  /* 0x0000000000027941 */ /* 0x000fea0003800200 */
.L_x_3552:
[----:B------:R-:W-:Y:S02]  /*0f20*/  IADD3 R13, P1, PT, R12, 0x1, RZ ;  /* 0x000000010c0d7810 */ /* 0x000fe40007f3e0ff */
[----:B------:R-:W-:Y:S02]  /*0f30*/  SEL R23, R23, R12, P0 ;  /* 0x0000000c17177207 */ /* 0x000fe40000000000 */
[----:B------:R-:W-:Y:S01]  /*0f40*/  SEL R24, R24, R19, P0 ;  /* 0x0000001318187207 */ /* 0x000fe20000000000 */
[----:B------:R-:W-:Y:S01]  /*0f50*/  IMAD.X R14, RZ, RZ, R19, P1 ;  /* 0x000000ffff0e7224 */ /* 0x000fe200008e0613 */
[----:B------:R-:W-:-:S04]  /*0f60*/  SEL R26, R13, R26, P0 ;  /* 0x0000001a0d1a7207 */ /* 0x000fc80000000000 */
[----:B------:R-:W-:-:S07]  /*0f70*/  SEL R27, R14, R27, P0 ;  /* 0x0000001b0e1b7207 */ /* 0x000fce0000000000 */
.L_x_3538:
[----:B------:R-:W-:Y:S05]  /*0f80*/  BSYNC.RECONVERGENT B0 ;  /* 0x0000000000007941 */ /* 0x000fea0003800200 */
.L_x_3537:
[----:B------:R-:W-:Y:S01]  /*0f90*/  ISETP.GE.U32.AND P0, PT, R26, R23, PT ;  /* 0x000000171a00720c */ /* 0x000fe20003f06070 */
[----:B------:R-:W-:Y:S03]  /*0fa0*/  BSSY.RECONVERGENT B0, `(.L_x_3555) ;  /* 0x0000024000007945 */ /* 0x000fe60003800200 */
[----:B------:R-:W-:-:S13]  /*0fb0*/  ISETP.GE.U32.AND.EX P0, PT, R27, R24, PT, P0 ;  /* 0x000000181b00720c */ /* 0x000fda0003f06100 */
[----:B------:R-:W-:Y:S05]  /*0fc0*/  @P0 BRA `(.L_x_3556) ;  /* 0x0000000000840947 */ /* 0x000fea0003800000 */
.L_x_3560:
[----:B------:R-:W-:-:S05]  /*0fd0*/  IADD3 R18, P0, PT, R23, R26, RZ ;  /* 0x0000001a17127210 */ /* 0x000fca0007f1e0ff */
[----:B------:R-:W-:-:S05]  /*0fe0*/  IMAD.X R19, R24, 0x1, R27, P0 ;  /* 0x0000000118137824 */ /* 0x000fca00000e061b */
[--C-:B------:R-:W-:Y:S02]  /*0ff0*/  SHF.R.S64 R18, R18, 0x1, R19.reuse ;  /* 0x0000000112127819 */ /* 0x100fe40000001013 */
[----:B------:R-:W-:-:S03]  /*1000*/  SHF.R.S32.HI R19, RZ, 0x1, R19 ;  /* 0x00000001ff137819 */ /* 0x000fc60000011413 */
[C---:B------:R-:W-:Y:S01]  /*1010*/  IMAD.SHL.U32 R12, R18.reuse, 0x4, RZ ;  /* 0x00000004120c7824 */ /* 0x040fe200078e00ff */
[----:B------:R-:W-:-:S04]  /*1020*/  SHF.L.U64.HI R13, R18, 0x2, R19 ;  /* 0x00000002120d7819 */ /* 0x000fc80000010213 */
[----:B------:R-:W-:-:S04]  /*1030*/  IADD3 R16, P0, PT, R12, UR8, RZ ;  /* 0x000000080c107c10 */ /* 0x000fc8000ff1e0ff */
[----:B------:R-:W-:-:S06]  /*1040*/  IADD3.X R17, PT, PT, R13, UR9, RZ, P0, !PT ;  /* 0x000000090d117c10 */ /* 0x000fcc00087fe4ff */
[----:B------:R-:W2:Y:S01]  /*1050*/  LDG.E R17, desc[UR6][R16.64] ;  /* 0x0000000610117981 */ /* 0x000ea2000c1e1900 */
[C---:B------:R-:W-:Y:S01]  /*1060*/  IADD3 R14, P1, PT, R12.reuse, UR12, RZ ;  /* 0x0000000c0c0e7c10 */ /* 0x040fe2000ff3e0ff */
[----:B------:R-:W-:Y:S01]  /*1070*/  BSSY.RECONVERGENT B2, `(.L_x_3557) ;  /* 0x000000d000027945 */ /* 0x000fe20003800200 */
[----:B------:R-:W-:Y:S02]  /*1080*/  IADD3 R12, P2, PT, R12, UR14, RZ ;  /* 0x0000000e0c0c7c10 */ /* 0x000fe4000ff5e0ff */
[C---:B------:R-:W-:Y:S02]  /*1090*/  IADD3.X R15, PT, PT, R13.reuse, UR13, RZ, P1, !PT ;  /* 0x0000000d0d0f7c10 */ /* 0x040fe40008ffe4ff */
[----:B------:R-:W-:Y:S02]  /*10a0*/  IADD3.X R13, PT, PT, R13, UR15, RZ, P2, !PT ;  /* 0x0000000f0d0d7c10 */ /* 0x000fe400097fe4ff */
[----:B--2--5:R-:W-:-:S13]  /*10b0*/  ISETP.NE.AND P0, PT, R17, R8, PT ;  /* 0x000000081100720c */ /* 0x024fda0003f05270 */
[----:B------:R-:W-:Y:S05]  /*10c0*/  @P0 BRA `(.L_x_3558) ;  /* 0x0000000000180947 */ /* 0x000fea0003800000 */
[----:B------:R-:W2:Y:S04]  /*10d0*/  LDG.E R14, desc[UR6][R14.64] ;  /* 0x000000060e0e7981 */ /* 0x000ea8000c1e1900 */
[----:B------:R-:W3:Y:S01]  /*10e0*/  LDG.E R13, desc[UR6][R12.64] ;  /* 0x000000060c0d7981 */ /* 0x000ee2000c1e1900 */
[----:B--2---:R-:W-:-:S13]  /*10f0*/  ISETP.NE.AND P1, PT, R14, R9, PT ;  /* 0x000000090e00720c */ /* 0x004fda0003f25270 */
[----:B---3--:R-:W-:Y:S02]  /*1100*/  @!P1 ISETP.LT.AND P0, PT, R13, R22, PT ;  /* 0x000000160d00920c */ /* 0x008fe40003f01270 */
[----:B------:R-:W-:Y:S01]  /*1110*/  @P1 ISETP.LT.AND P0, PT, R14, R9, PT ;  /* 0x000000090e00120c */ /* 0x000fe20003f01270 */
[----:B------:R-:W-:-:S12]  /*1120*/  BRA `(.L_x_3559) ;  /* 0x0000000000047947 */ /* 0x000fd80003800000 */
.L_x_3558:
[----:B------:R-:W-:-:S13]  /*1130*/  ISETP.LT.AND P0, PT, R17, R8, PT ;  /* 0x000000081100720c */ /* 0x000fda0003f01270 */
.L_x_3559:
[----:B------:R-:W-:Y:S05]  /*1140*/  BSYNC.RECONVERGENT B2 ;  /* 0x0000000000027941 */ /* 0x000fea0003800200 */
.L_x_3557:
[----:B------:R-:W-:Y:S02]  /*1150*/  IADD3 R13, P1, PT, R18, 0x1, RZ ;  /* 0x00000001120d7810 */ /* 0x000fe40007f3e0ff */
        /* <DEDUP_REMOVED lines=8> */
.L_x_3556:
[----:B------:R-:W-:Y:S05]  /*11e0*/  BSYNC.RECONVERGENT B0 ;  /* 0x0000000000007941 */ /* 0x000fea0003800200 */
.L_x_3555:
[----:B------:R-:W-:Y:S01]  /*11f0*/  ISETP.GE.U32.AND P0, PT, R6, 0x1, PT ;  /* 0x000000010600780c */ /* 0x000fe20003f06070 */
[----:B------:R-:W-:Y:S01]  /*1200*/  BSSY.RECONVERGENT B0, `(.L_x_3561) ;  /* 0x0000020000007945 */ /* 0x000fe20003800200 */
[----:B------:R-:W-:Y:S01]  /*1210*/  CS2R R16, SRZ ;  /* 0x0000000000107805 */ /* 0x000fe2000001ff00 */
[----:B------:R-:W-:Y:S01]  /*1220*/  IMAD.MOV.U32 R19, RZ, RZ, R6 ;  /* 0x000000ffff137224 */ /* 0x000fe200078e0006 */
[----:B------:R-:W-:Y:S01]  /*1230*/  ISETP.GE.AND.EX P0, PT, R7, RZ, PT, P0 ;  /* 0x000000ff0700720c */ /* 0x000fe20003f06300 */
[----:B------:R-:W-:-:S12]  /*1240*/  IMAD.MOV.U32 R18, RZ, RZ, R7 ;  /* 0x000000ffff127224 */ /* 0x000fd800078e0007 */
[----:B------:R-:W-:Y:S05]  /*1250*/  @!P0 BRA `(.L_x_3562) ;  /* 0x0000000000688947 */ /* 0x000fea0003800000 */
[----:B------:R-:W0:Y:S01]  /*1260*/  LDCU.64 UR4, c[0x0][0x3a0] ;  /* 0x00007400ff0477ac */ /* 0x000e220008000a00 */
[----:B------:R-:W-:Y:S02]  /*1270*/  IMAD R15, R7, 0x1ff, RZ ;  /* 0x000001ff070f7824 */ /* 0x000fe400078e02ff */
[----:B------:R-:W-:-:S04]  /*1280*/  IMAD.WIDE.U32 R12, R6, 0x1ff, RZ ;  /* 0x000001ff060c7825 */ /* 0x000fc800078e00ff */
[----:B------:R-:W-:-:S05]  /*1290*/  IMAD.IADD R13, R13, 0x1, R15 ;  /* 0x000000010d0d7824 */ /* 0x000fca00078e020f */
[--C-:B------:R-:W-:Y:S02]  /*12a0*/  SHF.R.U64 R19, R12, 0x9, R13.reuse ;  /* 0x000000090c137819 */ /* 0x100fe4000000120d */
[----:B------:R-:W-:Y:S02]  /*12b0*/  SHF.R.U32.HI R18, RZ, 0x9, R13 ;  /* 0x00000009ff127819 */ /* 0x000fe4000001160d */
[----:B0-----:R-:W-:-:S04]  /*12c0*/  LEA R12, P0, R19, UR4, 0x4 ;  /* 0x00000004130c7c11 */ /* 0x001fc8000f8020ff */
[----:B------:R-:W-:-:S05]  /*12d0*/  LEA.HI.X R13, R19, UR5, R18, 0x4, P0 ;  /* 0x00000005130d7c11 */ /* 0x000fca00080f2412 */
[----:B------:R-:W2:Y:S01]  /*12e0*/  LDG.E R15, desc[UR6][R12.64+0x4] ;  /* 0x000004060c0f7981 */ /* 0x000ea2000c1e1900 */
[----:B------:R-:W-:Y:S01]  /*12f0*/  BSSY.RECONVERGENT B2, `(.L_x_3563) ;  /* 0x000000a000027945 */ /* 0x000fe20003800200 */
        /* <DEDUP_REMOVED lines=8> */
.L_x_3564:
[----:B------:R-:W-:-:S13]  /*1380*/  ISETP.LT.AND P0, PT, R15, R8, PT ;  /* 0x000000080f00720c */ /* 0x000fda0003f01270 */
.L_x_3565:
[----:B------:R-:W-:Y:S05]  /*1390*/  BSYNC.RECONVERGENT B2 ;  /* 0x0000000000027941 */ /* 0x000fea0003800200 */
.L_x_3563:
[----:B------:R-:W-:Y:S02]  /*13a0*/  IADD3 R16, P1, PT, R19, 0x1, RZ ;  /* 0x0000000113107810 */ /* 0x000fe40007f3e0ff */
[----:B------:R-:W-:Y:S02]  /*13b0*/  SEL R19, R6, R19, P0 ;  /* 0x0000001306137207 */ /* 0x000fe40000000000 */
[----:B------:R-:W-:Y:S01]  /*13c0*/  SEL R16, R16, RZ, P0 ;  /* 0x000000ff10107207 */ /* 0x000fe20000000000 */
[----:B------:R-:W-:Y:S01]  /*13d0*/  IMAD.X R17, RZ, RZ, R18, P1 ;  /* 0x000000ffff117224 */ /* 0x000fe200008e0612 */
[----:B------:R-:W-:-:S04]  /*13e0*/  SEL R18, R7, R18, P0 ;  /* 0x0000001207127207 */ /* 0x000fc80000000000 */
[----:B------:R-:W-:-:S07]  /*13f0*/  SEL R17, R17, RZ, P0 ;  /* 0x000000ff11117207 */ /* 0x000fce0000000000 */
.L_x_3562:
[----:B------:R-:W-:Y:S05]  /*1400*/  BSYNC.RECONVERGENT B0 ;  /* 0x0000000000007941 */ /* 0x000fea0003800200 */
.L_x_3561:
[----:B------:R-:W-:Y:S01]  /*1410*/  ISETP.GE.U32.AND P0, PT, R16, R19, PT ;  /* 0x000000131000720c */ /* 0x000fe20003f06070 */
[----:B------:R-:W-:Y:S03]  /*1420*/  BSSY.RECONVERGENT B0, `(.L_x_3566) ;  /* 0x000001d000007945 */ /* 0x000fe60003800200 */
[----:B------:R-:W-:-:S13]  /*1430*/  ISETP.GE.AND.EX P0, PT, R17, R18, PT, P0 ;  /* 0x000000121100720c */ /* 0x000fda0003f06300 */
[----:B------:R-:W-:Y:S05]  /*1440*/  @P0 BRA `(.L_x_3567) ;  /* 0x0000000000680947 */ /* 0x000fea0003800000 */
[----:B------:R-:W0:Y:S01]  /*1450*/  LDCU.64 UR4, c[0x0][0x3a0] ;  /* 0x00007400ff0477ac */ /* 0x000e220008000a00 */
[----:B------:R-:W-:Y:S02]  /*1460*/  IMAD R15, R18, 0x7f, RZ ;  /* 0x0000007f120f7824 */ /* 0x000fe400078e02ff */
[----:B------:R-:W-:-:S04]  /*1470*/  IMAD.WIDE.U32 R12, R19, 0x7f, R16 ;  /* 0x0000007f130c7825 */ /* 0x000fc800078e0010 */
        /* <DEDUP_REMOVED lines=15> */
.L_x_3569:
[----:B------:R-:W-:-:S13]  /*1570*/  ISETP.LT.AND P0, PT, R21, R8, PT ;  /* 0x000000081500720c */ /* 0x000fda0003f01270 */
.L_x_3570:
[----:B------:R-:W-:Y:S05]  /*1580*/  BSYNC.RECONVERGENT B2 ;  /* 0x0000000000027941 */ /* 0x000fea0003800200 */
.L_x_3568:
[----:B------:R-:W-:Y:S02]  /*1590*/  IADD3 R13, P1, PT, R14, 0x1, RZ ;  /* 0x000000010e0d7810 */ /* 0x000fe40007f3e0ff */
[----:B------:R-:W-:Y:S02]  /*15a0*/  SEL R19, R19, R14, P0 ;  /* 0x0000000e13137207 */ /* 0x000fe40000000000 */
[----:B------:R-:W-:Y:S01]  /*15b0*/  SEL R18, R18, R15, P0 ;  /* 0x0000000f12127207 */ /* 0x000fe20000000000 */
[----:B------:R-:W-:Y:S01]  /*15c0*/  IMAD.X R12, RZ, RZ, R15, P1 ;  /* 0x000000ffff0c7224 */ /* 0x000fe200008e060f */
[----:B------:R-:W-:-:S04]  /*15d0*/  SEL R16, R13, R16, P0 ;  /* 0x000000100d107207 */ /* 0x000fc80000000000 */
[----:B------:R-:W-:-:S07]  /*15e0*/  SEL R17, R12, R17, P0 ;  /* 0x000000110c117207 */ /* 0x000fce0000000000 */
.L_x_3567:
[----:B------:R-:W-:Y:S05]  /*15f0*/  BSYNC.RECONVERGENT B0 ;  /* 0x0000000000007941 */ /* 0x000fea0003800200 */
.L_x_3566:
[----:B------:R-:W-:Y:S01]  /*1600*/  ISETP.GE.U32.AND P0, PT, R16, R19, PT ;  /* 0x000000131000720c */ /* 0x000fe20003f06070 */
[----:B------:R-:W-:Y:S03]  /*1610*/  BSSY.RECONVERGENT B0, `(.L_x_3571) ;  /* 0x000001f000007945 */ /* 0x000fe60003800200 */
[----:B------:R-:W-:-:S13]  /*1620*/  ISETP.GE.AND.EX P0, PT, R17, R18, PT, P0 ;  /* 0x000000121100720c */ /* 0x000fda0003f06300 */
[----:B------:R-:W-:Y:S05]  /*1630*/  @P0 BRA `(.L_x_3572) ;  /* 0x0000000000700947 */ /* 0x000fea0003800000 */
[----:B------:R-:W0:Y:S01]  /*1640*/  LDCU.64 UR4, c[0x0][0x3a0] ;  /* 0x00007400ff0477ac */ /* 0x000e220008000a00 */
[----:B------:R-:W-:Y:S02]  /*1650*/  IMAD.MOV.U32 R12, RZ, RZ, R16 ;  /* 0x000000ffff0c7224 */ /* 0x000fe400078e0010 */
[----:B------:R-:W-:Y:S02]  /*1660*/  IMAD.MOV.U32 R13, RZ, RZ, R17 ;  /* 0x000000ffff0d7224 */ /* 0x000fe400078e0011 */
        /* <DEDUP_REMOVED lines=17> */
.L_x_3574:
[----:B------:R-:W-:-:S13]  /*1780*/  ISETP.LT.AND P0, PT, R21, R8, PT ;  /* 0x000000081500720c */ /* 0x000fda0003f01270 */
.L_x_3575:
[----:B------:R-:W-:Y:S05]  /*1790*/  BSYNC.RECONVERGENT B2 ;  /* 0x0000000000027941 */ /* 0x000fea0003800200 */
.L_x_3573:
[----:B------:R-:W-:Y:S02]  /*17a0*/  IADD3 R13, P1, PT, R14, 0x1, RZ ;  /* 0x000000010e0d7810 */ /* 0x000fe40007f3e0ff */
[----:B------:R-:W-:Y:S02]  /*17b0*/  SEL R19, R19, R14, P0 ;  /* 0x0000000e13137207 */ /* 0x000fe40000000000 */
[----:B------:R-:W-:Y:S01]  /*17c0*/  SEL R18, R18, R15, P0 ;  /* 0x0000000f12127207 */ /* 0x000fe20000000000 */
[----:B------:R-:W-:Y:S01]  /*17d0*/  IMAD.X R12, RZ, RZ, R15, P1 ;  /* 0x000000ffff0c7224 */ /* 0x000fe200008e060f */
[----:B------:R-:W-:-:S04]  /*17e0*/  SEL R16, R13, R16, P0 ;  /* 0x000000100d107207 */ /* 0x000fc80000000000 */
[----:B------:R-:W-:-:S07]  /*17f0*/  SEL R17, R12, R17, P0 ;  /* 0x000000110c117207 */ /* 0x000fce0000000000 */
.L_x_3572:
[----:B------:R-:W-:Y:S05]  /*1800*/  BSYNC.RECONVERGENT B0 ;  /* 0x0000000000007941 */ /* 0x000fea0003800200 */
.L_x_3571:
        /* <DEDUP_REMOVED lines=9> */
[----:B------:R-:W-:Y:S01]  /*18a0*/  IMAD.IADD R13, R13, 0x1, R15 ;  /* 0x000000010d0d7824 */ /* 0x000fe200078e020f */
[----:B------:R-:W-:-:S04]  /*18b0*/  LOP3.LUT R14, R12, 0xfffffff0, RZ, 0xc0, !PT ;  /* 0xfffffff00c0e7812 */ /* 0x000fc800078ec0ff */
[----:B0-----:R-:W-:-:S04]  /*18c0*/  IADD3 R14, P0, PT, R14, UR4, RZ ;  /* 0x000000040e0e7c10 */ /* 0x001fc8000ff1e0ff */
[----:B------:R-:W-:-:S05]  /*18d0*/  IADD3.X R15, PT, PT, R13, UR5, RZ, P0, !PT ;  /* 0x000000050d0f7c10 */ /* 0x000fca00087fe4ff */
[----:B------:R-:W2:Y:S01]  /*18e0*/  LDG.E R23, desc[UR6][R14.64+0x4] ;  /* 0x000004060e177981 */ /* 0x000ea2000c1e1900 */
[----:B------:R-:W-:Y:S01]  /*18f0*/  BSSY.RECONVERGENT B2, `(.L_x_3578) ;  /* 0x000000c000027945 */ /* 0x000fe20003800200 */
[--C-:B------:R-:W-:Y:S02]  /*1900*/  SHF.R.U64 R20, R12, 0x4, R13.reuse ;  /* 0x000000040c147819 */ /* 0x100fe4000000120d */
[----:B------:R-:W-:Y:S02]  /*1910*/  SHF.R.U32.HI R21, RZ, 0x4, R13 ;  /* 0x00000004ff157819 */ /* 0x000fe4000001160d */
        /* <DEDUP_REMOVED lines=8> */
.L_x_3579:
[----:B------:R-:W-:-:S13]  /*19a0*/  ISETP.LT.AND P0, PT, R23, R8, PT ;  /* 0x000000081700720c */ /* 0x000fda0003f01270 */
.L_x_3580:
[----:B------:R-:W-:Y:S05]  /*19b0*/  BSYNC.RECONVERGENT B2 ;  /* 0x0000000000027941 */ /* 0x000fea0003800200 */
.L_x_3578:
[----:B------:R-:W-:Y:S02]  /*19c0*/  IADD3 R13, P1, PT, R20, 0x1, RZ ;  /* 0x00000001140d7810 */ /* 0x000fe40007f3e0ff */
[----:B------:R-:W-:Y:S02]  /*19d0*/  SEL R19, R19, R20, P0 ;  /* 0x0000001413137207 */ /* 0x000fe40000000000 */
[----:B------:R-:W-:Y:S01]  /*19e0*/  SEL R18, R18, R21, P0 ;  /* 0x0000001512127207 */ /* 0x000fe20000000000 */
[----:B------:R-:W-:Y:S01]  /*19f0*/  IMAD.X R12, RZ, RZ, R21, P1 ;  /* 0x000000ffff0c7224 */ /* 0x000fe200008e0615 */
[----:B------:R-:W-:-:S04]  /*1a00*/  SEL R16, R13, R16, P0 ;  /* 0x000000100d107207 */ /* 0x000fc80000000000 */
[----:B------:R-:W-:-:S07]  /*1a10*/  SEL R17, R12, R17, P0 ;  /* 0x000000110c117207 */ /* 0x000fce0000000000 */
.L_x_3577:
[----:B------:R-:W-:Y:S05]  /*1a20*/  BSYNC.RECONVERGENT B0 ;  /* 0x0000000000007941 */ /* 0x000fea0003800200 */
.L_x_3576:
[----:B------:R-:W-:Y:S01]  /*1a30*/  ISETP.GE.U32.AND P0, PT, R16, R19, PT ;  /* 0x000000131000720c */ /* 0x000fe20003f06070 */
[----:B------:R-:W-:Y:S03]  /*1a40*/  BSSY.RECONVERGENT B0, `(.L_x_3581) ;  /* 0x000001f000007945 */ /* 0x000fe60003800200 */
[----:B------:R-:W-:-:S13]  /*1a50*/  ISETP.GE.AND.EX P0, PT, R17, R18, PT, P0 ;  /* 0x000000121100720c */ /* 0x000fda0003f06300 */
[----:B------:R-:W-:Y:S05]  /*1a60*/  @P0 BRA `(.L_x_3582) ;  /* 0x0000000000700947 */ /* 0x000fea0003800000 */
.L_x_3586:
[----:B------:R-:W0:Y:S01]  /*1a70*/  LDCU.64 UR4, c[0x0][0x3a0] ;  /* 0x00007400ff0477ac */ /* 0x000e220008000a00 */
[----:B------:R-:W-:-:S05]  /*1a80*/  IADD3 R12, P0, PT, R16, R19, RZ ;  /* 0x00000013100c7210 */ /* 0x000fca0007f1e0ff */
[----:B------:R-:W-:-:S05]  /*1a90*/  IMAD.X R13, R17, 0x1, R18, P0 ;  /* 0x00000001110d7824 */ /* 0x000fca00000e0612 */
[--C-:B------:R-:W-:Y:S02]  /*1aa0*/  SHF.R.S64 R14, R12, 0x1, R13.reuse ;  /* 0x000000010c0e7819 */ /* 0x100fe4000000100d */
[----:B------:R-:W-:Y:S02]  /*1ab0*/  SHF.R.S32.HI R15, RZ, 0x1, R13 ;  /* 0x00000001ff0f7819 */ /* 0x000fe4000001140d */
        /* <DEDUP_REMOVED lines=12> */
.L_x_3584:
[----:B------:R-:W-:-:S13]  /*1b80*/  ISETP.LT.AND P0, PT, R21, R8, PT ;  /* 0x000000081500720c */ /* 0x000fda0003f01270 */
.L_x_3585:
[----:B------:R-:W-:Y:S05]  /*1b90*/  BSYNC.RECONVERGENT B2 ;  /* 0x0000000000027941 */ /* 0x000fea0003800200 */
.L_x_3583:
        /* <DEDUP_REMOVED lines=9> */
.L_x_3582:
[----:B------:R-:W-:Y:S05]  /*1c30*/  BSYNC.RECONVERGENT B0 ;  /* 0x0000000000007941 */ /* 0x000fea0003800200 */
.L_x_3581:
[----:B------:R-:W-:Y:S01]  /*1c40*/  IADD3 R19, P0, PT, R6, -R16, RZ ;  /* 0x8000001006137210 */ /* 0x000fe20007f1e0ff */
[----:B------:R-:W0:Y:S01]  /*1c50*/  LDCU.64 UR4, c[0x0][0x3b0] ;  /* 0x00007600ff0477ac */ /* 0x000e220008000a00 */
[----:B------:R-:W-:Y:S02]  /*1c60*/  BSSY.RECONVERGENT B0, `(.L_x_3587) ;  /* 0x0000032000007945 */ /* 0x000fe40003800200 */
[----:B------:R-:W-:Y:S01]  /*1c70*/  IADD3 R13, P1, P2, R19, R4, -R26 ;  /* 0x00000004130d7210 */ /* 0x000fe20007a3e81a */
[----:B------:R-:W-:-:S05]  /*1c80*/  IMAD.X R18, R7, 0x1, ~R17, P0 ;  /* 0x0000000107127824 */ /* 0x000fca00000e0e11 */
[----:B------:R-:W-:-:S04]  /*1c90*/  IADD3.X R12, PT, PT, R18, R5, ~R27, P1, P2 ;  /* 0x00000005120c7210 */ /* 0x000fc80000fe4c1b */
[--C-:B------:R-:W-:Y:S02]  /*1ca0*/  SHF.R.S64 R4, R13, 0x1, R12.reuse ;  /* 0x000000010d047819 */ /* 0x100fe4000000100c */
[----:B------:R-:W-:Y:S02]  /*1cb0*/  SHF.R.S32.HI R5, RZ, 0x1, R12 ;  /* 0x00000001ff057819 */ /* 0x000fe4000001140c */
[----:B------:R-:W-:-:S04]  /*1cc0*/  ISETP.GT.U32.AND P0, PT, R4, R19, PT ;  /* 0x000000130400720c */ /* 0x000fc80003f04070 */
[----:B------:R-:W-:-:S04]  /*1cd0*/  ISETP.GT.AND.EX P0, PT, R5, R18, PT, P0 ;  /* 0x000000120500720c */ /* 0x000fc80003f04300 */
[----:B------:R-:W-:Y:S02]  /*1ce0*/  SEL R15, R4, R19, P0 ;  /* 0x00000013040f7207 */ /* 0x000fe40000000000 */
[----:B------:R-:W-:Y:S02]  /*1cf0*/  SEL R14, R5, R18, P0 ;  /* 0x00000012050e7207 */ /* 0x000fe40000000000 */
[----:B------:R-:W-:-:S04]  /*1d00*/  IADD3 R16, P0, P1, R16, 0x1, R15 ;  /* 0x0000000110107810 */ /* 0x000fc8000791e00f */
[----:B------:R-:W-:Y:S02]  /*1d10*/  IADD3.X R4, PT, PT, R17, RZ, R14, P0, P1 ;  /* 0x000000ff11047210 */ /* 0x000fe400007e240e */
[----:B0-----:R-:W-:-:S04]  /*1d20*/  ISETP.LT.U32.AND P0, PT, R16, UR4, PT ;  /* 0x0000000410007c0c */ /* 0x001fc8000bf01070 */
[----:B------:R-:W-:-:S04]  /*1d30*/  ISETP.LT.AND.EX P0, PT, R4, UR5, PT, P0 ;  /* 0x0000000504007c0c */ /* 0x000fc8000bf01300 */
[----:B------:R-:W-:Y:S02]  /*1d40*/  SEL R17, R16, UR4, P0 ;  /* 0x0000000410117c07 */ /* 0x000fe40008000000 */
[----:B------:R-:W-:Y:S02]  /*1d50*/  SEL R16, R4, UR5, P0 ;  /* 0x0000000504107c07 */ /* 0x000fe40008000000 */
[----:B------:R-:W-:-:S05]  /*1d60*/  IADD3 R17, P0, PT, R17, -R6, RZ ;  /* 0x8000000611117210 */ /* 0x000fca0007f1e0ff */
[----:B------:R-:W-:Y:S01]  /*1d70*/  IMAD.X R16, R16, 0x1, ~R7, P0 ;  /* 0x0000000110107824 */ /* 0x000fe200000e0e07 */
[----:B------:R-:W-:Y:S02]  /*1d80*/  ISETP.GE.U32.AND P0, PT, R17, 0x1, PT ;  /* 0x000000011100780c */ /* 0x000fe40003f06070 */
[----:B------:R-:W-:Y:S02]  /*1d90*/  CS2R R6, SRZ ;  /* 0x0000000000067805 */ /* 0x000fe4000001ff00 */
[----:B------:R-:W-:-:S13]  /*1da0*/  ISETP.GE.AND.EX P0, PT, R16, RZ, PT, P0 ;  /* 0x000000ff1000720c */ /* 0x000fda0003f06300 */
[----:B------:R-:W-:Y:S05]  /*1db0*/  @!P0 BRA `(.L_x_3588) ;  /* 0x0000000000708947 */ /* 0x000fea0003800000 */
[----:B------:R-:W-:-:S07]  /*1dc0*/  CS2R R6, SRZ ;  /* 0x0000000000067805 */ /* 0x000fce000001ff00 */
.L_x_3592:
[----:B------:R-:W-:-:S05]  /*1dd0*/  IADD3 R4, P0, PT, R17, R6, RZ ;  /* 0x0000000611047210 */ /* 0x000fca0007f1e0ff */
[----:B------:R-:W-:-:S05]  /*1de0*/  IMAD.X R5, R16, 0x1, R7, P0 ;  /* 0x0000000110057824 */ /* 0x000fca00000e0607 */
[--C-:B------:R-:W-:Y:S02]  /*1df0*/  SHF.R.U64 R21, R4, 0x1, R5.reuse ;  /* 0x0000000104157819 */ /* 0x100fe40000001205 */
[----:B------:R-:W-:Y:S02]  /*1e00*/  SHF.R.U32.HI R23, RZ, 0x1, R5 ;  /* 0x00000001ff177819 */ /* 0x000fe40000011605 */
[----:B------:R-:W-:-:S04]  /*1e10*/  LEA R4, P0, R21, R10, 0x4 ;  /* 0x0000000a15047211 */ /* 0x000fc800078020ff */
[----:B------:R-:W-:-:S05]  /*1e20*/  LEA.HI.X R5, R21, R11, R23, 0x4, P0 ;  /* 0x0000000b15057211 */ /* 0x000fca00000f2417 */
        /* <DEDUP_REMOVED lines=10> */
.L_x_3590:
[----:B------:R-:W-:-:S13]  /*1ed0*/  ISETP.LT.AND P0, PT, R8, R25, PT ;  /* 0x000000190800720c */ /* 0x000fda0003f01270 */
.L_x_3591:
[----:B------:R-:W-:Y:S05]  /*1ee0*/  BSYNC.RECONVERGENT B2 ;  /* 0x0000000000027941 */ /* 0x000fea0003800200 */
.L_x_3589:
        /* <DEDUP_REMOVED lines=9> */
.L_x_3588:
[----:B------:R-:W-:Y:S05]  /*1f80*/  BSYNC.RECONVERGENT B0 ;  /* 0x0000000000007941 */ /* 0x000fea0003800200 */
.L_x_3587:
[----:B------:R-:W-:-:S04]  /*1f90*/  IADD3 R6, P0, PT, R19, R6, RZ ;  /* 0x0000000613067210 */ /* 0x000fc80007f1e0ff */
[----:B------:R-:W-:Y:S01]  /*1fa0*/  ISETP.GE.U32.AND P1, PT, R15, R6, PT ;  /* 0x000000060f00720c */ /* 0x000fe20003f26070 */
[----:B------:R-:W-:Y:S01]  /*1fb0*/  IMAD.X R7, R18, 0x1, R7, P0 ;  /* 0x0000000112077824 */ /* 0x000fe200000e0607 */
[----:B------:R-:W-:-:S04]  /*1fc0*/  ISETP.LT.U32.AND P0, PT, R6, R15, PT ;  /* 0x0000000f0600720c */ /* 0x000fc80003f01070 */
[----:B------:R-:W-:-:S04]  /*1fd0*/  ISETP.LT.AND.EX P0, PT, R7, R14, PT, P0 ;  /* 0x0000000e0700720c */ /* 0x000fc80003f01300 */
[----:B------:R-:W-:Y:S02]  /*1fe0*/  SEL R4, R6, R15, P0 ;  /* 0x0000000f06047207 */ /* 0x000fe40000000000 */
[----:B------:R-:W-:Y:S02]  /*1ff0*/  SEL R5, R7, R14, P0 ;  /* 0x0000000e07057207 */ /* 0x000fe40000000000 */
[C---:B------:R-:W-:Y:S02]  /*2000*/  IADD3 R13, P2, PT, -R4.reuse, R13, RZ ;  /* 0x0000000d040d7210 */ /* 0x040fe40007f5e1ff */
[----:B------:R-:W-:Y:S02]  /*2010*/  IADD3 R4, P3, PT, R4, 0x1, RZ ;  /* 0x0000000104047810 */ /* 0x000fe40007f7e0ff */
[----:B------:R-:W-:Y:S01]  /*2020*/  ISETP.GE.AND.EX P0, PT, R14, R7, PT, P1 ;  /* 0x000000070e00720c */ /* 0x000fe20003f06310 */
[--C-:B------:R-:W-:Y:S01]  /*2030*/  IMAD.X R12, R12, 0x1, ~R5.reuse, P2 ;  /* 0x000000010c0c7824 */ /* 0x100fe200010e0e05 */
[----:B------:R-:W-:Y:S01]  /*2040*/  ISETP.EQ.U32.AND P1, PT, R13, R4, PT ;  /* 0x000000040d00720c */ /* 0x000fe20003f22070 */
[----:B------:R-:W-:Y:S01]  /*2050*/  IMAD.X R5, RZ, RZ, R5, P3 ;  /* 0x000000ffff057224 */ /* 0x000fe200018e0605 */
[----:B------:R-:W-:-:S04]  /*2060*/  IADD3 R4, P2, PT, R26, R13, RZ ;  /* 0x0000000d1a047210 */ /* 0x000fc80007f5e0ff */
[----:B------:R-:W-:Y:S01]  /*2070*/  ISETP.EQ.AND.EX P0, PT, R12, R5, !P0, P1 ;  /* 0x000000050c00720c */ /* 0x000fe20004702310 */
[----:B------:R-:W-:-:S03]  /*2080*/  IMAD.X R5, R27, 0x1, R12, P2 ;  /* 0x000000011b057824 */ /* 0x000fc600010e060c */
[----:B-----5:R-:W-:-:S09]  /*2090*/  SEL R8, RZ, 0x1, !P0 ;  /* 0x00000001ff087807 */ /* 0x020fd20004000000 */
.L_x_3536:
[----:B------:R-:W-:Y:S05]  /*20a0*/  BSYNC.RECONVERGENT B1 ;  /* 0x0000000000017941 */ /* 0x000fea0003800200 */
.L_x_3535:
[----:B------:R-:W0:Y:S01]  /*20b0*/  LDCU.64 UR4, c[0x0][0x3c0] ;  /* 0x00007800ff0477ac */ /* 0x000e220008000a00 */
[----:B------:R-:W-:Y:S02]  /*20c0*/  IADD3 R8, P0, P1, R8, R3, -R4 ;  /* 0x0000000308087210 */ /* 0x000fe4000791e804 */
[----:B0-----:R-:W-:Y:S01]  /*20d0*/  LEA R6, P2, R0, UR4, 0x4 ;  /* 0x0000000400067c11 */ /* 0x001fe2000f8420ff */
[----:B------:R-:W-:Y:S02]  /*20e0*/  UMOV UR4, URZ ;  /* 0x000000ff00047c82 */ /* 0x000fe40008000000 */
[----:B------:R-:W-:Y:S02]  /*20f0*/  IADD3.X R9, PT, PT, R2, UR4, ~R5, P0, P1 ;  /* 0x0000000402097c10 */ /* 0x000fe400087e2c05 */
[----:B------:R-:W-:-:S05]  /*2100*/  LEA.HI.X R7, R0, UR5, RZ, 0x4, P2 ;  /* 0x0000000500077c11 */ /* 0x000fca00090f24ff */
[----:B------:R-:W-:Y:S04]  /*2110*/  STG.E.64 desc[UR6][R6.64], R4 ;  /* 0x0000000406007986 */ /* 0x000fe8000c101b06 */
[----:B------:R-:W-:Y:S01]  /*2120*/  STG.E.64 desc[UR6][R6.64+0x8], R8 ;  /* 0x0000080806007986 */ /* 0x000fe2000c101b06 */
[----:B------:R-:W-:Y:S05]  /*2130*/  EXIT ;  /* 0x000000000000794d */ /* 0x000fea0003800000 */
.L_x_3593:
        /* <DEDUP_REMOVED lines=12> */
.L_x_4862:


//--------------------- .text._ZN6thrust24THRUST_300001_SM_1000_NS8cuda_cub4core6detail20_kernel_agent_vshmemINS1_16__set_operations10SetOpAgentINS0_12zip_iteratorIN4cuda3std3__45tupleIJNS0_6detail15normal_iteratorINS0_10device_ptrIiEEEESG_SG_SG_EEEEENSD_INSE_INSB_IJiiiiEEEEEEEPSJ_SM_SL_SM_i7sortXYZNS5_23serial_set_intersectionENSA_17integral_constantIbLb0EEEEEJSI_SL_SM_SM_iiSL_SM_SN_SO_PNSA_4pairIiiEEPmN3cub18CUB_300001_SM_100013ScanTileStateIiLb1EEEEEEvPcDpT0_ --------------------------
	.section	.text._ZN6thrust24THRUST_300001_SM_1000_NS8cuda_cub4core6detail20_kernel_agent_vshmemINS1_16__set_operations10SetOpAgentINS0_12zip_iteratorIN4cuda3std3__45tupleIJNS0_6detail15normal_iteratorINS0_10device_ptrIiEEEESG_SG_SG_EEEEENSD_INSE_INSB_IJiiiiEEEEEEEPSJ_SM_SL_SM_i7sortXYZNS5_23serial_set_intersectionENSA_17integral_constantIbLb0EEEEEJSI_SL_SM_SM_iiSL_SM_SN_SO_PNSA_4pairIiiEEPmN3cub18CUB_300001_SM_100013ScanTileStateIiLb1EEEEEEvPcDpT0_,"ax",@progbits
	.align	128
        .global         _ZN6thrust24THRUST_300001_SM_1000_NS8cuda_cub4core6detail20_kernel_agent_vshmemINS1_16__set_operations10SetOpAgentINS0_12zip_iteratorIN4cuda3std3__45tupleIJNS0_6detail15normal_iteratorINS0_10device_ptrIiEEEESG_SG_SG_EEEEENSD_INSE_INSB_IJiiiiEEEEEEEPSJ_SM_SL_SM_i7sortXYZNS5_23serial_set_intersectionENSA_17integral_constantIbLb0EEEEEJSI_SL_SM_SM_iiSL_SM_SN_SO_PNSA_4pairIiiEEPmN3cub18CUB_300001_SM_100013ScanTileStateIiLb1EEEEEEvPcDpT0_
        .type           _ZN6thrust24THRUST_300001_SM_1000_NS8cuda_cub4core6detail20_kernel_agent_vshmemINS1_16__set_operations10SetOpAgentINS0_12zip_iteratorIN4cuda3std3__45tupleIJNS0_6detail15normal_iteratorINS0_10device_ptrIiEEEESG_SG_SG_EEEEENSD_INSE_INSB_IJiiiiEEEEEEEPSJ_SM_SL_SM_i7sortXYZNS5_23serial_set_intersectionENSA_17integral_constantIbLb0EEEEEJSI_SL_SM_SM_iiSL_SM_SN_SO_PNSA_4pairIiiEEPmN3cub18CUB_300001_SM_100013ScanTileStateIiLb1EEEEEEvPcDpT0_,@function
        .size           _ZN6thrust24THRUST_300001_SM_1000_NS8cuda_cub4core6detail20_kernel_agent_vshmemINS1_16__set_operations10SetOpAgentINS0_12zip_iteratorIN4cuda3std3__45tupleIJNS0_6detail15normal_iteratorINS0_10device_ptrIiEEEESG_SG_SG_EEEEENSD_INSE_INSB_IJiiiiEEEEEEEPSJ_SM_SL_SM_i7sortXYZNS5_23serial_set_intersectionENSA_17integral_constantIbLb0EEEEEJSI_SL_SM_SM_iiSL_SM_SN_SO_PNSA_4pairIiiEEPmN3cub18CUB_300001_SM_100013ScanTileStateIiLb1EEEEEEvPcDpT0_,(.L_x_4863 - _ZN6thrust24THRUST_300001_SM_1000_NS8cuda_cub4core6detail20_kernel_agent_vshmemINS1_16__set_operations10SetOpAgentINS0_12zip_iteratorIN4cuda3std3__45tupleIJNS0_6detail15normal_iteratorINS0_10device_ptrIiEEEESG_SG_SG_EEEEENSD_INSE_INSB_IJiiiiEEEEEEEPSJ_SM_SL_SM_i7sortXYZNS5_23serial_set_intersectionENSA_17integral_constantIbLb0EEEEEJSI_SL_SM_SM_iiSL_SM_SN_SO_PNSA_4pairIiiEEPmN3cub18CUB_300001_SM_100013ScanTileStateIiLb1EEEEEEvPcDpT0_)
        .other          _ZN6thrust24THRUST_300001_SM_1000_NS8cuda_cub4core6detail20_kernel_agent_vshmemINS1_16__set_operations10SetOpAgentINS0_12zip_iteratorIN4cuda3std3__45tupleIJNS0_6detail15normal_iteratorINS0_10device_ptrIiEEEESG_SG_SG_EEEEENSD_INSE_INSB_IJiiiiEEEEEEEPSJ_SM_SL_SM_i7sortXYZNS5_23serial_set_intersectionENSA_17integral_constantIbLb0EEEEEJSI_SL_SM_SM_iiSL_SM_SN_SO_PNSA_4pairIiiEEPmN3cub18CUB_300001_SM_100013ScanTileStateIiLb1EEEEEEvPcDpT0_,@"STO_CUDA_ENTRY STV_DEFAULT"
_ZN6thrust24THRUST_300001_SM_1000_NS8cuda_cub4core6detail20_kernel_agent_vshmemINS1_16__set_operations10SetOpAgentINS0_12zip_iteratorIN4cuda3std3__45tupleIJNS0_6detail15normal_iteratorINS0_10device_ptrIiEEEESG_SG_SG_EEEEENSD_INSE_INSB_IJiiiiEEEEEEEPSJ_SM_SL_SM_i7sortXYZNS5_23serial_set_intersectionENSA_17integral_constantIbLb0EEEEEJSI_SL_SM_SM_iiSL_SM_SN_SO_PNSA_4pairIiiEEPmN3cub18CUB_300001_SM_100013ScanTileStateIiLb1EEEEEEvPcDpT0_:
.text._ZN6thrust24THRUST_300001_SM_1000_NS8cuda_cub4core6detail20_kernel_agent_vshmemINS1_16__set_operations10SetOpAgentINS0_12zip_iteratorIN4cuda3std3__45tupleIJNS0_6detail15normal_iteratorINS0_10device_ptrIiEEEESG_SG_SG_EEEEENSD_INSE_INSB_IJiiiiEEEEEEEPSJ_SM_SL_SM_i7sortXYZNS5_23serial_set_intersectionENSA_17integral_constantIbLb0EEEEEJSI_SL_SM_SM_iiSL_SM_SN_SO_PNSA_4pairIiiEEPmN3cub18CUB_300001_SM_100013ScanTileStateIiLb1EEEEEEvPcDpT0_:
        /* <DEDUP_REMOVED lines=22> */
[----:B------:R-:W2:Y:S01]  /*0160*/  LDCU.64 UR4, c[0x0][0x388] ;  /* 0x00007100ff0477ac */ /* 0x000ea20008000a00 */
[----:B------:R-:W3:Y:S05]  /*0170*/  LDCU.128 UR12, c[0x0][0x390] ;  /* 0x00007200ff0c77ac */ /* 0x000eea0008000c00 */
[----:B------:R-:W4:Y:S01]  /*0180*/  LDC.64 R12, c[0x0][0x3a8] ;  /* 0x0000ea00ff0c7b82 */ /* 0x000f220000000a00 */
[----:B------:R-:W3:Y:S01]  /*0190*/  LDCU.64 UR6, c[0x0][0x3a0] ;  /* 0x00007400ff0677ac */ /* 0x000ee20008000a00 */
[----:B0-----:R-:W-:-:S05]  /*01a0*/  IMAD.WIDE.U32 R4, R7, 0x8, R4 ;  /* 0x0000000807047825 */ /* 0x001fca00078e0004 */
[----:B------:R-:W2:Y:S04]  /*01b0*/  LDG.E R6, desc[UR8][R4.64] ;  /* 0x0000000804067981 */ /* 0x000ea8000c1e1900 */
[----:B------:R-:W2:Y:S04]  /*01c0*/  LDG.E R7, desc[UR8][R4.64+0x8] ;  /* 0x0000080804077981 */ /* 0x000ea8000c1e1900 */
[----:B------:R-:W4:Y:S01]  /*01d0*/  LDG.E R0, desc[UR8][R4.64+0x4] ;  /* 0x0000040804007981 */ /* 0x000f22000c1e1900 */
[C---:B-1----:R-:W-:Y:S01]  /*01e0*/  VIADD R8, R22.reuse, 0x200 ;  /* 0x0000020016087836 */ /* 0x042fe20000000000 */
[----:B------:R-:W-:-:S02]  /*01f0*/  LOP3.LUT R10, R22, 0x400, RZ, 0xfc, !PT ;  /* 0x00000400160a7812 */ /* 0x000fc400078efcff */
[----:B------:R-:W3:Y:S01]  /*0200*/  LDG.E R5, desc[UR8][R4.64+0xc] ;  /* 0x00000c0804057981 */ /* 0x000ee2000c1e1900 */
[----:B--2---:R-:W-:Y:S02]  /*0210*/  IMAD.IADD R7, R7, 0x1, -R6 ;  /* 0x0000000107077824 */ /* 0x004fe400078e0a06 */
[----:B----4-:R-:W-:-:S03]  /*0220*/  IMAD.WIDE R12, R0, 0x10, R12 ;  /* 0x00000010000c7825 */ /* 0x010fc600078e020c */
[----:B------:R-:W-:Y:S02]  /*0230*/  SHF.R.S32.HI R9, RZ, 0x1f, R7 ;  /* 0x0000001fff097819 */ /* 0x000fe40000011407 */
[----:B------:R-:W-:Y:S02]  /*0240*/  IADD3 R11, P0, PT, -R7, R22, RZ ;  /* 0x00000016070b7210 */ /* 0x000fe40007f1e1ff */
[-C--:B------:R-:W-:Y:S02]  /*0250*/  ISETP.GE.AND P2, PT, R8, R7.reuse, PT ;  /* 0x000000070800720c */ /* 0x080fe40003f46270 */
[----:B------:R-:W-:Y:S01]  /*0260*/  ISETP.GE.AND P1, PT, R10, R7, PT ;  /* 0x000000070a00720c */ /* 0x000fe20003f26270 */
[----:B------:R-:W-:Y:S01]  /*0270*/  IMAD.X R9, RZ, RZ, ~R9, P0 ;  /* 0x000000ffff097224 */ /* 0x000fe200000e0e09 */
[----:B------:R-:W-:-:S04]  /*0280*/  LEA R10, P0, R11, R12, 0x4 ;  /* 0x0000000c0b0a7211 */ /* 0x000fc800078020ff */
[----:B------:R-:W-:-:S05]  /*0290*/  LEA.HI.X R11, R11, R13, R9, 0x4, P0 ;  /* 0x0000000d0b0b7211 */ /* 0x000fca00000f2409 */
[----:B------:R-:W5:Y:S04]  /*02a0*/  @P2 LDG.E R23, desc[UR8][R10.64+0x2008] ;  /* 0x002008080a172981 */ /* 0x000f68000c1e1900 */
[----:B------:R-:W5:Y:S01]  /*02b0*/  @P1 LDG.E R25, desc[UR8][R10.64+0x4008] ;  /* 0x004008080a191981 */ /* 0x000f62000c1e1900 */
[----:B------:R-:W0:Y:S03]  /*02c0*/  S2R R9, SR_TID.X ;  /* 0x0000000000097919 */ /* 0x000e260000002100 */
[----:B------:R-:W5:Y:S04]  /*02d0*/  @P2 LDG.E R37, desc[UR8][R10.64+0x2000] ;  /* 0x002000080a252981 */ /* 0x000f68000c1e1900 */
[----:B------:R-:W5:Y:S04]  /*02e0*/  @P1 LDG.E R43, desc[UR8][R10.64+0x4000] ;  /* 0x004000080a2b1981 */ /* 0x000f68000c1e1900 */
[----:B------:R-:W5:Y:S04]  /*02f0*/  @P2 LDG.E R39, desc[UR8][R10.64+0x2004] ;  /* 0x002004080a272981 */ /* 0x000f68000c1e1900 */
[----:B------:R-:W5:Y:S04]  /*0300*/  @P1 LDG.E R45, desc[UR8][R10.64+0x4004] ;  /* 0x004004080a2d1981 */ /* 0x000f68000c1e1900 */
[----:B------:R-:W5:Y:S04]  /*0310*/  @P2 LDG.E R41, desc[UR8][R10.64+0x200c] ;  /* 0x00200c080a292981 */ /* 0x000f68000c1e1900 */
[----:B------:R-:W5:Y:S01]  /*0320*/  @P1 LDG.E R47, desc[UR8][R10.64+0x400c] ;  /* 0x00400c080a2f1981 */ /* 0x000f62000c1e1900 */
[----:B0-----:R-:W-:-:S05]  /*0330*/  VIADD R8, R9, 0x600 ;  /* 0x0000060009087836 */ /* 0x001fca0000000000 */
[----:B------:R-:W-:Y:S02]  /*0340*/  ISETP.GE.AND P0, PT, R8, R7, PT ;  /* 0x000000070800720c */ /* 0x000fe40003f06270 */
[----:B------:R-:W-:-:S04]  /*0350*/  IADD3 R8, P3, PT, R6, R22, RZ ;  /* 0x0000001606087210 */ /* 0x000fc80007f7e0ff */
[----:B------:R-:W-:Y:S01]  /*0360*/  LEA.HI.X.SX32 R15, R6, RZ, 0x1, P3 ;  /* 0x000000ff060f7211 */ /* 0x000fe200018f0eff */
[----:B------:R-:W-:Y:S01]  /*0370*/  IMAD.SHL.U32 R6, R8, 0x4, RZ ;  /* 0x0000000408067824 */ /* 0x000fe200078e00ff */
[----:B------:R-:W-:Y:S02]  /*0380*/  ISETP.GE.AND P3, PT, R22, R7, PT ;  /* 0x000000071600720c */ /* 0x000fe40003f66270 */
[----:B------:R-:W-:Y:S02]  /*0390*/  SHF.L.U64.HI R8, R8, 0x2, R15 ;  /* 0x0000000208087819 */ /* 0x000fe4000001020f */
[C---:B------:R-:W-:Y:S01]  /*03a0*/  IADD3 R18, P5, PT, R6.reuse, UR4, RZ ;  /* 0x0000000406127c10 */ /* 0x040fe2000ffbe0ff */
[----:B------:R-:W0:Y:S01]  /*03b0*/  @!P0 LDC R27, c[0x0][0x39c] ;  /* 0x0000e700ff1b8b82 */ /* 0x000e220000000800 */
[----:B---3--:R-:W-:Y:S01]  /*03c0*/  IADD3 R20, P4, PT, R6, UR14, RZ ;  /* 0x0000000e06147c10 */ /* 0x008fe2000ff9e0ff */
[----:B------:R-:W5:Y:S01]  /*03d0*/  @P0 LDG.E R49, desc[UR8][R10.64+0x6000] ;  /* 0x006000080a310981 */ /* 0x000f62000c1e1900 */
[----:B------:R-:W-:-:S02]  /*03e0*/  IADD3.X R19, PT, PT, R8, UR5, RZ, P5, !PT ;  /* 0x0000000508137c10 */ /* 0x000fc4000affe4ff */
[C---:B------:R-:W-:Y:S01]  /*03f0*/  IADD3 R16, P6, PT, R6.reuse, UR12, RZ ;  /* 0x0000000c06107c10 */ /* 0x040fe2000ffde0ff */
[----:B------:R-:W5:Y:S01]  /*0400*/  @P0 LDG.E R51, desc[UR8][R10.64+0x6004] ;  /* 0x006004080a330981 */ /* 0x000f62000c1e1900 */
[----:B------:R-:W-:Y:S02]  /*0410*/  IADD3 R14, P5, PT, R6, UR6, RZ ;  /* 0x00000006060e7c10 */ /* 0x000fe4000ffbe0ff */
[C---:B------:R-:W-:Y:S01]  /*0420*/  IADD3.X R21, PT, PT, R8.reuse, UR15, RZ, P4, !PT ;  /* 0x0000000f08157c10 */ /* 0x040fe2000a7fe4ff */
[----:B------:R-:W5:Y:S01]  /*0430*/  @P0 LDG.E R53, desc[UR8][R10.64+0x6008] ;  /* 0x006008080a350981 */ /* 0x000f62000c1e1900 */
[C---:B------:R-:W-:Y:S02]  /*0440*/  IADD3.X R17, PT, PT, R8.reuse, UR13, RZ, P6, !PT ;  /* 0x0000000d08117c10 */ /* 0x040fe4000b7fe4ff */
[C---:B------:R-:W-:Y:S01]  /*0450*/  IADD3.X R15, PT, PT, R8.reuse, UR7, RZ, P5, !PT ;  /* 0x00000007080f7c10 */ /* 0x040fe2000affe4ff */
[----:B------:R-:W5:Y:S04]  /*0460*/  @!P3 LDG.E R31, desc[UR8][R20.64] ;  /* 0x00000008141fb981 */ /* 0x000f68000c1e1900 */
[----:B------:R-:W5:Y:S04]  /*0470*/  @!P3 LDG.E R29, desc[UR8][R16.64] ;  /* 0x00000008101db981 */ /* 0x000f68000c1e1900 */
[----:B------:R-:W5:Y:S01]  /*0480*/  @!P3 LDG.E R33, desc[UR8][R14.64] ;  /* 0x000000080e21b981 */ /* 0x000f62000c1e1900 */
[----:B0-----:R-:W-:-:S03]  /*0490*/  @!P0 IMAD.X R27, R8, 0x1, R27, P4 ;  /* 0x00000001081b8824 */ /* 0x001fc600020e061b */
[----:B------:R-:W5:Y:S04]  /*04a0*/  @P0 LDG.E R55, desc[UR8][R10.64+0x600c] ;  /* 0x00600c080a370981 */ /* 0x000f68000c1e1900 */
[----:B------:R-:W5:Y:S04]  /*04b0*/  @!P2 LDG.E R23, desc[UR8][R20.64+0x800] ;  /* 0x000800081417a981 */ /* 0x000f68000c1e1900 */
[----:B------:R0:W5:Y:S01]  /*04c0*/  @!P1 LDG.E R25, desc[UR8][R20.64+0x1000] ;  /* 0x0010000814199981 */ /* 0x000162000c1e1900 */
[----:B------:R-:W-:-:S03]  /*04d0*/  @P3 IMAD.IADD R35, R22, 0x1, -R7 ;  /* 0x0000000116233824 */ /* 0x000fc600078e0a07 */
[----:B------:R1:W5:Y:S01]  /*04e0*/  @!P2 LDG.E R37, desc[UR8][R18.64+0x800] ;  /* 0x000800081225a981 */ /* 0x000362000c1e1900 */
[----:B0-----:R-:W-:-:S03]  /*04f0*/  @!P0 IMAD.MOV.U32 R21, RZ, RZ, R27 ;  /* 0x000000ffff158224 */ /* 0x001fc600078e001b */
[----:B------:R1:W5:Y:S01]  /*0500*/  @!P3 LDG.E R27, desc[UR8][R18.64] ;  /* 0x00000008121bb981 */ /* 0x000362000c1e1900 */
[----:B------:R-:W-:-:S03]  /*0510*/  @P3 IMAD.WIDE R12, R35, 0x10, R12 ;  /* 0x00000010230c3825 */ /* 0x000fc600078e020c */
[----:B------:R1:W5:Y:S04]  /*0520*/  @!P1 LDG.E R43, desc[UR8][R18.64+0x1000] ;  /* 0x00100008122b9981 */ /* 0x000368000c1e1900 */
[----:B------:R1:W5:Y:S04]  /*0530*/  @!P2 LDG.E R39, desc[UR8][R16.64+0x800] ;  /* 0x000800081027a981 */ /* 0x000368000c1e1900 */
[----:B------:R1:W5:Y:S04]  /*0540*/  @!P1 LDG.E R45, desc[UR8][R16.64+0x1000] ;  /* 0x00100008102d9981 */ /* 0x000368000c1e1900 */
[----:B------:R1:W5:Y:S04]  /*0550*/  @!P2 LDG.E R41, desc[UR8][R14.64+0x800] ;  /* 0x000800080e29a981 */ /* 0x000368000c1e1900 */
[----:B------:R1:W5:Y:S01]  /*0560*/  @!P1 LDG.E R47, desc[UR8][R14.64+0x1000] ;  /* 0x001000080e2f9981 */ /* 0x000362000c1e1900 */
[----:B------:R-:W-:Y:S01]  /*0570*/  IMAD.IADD R0, R5, 0x1, -R0 ;  /* 0x0000000105007824 */ /* 0x000fe200078e0a00 */
[----:B------:R-:W-:Y:S01]  /*0580*/  LOP3.LUT R6, R9, 0x800, RZ, 0xfc, !PT ;  /* 0x0000080009067812 */ /* 0x000fe200078efcff */
[----:B------:R-:W-:Y:S01]  /*0590*/  BSSY.RECONVERGENT B0, `(.L_x_3595) ;  /* 0x000001a000007945 */ /* 0x000fe20003800200 */
[----:B------:R-:W-:-:S02]  /*05a0*/  IMAD.MOV.U32 R57, RZ, RZ, RZ ;  /* 0x000000ffff397224 */ /* 0x000fc400078e00ff */
[----:B------:R-:W-:Y:S02]  /*05b0*/  IMAD.MOV.U32 R59, RZ, RZ, RZ ;  /* 0x000000ffff3b7224 */ /* 0x000fe400078e00ff */
[----:B------:R-:W-:Y:S01]  /*05c0*/  IMAD.MOV.U32 R61, RZ, RZ, RZ ;  /* 0x000000ffff3d7224 */ /* 0x000fe200078e00ff */
[----:B------:R1:W5:Y:S04]  /*05d0*/  @!P0 LDG.E R49, desc[UR8][R18.64+0x1800] ;  /* 0x0018000812318981 */ /* 0x000368000c1e1900 */
[----:B------:R1:W5:Y:S04]  /*05e0*/  @!P0 LDG.E R51, desc[UR8][R16.64+0x1800] ;  /* 0x0018000810338981 */ /* 0x000368000c1e1900 */
[----:B------:R1:W5:Y:S04]  /*05f0*/  @!P0 LDG.E R53, desc[UR8][R20.64+0x1800] ;  /* 0x0018000814358981 */ /* 0x000368000c1e1900 */
[----:B------:R1:W5:Y:S04]  /*0600*/  @P3 LDG.E R31, desc[UR8][R12.64+0x8] ;  /* 0x000008080c1f3981 */ /* 0x000368000c1e1900 */
[----:B------:R1:W5:Y:S04]  /*0610*/  @P3 LDG.E R29, desc[UR8][R12.64+0x4] ;  /* 0x000004080c1d3981 */ /* 0x000368000c1e1900 */
[----:B------:R1:W5:Y:S04]  /*0620*/  @P3 LDG.E R33, desc[UR8][R12.64+0xc] ;  /* 0x00000c080c213981 */ /* 0x000368000c1e1900 */
[----:B------:R1:W5:Y:S04]  /*0630*/  @!P0 LDG.E R55, desc[UR8][R14.64+0x1800] ;  /* 0x001800080e378981 */ /* 0x000368000c1e1900 */
[----:B------:R1:W5:Y:S01]  /*0640*/  @P3 LDG.E R27, desc[UR8][R12.64] ;  /* 0x000000080c1b3981 */ /* 0x000362000c1e1900 */
[----:B------:R-:W-:-:S05]  /*0650*/  IMAD.IADD R35, R7, 0x1, R0 ;  /* 0x0000000107237824 */ /* 0x000fca00078e0200 */
[----:B------:R-:W-:Y:S01]  /*0660*/  ISETP.GE.AND P0, PT, R6, R35, PT ;  /* 0x000000230600720c */ /* 0x000fe20003f06270 */
[----:B------:R-:W-:-:S04]  /*0670*/  IMAD.WIDE.U32 R4, R9, 0x10, R2 ;  /* 0x0000001009047825 */ /* 0x000fc800078e0002 */
[----:B------:R-:W-:-:S08]  /*0680*/  IMAD.MOV.U32 R8, RZ, RZ, RZ ;  /* 0x000000ffff087224 */ /* 0x000fd000078e00ff */
[----:B-1----:R-:W-:Y:S05]  /*0690*/  @P0 BRA `(.L_x_3596) ;  /* 0x0000000000240947 */ /* 0x002fea0003800000 */
        /* <DEDUP_REMOVED lines=9> */
.L_x_3596:
[----:B------:R-:W-:Y:S05]  /*0730*/  BSYNC.RECONVERGENT B0 ;  /* 0x0000000000007941 */ /* 0x000fea0003800200 */
.L_x_3595:
[----:B------:R-:W-:Y:S01]  /*0740*/  IMAD R6, R9, 0x5, RZ ;  /* 0x0000000509067824 */ /* 0x000fe200078e02ff */
[----:B-----5:R1:W-:Y:S01]  /*0750*/  ST.E desc[UR8][R4.64+0x800], R27 ;  /* 0x0008001b04007985 */ /* 0x0203e2000c101908 */
[----:B------:R-:W-:Y:S01]  /*0760*/  BSSY.RECONVERGENT B0, `(.L_x_3597) ;  /* 0x0000037000007945 */ /* 0x000fe20003800200 */
[----:B------:R-:W-:Y:S02]  /*0770*/  IMAD.WIDE R12, R7, 0x10, R2 ;  /* 0x00000010070c7825 */ /* 0x000fe400078e0202 */
[----:B------:R-:W-:Y:S01]  /*0780*/  VIMNMX R6, PT, PT, R35, R6, PT ;  /* 0x0000000623067248 */ /* 0x000fe20003fe0100 */
[----:B------:R1:W-:Y:S03]  /*0790*/  ST.E desc[UR8][R4.64+0x804], R29 ;  /* 0x0008041d04007985 */ /* 0x0003e6000c101908 */
[----:B0-----:R-:W-:Y:S01]  /*07a0*/  VIADDMNMX R11, R6, -R0, RZ, !PT ;  /* 0x80000000060b7246 */ /* 0x001fe200078001ff */
[----:B------:R1:W-:Y:S01]  /*07b0*/  ST.E desc[UR8][R4.64+0x808], R31 ;  /* 0x0008081f04007985 */ /* 0x0003e2000c101908 */
[----:B------:R-:W-:-:S03]  /*07c0*/  VIMNMX R10, PT, PT, R7, R6, PT ;  /* 0x00000006070a7248 */ /* 0x000fc60003fe0100 */
        /* <DEDUP_REMOVED lines=20> */
[----:B-1----:R-:W-:-:S07]  /*0910*/  IMAD.MOV.U32 R8, RZ, RZ, R10 ;  /* 0x000000ffff087224 */ /* 0x002fce00078e000a */
.L_x_3602:
        /* <DEDUP_REMOVED lines=13> */
[----:B------:R-:W2:Y:S04]  /*09f0*/  LD.E R21, desc[UR8][R14.64+0x808] ;  /* 0x000808080e157980 */ /* 0x000ea8000c101900 */
[----:B------:R-:W3:Y:S04]  /*0a00*/  LD.E R18, desc[UR8][R10.64+0x80c] ;  /* 0x00080c080a127980 */ /* 0x000ee8000c101900 */
[----:B------:R-:W3:Y:S01]  /*0a10*/  LD.E R23, desc[UR8][R14.64+0x80c] ;  /* 0x00080c080e177980 */ /* 0x000ee2000c101900 */
[----:B--2---:R-:W-:-:S13]  /*0a20*/  ISETP.NE.AND P1, PT, R21, R16, PT ;  /* 0x000000101500720c */ /* 0x004fda0003f25270 */
[----:B---3--:R-:W-:Y:S02]  /*0a30*/  @!P1 ISETP.LT.AND P0, PT, R23, R18, PT ;  /* 0x000000121700920c */ /* 0x008fe40003f01270 */
[----:B------:R-:W-:Y:S01]  /*0a40*/  @P1 ISETP.LT.AND P0, PT, R21, R16, PT ;  /* 0x000000101500120c */ /* 0x000fe20003f01270 */
[----:B------:R-:W-:-:S12]  /*0a50*/  BRA `(.L_x_3601) ;  /* 0x0000000000047947 */ /* 0x000fd80003800000 */
.L_x_3600:
[----:B------:R-:W-:-:S13]  /*0a60*/  ISETP.LT.AND P0, PT, R21, R16, PT ;  /* 0x000000101500720c */ /* 0x000fda0003f01270 */
.L_x_3601:
[----:B------:R-:W-:Y:S05]  /*0a70*/  BSYNC.RECONVERGENT B1 ;  /* 0x0000000000017941 */ /* 0x000fea0003800200 */
.L_x_3599:
[C---:B------:R-:W-:Y:S01]  /*0a80*/  @!P0 VIADD R17, R19.reuse, 0x1 ;  /* 0x0000000113118836 */ /* 0x040fe20000000000 */
[----:B------:R-:W-:-:S03]  /*0a90*/  SEL R8, R19, R8, P0 ;  /* 0x0000000813087207 */ /* 0x000fc60000000000 */
[----:B------:R-:W-:Y:S01]  /*0aa0*/  IMAD.MOV.U32 R11, RZ, RZ, R17 ;  /* 0x000000ffff0b7224 */ /* 0x000fe200078e0011 */
[----:B------:R-:W-:-:S13]  /*0ab0*/  ISETP.GE.AND P0, PT, R17, R8, PT ;  /* 0x000000081100720c */ /* 0x000fda0003f06270 */
[----:B------:R-:W-:Y:S05]  /*0ac0*/  @!P0 BRA `(.L_x_3602) ;  /* 0xfffffffc00948947 */ /* 0x000fea000383ffff */
.L_x_3598:
[----:B------:R-:W-:Y:S05]  /*0ad0*/  BSYNC.RECONVERGENT B0 ;  /* 0x0000000000007941 */ /* 0x000fea0003800200 */
.L_x_3597:
[----:B------:R-:W-:Y:S01]  /*0ae0*/  IMAD.IADD R17, R6, 0x1, -R11 ;  /* 0x0000000106117824 */ /* 0x000fe200078e0a0b */
[----:B------:R-:W-:Y:S01]  /*0af0*/  BSSY.RECONVERGENT B0, `(.L_x_3603) ;  /* 0x000010d000007945 */ /* 0x000fe20003800200 */
[----:B-1----:R-:W-:-:S03]  /*0b00*/  IMAD.MOV.U32 R8, RZ, RZ, RZ ;  /* 0x000000ffff087224 */ /* 0x002fc600078e00ff */
        /* <DEDUP_REMOVED lines=9> */
[----:B------:R-:W-:-:S09]  /*0ba0*/  IMAD.MOV.U32 R23, RZ, RZ, R11 ;  /* 0x000000ffff177224 */ /* 0x000fd200078e000b */
[----:B0-----:R-:W-:Y:S05]  /*0bb0*/  @!P0 BRA `(.L_x_3606) ;  /* 0x0000000000488947 */ /* 0x001fea0003800000 */
        /* <DEDUP_REMOVED lines=13> */
.L_x_3608:
[----:B------:R-:W-:-:S13]  /*0c90*/  ISETP.LT.AND P0, PT, R21, R8, PT ;  /* 0x000000081500720c */ /* 0x000fda0003f01270 */
.L_x_3609:
[----:B------:R-:W-:Y:S05]  /*0ca0*/  BSYNC.RECONVERGENT B2 ;  /* 0x0000000000027941 */ /* 0x000fea0003800200 */
.L_x_3607:
[----:B------:R-:W-:Y:S01]  /*0cb0*/  VIADD R18, R23, 0x1 ;  /* 0x0000000117127836 */ /* 0x000fe20000000000 */
[----:B------:R-:W-:-:S04]  /*0cc0*/  SEL R23, R11, R23, P0 ;  /* 0x000000170b177207 */ /* 0x000fc80000000000 */
[----:B------:R-:W-:-:S07]  /*0cd0*/  SEL R18, R18, RZ, P0 ;  /* 0x000000ff12127207 */ /* 0x000fce0000000000 */
.L_x_3606:
[----:B------:R-:W-:Y:S05]  /*0ce0*/  BSYNC.RECONVERGENT B1 ;  /* 0x0000000000017941 */ /* 0x000fea0003800200 */
.L_x_3605:
        /* <DEDUP_REMOVED lines=17> */
.L_x_3614:
[----:B------:R-:W-:-:S13]  /*0e00*/  ISETP.LT.AND P0, PT, R25, R8, PT ;  /* 0x000000081900720c */ /* 0x000fda0003f01270 */
.L_x_3615:
[----:B------:R-:W-:Y:S05]  /*0e10*/  BSYNC.RECONVERGENT B3 ;  /* 0x0000000000037941 */ /* 0x000fea0003800200 */
.L_x_3613:
        /* <DEDUP_REMOVED lines=17> */
.L_x_3618:
[----:B------:R-:W-:-:S13]  /*0f30*/  ISETP.LT.AND P0, PT, R25, R8, PT ;  /* 0x000000081900720c */ /* 0x000fda0003f01270 */
.L_x_3619:
[----:B------:R-:W-:Y:S05]  /*0f40*/  BSYNC.RECONVERGENT B3 ;  /* 0x0000000000037941 */ /* 0x000fea0003800200 */
.L_x_3617:
[----:B------:R-:W-:Y:S01]  /*0f50*/  SEL R23, R23, R19, P0 ;  /* 0x0000001317177207 */ /* 0x000fe20000000000 */
[----:B------:R-:W-:-:S07]  /*0f60*/  @P0 VIADD R18, R19, 0x1 ;  /* 0x0000000113120836 */ /* 0x000fce0000000000 */
.L_x_3612:
        /* <DEDUP_REMOVED lines=16> */
.L_x_3622:
[----:B------:R-:W-:-:S13]  /*1070*/  ISETP.LT.AND P0, PT, R25, R8, PT ;  /* 0x000000081900720c */ /* 0x000fda0003f01270 */
.L_x_3623:
[----:B------:R-:W-:Y:S05]  /*1080*/  BSYNC.RECONVERGENT B3 ;  /* 0x0000000000037941 */ /* 0x000fea0003800200 */
.L_x_3621:
[----:B------:R-:W-:Y:S01]  /*1090*/  SEL R23, R23, R19, P0 ;  /* 0x0000001317177207 */ /* 0x000fe20000000000 */
[----:B------:R-:W-:-:S07]  /*10a0*/  @P0 VIADD R18, R19, 0x1 ;  /* 0x0000000113120836 */ /* 0x000fce0000000000 */
.L_x_3616:
[----:B------:R-:W-:-:S13]  /*10b0*/  ISETP.GE.AND P0, PT, R18, R23, PT ;  /* 0x000000171200720c */ /* 0x000fda0003f06270 */
[----:B------:R-:W-:Y:S05]  /*10c0*/  @P0 BREAK.RELIABLE B1 ;  /* 0x0000000000010942 */ /* 0x000fea0003800100 */
[----:B------:R-:W-:Y:S05]  /*10d0*/  @P0 BRA `(.L_x_3620) ;  /* 0x0000000000580947 */ /* 0x000fea0003800000 */
[----:B------:R-:W-:Y:S05]  /*10e0*/  BSYNC.RELIABLE B1 ;  /* 0x0000000000017941 */ /* 0x000fea0003800100 */
.L_x_3611:
        /* <DEDUP_REMOVED lines=14> */
.L_x_3625:
[----:B------:R-:W-:-:S13]  /*11d0*/  ISETP.LT.AND P0, PT, R25, R8, PT ;  /* 0x000000081900720c */ /* 0x000fda0003f01270 */
.L_x_3626:
[----:B------:R-:W-:Y:S05]  /*11e0*/  BSYNC.RECONVERGENT B1 ;  /* 0x0000000000017941 */ /* 0x000fea0003800200 */
.L_x_3624:
[----:B------:R-:W-:Y:S01]  /*11f0*/  @P0 VIADD R20, R21, 0x1 ;  /* 0x0000000115140836 */ /* 0x000fe20000000000 */
[----:B------:R-:W-:-:S03]  /*1200*/  SEL R23, R23, R21, P0 ;  /* 0x0000001517177207 */ /* 0x000fc60000000000 */
[----:B------:R-:W-:Y:S01]  /*1210*/  IMAD.MOV.U32 R18, RZ, RZ, R20 ;  /* 0x000000ffff127224 */ /* 0x000fe200078e0014 */
[----:B------:R-:W-:-:S13]  /*1220*/  ISETP.GE.AND P0, PT, R20, R23, PT ;  /* 0x000000171400720c */ /* 0x000fda0003f06270 */
[----:B------:R-:W-:Y:S05]  /*1230*/  @!P0 BRA `(.L_x_3611) ;  /* 0xfffffffc00ac8947 */ /* 0x000fea000383ffff */
.L_x_3620:
[----:B------:R-:W-:Y:S05]  /*1240*/  BSYNC.RECONVERGENT B2 ;  /* 0x0000000000027941 */ /* 0x000fea0003800200 */
.L_x_3610:
        /* <DEDUP_REMOVED lines=18> */
.L_x_3630:
[----:B------:R-:W-:-:S13]  /*1370*/  ISETP.LT.AND P0, PT, R23, R8, PT ;  /* 0x000000081700720c */ /* 0x000fda0003f01270 */
.L_x_3631:
[----:B------:R-:W-:Y:S05]  /*1380*/  BSYNC.RECONVERGENT B2 ;  /* 0x0000000000027941 */ /* 0x000fea0003800200 */
.L_x_3629:
[----:B------:R-:W-:Y:S01]  /*1390*/  VIADD R22, R19, 0x1 ;  /* 0x0000000113167836 */ /* 0x000fe20000000000 */
[----:B------:R-:W-:-:S04]  /*13a0*/  SEL R19, R17, R19, P0 ;  /* 0x0000001311137207 */ /* 0x000fc80000000000 */
[----:B------:R-:W-:-:S07]  /*13b0*/  SEL R22, R22, RZ, P0 ;  /* 0x000000ff16167207 */ /* 0x000fce0000000000 */
.L_x_3628:
[----:B------:R-:W-:Y:S05]  /*13c0*/  BSYNC.RECONVERGENT B1 ;  /* 0x0000000000017941 */ /* 0x000fea0003800200 */
.L_x_3627:
        /* <DEDUP_REMOVED lines=17> */
.L_x_3636:
[----:B------:R-:W-:-:S13]  /*14e0*/  ISETP.LT.AND P0, PT, R25, R8, PT ;  /* 0x000000081900720c */ /* 0x000fda0003f01270 */
.L_x_3637:
[----:B------:R-:W-:Y:S05]  /*14f0*/  BSYNC.RECONVERGENT B3 ;  /* 0x0000000000037941 */ /* 0x000fea0003800200 */
.L_x_3635:
        /* <DEDUP_REMOVED lines=17> */
.L_x_3640:
[----:B------:R-:W-:-:S13]  /*1610*/  ISETP.LT.AND P0, PT, R25, R8, PT ;  /* 0x000000081900720c */ /* 0x000fda0003f01270 */
.L_x_3641:
[----:B------:R-:W-:Y:S05]  /*1620*/  BSYNC.RECONVERGENT B3 ;  /* 0x0000000000037941 */ /* 0x000fea0003800200 */
.L_x_3639:
[----:B------:R-:W-:Y:S01]  /*1630*/  SEL R19, R19, R23, P0 ;  /* 0x0000001713137207 */ /* 0x000fe20000000000 */
[----:B------:R-:W-:-:S07]  /*1640*/  @P0 VIADD R22, R23, 0x1 ;  /* 0x0000000117160836 */ /* 0x000fce0000000000 */
.L_x_3634:
        /* <DEDUP_REMOVED lines=16> */
.L_x_3644:
[----:B------:R-:W-:-:S13]  /*1750*/  ISETP.LT.AND P0, PT, R25, R8, PT ;  /* 0x000000081900720c */ /* 0x000fda0003f01270 */
.L_x_3645:
[----:B------:R-:W-:Y:S05]  /*1760*/  BSYNC.RECONVERGENT B3 ;  /* 0x0000000000037941 */ /* 0x000fea0003800200 */
.L_x_3643:
[----:B------:R-:W-:Y:S01]  /*1770*/  SEL R19, R19, R23, P0 ;  /* 0x0000001713137207 */ /* 0x000fe20000000000 */
[----:B------:R-:W-:-:S07]  /*1780*/  @P0 VIADD R22, R23, 0x1 ;  /* 0x0000000117160836 */ /* 0x000fce0000000000 */
.L_x_3638:
[----:B------:R-:W-:-:S13]  /*1790*/  ISETP.GE.AND P0, PT, R22, R19, PT ;  /* 0x000000131600720c */ /* 0x000fda0003f06270 */
[----:B------:R-:W-:Y:S05]  /*17a0*/  @P0 BREAK.RELIABLE B1 ;  /* 0x0000000000010942 */ /* 0x000fea0003800100 */
[----:B------:R-:W-:Y:S05]  /*17b0*/  @P0 BRA `(.L_x_3642) ;  /* 0x0000000000500947 */ /* 0x000fea0003800000 */
[----:B------:R-:W-:Y:S05]  /*17c0*/  BSYNC.RELIABLE B1 ;  /* 0x0000000000017941 */ /* 0x000fea0003800100 */
.L_x_3633:
        /* <DEDUP_REMOVED lines=13> */
.L_x_3647:
[----:B------:R-:W-:-:S13]  /*18a0*/  ISETP.LT.AND P0, PT, R25, R8, PT ;  /* 0x000000081900720c */ /* 0x000fda0003f01270 */
.L_x_3648:
[----:B------:R-:W-:Y:S05]  /*18b0*/  BSYNC.RECONVERGENT B1 ;  /* 0x0000000000017941 */ /* 0x000fea0003800200 */
.L_x_3646:
[----:B------:R-:W-:Y:S01]  /*18c0*/  @P0 VIADD R22, R23, 0x1 ;  /* 0x0000000117160836 */ /* 0x000fe20000000000 */
[----:B------:R-:W-:-:S04]  /*18d0*/  SEL R19, R19, R23, P0 ;  /* 0x0000001713137207 */ /* 0x000fc80000000000 */
[----:B------:R-:W-:-:S13]  /*18e0*/  ISETP.GE.AND P0, PT, R22, R19, PT ;  /* 0x000000131600720c */ /* 0x000fda0003f06270 */
[----:B------:R-:W-:Y:S05]  /*18f0*/  @!P0 BRA `(.L_x_3633) ;  /* 0xfffffffc00b48947 */ /* 0x000fea000383ffff */
.L_x_3642:
[----:B------:R-:W-:Y:S05]  /*1900*/  BSYNC.RECONVERGENT B2 ;  /* 0x0000000000027941 */ /* 0x000fea0003800200 */
.L_x_3632:
[----:B------:R-:W-:Y:S01]  /*1910*/  IMAD.IADD R24, R17, 0x1, -R22 ;  /* 0x0000000111187824 */ /* 0x000fe200078e0a16 */
[----:B------:R-:W-:Y:S04]  /*1920*/  BSSY.RECONVERGENT B1, `(.L_x_3649) ;  /* 0x0000021000017945 */ /* 0x000fe80003800200 */
[----:B------:R-:W-:-:S04]  /*1930*/  IADD3 R19, PT, PT, R24, R11, -R18 ;  /* 0x0000000b18137210 */ /* 0x000fc80007ffe812 */
[----:B------:R-:W-:-:S04]  /*1940*/  SHF.R.S32.HI R11, RZ, 0x1, R19 ;  /* 0x00000001ff0b7819 */ /* 0x000fc80000011413 */
[----:B------:R-:W-:-:S04]  /*1950*/  VIMNMX R26, PT, PT, R24, R11, !PT ;  /* 0x0000000b181a7248 */ /* 0x000fc80007fe0100 */
[----:B------:R-:W-:-:S04]  /*1960*/  IADD3 R11, PT, PT, R22, 0x1, R26 ;  /* 0x00000001160b7810 */ /* 0x000fc80007ffe01a */
[----:B------:R-:W-:-:S05]  /*1970*/  VIMNMX R20, PT, PT, R0, R11, PT ;  /* 0x0000000b00147248 */ /* 0x000fca0003fe0100 */
[----:B------:R-:W-:Y:S02]  /*1980*/  IMAD.IADD R20, R20, 0x1, -R17 ;  /* 0x0000000114147824 */ /* 0x000fe400078e0a11 */
[----:B------:R-:W-:-:S03]  /*1990*/  IMAD.MOV.U32 R17, RZ, RZ, RZ ;  /* 0x000000ffff117224 */ /* 0x000fc600078e00ff */
[----:B------:R-:W-:-:S13]  /*19a0*/  ISETP.GE.AND P0, PT, R20, 0x1, PT ;  /* 0x000000011400780c */ /* 0x000fda0003f06270 */
[----:B------:R-:W-:Y:S05]  /*19b0*/  @!P0 BRA `(.L_x_3650) ;  /* 0x00000000005c8947 */ /* 0x000fea0003800000 */
[----:B------:R-:W-:Y:S02]  /*19c0*/  IMAD.MOV.U32 R11, RZ, RZ, R20 ;  /* 0x000000ffff0b7224 */ /* 0x000fe400078e0014 */
[----:B------:R-:W-:-:S07]  /*19d0*/  IMAD.MOV.U32 R17, RZ, RZ, RZ ;  /* 0x000000ffff117224 */ /* 0x000fce00078e00ff */
.L_x_3654:
        /* <DEDUP_REMOVED lines=14> */
.L_x_3652:
[----:B------:R-:W-:-:S13]  /*1ac0*/  ISETP.LT.AND P0, PT, R8, R23, PT ;  /* 0x000000170800720c */ /* 0x000fda0003f01270 */
.L_x_3653:
[----:B------:R-:W-:Y:S05]  /*1ad0*/  BSYNC.RECONVERGENT B2 ;  /* 0x0000000000027941 */ /* 0x000fea0003800200 */
.L_x_3651:
[C---:B------:R-:W-:Y:S01]  /*1ae0*/  @!P0 VIADD R22, R17.reuse, 0x1 ;  /* 0x0000000111168836 */ /* 0x040fe20000000000 */
[----:B------:R-:W-:-:S03]  /*1af0*/  SEL R11, R17, R11, P0 ;  /* 0x0000000b110b7207 */ /* 0x000fc60000000000 */
[----:B------:R-:W-:Y:S01]  /*1b00*/  IMAD.MOV.U32 R17, RZ, RZ, R22 ;  /* 0x000000ffff117224 */ /* 0x000fe200078e0016 */
[----:B------:R-:W-:-:S13]  /*1b10*/  ISETP.GE.AND P0, PT, R22, R11, PT ;  /* 0x0000000b1600720c */ /* 0x000fda0003f06270 */
[----:B------:R-:W-:Y:S05]  /*1b20*/  @!P0 BRA `(.L_x_3654) ;  /* 0xfffffffc00ac8947 */ /* 0x000fea000383ffff */
.L_x_3650:
[----:B------:R-:W-:Y:S05]  /*1b30*/  BSYNC.RECONVERGENT B1 ;  /* 0x0000000000017941 */ /* 0x000fea0003800200 */
.L_x_3649:
[----:B------:R-:W-:-:S05]  /*1b40*/  IMAD.IADD R17, R24, 0x1, R17 ;  /* 0x0000000118117824 */ /* 0x000fca00078e0211 */
[CC--:B-----5:R-:W-:Y:S02]  /*1b50*/  VIMNMX R8, PT, PT, R26.reuse, R17.reuse, PT ;  /* 0x000000111a087248 */ /* 0x0e0fe40003fe0100 */
[----:B------:R-:W-:-:S03]  /*1b60*/  ISETP.GE.AND P0, PT, R26, R17, PT ;  /* 0x000000111a00720c */ /* 0x000fc60003f06270 */
[----:B------:R-:W-:Y:S02]  /*1b70*/  IMAD.IADD R11, R19, 0x1, -R8 ;  /* 0x00000001130b7824 */ /* 0x000fe400078e0a08 */
[----:B------:R-:W-:-:S05]  /*1b80*/  VIADD R8, R8, 0x1 ;  /* 0x0000000108087836 */ /* 0x000fca0000000000 */
[C---:B------:R-:W-:Y:S01]  /*1b90*/  ISETP.EQ.AND P0, PT, R11.reuse, R8, !P0 ;  /* 0x000000080b00720c */ /* 0x040fe20004702270 */
[----:B------:R-:W-:-:S03]  /*1ba0*/  IMAD.IADD R11, R11, 0x1, R18 ;  /* 0x000000010b0b7824 */ /* 0x000fc600078e0212 */
[----:B------:R-:W-:-:S09]  /*1bb0*/  SEL R8, RZ, 0x1, !P0 ;  /* 0x00000001ff087807 */ /* 0x000fd20004000000 */
.L_x_3604:
[----:B------:R-:W-:Y:S05]  /*1bc0*/  BSYNC.RECONVERGENT B0 ;  /* 0x0000000000007941 */ /* 0x000fea0003800200 */
.L_x_3603:
[----:B------:R-:W-:Y:S05]  /*1bd0*/  WARPSYNC.ALL ;  /* 0x0000000000007948 */ /* 0x000fea0003800000 */
[----:B------:R-:W-:Y:S01]  /*1be0*/  ISETP.NE.AND P0, PT, R9, RZ, PT ;  /* 0x000000ff0900720c */ /* 0x000fe20003f05270 */
[----:B------:R-:W-:Y:S01]  /*1bf0*/  IMAD.U32 R15, R7, 0x10000, RZ ;  /* 0x00010000070f7824 */ /* 0x000fe200078e00ff */
[----:B------:R-:W-:Y:S01]  /*1c00*/  IADD3 R6, PT, PT, R8, R6, -R11 ;  /* 0x0000000608067210 */ /* 0x000fe20007ffe80b */
[----:B------:R-:W-:-:S03]  /*1c10*/  VIADD R8, R9, 0xffffffff ;  /* 0xffffffff09087836 */ /* 0x000fc60000000000 */
[----:B------:R-:W-:Y:S01]  /*1c20*/  LOP3.LUT R17, R15, R0, RZ, 0xfc, !PT ;  /* 0x000000000f117212 */ /* 0x000fe200078efcff */
[----:B------:R-:W-:Y:S01]  /*1c30*/  IMAD.WIDE.U32 R14, R9, -0xc, R4 ;  /* 0xfffffff4090e7825 */ /* 0x000fe200078e0004 */
[----:B------:R-:W-:-:S03]  /*1c40*/  SEL R19, R8, 0x1ff, P0 ;  /* 0x000001ff08137807 */ /* 0x000fc60000000000 */
[----:B------:R-:W-:Y:S02]  /*1c50*/  IMAD.U32 R5, R11, 0x10000, RZ ;  /* 0x000100000b057824 */ /* 0x000fe400078e00ff */
[----:B------:R-:W-:Y:S02]  /*1c60*/  IMAD.IADD R15, R15, 0x1, -R9 ;  /* 0x000000010f0f7824 */ /* 0x000fe400078e0a09 */
[C---:B------:R-:W-:Y:S01]  /*1c70*/  IMAD.WIDE R12, R6.reuse, 0x10, R12 ;  /* 0x00000010060c7825 */ /* 0x040fe200078e020c */
[----:B------:R-:W-:-:S03]  /*1c80*/  @P0 LOP3.LUT R17, R6, R5, RZ, 0xfc, !PT ;  /* 0x0000000506110212 */ /* 0x000fc600078efcff */
[----:B------:R-:W-:-:S04]  /*1c90*/  IMAD.WIDE R4, R19, 0x4, R2 ;  /* 0x0000000413047825 */ /* 0x000fc800078e0202 */
[----:B------:R-:W-:Y:S01]  /*1ca0*/  IMAD.WIDE R8, R11, 0x10, R2 ;  /* 0x000000100b087825 */ /* 0x000fe200078e0202 */
[----:B------:R0:W-:Y:S01]  /*1cb0*/  ST.E desc[UR8][R4.64], R17 ;  /* 0x0000001104007985 */ /* 0x0001e2000c101908 */
[----:B------:R-:W-:Y:S06]  /*1cc0*/  BAR.SYNC.DEFER_BLOCKING 0x0 ;  /* 0x0000000000007b1d */ /* 0x000fec0000010000 */
        /* <DEDUP_REMOVED lines=9> */
[----:B0-----:R-:W-:Y:S01]  /*1d60*/  IMAD.IADD R17, R7, 0x1, R6 ;  /* 0x0000000107117824 */ /* 0x001fe200078e0206 */
[----:B--2---:R-:W-:-:S02]  /*1d70*/  ISETP.NE.AND P0, PT, R38, R39, PT ;  /* 0x000000272600720c */ /* 0x004fc40003f05270 */
[----:B---3--:R-:W-:Y:S02]  /*1d80*/  LOP3.LUT R0, R14, 0xffff, RZ, 0xc0, !PT ;  /* 0x0000ffff0e007812 */ /* 0x008fe400078ec0ff */
[----:B------:R-:W-:-:S03]  /*1d90*/  SHF.R.S32.HI R16, RZ, 0x10, R14 ;  /* 0x00000010ff107819 */ /* 0x000fc6000001140e */
[----:B------:R-:W-:-:S06]  /*1da0*/  IMAD.IADD R18, R7, 0x1, R0 ;  /* 0x0000000107127824 */ /* 0x000fcc00078e0200 */
[----:B-1----:R-:W-:Y:S05]  /*1db0*/  @P0 BRA `(.L_x_3656) ;  /* 0x0000000000100947 */ /* 0x002fea0003800000 */
[----:B-----5:R-:W-:-:S13]  /*1dc0*/  ISETP.NE.AND P1, PT, R36, R19, PT ;  /* 0x000000132400720c */ /* 0x020fda0003f25270 */
[----:B------:R-:W-:Y:S02]  /*1dd0*/  @!P1 ISETP.LT.AND P0, PT, R37, R10, PT ;  /* 0x0000000a2500920c */ /* 0x000fe40003f01270 */
[----:B------:R-:W-:Y:S01]  /*1de0*/  @P1 ISETP.LT.AND P0, PT, R36, R19, PT ;  /* 0x000000132400120c */ /* 0x000fe20003f01270 */
[----:B------:R-:W-:-:S12]  /*1df0*/  BRA `(.L_x_3657) ;  /* 0x0000000000047947 */ /* 0x000fd80003800000 */
.L_x_3656:
[----:B------:R-:W-:-:S13]  /*1e00*/  ISETP.LT.AND P0, PT, R38, R39, PT ;  /* 0x000000272600720c */ /* 0x000fda0003f01270 */
.L_x_3657:
[----:B------:R-:W-:Y:S05]  /*1e10*/  BSYNC.RECONVERGENT B0 ;  /* 0x0000000000007941 */ /* 0x000fea0003800200 */
.L_x_3655:
[----:B------:R-:W-:Y:S01]  /*1e20*/  ISETP.NE.AND P1, PT, R38, R39, PT ;  /* 0x000000272600720c */ /* 0x000fe20003f25270 */
[----:B------:R-:W-:-:S12]  /*1e30*/  BSSY.RECONVERGENT B0, `(.L_x_3658) ;  /* 0x0000007000007945 */ /* 0x000fd80003800200 */
[----:B------:R-:W-:Y:S05]  /*1e40*/  @P1 BRA `(.L_x_3659) ;  /* 0x0000000000101947 */ /* 0x000fea0003800000 */
[----:B-----5:R-:W-:-:S13]  /*1e50*/  ISETP.NE.AND P1, PT, R19, R36, PT ;  /* 0x000000241300720c */ /* 0x020fda0003f25270 */
[----:B------:R-:W-:Y:S02]  /*1e60*/  @!P1 ISETP.LT.AND P4, PT, R10, R37, PT ;  /* 0x000000250a00920c */ /* 0x000fe40003f81270 */
[----:B------:R-:W-:Y:S01]  /*1e70*/  @P1 ISETP.LT.AND P4, PT, R19, R36, PT ;  /* 0x000000241300120c */ /* 0x000fe20003f81270 */
[----:B------:R-:W-:-:S12]  /*1e80*/  BRA `(.L_x_3660) ;  /* 0x0000000000047947 */ /* 0x000fd80003800000 */
.L_x_3659:
[----:B------:R-:W-:-:S13]  /*1e90*/  ISETP.LT.AND P4, PT, R39, R38, PT ;  /* 0x000000262700720c */ /* 0x000fda0003f81270 */
.L_x_3660:
[----:B------:R-:W-:Y:S05]  /*1ea0*/  BSYNC.RECONVERGENT B0 ;  /* 0x0000000000007941 */ /* 0x000fea0003800200 */
.L_x_3658:
        /* <DEDUP_REMOVED lines=26> */
.L_x_3662:
[----:B------:R-:W-:Y:S05]  /*2050*/  BSYNC.RECONVERGENT B0 ;  /* 0x0000000000007941 */ /* 0x000fea0003800200 */
.L_x_3661:
[----:B------:R-:W-:Y:S04]  /*2060*/  BSSY.RECONVERGENT B0, `(.L_x_3663) ;  /* 0x0000005000007945 */ /* 0x000fe80003800200 */
[----:B------:R-:W-:Y:S05]  /*2070*/  @P5 BRA `(.L_x_3664) ;  /* 0x00000000000c5947 */ /* 0x000fea0003800000 */
[----:B-----5:R-:W-:-:S13]  /*2080*/  ISETP.NE.AND P5, PT, R19, R32, PT ;  /* 0x000000201300720c */ /* 0x020fda0003fa5270 */
[----:B------:R-:W-:Y:S02]  /*2090*/  @P5 ISETP.LT.AND P1, PT, R19, R32, PT ;  /* 0x000000201300520c */ /* 0x000fe40003f21270 */
[----:B------:R-:W-:-:S13]  /*20a0*/  @!P5 ISETP.LT.AND P1, PT, R10, R31, PT ;  /* 0x0000001f0a00d20c */ /* 0x000fda0003f21270 */
.L_x_3664:
[----:B------:R-:W-:Y:S05]  /*20b0*/  BSYNC.RECONVERGENT B0 ;  /* 0x0000000000007941 */ /* 0x000fea0003800200 */
.L_x_3663:
        /* <DEDUP_REMOVED lines=16> */
[----:B------:R-:W-:Y:S02]  /*21c0*/  BSSY.RECONVERGENT B0, `(.L_x_3665) ;  /* 0x000000b000007945 */ /* 0x000fe40003800200 */
[----:B------:R-:W-:Y:S01]  /*21d0*/  ISETP.GE.OR P3, PT, R11, R16, P3 ;  /* 0x000000100b00720c */ /* 0x000fe20001f66670 */
[----:B------:R-:W-:-:S02]  /*21e0*/  @!P1 IMAD.MOV.U32 R11, RZ, RZ, R0 ;  /* 0x000000ffff0b9224 */ /* 0x000fc400078e0000 */
[----:B------:R-:W-:Y:S01]  /*21f0*/  @!P2 IMAD.MOV.U32 R17, RZ, RZ, R8 ;  /* 0x000000ffff11a224 */ /* 0x000fe200078e0008 */
[----:B--2---:R-:W-:Y:S01]  /*2200*/  ISETP.NE.AND P6, PT, R30, R39, PT ;  /* 0x000000271e00720c */ /* 0x004fe20003fc5270 */
[----:B------:R-:W-:-:S12]  /*2210*/  IMAD.MOV.U32 R26, RZ, RZ, R30 ;  /* 0x000000ffff1a7224 */ /* 0x000fd800078e001e */
[----:B------:R-:W-:Y:S01]  /*2220*/  @P6 ISETP.LT.AND P0, PT, R30, R39, PT ;  /* 0x000000271e00620c */ /* 0x000fe20003f01270 */
[----:B0-----:R-:W-:-:S12]  /*2230*/  @P6 BRA `(.L_x_3666) ;  /* 0x00000000000c6947 */ /* 0x001fd80003800000 */
[----:B-----5:R-:W-:-:S13]  /*2240*/  ISETP.NE.AND P5, PT, R28, R19, PT ;  /* 0x000000131c00720c */ /* 0x020fda0003fa5270 */
[----:B------:R-:W-:Y:S02]  /*2250*/  @P5 ISETP.LT.AND P0, PT, R28, R19, PT ;  /* 0x000000131c00520c */ /* 0x000fe40003f01270 */
[----:B------:R-:W-:-:S13]  /*2260*/  @!P5 ISETP.LT.AND P0, PT, R27, R10, PT ;  /* 0x0000000a1b00d20c */ /* 0x000fda0003f01270 */
.L_x_3666:
[----:B------:R-:W-:Y:S05]  /*2270*/  BSYNC.RECONVERGENT B0 ;  /* 0x0000000000007941 */ /* 0x000fea0003800200 */
.L_x_3665:
[----:B------:R-:W-:Y:S01]  /*2280*/  BSSY.RECONVERGENT B0, `(.L_x_3667) ;  /* 0x0000006000007945 */ /* 0x000fe20003800200 */
[----:B------:R-:W-:-:S03]  /*2290*/  @P6 ISETP.LT.AND P5, PT, R39, R30, PT ;  /* 0x0000001e2700620c */ /* 0x000fc60003fa1270 */
[----:B------:R-:W-:Y:S10]  /*22a0*/  @P6 BRA `(.L_x_3668) ;  /* 0x00000000000c6947 */ /* 0x000ff40003800000 */
[----:B-----5:R-:W-:-:S13]  /*22b0*/  ISETP.NE.AND P6, PT, R19, R28, PT ;  /* 0x0000001c1300720c */ /* 0x020fda0003fc5270 */
[----:B------:R-:W-:Y:S02]  /*22c0*/  @P6 ISETP.LT.AND P5, PT, R19, R28, PT ;  /* 0x0000001c1300620c */ /* 0x000fe40003fa1270 */
[----:B------:R-:W-:-:S13]  /*22d0*/  @!P6 ISETP.LT.AND P5, PT, R10, R27, PT ;  /* 0x0000001b0a00e20c */ /* 0x000fda0003fa1270 */
.L_x_3668:
[----:B------:R-:W-:Y:S05]  /*22e0*/  BSYNC.RECONVERGENT B0 ;  /* 0x0000000000007941 */ /* 0x000fea0003800200 */
.L_x_3667:
        /* <DEDUP_REMOVED lines=29> */
.L_x_3670:
[----:B------:R-:W-:Y:S05]  /*24c0*/  BSYNC.RECONVERGENT B0 ;  /* 0x0000000000007941 */ /* 0x000fea0003800200 */
.L_x_3669:
[----:B------:R-:W-:Y:S04]  /*24d0*/  BSSY.RECONVERGENT B0, `(.L_x_3671) ;  /* 0x0000005000007945 */ /* 0x000fe80003800200 */
[----:B------:R-:W-:Y:S05]  /*24e0*/  @P6 BRA `(.L_x_3672) ;  /* 0x00000000000c6947 */ /* 0x000fea0003800000 */
[----:B-----5:R-:W-:-:S13]  /*24f0*/  ISETP.NE.AND P0, PT, R19, R24, PT ;  /* 0x000000181300720c */ /* 0x020fda0003f05270 */
[----:B------:R-:W-:Y:S02]  /*2500*/  @P0 ISETP.LT.AND P3, PT, R19, R24, PT ;  /* 0x000000181300020c */ /* 0x000fe40003f61270 */
[----:B------:R-:W-:-:S13]  /*2510*/  @!P0 ISETP.LT.AND P3, PT, R10, R23, PT ;  /* 0x000000170a00820c */ /* 0x000fda0003f61270 */
.L_x_3672:
[----:B------:R-:W-:Y:S05]  /*2520*/  BSYNC.RECONVERGENT B0 ;  /* 0x0000000000007941 */ /* 0x000fea0003800200 */
.L_x_3671:
[----:B------:R-:W-:-:S04]  /*2530*/  @!P3 IMAD.WIDE R4, R11, 0x10, R2 ;  /* 0x000000100b04b825 */ /* 0x000fc800078e0202 */
[C---:B------:R-:W-:Y:S01]  /*2540*/  @!P5 IMAD.WIDE R6, R17.reuse, 0x10, R2 ;  /* 0x000000101106d825 */ /* 0x040fe200078e0202 */
[----:B------:R-:W2:Y:S04]  /*2550*/  @!P3 LD.E R22, desc[UR8][R4.64+0x814] ;  /* 0x000814080416b980 */ /* 0x000ea8000c101900 */
[----:B------:R-:W2:Y:S01]  /*2560*/  @!P5 LD.E R39, desc[UR8][R6.64+0x814] ;  /* 0x000814080627d980 */ /* 0x000ea2000c101900 */
[----:B-----5:R-:W-:Y:S02]  /*2570*/  IMAD.MOV.U32 R21, RZ, RZ, R25 ;  /* 0x000000ffff157224 */ /* 0x020fe400078e0019 */
[----:B------:R-:W-:Y:S02]  /*2580*/  IMAD.MOV.U32 R20, RZ, RZ, R24 ;  /* 0x000000ffff147224 */ /* 0x000fe400078e0018 */
[----:B------:R-:W-:Y:S01]  /*2590*/  IMAD.MOV.U32 R0, RZ, RZ, R23 ;  /* 0x000000ffff007224 */ /* 0x000fe200078e0017 */
[----:B------:R-:W0:Y:S01]  /*25a0*/  S2R R42, SR_CTAID.X ;  /* 0x00000000002a7919 */ /* 0x000e220000002500 */
[----:B------:R1:W5:Y:S04]  /*25b0*/  @!P3 LD.E R21, desc[UR8][R4.64+0x810] ;  /* 0x000810080415b980 */ /* 0x000368000c101900 */
[----:B------:R1:W5:Y:S04]  /*25c0*/  @!P3 LD.E R20, desc[UR8][R4.64+0x818] ;  /* 0x000818080414b980 */ /* 0x000368000c101900 */
[----:B------:R1:W5:Y:S01]  /*25d0*/  @!P3 LD.E R0, desc[UR8][R4.64+0x81c] ;  /* 0x00081c080400b980 */ /* 0x000362000c101900 */
[C---:B------:R-:W-:Y:S01]  /*25e0*/  ISETP.GE.AND P0, PT, R17.reuse, R18, PT ;  /* 0x000000121100720c */ /* 0x040fe20003f06270 */
[----:B------:R-:W-:Y:S01]  /*25f0*/  @!P5 VIADD R9, R17, 0x1 ;  /* 0x000000011109d836 */ /* 0x000fe20000000000 */
[----:B------:R-:W-:Y:S01]  /*2600*/  BSSY.RECONVERGENT B0, `(.L_x_3673) ;  /* 0x000000e000007945 */ /* 0x000fe20003800200 */
[C---:B------:R-:W-:Y:S01]  /*2610*/  @!P3 VIADD R8, R11.reuse, 0x1 ;  /* 0x000000010b08b836 */ /* 0x040fe20000000000 */
[----:B------:R-:W-:Y:S01]  /*2620*/  ISETP.GE.OR P0, PT, R11, R16, P0 ;  /* 0x000000100b00720c */ /* 0x000fe20000706670 */
[----:B------:R1:W5:Y:S01]  /*2630*/  @!P5 LD.E R19, desc[UR8][R6.64+0x818] ;  /* 0x000818080613d980 */ /* 0x000362000c101900 */
[----:B------:R-:W-:-:S02]  /*2640*/  @!P5 IMAD.MOV.U32 R17, RZ, RZ, R9 ;  /* 0x000000ffff11d224 */ /* 0x000fc400078e0009 */
[----:B------:R-:W-:Y:S01]  /*2650*/  PLOP3.LUT P0, PT, P0, P5, P3, 0xf6, 0x0 ;  /* 0x000000000000781c */ /* 0x000fe2000070be36 */
[----:B------:R1:W5:Y:S01]  /*2660*/  @!P5 LD.E R10, desc[UR8][R6.64+0x81c] ;  /* 0x00081c08060ad980 */ /* 0x000362000c101900 */
[----:B------:R-:W-:Y:S01]  /*2670*/  @!P3 IMAD.MOV.U32 R11, RZ, RZ, R8 ;  /* 0x000000ffff0bb224 */ /* 0x000fe200078e0008 */
[----:B--2---:R-:W-:-:S13]  /*2680*/  ISETP.NE.AND P6, PT, R22, R39, PT ;  /* 0x000000271600720c */ /* 0x004fda0003fc5270 */
[----:B------:R-:W-:Y:S01]  /*2690*/  @P6 ISETP.LT.AND P5, PT, R22, R39, PT ;  /* 0x000000271600620c */ /* 0x000fe20003fa1270 */
[----:B01----:R-:W-:-:S12]  /*26a0*/  @P6 BRA `(.L_x_3674) ;  /* 0x00000000000c6947 */ /* 0x003fd80003800000 */
[----:B-----5:R-:W-:-:S13]  /*26b0*/  ISETP.NE.AND P3, PT, R20, R19, PT ;  /* 0x000000131400720c */ /* 0x020fda0003f65270 */
[----:B------:R-:W-:Y:S02]  /*26c0*/  @P3 ISETP.LT.AND P5, PT, R20, R19, PT ;  /* 0x000000131400320c */ /* 0x000fe40003fa1270 */
[----:B------:R-:W-:-:S13]  /*26d0*/  @!P3 ISETP.LT.AND P5, PT, R0, R10, PT ;  /* 0x0000000a0000b20c */ /* 0x000fda0003fa1270 */
.L_x_3674:
[----:B------:R-:W-:Y:S05]  /*26e0*/  BSYNC.RECONVERGENT B0 ;  /* 0x0000000000007941 */ /* 0x000fea0003800200 */
.L_x_3673:
[----:B------:R-:W-:Y:S01]  /*26f0*/  BSSY.RECONVERGENT B0, `(.L_x_3675) ;  /* 0x0000006000007945 */ /* 0x000fe20003800200 */
[----:B------:R-:W-:-:S03]  /*2700*/  @P6 ISETP.LT.AND P3, PT, R39, R22, PT ;  /* 0x000000162700620c */ /* 0x000fc60003f61270 */
[----:B------:R-:W-:Y:S10]  /*2710*/  @P6 BRA `(.L_x_3676) ;  /* 0x00000000000c6947 */ /* 0x000ff40003800000 */
[----:B-----5:R-:W-:-:S13]  /*2720*/  ISETP.NE.AND P6, PT, R19, R20, PT ;  /* 0x000000141300720c */ /* 0x020fda0003fc5270 */
[----:B------:R-:W-:Y:S02]  /*2730*/  @P6 ISETP.LT.AND P3, PT, R19, R20, PT ;  /* 0x000000141300620c */ /* 0x000fe40003f61270 */
[----:B------:R-:W-:-:S13]  /*2740*/  @!P6 ISETP.LT.AND P3, PT, R10, R0, PT ;  /* 0x000000000a00e20c */ /* 0x000fda0003f61270 */
.L_x_3676:
[----:B------:R-:W-:Y:S05]  /*2750*/  BSYNC.RECONVERGENT B0 ;  /* 0x0000000000007941 */ /* 0x000fea0003800200 */
.L_x_3675:
[----:B------:R-:W-:Y:S01]  /*2760*/  BAR.SYNC.DEFER_BLOCKING 0x0 ;  /* 0x0000000000007b1d */ /* 0x000fe20000010000 */
[----:B------:R-:W-:Y:S02]  /*2770*/  ISETP.GE.AND P6, PT, R17, R18, PT ;  /* 0x000000121100720c */ /* 0x000fe40003fc6270 */
[----:B------:R-:W-:Y:S02]  /*2780*/  SEL R5, RZ, 0x1, P4 ;  /* 0x00000001ff057807 */ /* 0x000fe40002000000 */
        /* <DEDUP_REMOVED lines=13> */
[----:B-12---:R-:W1:Y:S01]  /*2860*/  SHFL.UP P3, R4, R41, 0x1, RZ ;  /* 0x0420000029047989 */ /* 0x006e6200000600ff */
[----:B0-----:R-:W-:Y:S01]  /*2870*/  SHF.R.U32.HI R43, RZ, 0x5, R40 ;  /* 0x00000005ff2b7819 */ /* 0x001fe20000011628 */
[----:B------:R-:W0:Y:S01]  /*2880*/  S2R R39, SR_LANEID ;  /* 0x0000000000277919 */ /* 0x000e220000000000 */
[----:B-1----:R-:W-:-:S05]  /*2890*/  @P3 IMAD.IADD R4, R41, 0x1, R4 ;  /* 0x0000000129043824 */ /* 0x002fca00078e0204 */
[----:B------:R-:W1:Y:S01]  /*28a0*/  SHFL.UP P3, R5, R4, 0x2, RZ ;  /* 0x0440000004057989 */ /* 0x000e6200000600ff */
[----:B0-----:R-:W-:-:S13]  /*28b0*/  ISETP.NE.AND P5, PT, R39, 0x1f, PT ;  /* 0x0000001f2700780c */ /* 0x001fda0003fa5270 */
[----:B------:R-:W-:-:S04]  /*28c0*/  @!P5 IMAD.WIDE.U32 R44, R43, 0x4, R2 ;  /* 0x000000042b2cd825 */ /* 0x000fc800078e0002 */
[----:B-1----:R-:W-:-:S05]  /*28d0*/  @P3 IMAD.IADD R5, R4, 0x1, R5 ;  /* 0x0000000104053824 */ /* 0x002fca00078e0205 */
[----:B------:R-:W0:Y:S02]  /*28e0*/  SHFL.UP P3, R8, R5, 0x4, RZ ;  /* 0x0480000005087989 */ /* 0x000e2400000600ff */
[----:B0-----:R-:W-:-:S05]  /*28f0*/  @P3 IMAD.IADD R8, R5, 0x1, R8 ;  /* 0x0000000105083824 */ /* 0x001fca00078e0208 */
[----:B------:R-:W0:Y:S02]  /*2900*/  SHFL.UP P3, R47, R8, 0x8, RZ ;  /* 0x05000000082f7989 */ /* 0x000e2400000600ff */
[----:B0-----:R-:W-:-:S05]  /*2910*/  @P3 IMAD.IADD R47, R8, 0x1, R47 ;  /* 0x00000001082f3824 */ /* 0x001fca00078e022f */
[----:B------:R-:W0:Y:S02]  /*2920*/  SHFL.UP P3, R42, R47, 0x10, RZ ;  /* 0x060000002f2a7989 */ /* 0x000e2400000600ff */
[----:B0-----:R-:W-:-:S05]  /*2930*/  @P3 IMAD.IADD R42, R47, 0x1, R42 ;  /* 0x000000012f2a3824 */ /* 0x001fca00078e022a */
[----:B------:R0:W-:Y:S01]  /*2940*/  @!P5 ST.E desc[UR8][R44.64], R42 ;  /* 0x0000002a2c00d985 */ /* 0x0001e2000c101908 */
[----:B------:R-:W-:Y:S06]  /*2950*/  BAR.SYNC.DEFER_BLOCKING 0x0 ;  /* 0x0000000000007b1d */ /* 0x000fec0000010000 */
[----:B------:R-:W2:Y:S04]  /*2960*/  LD.E.128 R4, desc[UR8][R2.64] ;  /* 0x0000000802047980 */ /* 0x000ea8000c101d00 */
[----:B-----5:R-:W3:Y:S04]  /*2970*/  LD.E.128 R8, desc[UR8][R2.64+0x10] ;  /* 0x0000100802087980 */ /* 0x020ee8000c101d00 */
[----:B------:R-:W4:Y:S04]  /*2980*/  LD.E.128 R12, desc[UR8][R2.64+0x20] ;  /* 0x00002008020c7980 */ /* 0x000f28000c101d00 */
[----:B------:R-:W4:Y:S01]  /*2990*/  LD.E.128 R16, desc[UR8][R2.64+0x30] ;  /* 0x0000300802107980 */ /* 0x000f22000c101d00 */
[----:B------:R-:W-:Y:S01]  /*29a0*/  ISETP.NE.AND P3, PT, R43, 0x2, PT ;  /* 0x000000022b00780c */ /* 0x000fe20003f65270 */
[----:B------:R-:W-:Y:S01]  /*29b0*/  IMAD.IADD R41, R42, 0x1, -R41 ;  /* 0x000000012a297824 */ /* 0x000fe200078e0a29 */
[----:B------:R-:W-:-:S04]  /*29c0*/  ISETP.NE.AND P5, PT, R39, RZ, PT ;  /* 0x000000ff2700720c */ /* 0x000fc80003fa5270 */
[----:B------:R-:W-:Y:S02]  /*29d0*/  SEL R41, R41, RZ, P5 ;  /* 0x000000ff29297207 */ /* 0x000fe40002800000 */
[----:B------:R-:W-:Y:S01]  /*29e0*/  ISETP.NE.AND P5, PT, R43, 0xe, PT ;  /* 0x0000000e2b00780c */ /* 0x000fe20003fa5270 */
[----:B--2---:R-:W-:-:S04]  /*29f0*/  IMAD.IADD R5, R4, 0x1, R5 ;  /* 0x0000000104057824 */ /* 0x004fc800078e0205 */
[----:B------:R-:W-:Y:S01]  /*2a00*/  IMAD.IADD R6, R6, 0x1, R5 ;  /* 0x0000000106067824 */ /* 0x000fe200078e0205 */
[----:B------:R-:W-:Y:S02]  /*2a10*/  SEL R4, R5, R4, !P3 ;  /* 0x0000000405047207 */ /* 0x000fe40005800000 */
[----:B------:R-:W-:Y:S01]  /*2a20*/  ISETP.NE.AND P3, PT, R43, 0x3, PT ;  /* 0x000000032b00780c */ /* 0x000fe20003f65270 */
[----:B------:R-:W-:-:S03]  /*2a30*/  IMAD.IADD R7, R7, 0x1, R6 ;  /* 0x0000000107077824 */ /* 0x000fc600078e0206 */
[----:B------:R-:W-:Y:S01]  /*2a40*/  SEL R4, R6, R4, !P3 ;  /* 0x0000000406047207 */ /* 0x000fe20005800000 */
[----:B---3--:R-:W-:Y:S01]  /*2a50*/  IMAD.IADD R8, R7, 0x1, R8 ;  /* 0x0000000107087824 */ /* 0x008fe200078e0208 */
[----:B------:R-:W-:-:S03]  /*2a60*/  ISETP.NE.AND P3, PT, R43, 0x4, PT ;  /* 0x000000042b00780c */ /* 0x000fc60003f65270 */
[----:B------:R-:W-:Y:S01]  /*2a70*/  IMAD.IADD R9, R9, 0x1, R8 ;  /* 0x0000000109097824 */ /* 0x000fe200078e0208 */
[----:B------:R-:W-:Y:S02]  /*2a80*/  SEL R4, R7, R4, !P3 ;  /* 0x0000000407047207 */ /* 0x000fe40005800000 */
[----:B------:R-:W-:Y:S01]  /*2a90*/  ISETP.NE.AND P3, PT, R43, 0x5, PT ;  /* 0x000000052b00780c */ /* 0x000fe20003f65270 */
[----:B------:R-:W-:-:S03]  /*2aa0*/  IMAD.IADD R10, R10, 0x1, R9 ;  /* 0x000000010a0a7824 */ /* 0x000fc600078e0209 */
[----:B------:R-:W-:Y:S01]  /*2ab0*/  SEL R4, R8, R4, !P3 ;  /* 0x0000000408047207 */ /* 0x000fe20005800000 */
[----:B------:R-:W-:Y:S01]  /*2ac0*/  IMAD.IADD R11, R11, 0x1, R10 ;  /* 0x000000010b0b7824 */ /* 0x000fe200078e020a */
[----:B------:R-:W-:-:S03]  /*2ad0*/  ISETP.NE.AND P3, PT, R43, 0x6, PT ;  /* 0x000000062b00780c */ /* 0x000fc60003f65270 */
[----:B----4-:R-:W-:Y:S01]  /*2ae0*/  IMAD.IADD R12, R11, 0x1, R12 ;  /* 0x000000010b0c7824 */ /* 0x010fe200078e020c */
[----:B------:R-:W-:Y:S02]  /*2af0*/  SEL R4, R9, R4, !P3 ;  /* 0x0000000409047207 */ /* 0x000fe40005800000 */
[----:B------:R-:W-:Y:S01]  /*2b00*/  ISETP.NE.AND P3, PT, R43, 0x7, PT ;  /* 0x000000072b00780c */ /* 0x000fe20003f65270 */
[----:B------:R-:W-:-:S03]  /*2b10*/  IMAD.IADD R13, R13, 0x1, R12 ;  /* 0x000000010d0d7824 */ /* 0x000fc600078e020c */
[----:B------:R-:W-:Y:S01]  /*2b20*/  SEL R4, R10, R4, !P3 ;  /* 0x000000040a047207 */ /* 0x000fe20005800000 */
[----:B------:R-:W-:Y:S01]  /*2b30*/  IMAD.IADD R14, R14, 0x1, R13 ;  /* 0x000000010e0e7824 */ /* 0x000fe200078e020d */
        /* <DEDUP_REMOVED lines=12> */
[----:B------:R-:W-:Y:S02]  /*2c00*/  SEL R4, R14, R4, !P3 ;  /* 0x000000040e047207 */ /* 0x000fe40005800000 */
[----:B------:R-:W-:-:S04]  /*2c10*/  ISETP.NE.AND P3, PT, R43, 0xc, PT ;  /* 0x0000000c2b00780c */ /* 0x000fc80003f65270 */
[----:B------:R-:W-:Y:S02]  /*2c20*/  SEL R4, R15, R4, !P3 ;  /* 0x000000040f047207 */ /* 0x000fe40005800000 */
[----:B------:R-:W-:-:S04]  /*2c30*/  ISETP.NE.AND P3, PT, R43, 0xd, PT ;  /* 0x0000000d2b00780c */ /* 0x000fc80003f65270 */
[----:B------:R-:W-:Y:S02]  /*2c40*/  SEL R4, R16, R4, !P3 ;  /* 0x0000000410047207 */ /* 0x000fe40005800000 */
[----:B------:R-:W-:Y:S02]  /*2c50*/  ISETP.NE.AND P3, PT, R43, 0xf, PT ;  /* 0x0000000f2b00780c */ /* 0x000fe40003f65270 */
[----:B------:R-:W-:Y:S02]  /*2c60*/  SEL R4, R17, R4, !P5 ;  /* 0x0000000411047207 */ /* 0x000fe40006800000 */
[----:B------:R-:W-:Y:S02]  /*2c70*/  ISETP.GE.U32.AND P5, PT, R40, 0x20, PT ;  /* 0x000000202800780c */ /* 0x000fe40003fa6070 */
[----:B------:R-:W-:Y:S02]  /*2c80*/  SEL R4, R18, R4, !P3 ;  /* 0x0000000412047207 */ /* 0x000fe40005800000 */
[----:B------:R-:W-:-:S02]  /*2c90*/  ISETP.NE.AND P3, PT, R40, RZ, PT ;  /* 0x000000ff2800720c */ /* 0x000fc40003f65270 */
[----:B------:R-:W-:-:S05]  /*2ca0*/  SEL R4, R4, RZ, P5 ;  /* 0x000000ff04047207 */ /* 0x000fca0002800000 */
[----:B------:R-:W-:Y:S02]  /*2cb0*/  IMAD.IADD R41, R4, 0x1, R41 ;  /* 0x0000000104297824 */ /* 0x000fe400078e0229 */
[----:B------:R-:W-:-:S04]  /*2cc0*/  IMAD.MOV.U32 R4, RZ, RZ, RZ ;  /* 0x000000ffff047224 */ /* 0x000fc800078e00ff */
[----:B0-----:R-:W-:Y:S05]  /*2cd0*/  @P3 BRA `(.L_x_3679) ;  /* 0x0000000c00a03947 */ /* 0x001fea0003800000 */
[----:B------:R-:W0:Y:S01]  /*2ce0*/  LDC.64 R6, c[0x0][0x3f0] ;  /* 0x0000fc00ff067b82 */ /* 0x000e220000000a00 */
[----:B------:R-:W-:-:S05]  /*2cf0*/  IMAD.MOV.U32 R18, RZ, RZ, 0x65 ;  /* 0x00000065ff127424 */ /* 0x000fca00078e00ff */
[----:B0-----:R0:W-:Y:S01]  /*2d00*/  ST.E.64.STRONG.GPU desc[UR8][R6.64+0x100], R18 ;  /* 0x0001001206007985 */ /* 0x0011e2000c10fb08 */
[----:B------:R-:W-:Y:S05]  /*2d10*/  BRA `(.L_x_3679) ;  /* 0x0000000c00907947 */ /* 0x000fea0003800000 */
.L_x_3678:
        /* <DEDUP_REMOVED lines=20> */
[----:B------:R-:W-:-:S02]  /*2e60*/  ISETP.NE.AND P3, PT, R43, 0x2, PT ;  /* 0x000000022b00780c */ /* 0x000fc40003f65270 */
        /* <DEDUP_REMOVED lines=29> */
[----:B------:R-:W-:Y:S01]  /*3040*/  ISETP.NE.AND P3, PT, R43, 0xa, PT ;  /* 0x0000000a2b00780c */ /* 0x000fe20003f65270 */
[----:B------:R-:W-:Y:S02]  /*3050*/  IMAD.IADD R12, R44, 0x1, -R41 ;  /* 0x000000012c0c7824 */ /* 0x000fe400078e0a29 */
[----:B------:R-:W-:Y:S01]  /*3060*/  IMAD.IADD R18, R18, 0x1, R17 ;  /* 0x0000000112127824 */ /* 0x000fe200078e0211 */
[----:B------:R-:W-:Y:S02]  /*3070*/  SEL R4, R13, R4, !P3 ;  /* 0x000000040d047207 */ /* 0x000fe40005800000 */
[----:B------:R-:W-:Y:S01]  /*3080*/  ISETP.NE.AND P3, PT, R43, 0xb, PT ;  /* 0x0000000b2b00780c */ /* 0x000fe20003f65270 */
[----:B------:R-:W-:-:S03]  /*3090*/  IMAD.IADD R19, R19, 0x1, R18 ;  /* 0x0000000113137824 */ /* 0x000fc600078e0212 */
[----:B------:R-:W-:Y:S02]  /*30a0*/  SEL R4, R14, R4, !P3 ;  /* 0x000000040e047207 */ /* 0x000fe40005800000 */
[----:B------:R-:W-:-:S04]  /*30b0*/  ISETP.NE.AND P3, PT, R43, 0xc, PT ;  /* 0x0000000c2b00780c */ /* 0x000fc80003f65270 */
[----:B------:R-:W-:Y:S02]  /*30c0*/  SEL R4, R15, R4, !P3 ;  /* 0x000000040f047207 */ /* 0x000fe40005800000 */
[C---:B------:R-:W-:Y:S02]  /*30d0*/  ISETP.NE.AND P3, PT, R43.reuse, 0xe, PT ;  /* 0x0000000e2b00780c */ /* 0x040fe40003f65270 */
[----:B------:R-:W-:Y:S02]  /*30e0*/  SEL R4, R16, R4, !P5 ;  /* 0x0000000410047207 */ /* 0x000fe40006800000 */
[----:B------:R-:W-:Y:S02]  /*30f0*/  ISETP.NE.AND P5, PT, R43, 0xf, PT ;  /* 0x0000000f2b00780c */ /* 0x000fe40003fa5270 */
[----:B------:R-:W-:Y:S02]  /*3100*/  SEL R4, R17, R4, !P3 ;  /* 0x0000000411047207 */ /* 0x000fe40005800000 */
[----:B------:R-:W-:-:S02]  /*3110*/  ISETP.NE.AND P3, PT, R39, RZ, PT ;  /* 0x000000ff2700720c */ /* 0x000fc40003f65270 */
[----:B------:R-:W-:Y:S02]  /*3120*/  SEL R4, R18, R4, !P5 ;  /* 0x0000000412047207 */ /* 0x000fe40006800000 */
[----:B------:R-:W-:Y:S02]  /*3130*/  SEL R41, R12, RZ, P3 ;  /* 0x000000ff0c297207 */ /* 0x000fe40001800000 */
[C---:B------:R-:W-:Y:S02]  /*3140*/  ISETP.GT.U32.AND P3, PT, R40.reuse, 0x1f, PT ;  /* 0x0000001f2800780c */ /* 0x040fe40003f64070 */
[----:B------:R-:W-:Y:S01]  /*3150*/  ISETP.GE.U32.AND P5, PT, R40, 0x20, PT ;  /* 0x000000202800780c */ /* 0x000fe20003fa6070 */
[----:B------:R-:W-:-:S05]  /*3160*/  IMAD.IADD R41, R4, 0x1, R41 ;  /* 0x0000000104297824 */ /* 0x000fca00078e0229 */
[----:B------:R-:W-:-:S05]  /*3170*/  SEL R12, R12, R41, !P5 ;  /* 0x000000290c0c7207 */ /* 0x000fca0006800000 */
[----:B0-----:R-:W-:Y:S05]  /*3180*/  @P3 BRA `(.L_x_3680) ;  /* 0x0000000800583947 */ /* 0x001fea0003800000 */
[----:B------:R-:W0:Y:S01]  /*3190*/  LDC.64 R4, c[0x0][0x3f0] ;  /* 0x0000fc00ff047b82 */ /* 0x000e220000000a00 */
[----:B------:R-:W-:-:S07]  /*31a0*/  ISETP.NE.AND P3, PT, R40, RZ, PT ;  /* 0x000000ff2800720c */ /* 0x000fce0003f65270 */
[----:B------:R-:W1:Y:S06]  /*31b0*/  LDC R6, c[0x0][0x370] ;  /* 0x0000dc00ff067b82 */ /* 0x000e6c0000000800 */
[----:B------:R-:W-:Y:S01]  /*31c0*/  @!P3 IMAD.MOV.U32 R18, RZ, RZ, 0x64 ;  /* 0x00000064ff12b424 */ /* 0x000fe200078e00ff */
[----:B------:R2:W-:Y:S01]  /*31d0*/  @!P3 ST.E desc[UR8][R2.64+0x6c], R19 ;  /* 0x00006c130200b985 */ /* 0x0005e2000c101908 */
[----:B0-----:R-:W-:-:S05]  /*31e0*/  IMAD.WIDE.U32 R4, R42, 0x8, R4 ;  /* 0x000000082a047825 */ /* 0x001fca00078e0004 */
[----:B------:R2:W-:Y:S01]  /*31f0*/  @!P3 ST.E.64.STRONG.GPU desc[UR8][R4.64+0x100], R18 ;  /* 0x000100120400b985 */ /* 0x0005e2000c10fb08 */
[----:B-1----:R-:W-:-:S13]  /*3200*/  ISETP.GT.U32.AND P5, PT, R6, 0x1f3, PT ;  /* 0x000001f30600780c */ /* 0x002fda0003fa4070 */
[----:B--2---:R-:W-:Y:S05]  /*3210*/  @P5 BRA `(.L_x_3681) ;  /* 0x0000000000085947 */ /* 0x004fea0003800000 */
[----:B------:R0:W-:Y:S06]  /*3220*/  MEMBAR.SC.CTA ;  /* 0x0000000000007992 */ /* 0x0001ec0000000000 */
[----:B0-----:R-:W-:Y:S05]  /*3230*/  BRA `(.L_x_3682) ;  /* 0x0000000000087947 */ /* 0x001fea0003800000 */
.L_x_3681:
[----:B------:R-:W-:Y:S05]  /*3240*/  NANOSLEEP 0x1c2 ;  /* 0x000001c20000795d */ /* 0x000fea0003800000 */
[----:B------:R-:W-:Y:S01]  /*3250*/  NOP ;  /* 0x0000000000007918 */ /* 0x000fe20000000000 */
.L_x_3682:
[----:B------:R-:W-:-:S03]  /*3260*/  IMAD.WIDE.U32 R40, R40, 0x8, RZ ;  /* 0x0000000828287825 */ /* 0x000fc600078e00ff */
[----:B------:R-:W-:Y:S02]  /*3270*/  LOP3.LUT R11, R40, 0xfffffff8, RZ, 0x3c, !PT ;  /* 0xfffffff8280b7812 */ /* 0x000fe400078e3cff */
[----:B------:R-:W-:Y:S02]  /*3280*/  LOP3.LUT R41, RZ, R41, RZ, 0x33, !PT ;  /* 0x00000029ff297212 */ /* 0x000fe400078e33ff */
[----:B------:R-:W-:-:S05]  /*3290*/  IADD3 R10, P3, PT, R4, R11, RZ ;  /* 0x0000000b040a7210 */ /* 0x000fca0007f7e0ff */
[----:B------:R-:W-:-:S05]  /*32a0*/  IMAD.X R11, R5, 0x1, R41, P3 ;  /* 0x00000001050b7824 */ /* 0x000fca00018e0629 */
[----:B------:R-:W2:Y:S01]  /*32b0*/  LD.E.64.STRONG.GPU R8, desc[UR8][R10.64+0x100] ;  /* 0x000100080a087980 */ /* 0x000ea2000c10fb00 */
[----:B------:R-:W-:Y:S01]  /*32c0*/  UMOV UR4, 0xffffffff ;  /* 0xffffffff00047882 */ /* 0x000fe20000000000 */
[----:B--2---:R-:W-:Y:S02]  /*32d0*/  ISETP.NE.AND P3, PT, R8, 0x63, PT ;  /* 0x000000630800780c */ /* 0x004fe40003f65270 */
[----:B------:R-:W-:Y:S11]  /*32e0*/  BRA.DIV UR4, `(.L_x_3683) ;  /* 0x00000056045c7947 */ /* 0x000ff6000b800000 */
[----:B------:R-:W-:-:S13]  /*32f0*/  VOTE.ANY P3, !P3 ;  /* 0x0000000000ff7806 */ /* 0x000fda0005860100 */
.L_x_3822:
[----:B------:R-:W-:Y:S05]  /*3300*/  @!P3 BRA `(.L_x_3684) ;  /* 0x000000000030b947 */ /* 0x000fea0003800000 */
.L_x_3688:
[----:B------:R-:W-:Y:S05]  /*3310*/  YIELD ;  /* 0x0000000000007946 */ /* 0x000fea0003800000 */
[----:B------:R-:W-:Y:S05]  /*3320*/  @P5 BRA `(.L_x_3685) ;  /* 0x0000000000085947 */ /* 0x000fea0003800000 */
[----:B------:R0:W-:Y:S06]  /*3330*/  MEMBAR.SC.CTA ;  /* 0x0000000000007992 */ /* 0x0001ec0000000000 */
[----:B0-----:R-:W-:Y:S05]  /*3340*/  BRA `(.L_x_3686) ;  /* 0x0000000000087947 */ /* 0x001fea0003800000 */
.L_x_3685:
[----:B------:R-:W-:Y:S05]  /*3350*/  NANOSLEEP 0x15e ;  /* 0x0000015e0000795d */ /* 0x000fea0003800000 */
[----:B------:R-:W-:Y:S01]  /*3360*/  NOP ;  /* 0x0000000000007918 */ /* 0x000fe20000000000 */
.L_x_3686:
[----:B------:R-:W2:Y:S01]  /*3370*/  LD.E.64.STRONG.GPU R8, desc[UR8][R10.64+0x100] ;  /* 0x000100080a087980 */ /* 0x000ea2000c10fb00 */
[----:B------:R-:W-:Y:S01]  /*3380*/  UMOV UR4, 0xffffffff ;  /* 0xffffffff00047882 */ /* 0x000fe20000000000 */
[----:B--2---:R-:W-:Y:S02]  /*3390*/  ISETP.NE.AND P3, PT, R8, 0x63, PT ;  /* 0x000000630800780c */ /* 0x004fe40003f65270 */
[----:B------:R-:W-:Y:S11]  /*33a0*/  BRA.DIV UR4, `(.L_x_3687) ;  /* 0x00000056044c7947 */ /* 0x000ff6000b800000 */
[----:B------:R-:W-:-:S13]  /*33b0*/  VOTE.ANY P3, !P3 ;  /* 0x0000000000ff7806 */ /* 0x000fda0005860100 */
.L_x_3825:
[----:B------:R-:W-:Y:S05]  /*33c0*/  @P3 BRA `(.L_x_3688) ;  /* 0xfffffffc00d03947 */ /* 0x000fea000383ffff */
.L_x_3684:
[----:B------:R-:W-:Y:S01]  /*33d0*/  UMOV UR4, 0xffffffff ;  /* 0xffffffff00047882 */ /* 0x000fe20000000000 */
[----:B------:R-:W-:Y:S02]  /*33e0*/  ISETP.NE.AND P3, PT, R8, 0x65, PT ;  /* 0x000000650800780c */ /* 0x000fe40003f65270 */
[----:B------:R-:W-:Y:S11]  /*33f0*/  BRA.DIV UR4, `(.L_x_3689) ;  /* 0x0000005604587947 */ /* 0x000ff6000b800000 */
[----:B------:R-:W0:Y:S01]  /*3400*/  S2R R13, SR_GEMASK ;  /* 0x00000000000d7919 */ /* 0x000e220000003c00 */
[----:B------:R-:W-:Y:S01]  /*3410*/  VOTE.ANY R6, PT, !P3 ;  /* 0x0000000000067806 */ /* 0x000fe200058e0100 */
[----:B------:R-:W-:Y:S01]  /*3420*/  VIADD R17, R39, 0x2 ;  /* 0x0000000227117836 */ /* 0x000fe20000000000 */
[----:B------:R-:W-:Y:S01]  /*3430*/  ISETP.NE.AND P5, PT, R8, 0x65, PT ;  /* 0x000000650800780c */ /* 0x000fe20003fa5270 */
[----:B------:R-:W1:-:S12]  /*3440*/  S2R R14, SR_TID.X ;  /* 0x00000000000e7919 */ /* 0x000e580000002100 */
[----:B------:R-:W-:Y:S02]  /*3450*/  VOTE.ALL P5, P5 ;  /* 0x0000000000ff7806 */ /* 0x000fe400028a0000 */
[----:B0-----:R-:W-:-:S05]  /*3460*/  LOP3.LUT R6, R6, 0x80000000, R13, 0xec, !PT ;  /* 0x8000000006067812 */ /* 0x001fca00078eec0d */
[----:B------:R-:W-:-:S05]  /*3470*/  VIADD R7, R6, 0xffffffff ;  /* 0xffffffff06077836 */ /* 0x000fca0000000000 */
[----:B------:R-:W-:-:S04]  /*3480*/  LOP3.LUT R7, R6, R7, RZ, 0xc, !PT ;  /* 0x0000000706077212 */ /* 0x000fc800078e0cff */
[----:B------:R0:W2:Y:S02]  /*3490*/  POPC R10, R7 ;  /* 0x00000007000a7309 */ /* 0x0000a40000000000 */
[C---:B0-----:R-:W-:Y:S01]  /*34a0*/  VIADD R7, R39.reuse, 0x4 ;  /* 0x0000000427077836 */ /* 0x041fe20000000000 */
[----:B--2---:R-:W0:Y:S01]  /*34b0*/  SHFL.DOWN PT, R11, R9, 0x1, R10 ;  /* 0x08200000090b7989 */ /* 0x004e2200000e000a */
[----:B------:R-:W-:-:S04]  /*34c0*/  ISETP.GE.AND P3, PT, R39, R10, PT ;  /* 0x0000000a2700720c */ /* 0x000fc80003f66270 */
[----:B0-----:R-:W-:Y:S02]  /*34d0*/  SEL R6, R11, RZ, !P3 ;  /* 0x000000ff0b067207 */ /* 0x001fe40005800000 */
[----:B------:R-:W-:-:S03]  /*34e0*/  ISETP.GT.AND P3, PT, R17, R10, PT ;  /* 0x0000000a1100720c */ /* 0x000fc60003f64270 */
[----:B------:R-:W-:Y:S02]  /*34f0*/  IMAD.IADD R15, R6, 0x1, R9 ;  /* 0x00000001060f7824 */ /* 0x000fe400078e0209 */
[----:B------:R-:W-:-:S03]  /*3500*/  VIADD R9, R39, 0x10 ;  /* 0x0000001027097836 */ /* 0x000fc60000000000 */
[----:B------:R-:W0:Y:S02]  /*3510*/  SHFL.DOWN PT, R11, R15, 0x2, R10 ;  /* 0x084000000f0b7989 */ /* 0x000e2400000e000a */
[----:B0-----:R-:W-:Y:S02]  /*3520*/  SEL R6, R11, RZ, !P3 ;  /* 0x000000ff0b067207 */ /* 0x001fe40005800000 */
[----:B------:R-:W-:Y:S01]  /*3530*/  ISETP.GT.AND P3, PT, R7, R10, PT ;  /* 0x0000000a0700720c */ /* 0x000fe20003f64270 */
[----:B------:R-:W-:Y:S02]  /*3540*/  VIADD R7, R39, 0x8 ;  /* 0x0000000827077836 */ /* 0x000fe40000000000 */
[----:B------:R-:W-:-:S05]  /*3550*/  IMAD.IADD R17, R15, 0x1, R6 ;  /* 0x000000010f117824 */ /* 0x000fca00078e0206 */
[----:B------:R-:W0:Y:S02]  /*3560*/  SHFL.DOWN PT, R11, R17, 0x4, R10 ;  /* 0x08800000110b7989 */ /* 0x000e2400000e000a */
[----:B0-----:R-:W-:Y:S02]  /*3570*/  SEL R6, R11, RZ, !P3 ;  /* 0x000000ff0b067207 */ /* 0x001fe40005800000 */
[----:B------:R-:W-:-:S03]  /*3580*/  ISETP.GT.AND P3, PT, R7, R10, PT ;  /* 0x0000000a0700720c */ /* 0x000fc60003f64270 */
[----:B------:R-:W-:-:S05]  /*3590*/  IMAD.IADD R41, R17, 0x1, R6 ;  /* 0x0000000111297824 */ /* 0x000fca00078e0206 */
[----:B------:R-:W0:Y:S02]  /*35a0*/  SHFL.DOWN PT, R11, R41, 0x8, R10 ;  /* 0x09000000290b7989 */ /* 0x000e2400000e000a */
[----:B0-----:R-:W-:Y:S02]  /*35b0*/  SEL R6, R11, RZ, !P3 ;  /* 0x000000ff0b067207 */ /* 0x001fe40005800000 */
[----:B------:R-:W-:Y:S02]  /*35c0*/  ISETP.GT.AND P3, PT, R9, R10, PT ;  /* 0x0000000a0900720c */ /* 0x000fe40003f64270 */
[----:B-1----:R-:W-:Y:S01]  /*35d0*/  LOP3.LUT R9, RZ, R14, RZ, 0x33, !PT ;  /* 0x0000000eff097212 */ /* 0x002fe200078e33ff */
[----:B------:R-:W-:Y:S02]  /*35e0*/  IMAD.IADD R43, R41, 0x1, R6 ;  /* 0x00000001292b7824 */ /* 0x000fe400078e0206 */
[----:B------:R-:W0:Y:S02]  /*35f0*/  LDC.64 R6, c[0x0][0x3f0] ;  /* 0x0000fc00ff067b82 */ /* 0x000e240000000a00 */
[----:B------:R-:W-:Y:S01]  /*3600*/  IMAD.IADD R42, R9, 0x1, R42 ;  /* 0x00000001092a7824 */ /* 0x000fe200078e022a */
[----:B------:R-:W1:Y:S02]  /*3610*/  SHFL.DOWN PT, R11, R43, 0x10, R10 ;  /* 0x0a0000002b0b7989 */ /* 0x000e6400000e000a */
[----:B-1----:R-:W-:-:S02]  /*3620*/  SEL R8, R11, RZ, !P3 ;  /* 0x000000ff0b087207 */ /* 0x002fc40005800000 */
[----:B0-----:R-:W-:-:S03]  /*3630*/  IADD3 R14, P3, PT, R6, 0x100, RZ ;  /* 0x00000100060e7810 */ /* 0x001fc60007f7e0ff */
[----:B------:R-:W-:Y:S02]  /*3640*/  IMAD.IADD R17, R43, 0x1, R8 ;  /* 0x000000012b117824 */ /* 0x000fe400078e0208 */
[----:B------:R-:W-:-:S08]  /*3650*/  IMAD.X R15, RZ, RZ, R7, P3 ;  /* 0x000000ffff0f7224 */ /* 0x000fd000018e0607 */
.L_x_3834:
[----:B------:R-:W-:Y:S05]  /*3660*/  @!P5 BRA `(.L_x_3690) ;  /* 0x0000000000f4d947 */ /* 0x000fea0003800000 */
[----:B------:R-:W-:-:S07]  /*3670*/  IMAD.MOV.U32 R41, RZ, RZ, R42 ;  /* 0x000000ffff297224 */ /* 0x000fce00078e002a */
.L_x_3698:
[----:B------:R-:W-:Y:S02]  /*3680*/  IMAD.MOV.U32 R6, RZ, RZ, R14 ;  /* 0x000000ffff067224 */ /* 0x000fe400078e000e */
[----:B------:R-:W-:Y:S02]  /*3690*/  IMAD.MOV.U32 R7, RZ, RZ, R15 ;  /* 0x000000ffff077224 */ /* 0x000fe400078e000f */
[----:B------:R-:W-:-:S05]  /*36a0*/  IMAD.WIDE R10, R41, 0x8, R6 ;  /* 0x00000008290a7825 */ /* 0x000fca00078e0206 */
[----:B------:R-:W2:Y:S01]  /*36b0*/  LD.E.64.STRONG.GPU R8, desc[UR8][R10.64+-0x100] ;  /* 0xffff00080a087980 */ /* 0x000ea2000c10fb00 */
[----:B------:R-:W-:Y:S05]  /*36c0*/  YIELD ;  /* 0x0000000000007946 */ /* 0x000fea0003800000 */
[----:B------:R-:W-:Y:S01]  /*36d0*/  UMOV UR4, 0xffffffff ;  /* 0xffffffff00047882 */ /* 0x000fe20000000000 */
[----:B--2---:R-:W-:Y:S02]  /*36e0*/  ISETP.NE.AND P3, PT, R8, 0x63, PT ;  /* 0x000000630800780c */ /* 0x004fe40003f65270 */
[----:B------:R-:W-:Y:S11]  /*36f0*/  BRA.DIV UR4, `(.L_x_3691) ;  /* 0x0000005604b47947 */ /* 0x000ff6000b800000 */
[----:B------:R-:W-:-:S13]  /*3700*/  VOTE.ANY P3, !P3 ;  /* 0x0000000000ff7806 */ /* 0x000fda0005860100 */
.L_x_3837:
[----:B------:R-:W-:Y:S05]  /*3710*/  @!P3 BRA `(.L_x_3692) ;  /* 0x000000000038b947 */ /* 0x000fea0003800000 */
.L_x_3696:
[----:B------:R-:W-:Y:S05]  /*3720*/  YIELD ;  /* 0x0000000000007946 */ /* 0x000fea0003800000 */
[----:B------:R-:W0:Y:S02]  /*3730*/  LDCU UR4, c[0x0][0x370] ;  /* 0x00006e00ff0477ac */ /* 0x000e240008000800 */
[----:B0-----:R-:W-:-:S09]  /*3740*/  UISETP.GT.U32.AND UP0, UPT, UR4, 0x1f3, UPT ;  /* 0x000001f30400788c */ /* 0x001fd2000bf04070 */
[----:B------:R-:W-:Y:S05]  /*3750*/  BRA.U UP0, `(.L_x_3693) ;  /* 0x0000000100087547 */ /* 0x000fea000b800000 */
[----:B------:R0:W-:Y:S06]  /*3760*/  MEMBAR.SC.CTA ;  /* 0x0000000000007992 */ /* 0x0001ec0000000000 */
[----:B0-----:R-:W-:Y:S05]  /*3770*/  BRA `(.L_x_3694) ;  /* 0x0000000000087947 */ /* 0x001fea0003800000 */
.L_x_3693:
[----:B------:R-:W-:Y:S05]  /*3780*/  NANOSLEEP 0x15e ;  /* 0x0000015e0000795d */ /* 0x000fea0003800000 */
[----:B------:R-:W-:Y:S01]  /*3790*/  NOP ;  /* 0x0000000000007918 */ /* 0x000fe20000000000 */
.L_x_3694:
[----:B------:R-:W2:Y:S01]  /*37a0*/  LD.E.64.STRONG.GPU R8, desc[UR8][R10.64+-0x100] ;  /* 0xffff00080a087980 */ /* 0x000ea2000c10fb00 */
[----:B------:R-:W-:Y:S01]  /*37b0*/  UMOV UR4, 0xffffffff ;  /* 0xffffffff00047882 */ /* 0x000fe20000000000 */
[----:B--2---:R-:W-:Y:S02]  /*37c0*/  ISETP.NE.AND P3, PT, R8, 0x63, PT ;  /* 0x000000630800780c */ /* 0x004fe40003f65270 */
[----:B------:R-:W-:Y:S11]  /*37d0*/  BRA.DIV UR4, `(.L_x_3695) ;  /* 0x00000056049c7947 */ /* 0x000ff6000b800000 */
[----:B------:R-:W-:-:S13]  /*37e0*/  VOTE.ANY P3, !P3 ;  /* 0x0000000000ff7806 */ /* 0x000fda0005860100 */
.L_x_3840:
[----:B------:R-:W-:Y:S05]  /*37f0*/  @P3 BRA `(.L_x_3696) ;  /* 0xfffffffc00c83947 */ /* 0x000fea000383ffff */
.L_x_3692:
[----:B------:R-:W-:Y:S01]  /*3800*/  UMOV UR4, 0xffffffff ;  /* 0xffffffff00047882 */ /* 0x000fe20000000000 */
[----:B------:R-:W-:Y:S02]  /*3810*/  ISETP.NE.AND P3, PT, R8, 0x65, PT ;  /* 0x000000650800780c */ /* 0x000fe40003f65270 */
[----:B------:R-:W-:Y:S11]  /*3820*/  BRA.DIV UR4, `(.L_x_3697) ;  /* 0x0000005604a87947 */ /* 0x000ff6000b800000 */
[----:B------:R-:W-:Y:S01]  /*3830*/  VOTE.ANY R6, PT, !P3 ;  /* 0x0000000000067806 */ /* 0x000fe200058e0100 */
[----:B------:R-:W-:Y:S02]  /*3840*/  VIADD R45, R39, 0x2 ;  /* 0x00000002272d7836 */ /* 0x000fe40000000000 */
[----:B------:R-:W-:Y:S01]  /*3850*/  VIADD R41, R41, 0xffffffe0 ;  /* 0xffffffe029297836 */ /* 0x000fe20000000000 */
[----:B------:R-:W-:-:S05]  /*3860*/  LOP3.LUT R6, R6, 0x80000000, R13, 0xec, !PT ;  /* 0x8000000006067812 */ /* 0x000fca00078eec0d */
[----:B------:R-:W-:-:S05]  /*3870*/  VIADD R7, R6, 0xffffffff ;  /* 0xffffffff06077836 */ /* 0x000fca0000000000 */
[----:B------:R-:W-:-:S04]  /*3880*/  LOP3.LUT R7, R6, R7, RZ, 0xc, !PT ;  /* 0x0000000706077212 */ /* 0x000fc800078e0cff */
[----:B------:R0:W1:Y:S02]  /*3890*/  POPC R10, R7 ;  /* 0x00000007000a7309 */ /* 0x0000640000000000 */
[C---:B0-----:R-:W-:Y:S01]  /*38a0*/  VIADD R7, R39.reuse, 0x4 ;  /* 0x0000000427077836 */ /* 0x041fe20000000000 */
[----:B-1----:R-:W0:Y:S01]  /*38b0*/  SHFL.DOWN PT, R11, R9, 0x1, R10 ;  /* 0x08200000090b7989 */ /* 0x002e2200000e000a */
[----:B------:R-:W-:-:S04]  /*38c0*/  ISETP.GE.AND P3, PT, R39, R10, PT ;  /* 0x0000000a2700720c */ /* 0x000fc80003f66270 */
[----:B0-----:R-:W-:Y:S02]  /*38d0*/  SEL R6, R11, RZ, !P3 ;  /* 0x000000ff0b067207 */ /* 0x001fe40005800000 */
[----:B------:R-:W-:-:S03]  /*38e0*/  ISETP.GT.AND P3, PT, R45, R10, PT ;  /* 0x0000000a2d00720c */ /* 0x000fc60003f64270 */
[----:B------:R-:W-:-:S05]  /*38f0*/  IMAD.IADD R43, R6, 0x1, R9 ;  /* 0x00000001062b7824 */ /* 0x000fca00078e0209 */
[----:B------:R-:W0:Y:S02]  /*3900*/  SHFL.DOWN PT, R11, R43, 0x2, R10 ;  /* 0x084000002b0b7989 */ /* 0x000e2400000e000a */
[----:B0-----:R-:W-:Y:S02]  /*3910*/  SEL R6, R11, RZ, !P3 ;  /* 0x000000ff0b067207 */ /* 0x001fe40005800000 */
[----:B------:R-:W-:Y:S01]  /*3920*/  ISETP.GT.AND P3, PT, R7, R10, PT ;  /* 0x0000000a0700720c */ /* 0x000fe20003f64270 */
[----:B------:R-:W-:Y:S02]  /*3930*/  VIADD R7, R39, 0x8 ;  /* 0x0000000827077836 */ /* 0x000fe40000000000 */
[----:B------:R-:W-:-:S05]  /*3940*/  IMAD.IADD R45, R43, 0x1, R6 ;  /* 0x000000012b2d7824 */ /* 0x000fca00078e0206 */
[----:B------:R-:W0:Y:S02]  /*3950*/  SHFL.DOWN PT, R11, R45, 0x4, R10 ;  /* 0x088000002d0b7989 */ /* 0x000e2400000e000a */
[----:B0-----:R-:W-:Y:S02]  /*3960*/  SEL R6, R11, RZ, !P3 ;  /* 0x000000ff0b067207 */ /* 0x001fe40005800000 */
[----:B------:R-:W-:Y:S01]  /*3970*/  ISETP.GT.AND P3, PT, R7, R10, PT ;  /* 0x0000000a0700720c */ /* 0x000fe20003f64270 */
[----:B------:R-:W-:Y:S02]  /*3980*/  VIADD R7, R39, 0x10 ;  /* 0x0000001027077836 */ /* 0x000fe40000000000 */
[----:B------:R-:W-:-:S03]  /*3990*/  IMAD.IADD R47, R45, 0x1, R6 ;  /* 0x000000012d2f7824 */ /* 0x000fc600078e0206 */
[----:B------:R-:W-:Y:S02]  /*39a0*/  ISETP.GT.AND P5, PT, R7, R10, PT ;  /* 0x0000000a0700720c */ /* 0x000fe40003fa4270 */
[----:B------:R-:W0:Y:S02]  /*39b0*/  SHFL.DOWN PT, R11, R47, 0x8, R10 ;  /* 0x090000002f0b7989 */ /* 0x000e2400000e000a */
[----:B0-----:R-:W-:Y:S02]  /*39c0*/  SEL R6, R11, RZ, !P3 ;  /* 0x000000ff0b067207 */ /* 0x001fe40005800000 */
[----:B------:R-:W-:-:S03]  /*39d0*/  ISETP.NE.AND P3, PT, R8, 0x65, PT ;  /* 0x000000650800780c */ /* 0x000fc60003f65270 */
[----:B------:R-:W-:-:S05]  /*39e0*/  IMAD.IADD R16, R47, 0x1, R6 ;  /* 0x000000012f107824 */ /* 0x000fca00078e0206 */
[----:B------:R-:W0:Y:S05]  /*39f0*/  SHFL.DOWN PT, R11, R16, 0x10, R10 ;  /* 0x0a000000100b7989 */ /* 0x000e2a00000e000a */
[----:B------:R-:W-:Y:S02]  /*3a00*/  VOTE.ALL P3, P3 ;  /* 0x0000000000ff7806 */ /* 0x000fe40001860000 */
[----:B0-----:R-:W-:-:S04]  /*3a10*/  SEL R11, R11, RZ, !P5 ;  /* 0x000000ff0b0b7207 */ /* 0x001fc80006800000 */
[----:B------:R-:W-:-:S07]  /*3a20*/  IADD3 R17, PT, PT, R16, R11, R17 ;  /* 0x0000000b10117210 */ /* 0x000fce0007ffe011 */
.L_x_3849:
[----:B------:R-:W-:Y:S05]  /*3a30*/  @P3 BRA `(.L_x_3698) ;  /* 0xfffffffc00103947 */ /* 0x000fea000383ffff */
.L_x_3690:
[----:B------:R-:W0:Y:S01]  /*3a40*/  S2R R40, SR_TID.X ;  /* 0x0000000000287919 */ /* 0x000e220000002100 */
[----:B------:R-:W-:Y:S01]  /*3a50*/  ISETP.NE.AND P3, PT, R39, RZ, PT ;  /* 0x000000ff2700720c */ /* 0x000fe20003f65270 */
[----:B------:R-:W-:-:S12]  /*3a60*/  IMAD.MOV.U32 R41, RZ, RZ, R12 ;  /* 0x000000ffff297224 */ /* 0x000fd800078e000c */
[----:B------:R-:W-:Y:S01]  /*3a70*/  @!P3 IMAD.MOV.U32 R41, RZ, RZ, R17 ;  /* 0x000000ffff29b224 */ /* 0x000fe200078e0011 */
[----:B0-----:R-:W-:-:S13]  /*3a80*/  ISETP.NE.AND P5, PT, R40, RZ, PT ;  /* 0x000000ff2800720c */ /* 0x001fda0003fa5270 */
[----:B------:R-:W-:Y:S02]  /*3a90*/  @!P5 IMAD.IADD R19, R19, 0x1, R17 ;  /* 0x000000011313d824 */ /* 0x000fe400078e0211 */
[----:B------:R-:W-:-:S05]  /*3aa0*/  @!P5 IMAD.MOV.U32 R18, RZ, RZ, 0x65 ;  /* 0x00000065ff12d424 */ /* 0x000fca00078e00ff */
[----:B------:R0:W-:Y:S04]  /*3ab0*/  @!P5 ST.E.64.STRONG.GPU desc[UR8][R4.64+0x100], R18 ;  /* 0x000100120400d985 */ /* 0x0001e8000c10fb08 */
[----:B------:R0:W-:Y:S04]  /*3ac0*/  @!P5 ST.E desc[UR8][R2.64+0x64], R17 ;  /* 0x000064110200d985 */ /* 0x0001e8000c101908 */
[----:B------:R0:W-:Y:S04]  /*3ad0*/  @!P5 ST.E desc[UR8][R2.64+0x68], R19 ;  /* 0x000068130200d985 */ /* 0x0001e8000c101908 */
[----:B------:R0:W-:Y:S02]  /*3ae0*/  @!P3 ST.E desc[UR8][R2.64+0x50], R17 ;  /* 0x000050110200b985 */ /* 0x0001e4000c101908 */
.L_x_3680:
[----:B------:R-:W-:Y:S05]  /*3af0*/  WARPSYNC.ALL ;  /* 0x0000000000007948 */ /* 0x000fea0003800000 */
[----:B------:R-:W-:Y:S01]  /*3b00*/  BAR.SYNC.DEFER_BLOCKING 0x0 ;  /* 0x0000000000007b1d */ /* 0x000fe20000010000 */
[----:B------:R-:W-:-:S13]  /*3b10*/  ISETP.NE.AND P3, PT, R40, RZ, PT ;  /* 0x000000ff2800720c */ /* 0x000fda0003f65270 */
[----:B------:R-:W2:Y:S04]  /*3b20*/  @P3 LD.E R6, desc[UR8][R2.64+0x50] ;  /* 0x0000500802063980 */ /* 0x000ea8000c101900 */
[----:B0-----:R0:W5:Y:S04]  /*3b30*/  LD.E R4, desc[UR8][R2.64+0x64] ;  /* 0x0000640802047980 */ /* 0x001168000c101900 */
[----:B------:R0:W5:Y:S02]  /*3b40*/  LD.E R19, desc[UR8][R2.64+0x6c] ;  /* 0x00006c0802137980 */ /* 0x000164000c101900 */
[----:B0-2---:R-:W-:-:S07]  /*3b50*/  @P3 IMAD.IADD R41, R41, 0x1, R6 ;  /* 0x0000000129293824 */ /* 0x005fce00078e0206 */
.L_x_3679:
[----:B------:R-:W-:Y:S05]  /*3b60*/  BSYNC.RECONVERGENT B0 ;  /* 0x0000000000007941 */ /* 0x000fea0003800200 */
.L_x_3677:
[----:B-----5:R-:W-:Y:S01]  /*3b70*/  IMAD.IADD R41, R41, 0x1, -R4 ;  /* 0x0000000129297824 */ /* 0x020fe200078e0a04 */
[----:B------:R-:W-:Y:S03]  /*3b80*/  BAR.SYNC.DEFER_BLOCKING 0x0 ;  /* 0x0000000000007b1d */ /* 0x000fe60000010000 */
[C---:B------:R-:W-:Y:S02]  /*3b90*/  @!P4 VIADD R5, R41.reuse, 0x1 ;  /* 0x000000012905c836 */ /* 0x040fe40000000000 */
[----:B------:R-:W-:-:S04]  /*3ba0*/  @!P4 IMAD.WIDE R8, R41, 0x10, R2 ;  /* 0x000000102908c825 */ /* 0x000fc800078e0202 */
[----:B------:R-:W-:-:S04]  /*3bb0*/  @!P4 IMAD.MOV.U32 R41, RZ, RZ, R5 ;  /* 0x000000ffff29c224 */ /* 0x000fc800078e0005 */
[C---:B------:R-:W-:Y:S02]  /*3bc0*/  @!P2 VIADD R5, R41.reuse, 0x1 ;  /* 0x000000012905a836 */ /* 0x040fe40000000000 */
[----:B0-----:R-:W-:-:S04]  /*3bd0*/  @!P2 IMAD.WIDE R6, R41, 0x10, R2 ;  /* 0x000000102906a825 */ /* 0x001fc800078e0202 */
[----:B------:R-:W-:-:S04]  /*3be0*/  @!P2 IMAD.MOV.U32 R41, RZ, RZ, R5 ;  /* 0x000000ffff29a224 */ /* 0x000fc800078e0005 */
[C---:B------:R-:W-:Y:S01]  /*3bf0*/  @!P1 VIADD R5, R41.reuse, 0x1 ;  /* 0x0000000129059836 */ /* 0x040fe20000000000 */
[----:B------:R-:W-:Y:S01]  /*3c00*/  @!P4 ST.E desc[UR8][R8.64+0x800], R35 ;  /* 0x000800230800c985 */ /* 0x000fe2000c101908 */
[----:B------:R-:W-:-:S03]  /*3c10*/  @!P1 IMAD.WIDE R10, R41, 0x10, R2 ;  /* 0x00000010290a9825 */ /* 0x000fc600078e0202 */
[----:B------:R-:W-:Y:S01]  /*3c20*/  @!P4 ST.E desc[UR8][R8.64+0x804], R38 ;  /* 0x000804260800c985 */ /* 0x000fe2000c101908 */
[----:B------:R-:W-:-:S03]  /*3c30*/  @!P1 IMAD.MOV.U32 R41, RZ, RZ, R5 ;  /* 0x000000ffff299224 */ /* 0x000fc600078e0005 */
[----:B------:R-:W-:Y:S01]  /*3c40*/  @!P4 ST.E desc[UR8][R8.64+0x808], R36 ;  /* 0x000808240800c985 */ /* 0x000fe2000c101908 */
[C---:B------:R-:W-:Y:S02]  /*3c50*/  @!P0 VIADD R5, R41.reuse, 0x1 ;  /* 0x0000000129058836 */ /* 0x040fe40000000000 */
[----:B------:R-:W-:Y:S01]  /*3c60*/  @!P0 IMAD.WIDE R12, R41, 0x10, R2 ;  /* 0x00000010290c8825 */ /* 0x000fe200078e0202 */
[----:B------:R0:W-:Y:S03]  /*3c70*/  @!P4 ST.E desc[UR8][R8.64+0x80c], R37 ;  /* 0x00080c250800c985 */ /* 0x0001e6000c101908 */
[----:B------:R-:W-:Y:S01]  /*3c80*/  @!P0 IMAD.MOV.U32 R41, RZ, RZ, R5 ;  /* 0x000000ffff298224 */ /* 0x000fe200078e0005 */
[----:B------:R1:W-:Y:S04]  /*3c90*/  @!P2 ST.E desc[UR8][R6.64+0x800], R33 ;  /* 0x000800210600a985 */ /* 0x0003e8000c101908 */
[----:B------:R1:W-:Y:S01]  /*3ca0*/  @!P2 ST.E desc[UR8][R6.64+0x804], R34 ;  /* 0x000804220600a985 */ /* 0x0003e2000c101908 */
[----:B0-----:R-:W-:-:S03]  /*3cb0*/  @!P6 IMAD.WIDE R8, R41, 0x10, R2 ;  /* 0x000000102908e825 */ /* 0x001fc600078e0202 */
[----:B------:R1:W-:Y:S04]  /*3cc0*/  @!P2 ST.E desc[UR8][R6.64+0x808], R32 ;  /* 0x000808200600a985 */ /* 0x0003e8000c101908 */
[----:B------:R1:W-:Y:S04]  /*3cd0*/  @!P2 ST.E desc[UR8][R6.64+0x80c], R31 ;  /* 0x00080c1f0600a985 */ /* 0x0003e8000c101908 */
[----:B------:R1:W-:Y:S04]  /*3ce0*/  @!P1 ST.E desc[UR8][R10.64+0x800], R29 ;  /* 0x0008001d0a009985 */ /* 0x0003e8000c101908 */
[----:B------:R1:W-:Y:S04]  /*3cf0*/  @!P1 ST.E desc[UR8][R10.64+0x804], R30 ;  /* 0x0008041e0a009985 */ /* 0x0003e8000c101908 */
        /* <DEDUP_REMOVED lines=14> */
[----:B------:R-:W0:Y:S01]  /*3de0*/  LDC.64 R24, c[0x0][0x3c8] ;  /* 0x0000f200ff187b82 */ /* 0x000e220000000a00 */
[----:B------:R-:W-:Y:S03]  /*3df0*/  BSSY.RECONVERGENT B0, `(.L_x_3699) ;  /* 0x0000026000007945 */ /* 0x000fe60003800200 */
[----:B------:R-:W-:-:S05]  /*3e00*/  IMAD.IADD R0, R0, 0x1, R19 ;  /* 0x0000000100007824 */ /* 0x000fca00078e0213 */
[C---:B------:R-:W-:Y:S02]  /*3e10*/  LOP3.LUT R5, R0.reuse, 0x600, RZ, 0xc0, !PT ;  /* 0x0000060000057812 */ /* 0x040fe400078ec0ff */
[----:B------:R-:W-:Y:S02]  /*3e20*/  ISETP.GE.U32.AND P1, PT, R0, 0x600, PT ;  /* 0x000006000000780c */ /* 0x000fe40003f26070 */
[----:B------:R-:W-:-:S13]  /*3e30*/  ISETP.NE.AND P0, PT, R5, 0x600, PT ;  /* 0x000006000500780c */ /* 0x000fda0003f05270 */
[----:B------:R-:W-:Y:S05]  /*3e40*/  @!P0 BRA `(.L_x_3700) ;  /* 0x0000000000808947 */ /* 0x000fea0003800000 */
[----:B------:R-:W-:Y:S01]  /*3e50*/  LEA.HI R0, R0, 0x1, RZ, 0x17 ;  /* 0x0000000100007811 */ /* 0x000fe200078fb8ff */
[----:B------:R-:W-:-:S04]  /*3e60*/  IMAD.WIDE.U32 R6, R40, 0x10, R2 ;  /* 0x0000001028067825 */ /* 0x000fc800078e0002 */
[----:B------:R-:W-:Y:S01]  /*3e70*/  IMAD.SHL.U32 R5, R0, 0x200, RZ ;  /* 0x0000020000057824 */ /* 0x000fe200078e00ff */
[----:B------:R-:W-:Y:S01]  /*3e80*/  IADD3 R12, P0, PT, R6, 0x80c, RZ ;  /* 0x0000080c060c7810 */ /* 0x000fe20007f1e0ff */
[----:B------:R-:W-:Y:S01]  /*3e90*/  IMAD.MOV.U32 R8, RZ, RZ, 0x8 ;  /* 0x00000008ff087424 */ /* 0x000fe200078e00ff */
[----:B------:R-:W-:Y:S01]  /*3ea0*/  LOP3.LUT R0, R0, 0x3, RZ, 0xc0, !PT ;  /* 0x0000000300007812 */ /* 0x000fe200078ec0ff */
[----:B------:R-:W-:Y:S01]  /*3eb0*/  IMAD.MOV.U32 R9, RZ, RZ, 0x0 ;  /* 0x00000000ff097424 */ /* 0x000fe200078e00ff */
[----:B------:R-:W-:Y:S01]  /*3ec0*/  LOP3.LUT R5, R5, 0x600, RZ, 0xc0, !PT ;  /* 0x0000060005057812 */ /* 0x000fe200078ec0ff */
[----:B------:R-:W-:Y:S02]  /*3ed0*/  IMAD.IADD R13, R40, 0x1, R4 ;  /* 0x00000001280d7824 */ /* 0x000fe400078e0204 */
[----:B0-----:R-:W-:-:S04]  /*3ee0*/  IMAD.WIDE.U32 R8, R24, 0x1, R8 ;  /* 0x0000000118087825 */ /* 0x001fc800078e0008 */
[----:B------:R-:W-:Y:S02]  /*3ef0*/  IMAD.X R11, RZ, RZ, R7, P0 ;  /* 0x000000ffff0b7224 */ /* 0x000fe400000e0607 */
[----:B------:R-:W-:Y:S02]  /*3f00*/  IMAD.IADD R40, R40, 0x1, R5 ;  /* 0x0000000128287824 */ /* 0x000fe400078e0205 */
[----:B------:R-:W-:Y:S02]  /*3f10*/  IMAD.MOV R0, RZ, RZ, -R0 ;  /* 0x000000ffff007224 */ /* 0x000fe400078e0a00 */
[----:B------:R-:W-:-:S07]  /*3f20*/  IMAD.IADD R23, R9, 0x1, R25 ;  /* 0x0000000109177824 */ /* 0x000fce00078e0219 */
.L_x_3701:
[----:B------:R-:W-:-:S05]  /*3f30*/  IMAD.MOV.U32 R10, RZ, RZ, R12 ;  /* 0x000000ffff0a7224 */ /* 0x000fca00078e000c */
[----:B-1----:R-:W2:Y:S04]  /*3f40*/  LD.E R5, desc[UR8][R10.64+-0xc] ;  /* 0xfffff4080a057980 */ /* 0x002ea8000c101900 */
[----:B------:R-:W3:Y:S04]  /*3f50*/  LD.E R15, desc[UR8][R10.64+-0x8] ;  /* 0xfffff8080a0f7980 */ /* 0x000ee8000c101900 */
[----:B------:R-:W4:Y:S04]  /*3f60*/  LD.E R17, desc[UR8][R10.64+-0x4] ;  /* 0xfffffc080a117980 */ /* 0x000f28000c101900 */
[----:B------:R0:W5:Y:S01]  /*3f70*/  LD.E R21, desc[UR8][R10.64] ;  /* 0x000000080a157980 */ /* 0x000162000c101900 */
[----:B------:R-:W-:Y:S01]  /*3f80*/  IMAD.MOV.U32 R6, RZ, RZ, R8 ;  /* 0x000000ffff067224 */ /* 0x000fe200078e0008 */
[----:B------:R-:W-:Y:S01]  /*3f90*/  IADD3 R12, P2, PT, R10, 0x2000, RZ ;  /* 0x000020000a0c7810 */ /* 0x000fe20007f5e0ff */
[----:B------:R-:W-:-:S02]  /*3fa0*/  IMAD.MOV.U32 R7, RZ, RZ, R23 ;  /* 0x000000ffff077224 */ /* 0x000fc400078e0017 */
[----:B------:R-:W-:Y:S02]  /*3fb0*/  VIADD R0, R0, 0x1 ;  /* 0x0000000100007836 */ /* 0x000fe40000000000 */
[----:B------:R-:W-:-:S03]  /*3fc0*/  IMAD.WIDE R6, R13, 0x10, R6 ;  /* 0x000000100d067825 */ /* 0x000fc600078e0206 */
[----:B------:R-:W-:Y:S01]  /*3fd0*/  ISETP.NE.AND P0, PT, R0, RZ, PT ;  /* 0x000000ff0000720c */ /* 0x000fe20003f05270 */
[----:B0-----:R-:W-:Y:S02]  /*3fe0*/  IMAD.X R11, RZ, RZ, R11, P2 ;  /* 0x000000ffff0b7224 */ /* 0x001fe400010e060b */
[----:B------:R-:W-:Y:S01]  /*3ff0*/  VIADD R13, R13, 0x200 ;  /* 0x000002000d0d7836 */ /* 0x000fe20000000000 */
[----:B--2---:R1:W-:Y:S04]  /*4000*/  STG.E desc[UR8][R6.64+-0x8], R5 ;  /* 0xfffff80506007986 */ /* 0x0043e8000c101908 */
[----:B---3--:R1:W-:Y:S04]  /*4010*/  STG.E desc[UR8][R6.64+-0x4], R15 ;  /* 0xfffffc0f06007986 */ /* 0x0083e8000c101908 */
[----:B----4-:R1:W-:Y:S04]  /*4020*/  STG.E desc[UR8][R6.64], R17 ;  /* 0x0000001106007986 */ /* 0x0103e8000c101908 */
[----:B-----5:R1:W-:Y:S01]  /*4030*/  STG.E desc[UR8][R6.64+0x4], R21 ;  /* 0x0000041506007986 */ /* 0x0203e2000c101908 */
[----:B------:R-:W-:Y:S05]  /*4040*/  @P0 BRA `(.L_x_3701) ;  /* 0xfffffffc00b80947 */ /* 0x000fea000383ffff */
.L_x_3700:
[----:B------:R-:W-:Y:S05]  /*4050*/  BSYNC.RECONVERGENT B0 ;  /* 0x0000000000007941 */ /* 0x000fea0003800200 */
.L_x_3699:
[----:B------:R-:W-:Y:S05]  /*4060*/  @!P1 EXIT ;  /* 0x000000000000994d */ /* 0x000fea0003800000 */
[----:B------:R-:W-:Y:S01]  /*4070*/  IMAD.WIDE.U32 R2, R40, 0x10, R2 ;  /* 0x0000001028027825 */ /* 0x000fe200078e0002 */
[----:B01----:R-:W-:-:S03]  /*4080*/  IADD3 R6, P1, PT, R24, 0x4000, RZ ;  /* 0x0000400018067810 */ /* 0x003fc60007f3e0ff */
[----:B------:R-:W-:Y:S01]  /*4090*/  IMAD.IADD R9, R40, 0x1, R4 ;  /* 0x0000000128097824 */ /* 0x000fe200078e0204 */
[----:B------:R-:W-:Y:S01]  /*40a0*/  IADD3 R0, P0, PT, R2, 0x4800, RZ ;  /* 0x0000480002007810 */ /* 0x000fe20007f1e0ff */
[----:B------:R-:W-:-:S04]  /*40b0*/  IMAD.X R7, RZ, RZ, R25, P1 ;  /* 0x000000ffff077224 */ /* 0x000fc800008e0619 */
[----:B------:R-:W-:-:S08]  /*40c0*/  IMAD.X R11, RZ, RZ, R3, P0 ;  /* 0x000000ffff0b7224 */ /* 0x000fd000000e0603 */
.L_x_3702:
[----:B------:R-:W-:Y:S02]  /*40d0*/  IMAD.MOV.U32 R4, RZ, RZ, R0 ;  /* 0x000000ffff047224 */ /* 0x000fe400078e0000 */
[----:B------:R-:W-:-:S05]  /*40e0*/  IMAD.MOV.U32 R5, RZ, RZ, R11 ;  /* 0x000000ffff057224 */ /* 0x000fca00078e000b */
[----:B------:R-:W2:Y:S04]  /*40f0*/  LD.E R11, desc[UR8][R4.64+-0x4000] ;  /* 0xffc00008040b7980 */ /* 0x000ea8000c101900 */
[----:B-1----:R-:W3:Y:S04]  /*4100*/  LD.E R13, desc[UR8][R4.64+-0x3ffc] ;  /* 0xffc00408040d7980 */ /* 0x002ee8000c101900 */
[----:B------:R-:W4:Y:S04]  /*4110*/  LD.E R15, desc[UR8][R4.64+-0x3ff8] ;  /* 0xffc00808040f7980 */ /* 0x000f28000c101900 */
[----:B------:R-:W5:Y:S01]  /*4120*/  LD.E R17, desc[UR8][R4.64+-0x3ff4] ;  /* 0xffc00c0804117980 */ /* 0x000f62000c101900 */
[----:B------:R-:W-:-:S05]  /*4130*/  IMAD.WIDE R2, R9, 0x10, R6 ;  /* 0x0000001009027825 */ /* 0x000fca00078e0206 */
        /* <DEDUP_REMOVED lines=23> */
[----:B------:R-:W5:Y:S01]  /*42b0*/  LD.E R27, desc[UR8][R4.64+0x200c] ;  /* 0x00200c08041b7980 */ /* 0x000f62000c101900 */
[----:B------:R-:W-:Y:S01]  /*42c0*/  VIADD R40, R40, 0x800 ;  /* 0x0000080028287836 */ /* 0x000fe20000000000 */
[----:B------:R-:W-:Y:S01]  /*42d0*/  IADD3 R0, P1, PT, R4, 0x8000, RZ ;  /* 0x0000800004007810 */ /* 0x000fe20007f3e0ff */
[----:B------:R-:W-:-:S03]  /*42e0*/  VIADD R9, R9, 0x800 ;  /* 0x0000080009097836 */ /* 0x000fc60000000000 */
[----:B------:R-:W-:Y:S01]  /*42f0*/  ISETP.GE.AND P0, PT, R40, R19, PT ;  /* 0x000000132800720c */ /* 0x000fe20003f06270 */
[----:B0-----:R-:W-:Y:S01]  /*4300*/  IMAD.X R11, RZ, RZ, R5, P1 ;  /* 0x000000ffff0b7224 */ /* 0x001fe200008e0605 */
[----:B--2---:R1:W-:Y:S04]  /*4310*/  STG.E desc[UR8][R2.64+0x2000], R21 ;  /* 0x0020001502007986 */ /* 0x0043e8000c101908 */
[----:B---3--:R1:W-:Y:S04]  /*4320*/  STG.E desc[UR8][R2.64+0x2004], R23 ;  /* 0x0020041702007986 */ /* 0x0083e8000c101908 */
[----:B----4-:R1:W-:Y:S04]  /*4330*/  STG.E desc[UR8][R2.64+0x2008], R25 ;  /* 0x0020081902007986 */ /* 0x0103e8000c101908 */
[----:B-----5:R1:W-:Y:S01]  /*4340*/  STG.E desc[UR8][R2.64+0x200c], R27 ;  /* 0x00200c1b02007986 */ /* 0x0203e2000c101908 */
[----:B------:R-:W-:Y:S05]  /*4350*/  @!P0 BRA `(.L_x_3702) ;  /* 0xfffffffc005c8947 */ /* 0x000fea000383ffff */
[----:B------:R-:W-:Y:S05]  /*4360*/  EXIT ;  /* 0x000000000000794d */ /* 0x000fea0003800000 */
.L_x_3594:
[----:B------:R-:W0:Y:S01]  /*4370*/  LDC.64 R4, c[0x0][0x3e0] ;  /* 0x0000f800ff047b82 */ /* 0x000e220000000a00 */
[----:B------:R-:W1:Y:S01]  /*4380*/  S2R R6, SR_TID.X ;  /* 0x0000000000067919 */ /* 0x000e620000002100 */
[----:B------:R-:W2:Y:S01]  /*4390*/  LDCU.64 UR4, c[0x0][0x388] ;  /* 0x00007100ff0477ac */ /* 0x000ea20008000a00 */
[----:B------:R-:W3:Y:S01]  /*43a0*/  LDCU.64 UR6, c[0x0][0x3a0] ;  /* 0x00007400ff0677ac */ /* 0x000ee20008000a00 */
[----:B------:R-:W4:Y:S01]  /*43b0*/  LDCU.128 UR12, c[0x0][0x390] ;  /* 0x00007200ff0c77ac */ /* 0x000f220008000c00 */
[----:B0-----:R-:W-:-:S05]  /*43c0*/  IMAD.WIDE.U32 R4, R7, 0x8, R4 ;  /* 0x0000000807047825 */ /* 0x001fca00078e0004 */
[----:B------:R-:W1:Y:S04]  /*43d0*/  LDG.E R7, desc[UR8][R4.64] ;  /* 0x0000000804077981 */ /* 0x000e68000c1e1900 */
[----:B------:R-:W5:Y:S04]  /*43e0*/  LDG.E R0, desc[UR8][R4.64+0x8] ;  /* 0x0000080804007981 */ /* 0x000f68000c1e1900 */
[----:B------:R-:W2:Y:S04]  /*43f0*/  LDG.E R16, desc[UR8][R4.64+0x4] ;  /* 0x0000040804107981 */ /* 0x000ea8000c1e1900 */
[----:B------:R-:W2:Y:S01]  /*4400*/  LDG.E R9, desc[UR8][R4.64+0xc] ;  /* 0x00000c0804097981 */ /* 0x000ea2000c1e1900 */
[----:B------:R-:W-:Y:S01]  /*4410*/  BSSY.RECONVERGENT B0, `(.L_x_3703) ;  /* 0x0000026000007945 */ /* 0x000fe20003800200 */
[----:B------:R-:W-:-:S02]  /*4420*/  IMAD.MOV.U32 R19, RZ, RZ, RZ ;  /* 0x000000ffff137224 */ /* 0x000fc400078e00ff */
[----:B------:R-:W-:Y:S02]  /*4430*/  IMAD.MOV.U32 R21, RZ, RZ, RZ ;  /* 0x000000ffff157224 */ /* 0x000fe400078e00ff */
[----:B------:R-:W-:Y:S02]  /*4440*/  IMAD.MOV.U32 R23, RZ, RZ, RZ ;  /* 0x000000ffff177224 */ /* 0x000fe400078e00ff */
[----:B------:R-:W-:Y:S01]  /*4450*/  IMAD.MOV.U32 R25, RZ, RZ, RZ ;  /* 0x000000ffff197224 */ /* 0x000fe200078e00ff */
[----:B-1----:R-:W-:-:S04]  /*4460*/  IADD3 R18, P0, PT, R7, R6, RZ ;  /* 0x0000000607127210 */ /* 0x002fc80007f1e0ff */
[----:B------:R-:W-:Y:S01]  /*4470*/  LEA.HI.X.SX32 R11, R7, RZ, 0x1, P0 ;  /* 0x000000ff070b7211 */ /* 0x000fe200000f0eff */
[----:B------:R-:W-:Y:S02]  /*4480*/  IMAD.SHL.U32 R27, R18, 0x4, RZ ;  /* 0x00000004121b7824 */ /* 0x000fe400078e00ff */
[----:B-----5:R-:W-:Y:S01]  /*4490*/  IMAD.IADD R7, R0, 0x1, -R7 ;  /* 0x0000000100077824 */ /* 0x020fe200078e0a07 */
[----:B------:R-:W-:Y:S01]  /*44a0*/  SHF.L.U64.HI R18, R18, 0x2, R11 ;  /* 0x0000000212127819 */ /* 0x000fe2000001020b */
[----:B--2---:R-:W-:Y:S01]  /*44b0*/  IMAD.IADD R0, R9, 0x1, -R16 ;  /* 0x0000000109007824 */ /* 0x004fe200078e0a10 */
[----:B------:R-:W-:-:S03]  /*44c0*/  IADD3 R10, P1, PT, R27, UR4, RZ ;  /* 0x000000041b0a7c10 */ /* 0x000fc6000ff3e0ff */
[----:B------:R-:W-:Y:S01]  /*44d0*/  IMAD.IADD R17, R7, 0x1, R0 ;  /* 0x0000000107117824 */ /* 0x000fe200078e0200 */
[----:B------:R-:W-:-:S04]  /*44e0*/  IADD3.X R11, PT, PT, R18, UR5, RZ, P1, !PT ;  /* 0x00000005120b7c10 */ /* 0x000fc80008ffe4ff */
[----:B------:R-:W-:Y:S02]  /*44f0*/  ISETP.GE.AND P1, PT, R6, R17, PT ;  /* 0x000000110600720c */ /* 0x000fe40003f26270 */
[C---:B----4-:R-:W-:Y:S02]  /*4500*/  IADD3 R8, P2, PT, R27.reuse, UR12, RZ ;  /* 0x0000000c1b087c10 */ /* 0x050fe4000ff5e0ff */
[C---:B------:R-:W-:Y:S02]  /*4510*/  IADD3 R12, P0, PT, R27.reuse, UR14, RZ ;  /* 0x0000000e1b0c7c10 */ /* 0x040fe4000ff1e0ff */
[----:B---3--:R-:W-:Y:S02]  /*4520*/  IADD3 R14, P3, PT, R27, UR6, RZ ;  /* 0x000000061b0e7c10 */ /* 0x008fe4000ff7e0ff */
[C---:B------:R-:W-:Y:S02]  /*4530*/  IADD3.X R9, PT, PT, R18.reuse, UR13, RZ, P2, !PT ;  /* 0x0000000d12097c10 */ /* 0x040fe400097fe4ff */
[----:B------:R-:W-:-:S02]  /*4540*/  IADD3.X R13, PT, PT, R18, UR15, RZ, P0, !PT ;  /* 0x0000000f120d7c10 */ /* 0x000fc400087fe4ff */
[----:B------:R-:W-:Y:S02]  /*4550*/  IADD3.X R15, PT, PT, R18, UR7, RZ, P3, !PT ;  /* 0x00000007120f7c10 */ /* 0x000fe40009ffe4ff */
[----:B------:R-:W-:Y:S01]  /*4560*/  SHF.R.S32.HI R20, RZ, 0x1f, R16 ;  /* 0x0000001fff147819 */ /* 0x000fe20000011410 */
[----:B------:R-:W-:Y:S06]  /*4570*/  @P1 BRA `(.L_x_3704) ;  /* 0x00000000003c1947 */ /* 0x000fec0003800000 */
[----:B------:R-:W-:-:S13]  /*4580*/  ISETP.GE.AND P1, PT, R6, R7, PT ;  /* 0x000000070600720c */ /* 0x000fda0003f26270 */
[----:B------:R0:W5:Y:S01]  /*4590*/  @!P1 LDG.E R25, desc[UR8][R10.64] ;  /* 0x000000080a199981 */ /* 0x000162000c1e1900 */
[----:B------:R-:W1:Y:S03]  /*45a0*/  @P1 LDC.64 R28, c[0x0][0x3a8] ;  /* 0x0000ea00ff1c1b82 */ /* 0x000e660000000a00 */
[----:B------:R0:W5:Y:S04]  /*45b0*/  @!P1 LDG.E R23, desc[UR8][R8.64] ;  /* 0x0000000808179981 */ /* 0x000168000c1e1900 */
[----:B------:R0:W5:Y:S04]  /*45c0*/  @!P1 LDG.E R21, desc[UR8][R12.64] ;  /* 0x000000080c159981 */ /* 0x000168000c1e1900 */
[----:B------:R0:W5:Y:S01]  /*45d0*/  @!P1 LDG.E R19, desc[UR8][R14.64] ;  /* 0x000000080e139981 */ /* 0x000162000c1e1900 */
[----:B------:R-:W-:-:S05]  /*45e0*/  @P1 IMAD.IADD R5, R6, 0x1, -R7 ;  /* 0x0000000106051824 */ /* 0x000fca00078e0a07 */
[----:B------:R-:W-:-:S04]  /*45f0*/  @P1 IADD3 R22, P2, PT, R16, R5, RZ ;  /* 0x0000000510161210 */ /* 0x000fc80007f5e0ff */
[----:B------:R-:W-:Y:S02]  /*4600*/  @P1 LEA.HI.X.SX32 R5, R5, R20, 0x1, P2 ;  /* 0x0000001405051211 */ /* 0x000fe400010f0eff */
[----:B-1----:R-:W-:-:S04]  /*4610*/  @P1 LEA R4, P2, R22, R28, 0x4 ;  /* 0x0000001c16041211 */ /* 0x002fc800078420ff */
[----:B------:R-:W-:-:S05]  /*4620*/  @P1 LEA.HI.X R5, R22, R29, R5, 0x4, P2 ;  /* 0x0000001d16051211 */ /* 0x000fca00010f2405 */
[----:B------:R0:W5:Y:S04]  /*4630*/  @P1 LDG.E R25, desc[UR8][R4.64] ;  /* 0x0000000804191981 */ /* 0x000168000c1e1900 */
[----:B------:R0:W5:Y:S04]  /*4640*/  @P1 LDG.E R23, desc[UR8][R4.64+0x4] ;  /* 0x0000040804171981 */ /* 0x000168000c1e1900 */
[----:B------:R0:W5:Y:S04]  /*4650*/  @P1 LDG.E R21, desc[UR8][R4.64+0x8] ;  /* 0x0000080804151981 */ /* 0x000168000c1e1900 */
[----:B------:R0:W5:Y:S02]  /*4660*/  @P1 LDG.E R19, desc[UR8][R4.64+0xc] ;  /* 0x00000c0804131981 */ /* 0x000164000c1e1900 */
.L_x_3704:
[----:B------:R-:W-:Y:S05]  /*4670*/  BSYNC.RECONVERGENT B0 ;  /* 0x0000000000007941 */ /* 0x000fea0003800200 */
.L_x_3703:
[----:B------:R-:W1:Y:S01]  /*4680*/  LDCU.64 UR4, c[0x0][0x3a8] ;  /* 0x00007500ff0477ac */ /* 0x000e620008000a00 */
[--C-:B0-----:R-:W-:Y:S01]  /*4690*/  IADD3 R4, P1, P2, R16, R6, -R7.reuse ;  /* 0x0000000610047210 */ /* 0x101fe20007a3e807 */
[C---:B------:R-:W-:Y:S01]  /*46a0*/  VIADD R16, R6.reuse, 0x600 ;  /* 0x0000060006107836 */ /* 0x040fe20000000000 */
[----:B------:R-:W-:Y:S01]  /*46b0*/  SHF.R.S32.HI R5, RZ, 0x1f, R7 ;  /* 0x0000001fff057819 */ /* 0x000fe20000011407 */
[----:B------:R-:W-:Y:S01]  /*46c0*/  IMAD.IADD R59, R7, 0x1, R0 ;  /* 0x00000001073b7824 */ /* 0x000fe200078e0200 */
[----:B------:R-:W-:Y:S01]  /*46d0*/  LOP3.LUT R22, R6, 0x400, RZ, 0xfc, !PT ;  /* 0x0000040006167812 */ /* 0x000fe200078efcff */
[----:B------:R-:W-:Y:S01]  /*46e0*/  BSSY.RECONVERGENT B0, `(.L_x_3705) ;  /* 0x0000018000007945 */ /* 0x000fe20003800200 */
[----:B------:R-:W-:Y:S01]  /*46f0*/  IADD3.X R5, PT, PT, R20, RZ, ~R5, P1, P2 ;  /* 0x000000ff14057210 */ /* 0x000fe20000fe4c05 */
[----:B------:R-:W-:Y:S01]  /*4700*/  VIADD R20, R6, 0x200 ;  /* 0x0000020006147836 */ /* 0x000fe20000000000 */
[-C--:B------:R-:W-:Y:S01]  /*4710*/  ISETP.GE.AND P2, PT, R16, R17.reuse, PT ;  /* 0x000000111000720c */ /* 0x080fe20003f46270 */
[----:B------:R-:W-:Y:S01]  /*4720*/  IMAD.MOV.U32 R29, RZ, RZ, RZ ;  /* 0x000000ffff1d7224 */ /* 0x000fe200078e00ff */
[----:B------:R-:W-:Y:S01]  /*4730*/  LOP3.LUT R24, R6, 0x800, RZ, 0xfc, !PT ;  /* 0x0000080006187812 */ /* 0x000fe200078efcff */
[----:B------:R-:W-:Y:S01]  /*4740*/  IMAD.MOV.U32 R31, RZ, RZ, RZ ;  /* 0x000000ffff1f7224 */ /* 0x000fe200078e00ff */
[-C--:B------:R-:W-:Y:S01]  /*4750*/  ISETP.GE.AND P3, PT, R20, R17.reuse, PT ;  /* 0x000000111400720c */ /* 0x080fe20003f66270 */
[----:B------:R-:W-:Y:S01]  /*4760*/  IMAD.MOV.U32 R33, RZ, RZ, RZ ;  /* 0x000000ffff217224 */ /* 0x000fe200078e00ff */
[----:B------:R-:W-:Y:S01]  /*4770*/  ISETP.GE.AND P4, PT, R22, R17, PT ;  /* 0x000000111600720c */ /* 0x000fe20003f86270 */
[----:B------:R-:W-:Y:S01]  /*4780*/  IMAD.MOV.U32 R35, RZ, RZ, RZ ;  /* 0x000000ffff237224 */ /* 0x000fe200078e00ff */
[----:B------:R-:W-:-:S02]  /*4790*/  ISETP.GE.AND P1, PT, R24, R59, PT ;  /* 0x0000003b1800720c */ /* 0x000fc40003f26270 */
[----:B-1----:R-:W-:-:S04]  /*47a0*/  LEA R16, P5, R4, UR4, 0x4 ;  /* 0x0000000404107c11 */ /* 0x002fc8000f8a20ff */
[----:B------:R-:W-:-:S03]  /*47b0*/  LEA.HI.X R17, R4, UR5, R5, 0x4, P5 ;  /* 0x0000000504117c11 */ /* 0x000fc6000a8f2405 */
        /* <DEDUP_REMOVED lines=10> */
.L_x_3706:
[----:B------:R-:W-:Y:S05]  /*4860*/  BSYNC.RECONVERGENT B0 ;  /* 0x0000000000007941 */ /* 0x000fea0003800200 */
.L_x_3705:
        /* <DEDUP_REMOVED lines=15> */
.L_x_3708:
[----:B------:R-:W-:Y:S05]  /*4960*/  BSYNC.RECONVERGENT B0 ;  /* 0x0000000000007941 */ /* 0x000fea0003800200 */
.L_x_3707:
[----:B------:R-:W-:Y:S01]  /*4970*/  BSSY.RECONVERGENT B0, `(.L_x_3709) ;  /* 0x0000018000007945 */ /* 0x000fe20003800200 */
[----:B------:R-:W-:Y:S02]  /*4980*/  IMAD.MOV.U32 R45, RZ, RZ, RZ ;  /* 0x000000ffff2d7224 */ /* 0x000fe400078e00ff */
[----:B------:R-:W-:Y:S02]  /*4990*/  IMAD.MOV.U32 R47, RZ, RZ, RZ ;  /* 0x000000ffff2f7224 */ /* 0x000fe400078e00ff */
[----:B------:R-:W-:Y:S02]  /*49a0*/  IMAD.MOV.U32 R49, RZ, RZ, RZ ;  /* 0x000000ffff317224 */ /* 0x000fe400078e00ff */
[----:B------:R-:W-:Y:S01]  /*49b0*/  IMAD.MOV.U32 R51, RZ, RZ, RZ ;  /* 0x000000ffff337224 */ /* 0x000fe200078e00ff */
[----:B------:R-:W-:Y:S06]  /*49c0*/  @P2 BRA `(.L_x_3710) ;  /* 0x0000000000482947 */ /* 0x000fec0003800000 */
[----:B------:R-:W-:-:S05]  /*49d0*/  VIADD R4, R6, 0x600 ;  /* 0x0000060006047836 */ /* 0x000fca0000000000 */
[----:B------:R-:W-:-:S13]  /*49e0*/  ISETP.GE.AND P2, PT, R4, R7, PT ;  /* 0x000000070400720c */ /* 0x000fda0003f46270 */
[----:B------:R2:W5:Y:S01]  /*49f0*/  @P2 LDG.E R51, desc[UR8][R16.64+0x6000] ;  /* 0x0060000810332981 */ /* 0x000562000c1e1900 */
[----:B------:R-:W3:Y:S03]  /*4a00*/  @!P2 LDC.64 R4, c[0x0][0x3a0] ;  /* 0x0000e800ff04ab82 */ /* 0x000ee60000000a00 */
[----:B------:R2:W5:Y:S04]  /*4a10*/  @P2 LDG.E R49, desc[UR8][R16.64+0x6004] ;  /* 0x0060040810312981 */ /* 0x000568000c1e1900 */
[----:B------:R2:W5:Y:S04]  /*4a20*/  @P2 LDG.E R47, desc[UR8][R16.64+0x6008] ;  /* 0x00600808102f2981 */ /* 0x000568000c1e1900 */
[----:B------:R2:W5:Y:S01]  /*4a30*/  @P2 LDG.E R45, desc[UR8][R16.64+0x600c] ;  /* 0x00600c08102d2981 */ /* 0x000562000c1e1900 */
[----:B---3--:R-:W-:-:S02]  /*4a40*/  @!P2 IADD3 R4, P3, PT, R27, R4, RZ ;  /* 0x000000041b04a210 */ /* 0x008fc40007f7e0ff */
[----:B------:R-:W3:Y:S03]  /*4a50*/  @!P2 LDC R27, c[0x0][0x39c] ;  /* 0x0000e700ff1bab82 */ /* 0x000ee60000000800 */
[C---:B------:R-:W-:Y:S02]  /*4a60*/  @!P2 IMAD.X R5, R18.reuse, 0x1, R5, P3 ;  /* 0x000000011205a824 */ /* 0x040fe400018e0605 */
[----:B01----:R-:W-:Y:S02]  /*4a70*/  @!P2 IMAD.MOV.U32 R14, RZ, RZ, R4 ;  /* 0x000000ffff0ea224 */ /* 0x003fe400078e0004 */
[----:B------:R-:W-:Y:S02]  /*4a80*/  @!P2 IMAD.MOV.U32 R15, RZ, RZ, R5 ;  /* 0x000000ffff0fa224 */ /* 0x000fe400078e0005 */
[----:B---3--:R-:W-:-:S04]  /*4a90*/  @!P2 IMAD.X R27, R18, 0x1, R27, P0 ;  /* 0x00000001121ba824 */ /* 0x008fc800000e061b */
[----:B------:R-:W-:Y:S01]  /*4aa0*/  @!P2 IMAD.MOV.U32 R13, RZ, RZ, R27 ;  /* 0x000000ffff0da224 */ /* 0x000fe200078e001b */
[----:B------:R2:W5:Y:S04]  /*4ab0*/  @!P2 LDG.E R51, desc[UR8][R10.64+0x1800] ;  /* 0x001800080a33a981 */ /* 0x000568000c1e1900 */
[----:B------:R2:W5:Y:S04]  /*4ac0*/  @!P2 LDG.E R49, desc[UR8][R8.64+0x1800] ;  /* 0x001800080831a981 */ /* 0x000568000c1e1900 */
[----:B------:R2:W5:Y:S04]  /*4ad0*/  @!P2 LDG.E R47, desc[UR8][R12.64+0x1800] ;  /* 0x001800080c2fa981 */ /* 0x000568000c1e1900 */
[----:B------:R2:W5:Y:S02]  /*4ae0*/  @!P2 LDG.E R45, desc[UR8][R14.64+0x1800] ;  /* 0x001800080e2da981 */ /* 0x000564000c1e1900 */
.L_x_3710:
[----:B------:R-:W-:Y:S05]  /*4af0*/  BSYNC.RECONVERGENT B0 ;  /* 0x0000000000007941 */ /* 0x000fea0003800200 */
.L_x_3709:
[----:B------:R-:W-:Y:S01]  /*4b00*/  BSSY.RECONVERGENT B0, `(.L_x_3711) ;  /* 0x0000010000007945 */ /* 0x000fe20003800200 */
[----:B------:R-:W-:Y:S02]  /*4b10*/  IMAD.MOV.U32 R27, RZ, RZ, RZ ;  /* 0x000000ffff1b7224 */ /* 0x000fe400078e00ff */
        /* <DEDUP_REMOVED lines=14> */
.L_x_3712:
[----:B------:R-:W-:Y:S05]  /*4c00*/  BSYNC.RECONVERGENT B0 ;  /* 0x0000000000007941 */ /* 0x000fea0003800200 */
.L_x_3711:
[----:B0123--:R-:W-:Y:S01]  /*4c10*/  IMAD R8, R6, 0x5, RZ ;  /* 0x0000000506087824 */ /* 0x00ffe200078e02ff */
[----:B-----5:R0:W-:Y:S01]  /*4c20*/  ST.E desc[UR8][R4.64+0x800], R25 ;  /* 0x0008001904007985 */ /* 0x0201e2000c101908 */
[----:B------:R-:W-:Y:S01]  /*4c30*/  BSSY.RECONVERGENT B0, `(.L_x_3713) ;  /* 0x0000037000007945 */ /* 0x000fe20003800200 */
[C---:B------:R-:W-:Y:S02]  /*4c40*/  IMAD.WIDE R10, R7.reuse, 0x10, R2 ;  /* 0x00000010070a7825 */ /* 0x040fe400078e0202 */
[----:B------:R-:W-:Y:S01]  /*4c50*/  VIMNMX R8, PT, PT, R8, R59, PT ;  /* 0x0000003b08087248 */ /* 0x000fe20003fe0100 */
[----:B------:R0:W-:Y:S03]  /*4c60*/  ST.E desc[UR8][R4.64+0x804], R23 ;  /* 0x0008041704007985 */ /* 0x0001e6000c101908 */
[----:B------:R-:W-:Y:S01]  /*4c70*/  VIADDMNMX R9, R8, -R0, RZ, !PT ;  /* 0x8000000008097246 */ /* 0x000fe200078001ff */
        /* <DEDUP_REMOVED lines=23> */
.L_x_3718:
[----:B------:R-:W-:-:S04]  /*4df0*/  IMAD.MOV.U32 R17, RZ, RZ, R9 ;  /* 0x000000ffff117224 */ /* 0x000fc800078e0009 */
[----:B------:R-:W-:-:S05]  /*4e00*/  IMAD.IADD R9, R16, 0x1, R17 ;  /* 0x0000000110097824 */ /* 0x000fca00078e0211 */
[----:B0-----:R-:W-:-:S04]  /*4e10*/  SHF.R.S32.HI R19, RZ, 0x1, R9 ;  /* 0x00000001ff137819 */ /* 0x001fc80000011409 */
[----:B------:R-:W-:Y:S01]  /*4e20*/  LOP3.LUT R9, RZ, R19, RZ, 0x33, !PT ;  /* 0x00000013ff097212 */ /* 0x000fe200078e33ff */
[----:B------:R-:W-:-:S04]  /*4e30*/  IMAD.WIDE R12, R19, 0x10, R2 ;  /* 0x00000010130c7825 */ /* 0x000fc800078e0202 */
[----:B------:R-:W-:-:S04]  /*4e40*/  IMAD.IADD R9, R8, 0x1, R9 ;  /* 0x0000000108097824 */ /* 0x000fc800078e0209 */
[----:B------:R-:W-:Y:S02]  /*4e50*/  IMAD.WIDE R14, R9, 0x10, R10 ;  /* 0x00000010090e7825 */ /* 0x000fe400078e020a */
        /* <DEDUP_REMOVED lines=13> */
.L_x_3716:
[----:B------:R-:W-:-:S13]  /*4f30*/  ISETP.LT.AND P0, PT, R18, R9, PT ;  /* 0x000000091200720c */ /* 0x000fda0003f01270 */
.L_x_3717:
[----:B------:R-:W-:Y:S05]  /*4f40*/  BSYNC.RECONVERGENT B1 ;  /* 0x0000000000017941 */ /* 0x000fea0003800200 */
.L_x_3715:
[C---:B------:R-:W-:Y:S01]  /*4f50*/  @!P0 VIADD R17, R19.reuse, 0x1 ;  /* 0x0000000113118836 */ /* 0x040fe20000000000 */
[----:B------:R-:W-:-:S03]  /*4f60*/  SEL R16, R19, R16, P0 ;  /* 0x0000001013107207 */ /* 0x000fc60000000000 */
[----:B------:R-:W-:Y:S01]  /*4f70*/  IMAD.MOV.U32 R9, RZ, RZ, R17 ;  /* 0x000000ffff097224 */ /* 0x000fe200078e0011 */
[----:B------:R-:W-:-:S13]  /*4f80*/  ISETP.GE.AND P0, PT, R17, R16, PT ;  /* 0x000000101100720c */ /* 0x000fda0003f06270 */
[----:B------:R-:W-:Y:S05]  /*4f90*/  @!P0 BRA `(.L_x_3718) ;  /* 0xfffffffc00948947 */ /* 0x000fea000383ffff */
.L_x_3714:
[----:B------:R-:W-:Y:S05]  /*4fa0*/  BSYNC.RECONVERGENT B0 ;  /* 0x0000000000007941 */ /* 0x000fea0003800200 */
.L_x_3713:
        /* <DEDUP_REMOVED lines=27> */
.L_x_3724:
[----:B------:R-:W-:-:S13]  /*5160*/  ISETP.LT.AND P0, PT, R21, R14, PT ;  /* 0x0000000e1500720c */ /* 0x000fda0003f01270 */
.L_x_3725:
[----:B------:R-:W-:Y:S05]  /*5170*/  BSYNC.RECONVERGENT B2 ;  /* 0x0000000000027941 */ /* 0x000fea0003800200 */
.L_x_3723:
[----:B------:R-:W-:Y:S01]  /*5180*/  VIADD R18, R23, 0x1 ;  /* 0x0000000117127836 */ /* 0x000fe20000000000 */
[----:B------:R-:W-:-:S04]  /*5190*/  SEL R23, R9, R23, P0 ;  /* 0x0000001709177207 */ /* 0x000fc80000000000 */
[----:B------:R-:W-:-:S07]  /*51a0*/  SEL R18, R18, RZ, P0 ;  /* 0x000000ff12127207 */ /* 0x000fce0000000000 */
.L_x_3722:
[----:B------:R-:W-:Y:S05]  /*51b0*/  BSYNC.RECONVERGENT B1 ;  /* 0x0000000000017941 */ /* 0x000fea0003800200 */
.L_x_3721:
        /* <DEDUP_REMOVED lines=17> */
.L_x_3730:
[----:B------:R-:W-:-:S13]  /*52d0*/  ISETP.LT.AND P0, PT, R25, R14, PT ;  /* 0x0000000e1900720c */ /* 0x000fda0003f01270 */
.L_x_3731:
[----:B------:R-:W-:Y:S05]  /*52e0*/  BSYNC.RECONVERGENT B3 ;  /* 0x0000000000037941 */ /* 0x000fea0003800200 */
.L_x_3729:
        /* <DEDUP_REMOVED lines=17> */
.L_x_3734:
[----:B------:R-:W-:-:S13]  /*5400*/  ISETP.LT.AND P0, PT, R25, R14, PT ;  /* 0x0000000e1900720c */ /* 0x000fda0003f01270 */
.L_x_3735:
[----:B------:R-:W-:Y:S05]  /*5410*/  BSYNC.RECONVERGENT B3 ;  /* 0x0000000000037941 */ /* 0x000fea0003800200 */
.L_x_3733:
[----:B------:R-:W-:Y:S01]  /*5420*/  SEL R23, R23, R19, P0 ;  /* 0x0000001317177207 */ /* 0x000fe20000000000 */
[----:B------:R-:W-:-:S07]  /*5430*/  @P0 VIADD R18, R19, 0x1 ;  /* 0x0000000113120836 */ /* 0x000fce0000000000 */
.L_x_3728:
        /* <DEDUP_REMOVED lines=16> */
.L_x_3738:
[----:B------:R-:W-:-:S13]  /*5540*/  ISETP.LT.AND P0, PT, R25, R14, PT ;  /* 0x0000000e1900720c */ /* 0x000fda0003f01270 */
.L_x_3739:
[----:B------:R-:W-:Y:S05]  /*5550*/  BSYNC.RECONVERGENT B3 ;  /* 0x0000000000037941 */ /* 0x000fea0003800200 */
.L_x_3737:
[----:B------:R-:W-:Y:S01]  /*5560*/  SEL R23, R23, R19, P0 ;  /* 0x0000001317177207 */ /* 0x000fe20000000000 */
[----:B------:R-:W-:-:S07]  /*5570*/  @P0 VIADD R18, R19, 0x1 ;  /* 0x0000000113120836 */ /* 0x000fce0000000000 */
.L_x_3732:
[----:B------:R-:W-:-:S13]  /*5580*/  ISETP.GE.AND P0, PT, R18, R23, PT ;  /* 0x000000171200720c */ /* 0x000fda0003f06270 */
[----:B------:R-:W-:Y:S05]  /*5590*/  @P0 BREAK.RELIABLE B1 ;  /* 0x0000000000010942 */ /* 0x000fea0003800100 */
[----:B------:R-:W-:Y:S05]  /*55a0*/  @P0 BRA `(.L_x_3736) ;  /* 0x0000000000580947 */ /* 0x000fea0003800000 */
[----:B------:R-:W-:Y:S05]  /*55b0*/  BSYNC.RELIABLE B1 ;  /* 0x0000000000017941 */ /* 0x000fea0003800100 */
.L_x_3727:
        /* <DEDUP_REMOVED lines=14> */
.L_x_3741:
[----:B------:R-:W-:-:S13]  /*56a0*/  ISETP.LT.AND P0, PT, R25, R14, PT ;  /* 0x0000000e1900720c */ /* 0x000fda0003f01270 */
.L_x_3742:
[----:B------:R-:W-:Y:S05]  /*56b0*/  BSYNC.RECONVERGENT B1 ;  /* 0x0000000000017941 */ /* 0x000fea0003800200 */
.L_x_3740:
[----:B------:R-:W-:Y:S01]  /*56c0*/  @P0 VIADD R20, R21, 0x1 ;  /* 0x0000000115140836 */ /* 0x000fe20000000000 */
[----:B------:R-:W-:-:S03]  /*56d0*/  SEL R23, R23, R21, P0 ;  /* 0x0000001517177207 */ /* 0x000fc60000000000 */
[----:B------:R-:W-:Y:S01]  /*56e0*/  IMAD.MOV.U32 R18, RZ, RZ, R20 ;  /* 0x000000ffff127224 */ /* 0x000fe200078e0014 */
[----:B------:R-:W-:-:S13]  /*56f0*/  ISETP.GE.AND P0, PT, R20, R23, PT ;  /* 0x000000171400720c */ /* 0x000fda0003f06270 */
[----:B------:R-:W-:Y:S05]  /*5700*/  @!P0 BRA `(.L_x_3727) ;  /* 0xfffffffc00ac8947 */ /* 0x000fea000383ffff */
.L_x_3736:
[----:B------:R-:W-:Y:S05]  /*5710*/  BSYNC.RECONVERGENT B2 ;  /* 0x0000000000027941 */ /* 0x000fea0003800200 */
.L_x_3726:
        /* <DEDUP_REMOVED lines=18> */
.L_x_3746:
[----:B------:R-:W-:-:S13]  /*5840*/  ISETP.LT.AND P0, PT, R23, R14, PT ;  /* 0x0000000e1700720c */ /* 0x000fda0003f01270 */
.L_x_3747:
[----:B------:R-:W-:Y:S05]  /*5850*/  BSYNC.RECONVERGENT B2 ;  /* 0x0000000000027941 */ /* 0x000fea0003800200 */
.L_x_3745:
[----:B------:R-:W-:Y:S01]  /*5860*/  VIADD R22, R19, 0x1 ;  /* 0x0000000113167836 */ /* 0x000fe20000000000 */
[----:B------:R-:W-:-:S04]  /*5870*/  SEL R19, R17, R19, P0 ;  /* 0x0000001311137207 */ /* 0x000fc80000000000 */
[----:B------:R-:W-:-:S07]  /*5880*/  SEL R22, R22, RZ, P0 ;  /* 0x000000ff16167207 */ /* 0x000fce0000000000 */
.L_x_3744:
[----:B------:R-:W-:Y:S05]  /*5890*/  BSYNC.RECONVERGENT B1 ;  /* 0x0000000000017941 */ /* 0x000fea0003800200 */
.L_x_3743:
        /* <DEDUP_REMOVED lines=17> */
.L_x_3752:
[----:B------:R-:W-:-:S13]  /*59b0*/  ISETP.LT.AND P0, PT, R25, R14, PT ;  /* 0x0000000e1900720c */ /* 0x000fda0003f01270 */
.L_x_3753:
[----:B------:R-:W-:Y:S05]  /*59c0*/  BSYNC.RECONVERGENT B3 ;  /* 0x0000000000037941 */ /* 0x000fea0003800200 */
.L_x_3751:
        /* <DEDUP_REMOVED lines=17> */
.L_x_3756:
[----:B------:R-:W-:-:S13]  /*5ae0*/  ISETP.LT.AND P0, PT, R25, R14, PT ;  /* 0x0000000e1900720c */ /* 0x000fda0003f01270 */
.L_x_3757:
[----:B------:R-:W-:Y:S05]  /*5af0*/  BSYNC.RECONVERGENT B3 ;  /* 0x0000000000037941 */ /* 0x000fea0003800200 */
.L_x_3755:
[----:B------:R-:W-:Y:S01]  /*5b00*/  SEL R19, R19, R23, P0 ;  /* 0x0000001713137207 */ /* 0x000fe20000000000 */
[----:B------:R-:W-:-:S07]  /*5b10*/  @P0 VIADD R22, R23, 0x1 ;  /* 0x0000000117160836 */ /* 0x000fce0000000000 */
.L_x_3750:
        /* <DEDUP_REMOVED lines=16> */
.L_x_3760:
[----:B------:R-:W-:-:S13]  /*5c20*/  ISETP.LT.AND P0, PT, R25, R14, PT ;  /* 0x0000000e1900720c */ /* 0x000fda0003f01270 */
.L_x_3761:
[----:B------:R-:W-:Y:S05]  /*5c30*/  BSYNC.RECONVERGENT B3 ;  /* 0x0000000000037941 */ /* 0x000fea0003800200 */
.L_x_3759:
[----:B------:R-:W-:Y:S01]  /*5c40*/  SEL R19, R19, R23, P0 ;  /* 0x0000001713137207 */ /* 0x000fe20000000000 */
[----:B------:R-:W-:-:S07]  /*5c50*/  @P0 VIADD R22, R23, 0x1 ;  /* 0x0000000117160836 */ /* 0x000fce0000000000 */
.L_x_3754:
[----:B------:R-:W-:-:S13]  /*5c60*/  ISETP.GE.AND P0, PT, R22, R19, PT ;  /* 0x000000131600720c */ /* 0x000fda0003f06270 */
[----:B------:R-:W-:Y:S05]  /*5c70*/  @P0 BREAK.RELIABLE B1 ;  /* 0x0000000000010942 */ /* 0x000fea0003800100 */
[----:B------:R-:W-:Y:S05]  /*5c80*/  @P0 BRA `(.L_x_3758) ;  /* 0x0000000000500947 */ /* 0x000fea0003800000 */
[----:B------:R-:W-:Y:S05]  /*5c90*/  BSYNC.RELIABLE B1 ;  /* 0x0000000000017941 */ /* 0x000fea0003800100 */
.L_x_3749:
        /* <DEDUP_REMOVED lines=13> */
.L_x_3763:
[----:B------:R-:W-:-:S13]  /*5d70*/  ISETP.LT.AND P0, PT, R25, R14, PT ;  /* 0x0000000e1900720c */ /* 0x000fda0003f01270 */
.L_x_3764:
[----:B------:R-:W-:Y:S05]  /*5d80*/  BSYNC.RECONVERGENT B1 ;  /* 0x0000000000017941 */ /* 0x000fea0003800200 */
.L_x_3762:
[----:B------:R-:W-:Y:S01]  /*5d90*/  @P0 VIADD R22, R23, 0x1 ;  /* 0x0000000117160836 */ /* 0x000fe20000000000 */
[----:B------:R-:W-:-:S04]  /*5da0*/  SEL R19, R19, R23, P0 ;  /* 0x0000001713137207 */ /* 0x000fc80000000000 */
[----:B------:R-:W-:-:S13]  /*5db0*/  ISETP.GE.AND P0, PT, R22, R19, PT ;  /* 0x000000131600720c */ /* 0x000fda0003f06270 */
[----:B------:R-:W-:Y:S05]  /*5dc0*/  @!P0 BRA `(.L_x_3749) ;  /* 0xfffffffc00b48947 */ /* 0x000fea000383ffff */
.L_x_3758:
[----:B------:R-:W-:Y:S05]  /*5dd0*/  BSYNC.RECONVERGENT B2 ;  /* 0x0000000000027941 */ /* 0x000fea0003800200 */
.L_x_3748:
        /* <DEDUP_REMOVED lines=13> */
.L_x_3770:
        /* <DEDUP_REMOVED lines=14> */
.L_x_3768:
[----:B------:R-:W-:-:S13]  /*5f90*/  ISETP.LT.AND P0, PT, R14, R19, PT ;  /* 0x000000130e00720c */ /* 0x000fda0003f01270 */
.L_x_3769:
[----:B------:R-:W-:Y:S05]  /*5fa0*/  BSYNC.RECONVERGENT B2 ;  /* 0x0000000000027941 */ /* 0x000fea0003800200 */
.L_x_3767:
[C---:B------:R-:W-:Y:S01]  /*5fb0*/  @!P0 VIADD R22, R17.reuse, 0x1 ;  /* 0x0000000111168836 */ /* 0x040fe20000000000 */
[----:B------:R-:W-:-:S03]  /*5fc0*/  SEL R9, R17, R9, P0 ;  /* 0x0000000911097207 */ /* 0x000fc60000000000 */
[----:B------:R-:W-:Y:S01]  /*5fd0*/  IMAD.MOV.U32 R17, RZ, RZ, R22 ;  /* 0x000000ffff117224 */ /* 0x000fe200078e0016 */
[----:B------:R-:W-:-:S13]  /*5fe0*/  ISETP.GE.AND P0, PT, R22, R9, PT ;  /* 0x000000091600720c */ /* 0x000fda0003f06270 */
[----:B------:R-:W-:Y:S05]  /*5ff0*/  @!P0 BRA `(.L_x_3770) ;  /* 0xfffffffc00ac8947 */ /* 0x000fea000383ffff */
.L_x_3766:
[----:B------:R-:W-:Y:S05]  /*6000*/  BSYNC.RECONVERGENT B1 ;  /* 0x0000000000017941 */ /* 0x000fea0003800200 */
.L_x_3765:
[----:B------:R-:W-:-:S05]  /*6010*/  IMAD.IADD R17, R24, 0x1, R17 ;  /* 0x0000000118117824 */ /* 0x000fca00078e0211 */
[CC--:B------:R-:W-:Y:S02]  /*6020*/  VIMNMX R9, PT, PT, R28.reuse, R17.reuse, PT ;  /* 0x000000111c097248 */ /* 0x0c0fe40003fe0100 */
[----:B------:R-:W-:-:S03]  /*6030*/  ISETP.GE.AND P0, PT, R28, R17, PT ;  /* 0x000000111c00720c */ /* 0x000fc60003f06270 */
[----:B------:R-:W-:Y:S02]  /*6040*/  IMAD.IADD R13, R26, 0x1, -R9 ;  /* 0x000000011a0d7824 */ /* 0x000fe400078e0a09 */
[----:B------:R-:W-:Y:S02]  /*6050*/  VIADD R12, R9, 0x1 ;  /* 0x00000001090c7836 */ /* 0x000fe40000000000 */
[----:B------:R-:W-:-:S03]  /*6060*/  IMAD.IADD R9, R13, 0x1, R18 ;  /* 0x000000010d097824 */ /* 0x000fc600078e0212 */
[----:B------:R-:W-:-:S04]  /*6070*/  ISETP.EQ.AND P0, PT, R13, R12, !P0 ;  /* 0x0000000c0d00720c */ /* 0x000fc80004702270 */
[----:B------:R-:W-:-:S09]  /*6080*/  SEL R12, RZ, 0x1, !P0 ;  /* 0x00000001ff0c7807 */ /* 0x000fd20004000000 */
.L_x_3720:
[----:B------:R-:W-:Y:S05]  /*6090*/  BSYNC.RECONVERGENT B0 ;  /* 0x0000000000007941 */ /* 0x000fea0003800200 */
.L_x_3719:
        /* <DEDUP_REMOVED lines=9> */
[----:B------:R-:W-:Y:S02]  /*6130*/  IMAD.IADD R5, R5, 0x1, -R6 ;  /* 0x0000000105057824 */ /* 0x000fe400078e0a06 */
[----:B------:R-:W-:Y:S01]  /*6140*/  IMAD.WIDE R14, R15, 0x4, R2 ;  /* 0x000000040f0e7825 */ /* 0x000fe200078e0202 */
[----:B------:R-:W-:-:S03]  /*6150*/  @P0 LOP3.LUT R17, R8, R13, RZ, 0xfc, !PT ;  /* 0x0000000d08110212 */ /* 0x000fc600078efcff */
[----:B------:R-:W-:Y:S02]  /*6160*/  IMAD.WIDE R12, R8, 0x10, R10 ;  /* 0x00000010080c7825 */ /* 0x000fe400078e020a */
[----:B------:R0:W-:Y:S02]  /*6170*/  ST.E desc[UR8][R14.64], R17 ;  /* 0x000000110e007985 */ /* 0x0001e4000c101908 */
[----:B------:R-:W-:Y:S01]  /*6180*/  IMAD.WIDE R10, R9, 0x10, R2 ;  /* 0x00000010090a7825 */ /* 0x000fe200078e0202 */
        /* <DEDUP_REMOVED lines=20> */
.L_x_3772:
[----:B------:R-:W-:-:S13]  /*62d0*/  ISETP.LT.AND P2, PT, R38, R39, PT ;  /* 0x000000272600720c */ /* 0x000fda0003f41270 */
.L_x_3773:
[----:B------:R-:W-:Y:S05]  /*62e0*/  BSYNC.RECONVERGENT B0 ;  /* 0x0000000000007941 */ /* 0x000fea0003800200 */
.L_x_3771:
[----:B------:R-:W-:Y:S01]  /*62f0*/  ISETP.NE.AND P0, PT, R38, R39, PT ;  /* 0x000000272600720c */ /* 0x000fe20003f05270 */
[----:B------:R-:W-:-:S12]  /*6300*/  BSSY.RECONVERGENT B0, `(.L_x_3774) ;  /* 0x0000007000007945 */ /* 0x000fd80003800200 */
[----:B------:R-:W-:Y:S05]  /*6310*/  @P0 BRA `(.L_x_3775) ;  /* 0x0000000000100947 */ /* 0x000fea0003800000 */
[----:B-----5:R-:W-:-:S13]  /*6320*/  ISETP.NE.AND P0, PT, R19, R36, PT ;  /* 0x000000241300720c */ /* 0x020fda0003f05270 */
[----:B------:R-:W-:Y:S02]  /*6330*/  @!P0 ISETP.LT.AND P4, PT, R16, R37, PT ;  /* 0x000000251000820c */ /* 0x000fe40003f81270 */
[----:B------:R-:W-:Y:S01]  /*6340*/  @P0 ISETP.LT.AND P4, PT, R19, R36, PT ;  /* 0x000000241300020c */ /* 0x000fe20003f81270 */
[----:B------:R-:W-:-:S12]  /*6350*/  BRA `(.L_x_3776) ;  /* 0x0000000000047947 */ /* 0x000fd80003800000 */
.L_x_3775:
[----:B------:R-:W-:-:S13]  /*6360*/  ISETP.LT.AND P4, PT, R39, R38, PT ;  /* 0x000000262700720c */ /* 0x000fda0003f81270 */
.L_x_3776:
[----:B------:R-:W-:Y:S05]  /*6370*/  BSYNC.RECONVERGENT B0 ;  /* 0x0000000000007941 */ /* 0x000fea0003800200 */
.L_x_3774:
        /* <DEDUP_REMOVED lines=26> */
.L_x_3778:
[----:B------:R-:W-:Y:S05]  /*6520*/  BSYNC.RECONVERGENT B0 ;  /* 0x0000000000007941 */ /* 0x000fea0003800200 */
.L_x_3777:
[----:B------:R-:W-:Y:S04]  /*6530*/  BSSY.RECONVERGENT B0, `(.L_x_3779) ;  /* 0x0000005000007945 */ /* 0x000fe80003800200 */
[----:B------:R-:W-:Y:S05]  /*6540*/  @P5 BRA `(.L_x_3780) ;  /* 0x00000000000c5947 */ /* 0x000fea0003800000 */
[----:B-----5:R-:W-:-:S13]  /*6550*/  ISETP.NE.AND P5, PT, R19, R32, PT ;  /* 0x000000201300720c */ /* 0x020fda0003fa5270 */
[----:B------:R-:W-:Y:S02]  /*6560*/  @P5 ISETP.LT.AND P1, PT, R19, R32, PT ;  /* 0x000000201300520c */ /* 0x000fe40003f21270 */
[----:B------:R-:W-:-:S13]  /*6570*/  @!P5 ISETP.LT.AND P1, PT, R16, R31, PT ;  /* 0x0000001f1000d20c */ /* 0x000fda0003f21270 */
.L_x_3780:
[----:B------:R-:W-:Y:S05]  /*6580*/  BSYNC.RECONVERGENT B0 ;  /* 0x0000000000007941 */ /* 0x000fea0003800200 */
.L_x_3779:
        /* <DEDUP_REMOVED lines=27> */
.L_x_3782:
[----:B------:R-:W-:Y:S05]  /*6740*/  BSYNC.RECONVERGENT B0 ;  /* 0x0000000000007941 */ /* 0x000fea0003800200 */
.L_x_3781:
[----:B------:R-:W-:Y:S01]  /*6750*/  BSSY.RECONVERGENT B0, `(.L_x_3783) ;  /* 0x0000006000007945 */ /* 0x000fe20003800200 */
[----:B------:R-:W-:-:S03]  /*6760*/  @P6 ISETP.LT.AND P5, PT, R39, R30, PT ;  /* 0x0000001e2700620c */ /* 0x000fc60003fa1270 */
[----:B------:R-:W-:Y:S10]  /*6770*/  @P6 BRA `(.L_x_3784) ;  /* 0x00000000000c6947 */ /* 0x000ff40003800000 */
[----:B-----5:R-:W-:-:S13]  /*6780*/  ISETP.NE.AND P6, PT, R19, R28, PT ;  /* 0x0000001c1300720c */ /* 0x020fda0003fc5270 */
[----:B------:R-:W-:Y:S02]  /*6790*/  @P6 ISETP.LT.AND P5, PT, R19, R28, PT ;  /* 0x0000001c1300620c */ /* 0x000fe40003fa1270 */
[----:B------:R-:W-:-:S13]  /*67a0*/  @!P6 ISETP.LT.AND P5, PT, R16, R27, PT ;  /* 0x0000001b1000e20c */ /* 0x000fda0003fa1270 */
.L_x_3784:
[----:B------:R-:W-:Y:S05]  /*67b0*/  BSYNC.RECONVERGENT B0 ;  /* 0x0000000000007941 */ /* 0x000fea0003800200 */
.L_x_3783:
        /* <DEDUP_REMOVED lines=29> */
.L_x_3786:
[----:B------:R-:W-:Y:S05]  /*6990*/  BSYNC.RECONVERGENT B0 ;  /* 0x0000000000007941 */ /* 0x000fea0003800200 */
.L_x_3785:
[----:B------:R-:W-:Y:S04]  /*69a0*/  BSSY.RECONVERGENT B0, `(.L_x_3787) ;  /* 0x0000005000007945 */ /* 0x000fe80003800200 */
[----:B------:R-:W-:Y:S05]  /*69b0*/  @P6 BRA `(.L_x_3788) ;  /* 0x00000000000c6947 */ /* 0x000fea0003800000 */
[----:B-----5:R-:W-:-:S13]  /*69c0*/  ISETP.NE.AND P2, PT, R19, R24, PT ;  /* 0x000000181300720c */ /* 0x020fda0003f45270 */
[----:B------:R-:W-:Y:S02]  /*69d0*/  @P2 ISETP.LT.AND P3, PT, R19, R24, PT ;  /* 0x000000181300220c */ /* 0x000fe40003f61270 */
[----:B------:R-:W-:-:S13]  /*69e0*/  @!P2 ISETP.LT.AND P3, PT, R16, R23, PT ;  /* 0x000000171000a20c */ /* 0x000fda0003f61270 */
.L_x_3788:
[----:B------:R-:W-:Y:S05]  /*69f0*/  BSYNC.RECONVERGENT B0 ;  /* 0x0000000000007941 */ /* 0x000fea0003800200 */
.L_x_3787:
        /* <DEDUP_REMOVED lines=27> */
.L_x_3790:
[----:B------:R-:W-:Y:S05]  /*6bb0*/  BSYNC.RECONVERGENT B0 ;  /* 0x0000000000007941 */ /* 0x000fea0003800200 */
.L_x_3789:
[----:B------:R-:W-:Y:S01]  /*6bc0*/  BSSY.RECONVERGENT B0, `(.L_x_3791) ;  /* 0x0000006000007945 */ /* 0x000fe20003800200 */
[----:B------:R-:W-:-:S03]  /*6bd0*/  @P6 ISETP.LT.AND P3, PT, R39, R22, PT ;  /* 0x000000162700620c */ /* 0x000fc60003f61270 */
[----:B------:R-:W-:Y:S10]  /*6be0*/  @P6 BRA `(.L_x_3792) ;  /* 0x00000000000c6947 */ /* 0x000ff40003800000 */
[----:B-----5:R-:W-:-:S13]  /*6bf0*/  ISETP.NE.AND P6, PT, R19, R20, PT ;  /* 0x000000141300720c */ /* 0x020fda0003fc5270 */
[----:B------:R-:W-:Y:S02]  /*6c00*/  @P6 ISETP.LT.AND P3, PT, R19, R20, PT ;  /* 0x000000141300620c */ /* 0x000fe40003f61270 */
[----:B------:R-:W-:-:S13]  /*6c10*/  @!P6 ISETP.LT.AND P3, PT, R16, R0, PT ;  /* 0x000000001000e20c */ /* 0x000fda0003f61270 */
.L_x_3792:
[----:B------:R-:W-:Y:S05]  /*6c20*/  BSYNC.RECONVERGENT B0 ;  /* 0x0000000000007941 */ /* 0x000fea0003800200 */
.L_x_3791:
[----:B------:R-:W-:Y:S01]  /*6c30*/  BAR.SYNC.DEFER_BLOCKING 0x0 ;  /* 0x0000000000007b1d */ /* 0x000fe20000010000 */
[----:B------:R-:W-:Y:S02]  /*6c40*/  ISETP.GE.AND P6, PT, R15, R14, PT ;  /* 0x0000000e0f00720c */ /* 0x000fe40003fc6270 */
[----:B------:R-:W-:Y:S02]  /*6c50*/  SEL R5, RZ, 0x1, P4 ;  /* 0x00000001ff057807 */ /* 0x000fe40002000000 */
        /* <DEDUP_REMOVED lines=29> */
[----:B------:R-:W3:Y:S04]  /*6e30*/  LD.E.128 R8, desc[UR8][R2.64+0x10] ;  /* 0x0000100802087980 */ /* 0x000ee8000c101d00 */
[----:B------:R-:W4:Y:S04]  /*6e40*/  LD.E.128 R12, desc[UR8][R2.64+0x20] ;  /* 0x00002008020c7980 */ /* 0x000f28000c101d00 */
[----:B-----5:R-:W4:Y:S01]  /*6e50*/  LD.E.128 R16, desc[UR8][R2.64+0x30] ;  /* 0x0000300802107980 */ /* 0x020f22000c101d00 */
[----:B------:R-:W-:Y:S01]  /*6e60*/  ISETP.NE.AND P3, PT, R43, 0x2, PT ;  /* 0x000000022b00780c */ /* 0x000fe20003f65270 */
[----:B------:R-:W-:Y:S01]  /*6e70*/  IMAD.IADD R41, R42, 0x1, -R41 ;  /* 0x000000012a297824 */ /* 0x000fe200078e0a29 */
[----:B------:R-:W-:Y:S01]  /*6e80*/  ISETP.NE.AND P5, PT, R40, RZ, PT ;  /* 0x000000ff2800720c */ /* 0x000fe20003fa5270 */
[----:B--2---:R-:W-:-:S04]  /*6e90*/  IMAD.IADD R5, R4, 0x1, R5 ;  /* 0x0000000104057824 */ /* 0x004fc800078e0205 */
[----:B------:R-:W-:Y:S01]  /*6ea0*/  IMAD.IADD R6, R6, 0x1, R5 ;  /* 0x0000000106067824 */ /* 0x000fe200078e0205 */
[----:B------:R-:W-:Y:S02]  /*6eb0*/  SEL R4, R5, R4, !P3 ;  /* 0x0000000405047207 */ /* 0x000fe40005800000 */
[----:B------:R-:W-:Y:S01]  /*6ec0*/  ISETP.NE.AND P3, PT, R43, 0x3, PT ;  /* 0x000000032b00780c */ /* 0x000fe20003f65270 */
[----:B------:R-:W-:-:S03]  /*6ed0*/  IMAD.IADD R7, R7, 0x1, R6 ;  /* 0x0000000107077824 */ /* 0x000fc600078e0206 */
[----:B------:R-:W-:Y:S01]  /*6ee0*/  SEL R4, R6, R4, !P3 ;  /* 0x0000000406047207 */ /* 0x000fe20005800000 */
[----:B---3--:R-:W-:Y:S01]  /*6ef0*/  IMAD.IADD R8, R7, 0x1, R8 ;  /* 0x0000000107087824 */ /* 0x008fe200078e0208 */
[----:B------:R-:W-:Y:S02]  /*6f00*/  ISETP.NE.AND P3, PT, R43, 0x4, PT ;  /* 0x000000042b00780c */ /* 0x000fe40003f65270 */
[----:B------:R-:W-:Y:S01]  /*6f10*/  SEL R6, R41, RZ, P5 ;  /* 0x000000ff29067207 */ /* 0x000fe20002800000 */
[----:B------:R-:W-:Y:S01]  /*6f20*/  IMAD.IADD R9, R9, 0x1, R8 ;  /* 0x0000000109097824 */ /* 0x000fe200078e0208 */
[----:B------:R-:W-:Y:S02]  /*6f30*/  SEL R4, R7, R4, !P3 ;  /* 0x0000000407047207 */ /* 0x000fe40005800000 */
[C---:B------:R-:W-:Y:S01]  /*6f40*/  ISETP.NE.AND P3, PT, R43.reuse, 0x5, PT ;  /* 0x000000052b00780c */ /* 0x040fe20003f65270 */
[----:B------:R-:W-:Y:S01]  /*6f50*/  IMAD.IADD R10, R10, 0x1, R9 ;  /* 0x000000010a0a7824 */ /* 0x000fe200078e0209 */
[----:B------:R-:W-:-:S02]  /*6f60*/  ISETP.NE.AND P5, PT, R43, 0xe, PT ;  /* 0x0000000e2b00780c */ /* 0x000fc40003fa5270 */
        /* <DEDUP_REMOVED lines=29> */
[----:B------:R-:W-:-:S04]  /*7140*/  SEL R4, R18, R4, !P3 ;  /* 0x0000000412047207 */ /* 0x000fc80005800000 */
[----:B------:R-:W-:Y:S01]  /*7150*/  SEL R5, R4, RZ, P5 ;  /* 0x000000ff04057207 */ /* 0x000fe20002800000 */
[----:B------:R-:W-:-:S04]  /*7160*/  IMAD.MOV.U32 R4, RZ, RZ, RZ ;  /* 0x000000ffff047224 */ /* 0x000fc800078e00ff */
[----:B------:R-:W-:Y:S01]  /*7170*/  IMAD.IADD R7, R5, 0x1, R6 ;  /* 0x0000000105077824 */ /* 0x000fe200078e0206 */
[----:B0-----:R-:W-:Y:S06]  /*7180*/  BRA `(.L_x_3794) ;  /* 0x0000000c00907947 */ /* 0x001fec0003800000 */
.L_x_3793:
        /* <DEDUP_REMOVED lines=82> */
.L_x_3796:
[----:B------:R-:W-:Y:S05]  /*76b0*/  NANOSLEEP 0x1c2 ;  /* 0x000001c20000795d */ /* 0x000fea0003800000 */
[----:B------:R-:W-:Y:S01]  /*76c0*/  NOP ;  /* 0x0000000000007918 */ /* 0x000fe20000000000 */
.L_x_3797:
        /* <DEDUP_REMOVED lines=10> */
.L_x_3852:
[----:B------:R-:W-:Y:S05]  /*7770*/  @!P3 BRA `(.L_x_3799) ;  /* 0x000000000030b947 */ /* 0x000fea0003800000 */
.L_x_3803:
[----:B------:R-:W-:Y:S05]  /*7780*/  YIELD ;  /* 0x0000000000007946 */ /* 0x000fea0003800000 */
[----:B------:R-:W-:Y:S05]  /*7790*/  @P5 BRA `(.L_x_3800) ;  /* 0x0000000000085947 */ /* 0x000fea0003800000 */
[----:B------:R0:W-:Y:S06]  /*77a0*/  MEMBAR.SC.CTA ;  /* 0x0000000000007992 */ /* 0x0001ec0000000000 */
[----:B0-----:R-:W-:Y:S05]  /*77b0*/  BRA `(.L_x_3801) ;  /* 0x0000000000087947 */ /* 0x001fea0003800000 */
.L_x_3800:
[----:B------:R-:W-:Y:S05]  /*77c0*/  NANOSLEEP 0x15e ;  /* 0x0000015e0000795d */ /* 0x000fea0003800000 */
[----:B------:R-:W-:Y:S01]  /*77d0*/  NOP ;  /* 0x0000000000007918 */ /* 0x000fe20000000000 */
.L_x_3801:
[----:B------:R-:W2:Y:S01]  /*77e0*/  LD.E.64.STRONG.GPU R8, desc[UR8][R10.64+0x100] ;  /* 0x000100080a087980 */ /* 0x000ea2000c10fb00 */
[----:B------:R-:W-:Y:S01]  /*77f0*/  UMOV UR4, 0xffffffff ;  /* 0xffffffff00047882 */ /* 0x000fe20000000000 */
[----:B--2---:R-:W-:Y:S02]  /*7800*/  ISETP.NE.AND P3, PT, R8, 0x63, PT ;  /* 0x000000630800780c */ /* 0x004fe40003f65270 */
[----:B------:R-:W-:Y:S11]  /*7810*/  BRA.DIV UR4, `(.L_x_3802) ;  /* 0x0000001a04c07947 */ /* 0x000ff6000b800000 */
[----:B------:R-:W-:-:S13]  /*7820*/  VOTE.ANY P3, !P3 ;  /* 0x0000000000ff7806 */ /* 0x000fda0005860100 */
.L_x_3855:
[----:B------:R-:W-:Y:S05]  /*7830*/  @P3 BRA `(.L_x_3803) ;  /* 0xfffffffc00d03947 */ /* 0x000fea000383ffff */
.L_x_3799:
        /* <DEDUP_REMOVED lines=41> */
.L_x_3864:
[----:B------:R-:W-:Y:S05]  /*7ad0*/  @!P5 BRA `(.L_x_3805) ;  /* 0x0000000000f4d947 */ /* 0x000fea0003800000 */
[----:B------:R-:W-:-:S07]  /*7ae0*/  IMAD.MOV.U32 R39, RZ, RZ, R42 ;  /* 0x000000ffff277224 */ /* 0x000fce00078e002a */
.L_x_3813:
        /* <DEDUP_REMOVED lines=9> */
.L_x_3867:
[----:B------:R-:W-:Y:S05]  /*7b80*/  @!P3 BRA `(.L_x_3807) ;  /* 0x000000000038b947 */ /* 0x000fea0003800000 */
.L_x_3811:
[----:B------:R-:W-:Y:S05]  /*7b90*/  YIELD ;  /* 0x0000000000007946 */ /* 0x000fea0003800000 */
[----:B------:R-:W0:Y:S02]  /*7ba0*/  LDCU UR4, c[0x0][0x370] ;  /* 0x00006e00ff0477ac */ /* 0x000e240008000800 */
[----:B0-----:R-:W-:-:S09]  /*7bb0*/  UISETP.GT.U32.AND UP0, UPT, UR4, 0x1f3, UPT ;  /* 0x000001f30400788c */ /* 0x001fd2000bf04070 */
[----:B------:R-:W-:Y:S05]  /*7bc0*/  BRA.U UP0, `(.L_x_3808) ;  /* 0x0000000100087547 */ /* 0x000fea000b800000 */
[----:B------:R0:W-:Y:S06]  /*7bd0*/  MEMBAR.SC.CTA ;  /* 0x0000000000007992 */ /* 0x0001ec0000000000 */
[----:B0-----:R-:W-:Y:S05]  /*7be0*/  BRA `(.L_x_3809) ;  /* 0x0000000000087947 */ /* 0x001fea0003800000 */
.L_x_3808:
[----:B------:R-:W-:Y:S05]  /*7bf0*/  NANOSLEEP 0x15e ;  /* 0x0000015e0000795d */ /* 0x000fea0003800000 */
[----:B------:R-:W-:Y:S01]  /*7c00*/  NOP ;  /* 0x0000000000007918 */ /* 0x000fe20000000000 */
.L_x_3809:
[----:B------:R-:W2:Y:S01]  /*7c10*/  LD.E.64.STRONG.GPU R8, desc[UR8][R10.64+-0x100] ;  /* 0xffff00080a087980 */ /* 0x000ea2000c10fb00 */
[----:B------:R-:W-:Y:S01]  /*7c20*/  UMOV UR4, 0xffffffff ;  /* 0xffffffff00047882 */ /* 0x000fe20000000000 */
[----:B--2---:R-:W-:Y:S02]  /*7c30*/  ISETP.NE.AND P3, PT, R8, 0x63, PT ;  /* 0x000000630800780c */ /* 0x004fe40003f65270 */
[----:B------:R-:W-:Y:S11]  /*7c40*/  BRA.DIV UR4, `(.L_x_3810) ;  /* 0x0000001e04107947 */ /* 0x000ff6000b800000 */
[----:B------:R-:W-:-:S13]  /*7c50*/  VOTE.ANY P3, !P3 ;  /* 0x0000000000ff7806 */ /* 0x000fda0005860100 */
.L_x_3870:
[----:B------:R-:W-:Y:S05]  /*7c60*/  @P3 BRA `(.L_x_3811) ;  /* 0xfffffffc00c83947 */ /* 0x000fea000383ffff */
.L_x_3807:
        /* <DEDUP_REMOVED lines=35> */
.L_x_3879:
[----:B------:R-:W-:Y:S05]  /*7ea0*/  @P3 BRA `(.L_x_3813) ;  /* 0xfffffffc00103947 */ /* 0x000fea000383ffff */
.L_x_3805:
        /* <DEDUP_REMOVED lines=11> */
.L_x_3795:
[----:B------:R-:W-:Y:S05]  /*7f60*/  WARPSYNC.ALL ;  /* 0x0000000000007948 */ /* 0x000fea0003800000 */
[----:B------:R-:W-:Y:S01]  /*7f70*/  BAR.SYNC.DEFER_BLOCKING 0x0 ;  /* 0x0000000000007b1d */ /* 0x000fe20000010000 */
[----:B------:R-:W-:-:S13]  /*7f80*/  ISETP.NE.AND P3, PT, R39, RZ, PT ;  /* 0x000000ff2700720c */ /* 0x000fda0003f65270 */
[----:B------:R-:W2:Y:S04]  /*7f90*/  @P3 LD.E R6, desc[UR8][R2.64+0x50] ;  /* 0x0000500802063980 */ /* 0x000ea8000c101900 */
[----:B0-----:R0:W5:Y:S04]  /*7fa0*/  LD.E R19, desc[UR8][R2.64+0x6c] ;  /* 0x00006c0802137980 */ /* 0x001168000c101900 */
[----:B------:R0:W5:Y:S02]  /*7fb0*/  LD.E R4, desc[UR8][R2.64+0x64] ;  /* 0x0000640802047980 */ /* 0x000164000c101900 */
[----:B0-2---:R-:W-:-:S07]  /*7fc0*/  @P3 IMAD.IADD R7, R7, 0x1, R6 ;  /* 0x0000000107073824 */ /* 0x005fce00078e0206 */
.L_x_3794:
[----:B-----5:R-:W-:Y:S01]  /*7fd0*/  IMAD.IADD R5, R7, 0x1, -R4 ;  /* 0x0000000107057824 */ /* 0x020fe200078e0a04 */
[----:B------:R-:W-:Y:S03]  /*7fe0*/  BAR.SYNC.DEFER_BLOCKING 0x0 ;  /* 0x0000000000007b1d */ /* 0x000fe60000010000 */
[C---:B------:R-:W-:Y:S02]  /*7ff0*/  @!P4 VIADD R8, R5.reuse, 0x1 ;  /* 0x000000010508c836 */ /* 0x040fe40000000000 */
[----:B------:R-:W-:Y:S01]  /*8000*/  @!P4 IMAD.WIDE R6, R5, 0x10, R2 ;  /* 0x000000100506c825 */ /* 0x000fe200078e0202 */
[----:B------:R-:W-:Y:S03]  /*8010*/  BSSY.RECONVERGENT B0, `(.L_x_3814) ;  /* 0x000007d000007945 */ /* 0x000fe60003800200 */
[----:B------:R-:W-:-:S04]  /*8020*/  @!P4 IMAD.MOV.U32 R5, RZ, RZ, R8 ;  /* 0x000000ffff05c224 */ /* 0x000fc800078e0008 */
[C---:B------:R-:W-:Y:S02]  /*8030*/  @!P0 VIADD R10, R5.reuse, 0x1 ;  /* 0x00000001050a8836 */ /* 0x040fe40000000000 */
[----:B------:R-:W-:-:S04]  /*8040*/  @!P0 IMAD.WIDE R8, R5, 0x10, R2 ;  /* 0x0000001005088825 */ /* 0x000fc800078e0202 */
        /* <DEDUP_REMOVED lines=12> */
[----:B------:R1:W-:Y:S04]  /*8110*/  @!P0 ST.E desc[UR8][R8.64+0x804], R34 ;  /* 0x0008042208008985 */ /* 0x0003e8000c101908 */
[----:B------:R1:W-:Y:S01]  /*8120*/  @!P0 ST.E desc[UR8][R8.64+0x808], R32 ;  /* 0x0008082008008985 */ /* 0x0003e2000c101908 */
[----:B0-----:R-:W-:-:S03]  /*8130*/  @!P6 IMAD.WIDE R6, R5, 0x10, R2 ;  /* 0x000000100506e825 */ /* 0x001fc600078e0202 */
        /* <DEDUP_REMOVED lines=16> */
[----:B-1----:R-:W-:Y:S01]  /*8240*/  LOP3.LUT R0, RZ, R39, RZ, 0x33, !PT ;  /* 0x00000027ff007212 */ /* 0x002fe200078e33ff */
[----:B------:R-:W0:Y:S01]  /*8250*/  LDC.64 R6, c[0x0][0x3c8] ;  /* 0x0000f200ff067b82 */ /* 0x000e220000000a00 */
[----:B------:R-:W-:Y:S03]  /*8260*/  BSSY.RECONVERGENT B1, `(.L_x_3816) ;  /* 0x0000027000017945 */ /* 0x000fe60003800200 */
[----:B------:R-:W-:-:S05]  /*8270*/  IMAD.IADD R0, R0, 0x1, R19 ;  /* 0x0000000100007824 */ /* 0x000fca00078e0213 */
[C---:B------:R-:W-:Y:S02]  /*8280*/  LOP3.LUT R5, R0.reuse, 0x600, RZ, 0xc0, !PT ;  /* 0x0000060000057812 */ /* 0x040fe400078ec0ff */
[----:B------:R-:W-:Y:S02]  /*8290*/  ISETP.GE.U32.AND P1, PT, R0, 0x600, PT ;  /* 0x000006000000780c */ /* 0x000fe40003f26070 */
[----:B------:R-:W-:Y:S01]  /*82a0*/  ISETP.NE.AND P0, PT, R5, 0x600, PT ;  /* 0x000006000500780c */ /* 0x000fe20003f05270 */
[----:B------:R-:W-:-:S12]  /*82b0*/  IMAD.MOV.U32 R5, RZ, RZ, R39 ;  /* 0x000000ffff057224 */ /* 0x000fd800078e0027 */
[----:B------:R-:W-:Y:S05]  /*82c0*/  @!P0 BRA `(.L_x_3817) ;  /* 0x0000000000808947 */ /* 0x000fea0003800000 */
[----:B------:R-:W-:Y:S01]  /*82d0*/  LEA.HI R0, R0, 0x1, RZ, 0x17 ;  /* 0x0000000100007811 */ /* 0x000fe200078fb8ff */
[----:B------:R-:W-:-:S04]  /*82e0*/  IMAD.WIDE.U32 R10, R39, 0x10, R2 ;  /* 0x00000010270a7825 */ /* 0x000fc800078e0002 */
[----:B------:R-:W-:Y:S01]  /*82f0*/  IMAD.MOV.U32 R8, RZ, RZ, 0x8 ;  /* 0x00000008ff087424 */ /* 0x000fe200078e00ff */
[----:B------:R-:W-:Y:S01]  /*8300*/  IADD3 R14, P0, PT, R10, 0x80c, RZ ;  /* 0x0000080c0a0e7810 */ /* 0x000fe20007f1e0ff */
[----:B------:R-:W-:Y:S02]  /*8310*/  IMAD.MOV.U32 R9, RZ, RZ, 0x0 ;  /* 0x00000000ff097424 */ /* 0x000fe400078e00ff */
[C---:B------:R-:W-:Y:S01]  /*8320*/  IMAD.SHL.U32 R5, R0.reuse, 0x200, RZ ;  /* 0x0000020000057824 */ /* 0x040fe200078e00ff */
[----:B------:R-:W-:Y:S01]  /*8330*/  LOP3.LUT R0, R0, 0x3, RZ, 0xc0, !PT ;  /* 0x0000000300007812 */ /* 0x000fe200078ec0ff */
[----:B0-----:R-:W-:-:S03]  /*8340*/  IMAD.WIDE.U32 R12, R6, 0x1, R8 ;  /* 0x00000001060c7825 */ /* 0x001fc600078e0008 */
[----:B------:R-:W-:Y:S01]  /*8350*/  LOP3.LUT R8, R5, 0x600, RZ, 0xc0, !PT ;  /* 0x0000060005087812 */ /* 0x000fe200078ec0ff */
[----:B------:R-:W-:Y:S02]  /*8360*/  IMAD.X R11, RZ, RZ, R11, P0 ;  /* 0x000000ffff0b7224 */ /* 0x000fe400000e060b */
[----:B------:R-:W-:Y:S02]  /*8370*/  IMAD.IADD R15, R39, 0x1, R4 ;  /* 0x00000001270f7824 */ /* 0x000fe400078e0204 */
[----:B------:R-:W-:Y:S02]  /*8380*/  IMAD.MOV R0, RZ, RZ, -R0 ;  /* 0x000000ffff007224 */ /* 0x000fe400078e0a00 */
[----:B------:R-:W-:Y:S02]  /*8390*/  IMAD.IADD R27, R13, 0x1, R7 ;  /* 0x000000010d1b7824 */ /* 0x000fe400078e0207 */
[----:B------:R-:W-:-:S07]  /*83a0*/  IMAD.IADD R5, R8, 0x1, R39 ;  /* 0x0000000108057824 */ /* 0x000fce00078e0227 */
.L_x_3818:
        /* <DEDUP_REMOVED lines=18> */
.L_x_3817:
[----:B------:R-:W-:Y:S05]  /*84d0*/  BSYNC.RECONVERGENT B1 ;  /* 0x0000000000017941 */ /* 0x000fea0003800200 */
.L_x_3816:
[----:B------:R-:W-:Y:S05]  /*84e0*/  @!P1 BRA `(.L_x_3815) ;  /* 0x0000000000bc9947 */ /* 0x000fea0003800000 */
[----:B------:R-:W-:Y:S01]  /*84f0*/  IMAD.WIDE.U32 R2, R5, 0x10, R2 ;  /* 0x0000001005027825 */ /* 0x000fe200078e0002 */
[----:B01----:R-:W-:-:S03]  /*8500*/  IADD3 R8, P1, PT, R6, 0x4000, RZ ;  /* 0x0000400006087810 */ /* 0x003fc60007f3e0ff */
[----:B------:R-:W-:Y:S01]  /*8510*/  IMAD.IADD R11, R5, 0x1, R4 ;  /* 0x00000001050b7824 */ /* 0x000fe200078e0204 */
[----:B------:R-:W-:Y:S01]  /*8520*/  IADD3 R0, P0, PT, R2, 0x4800, RZ ;  /* 0x0000480002007810 */ /* 0x000fe20007f1e0ff */
[----:B------:R-:W-:-:S04]  /*8530*/  IMAD.X R9, RZ, RZ, R7, P1 ;  /* 0x000000ffff097224 */ /* 0x000fc800008e0607 */
[----:B------:R-:W-:-:S08]  /*8540*/  IMAD.X R13, RZ, RZ, R3, P0 ;  /* 0x000000ffff0d7224 */ /* 0x000fd000000e0603 */
.L_x_3819:
[----:B------:R-:W-:Y:S02]  /*8550*/  IMAD.MOV.U32 R6, RZ, RZ, R0 ;  /* 0x000000ffff067224 */ /* 0x000fe400078e0000 */
[----:B------:R-:W-:-:S05]  /*8560*/  IMAD.MOV.U32 R7, RZ, RZ, R13 ;  /* 0x000000ffff077224 */ /* 0x000fca00078e000d */
[----:B--2---:R-:W2:Y:S04]  /*8570*/  LD.E R13, desc[UR8][R6.64+-0x4000] ;  /* 0xffc00008060d7980 */ /* 0x004ea8000c101900 */
[----:B------:R-:W3:Y:S04]  /*8580*/  LD.E R15, desc[UR8][R6.64+-0x3ffc] ;  /* 0xffc00408060f7980 */ /* 0x000ee8000c101900 */
        /* <DEDUP_REMOVED lines=25> */
[----:B------:R-:W5:Y:S04]  /*8720*/  LD.E R27, desc[UR8][R6.64+0x2008] ;  /* 0x00200808061b7980 */ /* 0x000f68000c101900 */
[----:B------:R-:W4:Y:S01]  /*8730*/  LD.E R29, desc[UR8][R6.64+0x200c] ;  /* 0x00200c08061d7980 */ /* 0x000f22000c101900 */
[----:B------:R-:W-:Y:S01]  /*8740*/  VIADD R5, R5, 0x800 ;  /* 0x0000080005057836 */ /* 0x000fe20000000000 */
[----:B------:R-:W-:Y:S01]  /*8750*/  IADD3 R0, P1, PT, R6, 0x8000, RZ ;  /* 0x0000800006007810 */ /* 0x000fe20007f3e0ff */
[----:B------:R-:W-:-:S03]  /*8760*/  VIADD R11, R11, 0x800 ;  /* 0x000008000b0b7836 */ /* 0x000fc60000000000 */
[----:B------:R-:W-:Y:S01]  /*8770*/  ISETP.GE.AND P0, PT, R5, R19, PT ;  /* 0x000000130500720c */ /* 0x000fe20003f06270 */
[----:B0-----:R-:W-:Y:S01]  /*8780*/  IMAD.X R13, RZ, RZ, R7, P1 ;  /* 0x000000ffff0d7224 */ /* 0x001fe200008e0607 */
[----:B--2---:R2:W-:Y:S04]  /*8790*/  STG.E desc[UR8][R2.64+0x2000], R23 ;  /* 0x0020001702007986 */ /* 0x0045e8000c101908 */
[----:B---3--:R2:W-:Y:S04]  /*87a0*/  STG.E desc[UR8][R2.64+0x2004], R25 ;  /* 0x0020041902007986 */ /* 0x0085e8000c101908 */
[----:B-----5:R2:W-:Y:S04]  /*87b0*/  STG.E desc[UR8][R2.64+0x2008], R27 ;  /* 0x0020081b02007986 */ /* 0x0205e8000c101908 */
[----:B----4-:R2:W-:Y:S01]  /*87c0*/  STG.E desc[UR8][R2.64+0x200c], R29 ;  /* 0x00200c1d02007986 */ /* 0x0105e2000c101908 */
[----:B------:R-:W-:Y:S05]  /*87d0*/  @!P0 BRA `(.L_x_3819) ;  /* 0xfffffffc005c8947 */ /* 0x000fea000383ffff */
.L_x_3815:
[----:B------:R-:W-:Y:S05]  /*87e0*/  BSYNC.RECONVERGENT B0 ;  /* 0x0000000000007941 */ /* 0x000fea0003800200 */
.L_x_3814:
[----:B------:R-:W-:-:S13]  /*87f0*/  ISETP.NE.AND P0, PT, R39, RZ, PT ;  /* 0x000000ff2700720c */ /* 0x000fda0003f05270 */
[----:B------:R-:W-:Y:S05]  /*8800*/  @P0 EXIT ;  /* 0x000000000000094d */ /* 0x000fea0003800000 */
[----:B--2---:R-:W2:Y:S01]  /*8810*/  LDC.64 R2, c[0x0][0x3e8] ;  /* 0x0000fa00ff027b82 */ /* 0x004ea20000000a00 */
[----:B------:R-:W-:-:S05]  /*8820*/  IMAD.IADD R4, R4, 0x1, R19 ;  /* 0x0000000104047824 */ /* 0x000fca00078e0213 */
[----:B------:R-:W-:-:S05]  /*8830*/  SHF.R.S32.HI R5, RZ, 0x1f, R4 ;  /* 0x0000001fff057819 */ /* 0x000fca0000011404 */
[----:B--2---:R-:W-:Y:S01]  /*8840*/  STG.E.64 desc[UR8][R2.64], R4 ;  /* 0x0000000402007986 */ /* 0x004fe2000c101b08 */
[----:B------:R-:W-:Y:S05]  /*8850*/  EXIT ;  /* 0x000000000000794d */ /* 0x000fea0003800000 */
.L_x_3683:
[----:B------:R-:W-:Y:S01]  /*8860*/  BSSY B1, `(.L_x_3820) ;  /* 0x0000006000017945 */ /* 0x000fe20003800000 */
[----:B------:R-:W-:Y:S01]  /*8870*/  PLOP3.LUT P3, PT, P3, PT, PT, 0x8, 0x80 ;  /* 0x000000000080781c */ /* 0x000fe20001f6e170 */
[----:B------:R-:W-:-:S12]  /*8880*/  IMAD.MOV.U32 R6, RZ, RZ, -0x1 ;  /* 0xffffffffff067424 */ /* 0x000fd800078e00ff */
[----:B------:R-:W-:Y:S05]  /*8890*/  WARPSYNC.COLLECTIVE R6, `(.L_x_3821) ;  /* 0x0000000006087348 */ /* 0x000fea0003c00000 */
[----:B------:R-:W-:Y:S01]  /*88a0*/  VOTE.ANY P3, P3 ;  /* 0x0000000000ff7806 */ /* 0x000fe20001860100 */
[----:B------:R-:W-:-:S12]  /*88b0*/  ENDCOLLECTIVE ;  /* 0x000000000000791b */ /* 0x000fd80003800000 */
.L_x_3821:
[----:B------:R-:W-:Y:S05]  /*88c0*/  BSYNC B1 ;  /* 0x0000000000017941 */ /* 0x000fea0003800000 */
.L_x_3820:
[----:B------:R-:W-:Y:S05]  /*88d0*/  BRA `(.L_x_3822) ;  /* 0xffffffa800887947 */ /* 0x000fea000383ffff */
.L_x_3687:
[----:B------:R-:W-:Y:S01]  /*88e0*/  BSSY B1, `(.L_x_3823) ;  /* 0x0000006000017945 */ /* 0x000fe20003800000 */
[----:B------:R-:W-:Y:S01]  /*88f0*/  PLOP3.LUT P3, PT, P3, PT, PT, 0x8, 0x80 ;  /* 0x000000000080781c */ /* 0x000fe20001f6e170 */
[----:B------:R-:W-:-:S12]  /*8900*/  IMAD.MOV.U32 R6, RZ, RZ, -0x1 ;  /* 0xffffffffff067424 */ /* 0x000fd800078e00ff */
[----:B------:R-:W-:Y:S05]  /*8910*/  WARPSYNC.COLLECTIVE R6, `(.L_x_3824) ;  /* 0x0000000006087348 */ /* 0x000fea0003c00000 */
[----:B------:R-:W-:Y:S01]  /*8920*/  VOTE.ANY P3, P3 ;  /* 0x0000000000ff7806 */ /* 0x000fe20001860100 */
[----:B------:R-:W-:-:S12]  /*8930*/  ENDCOLLECTIVE ;  /* 0x000000000000791b */ /* 0x000fd80003800000 */
.L_x_3824:
[----:B------:R-:W-:Y:S05]  /*8940*/  BSYNC B1 ;  /* 0x0000000000017941 */ /* 0x000fea0003800000 */
.L_x_3823:
[----:B------:R-:W-:Y:S05]  /*8950*/  BRA `(.L_x_3825) ;  /* 0xffffffa800987947 */ /* 0x000fea000383ffff */
.L_x_3689:
[----:B------:R-:W0:Y:S01]  /*8960*/  S2R R13, SR_GEMASK ;  /* 0x00000000000d7919 */ /* 0x000e220000003c00 */
[----:B------:R-:W-:Y:S01]  /*8970*/  BSSY B1, `(.L_x_3826) ;  /* 0x0000006000017945 */ /* 0x000fe20003800000 */
[----:B------:R-:W-:Y:S01]  /*8980*/  PLOP3.LUT P3, PT, P3, PT, PT, 0x8, 0x80 ;  /* 0x000000000080781c */ /* 0x000fe20001f6e170 */
[----:B------:R-:W-:-:S12]  /*8990*/  IMAD.MOV.U32 R6, RZ, RZ, -0x1 ;  /* 0xffffffffff067424 */ /* 0x000fd800078e00ff */
[----:B0-----:R-:W-:Y:S05]  /*89a0*/  WARPSYNC.COLLECTIVE R6, `(.L_x_3827) ;  /* 0x0000000006087348 */ /* 0x001fea0003c00000 */
[----:B------:R-:W-:Y:S01]  /*89b0*/  VOTE.ANY R6, PT, P3 ;  /* 0x0000000000067806 */ /* 0x000fe200018e0100 */
[----:B0-----:R-:W-:Y:S06]  /*89c0*/  ENDCOLLECTIVE ;  /* 0x000000000000791b */ /* 0x001fec0003800000 */
.L_x_3827:
[----:B------:R-:W-:Y:S05]  /*89d0*/  BSYNC B1 ;  /* 0x0000000000017941 */ /* 0x000fea0003800000 */
.L_x_3826:
[----:B------:R-:W-:Y:S02]  /*89e0*/  LOP3.LUT R6, R6, 0x80000000, R13, 0xec, !PT ;  /* 0x8000000006067812 */ /* 0x000fe400078eec0d */
[----:B------:R-:W-:-:S03]  /*89f0*/  P2R R18, PR, RZ, 0x1 ;  /* 0x00000001ff127803 */ /* 0x000fc60000000000 */
[----:B------:R-:W-:-:S05]  /*8a00*/  VIADD R7, R6, 0xffffffff ;  /* 0xffffffff06077836 */ /* 0x000fca0000000000 */
[----:B------:R-:W-:Y:S01]  /*8a10*/  LOP3.LUT R14, R6, R7, RZ, 0xc, !PT ;  /* 0x00000007060e7212 */ /* 0x000fe200078e0cff */
[----:B------:R-:W-:Y:S02]  /*8a20*/  IMAD.MOV.U32 R7, RZ, RZ, 0x1 ;  /* 0x00000001ff077424 */ /* 0x000fe400078e00ff */
[----:B------:R-:W-:Y:S01]  /*8a30*/  IMAD.MOV.U32 R6, RZ, RZ, -0x1 ;  /* 0xffffffffff067424 */ /* 0x000fe200078e00ff */
[----:B------:R0:W1:Y:S06]  /*8a40*/  POPC R10, R14 ;  /* 0x0000000e000a7309 */ /* 0x00006c0000000000 */
[----:B01----:R-:W-:Y:S05]  /*8a50*/  WARPSYNC.COLLECTIVE R6, `(.L_x_3828) ;  /* 0x0000000006087348 */ /* 0x003fea0003c00000 */
[----:B-1----:R1:W2:Y:S02]  /*8a60*/  SHFL.DOWN P3, R11, R9, R7, R10 ;  /* 0x08000007090b7389 */ /* 0x0022a4000006000a */
[----:B012---:R-:W-:Y:S05]  /*8a70*/  ENDCOLLECTIVE ;  /* 0x000000000000791b */ /* 0x007fea0003800000 */
.L_x_3828:
[----:B------:R-:W-:Y:S01]  /*8a80*/  IMAD.MOV.U32 R7, RZ, RZ, 0x2 ;  /* 0x00000002ff077424 */ /* 0x000fe200078e00ff */
[----:B------:R-:W-:-:S04]  /*8a90*/  ISETP.GE.AND P3, PT, R39, R10, PT ;  /* 0x0000000a2700720c */ /* 0x000fc80003f66270 */
[----:B------:R-:W-:Y:S01]  /*8aa0*/  SEL R16, R11, RZ, !P3 ;  /* 0x000000ff0b107207 */ /* 0x000fe20005800000 */
[----:B------:R-:W-:-:S04]  /*8ab0*/  VIADD R11, R39, 0x2 ;  /* 0x00000002270b7836 */ /* 0x000fc80000000000 */
[----:B------:R-:W-:Y:S01]  /*8ac0*/  IMAD.IADD R15, R16, 0x1, R9 ;  /* 0x00000001100f7824 */ /* 0x000fe200078e0209 */
[----:B------:R-:W-:-:S03]  /*8ad0*/  ISETP.GT.AND P5, PT, R11, R10, PT ;  /* 0x0000000a0b00720c */ /* 0x000fc60003fa4270 */
[----:B------:R-:W-:-:S10]  /*8ae0*/  IMAD.MOV.U32 R9, RZ, RZ, R15 ;  /* 0x000000ffff097224 */ /* 0x000fd400078e000f */
[----:B------:R-:W-:Y:S05]  /*8af0*/  WARPSYNC.COLLECTIVE R6, `(.L_x_3829) ;  /* 0x0000000006087348 */ /* 0x000fea0003c00000 */
[----:B------:R0:W1:Y:S02]  /*8b00*/  SHFL.DOWN P3, R11, R9, R7, R10 ;  /* 0x08000007090b7389 */ /* 0x000064000006000a */
[----:B01----:R-:W-:Y:S05]  /*8b10*/  ENDCOLLECTIVE ;  /* 0x000000000000791b */ /* 0x003fea0003800000 */
.L_x_3829:
[----:B------:R-:W-:Y:S01]  /*8b20*/  IMAD.MOV.U32 R7, RZ, RZ, 0x4 ;  /* 0x00000004ff077424 */ /* 0x000fe200078e00ff */
        /* <DEDUP_REMOVED lines=8> */
.L_x_3830:
[----:B------:R-:W-:Y:S01]  /*8bb0*/  IMAD.MOV.U32 R7, RZ, RZ, 0x8 ;  /* 0x00000008ff077424 */ /* 0x000fe200078e00ff */
[----:B------:R-:W-:Y:S01]  /*8bc0*/  SEL R14, R11, RZ, !P5 ;  /* 0x000000ff0b0e7207 */ /* 0x000fe20006800000 */
[----:B------:R-:W-:Y:S01]  /*8bd0*/  VIADD R11, R39, 0x8 ;  /* 0x00000008270b7836 */ /* 0x000fe20000000000 */
[----:B------:R-:W-:Y:S02]  /*8be0*/  ISETP.NE.AND P5, PT, R8, 0x65, PT ;  /* 0x000000650800780c */ /* 0x000fe40003fa5270 */
[----:B------:R-:W0:Y:S01]  /*8bf0*/  S2R R8, SR_TID.X ;  /* 0x0000000000087919 */ /* 0x000e220000002100 */
[----:B------:R-:W-:Y:S01]  /*8c00*/  IMAD.IADD R41, R17, 0x1, R14 ;  /* 0x0000000111297824 */ /* 0x000fe200078e020e */
[----:B------:R-:W-:-:S03]  /*8c10*/  ISETP.GT.AND P0, PT, R11, R10, PT ;  /* 0x0000000a0b00720c */ /* 0x000fc60003f04270 */
[----:B------:R-:W-:-:S10]  /*8c20*/  IMAD.MOV.U32 R9, RZ, RZ, R41 ;  /* 0x000000ffff097224 */ /* 0x000fd400078e0029 */
[----:B0-----:R-:W-:Y:S05]  /*8c30*/  WARPSYNC.COLLECTIVE R6, `(.L_x_3831) ;  /* 0x0000000006087348 */ /* 0x001fea0003c00000 */
[----:B------:R1:W2:Y:S02]  /*8c40*/  SHFL.DOWN P3, R11, R9, R7, R10 ;  /* 0x08000007090b7389 */ /* 0x0002a4000006000a */
[----:B012---:R-:W-:Y:S05]  /*8c50*/  ENDCOLLECTIVE ;  /* 0x000000000000791b */ /* 0x007fea0003800000 */
.L_x_3831:
[----:B------:R-:W-:Y:S01]  /*8c60*/  IMAD.MOV.U32 R7, RZ, RZ, 0x10 ;  /* 0x00000010ff077424 */ /* 0x000fe200078e00ff */
[----:B------:R-:W-:Y:S02]  /*8c70*/  LOP3.LUT R15, RZ, R8, RZ, 0x33, !PT ;  /* 0x00000008ff0f7212 */ /* 0x000fe400078e33ff */
[----:B------:R-:W-:Y:S01]  /*8c80*/  SEL R8, R11, RZ, !P0 ;  /* 0x000000ff0b087207 */ /* 0x000fe20004000000 */
[----:B------:R-:W-:Y:S02]  /*8c90*/  VIADD R11, R39, 0x10 ;  /* 0x00000010270b7836 */ /* 0x000fe40000000000 */
[----:B------:R-:W-:Y:S02]  /*8ca0*/  IMAD.IADD R42, R15, 0x1, R42 ;  /* 0x000000010f2a7824 */ /* 0x000fe400078e022a */
[----:B------:R-:W-:Y:S01]  /*8cb0*/  IMAD.IADD R43, R41, 0x1, R8 ;  /* 0x00000001292b7824 */ /* 0x000fe200078e0208 */
[----:B------:R-:W-:Y:S01]  /*8cc0*/  ISETP.GT.AND P0, PT, R11, R10, PT ;  /* 0x0000000a0b00720c */ /* 0x000fe20003f04270 */
[----:B------:R-:W0:Y:S02]  /*8cd0*/  LDC.64 R14, c[0x0][0x3f0] ;  /* 0x0000fc00ff0e7b82 */ /* 0x000e240000000a00 */
[----:B------:R-:W-:-:S10]  /*8ce0*/  IMAD.MOV.U32 R9, RZ, RZ, R43 ;  /* 0x000000ffff097224 */ /* 0x000fd400078e002b */
[----:B0-----:R-:W-:Y:S05]  /*8cf0*/  WARPSYNC.COLLECTIVE R6, `(.L_x_3832) ;  /* 0x0000000006087348 */ /* 0x001fea0003c00000 */
[----:B------:R1:W2:Y:S02]  /*8d00*/  SHFL.DOWN P3, R11, R9, R7, R10 ;  /* 0x08000007090b7389 */ /* 0x0002a4000006000a */
[----:B012---:R-:W-:Y:S05]  /*8d10*/  ENDCOLLECTIVE ;  /* 0x000000000000791b */ /* 0x007fea0003800000 */
.L_x_3832:
[----:B------:R-:W-:Y:S02]  /*8d20*/  PLOP3.LUT P3, PT, P5, PT, PT, 0x80, 0x8 ;  /* 0x000000000008781c */ /* 0x000fe40002f6f070 */
[----:B------:R-:W-:Y:S02]  /*8d30*/  SEL R8, R11, RZ, !P0 ;  /* 0x000000ff0b087207 */ /* 0x000fe40004000000 */
[----:B------:R-:W-:-:S03]  /*8d40*/  IADD3 R14, P0, PT, R14, 0x100, RZ ;  /* 0x000001000e0e7810 */ /* 0x000fc60007f1e0ff */
[----:B------:R-:W-:Y:S02]  /*8d50*/  IMAD.IADD R17, R43, 0x1, R8 ;  /* 0x000000012b117824 */ /* 0x000fe400078e0208 */
[----:B------:R-:W-:Y:S01]  /*8d60*/  IMAD.X R15, RZ, RZ, R15, P0 ;  /* 0x000000ffff0f7224 */ /* 0x000fe200000e060f */
[----:B------:R-:W-:-:S13]  /*8d70*/  ISETP.NE.AND P0, PT, R18, RZ, PT ;  /* 0x000000ff1200720c */ /* 0x000fda0003f05270 */
[----:B------:R-:W-:Y:S05]  /*8d80*/  WARPSYNC.COLLECTIVE R6, `(.L_x_3833) ;  /* 0x0000000006087348 */ /* 0x000fea0003c00000 */
[----:B------:R-:W-:Y:S01]  /*8d90*/  VOTE.ALL P3, P3 ;  /* 0x0000000000ff7806 */ /* 0x000fe20001860000 */
[----:B------:R-:W-:-:S12]  /*8da0*/  ENDCOLLECTIVE ;  /* 0x000000000000791b */ /* 0x000fd80003800000 */
.L_x_3833:
[----:B------:R-:W-:Y:S01]  /*8db0*/  PLOP3.LUT P5, PT, P3, PT, PT, 0x80, 0x8 ;  /* 0x000000000008781c */ /* 0x000fe20001faf070 */
[----:B------:R-:W-:-:S12]  /*8dc0*/  BRA `(.L_x_3834) ;  /* 0xffffffa800247947 */ /* 0x000fd8000383ffff */
.L_x_3691:
[----:B------:R-:W-:Y:S01]  /*8dd0*/  BSSY B1, `(.L_x_3835) ;  /* 0x0000006000017945 */ /* 0x000fe20003800000 */
[----:B------:R-:W-:Y:S01]  /*8de0*/  PLOP3.LUT P3, PT, P3, PT, PT, 0x8, 0x80 ;  /* 0x000000000080781c */ /* 0x000fe20001f6e170 */
[----:B------:R-:W-:-:S12]  /*8df0*/  IMAD.MOV.U32 R6, RZ, RZ, -0x1 ;  /* 0xffffffffff067424 */ /* 0x000fd800078e00ff */
[----:B------:R-:W-:Y:S05]  /*8e00*/  WARPSYNC.COLLECTIVE R6, `(.L_x_3836) ;  /* 0x0000000006087348 */ /* 0x000fea0003c00000 */
[----:B------:R-:W-:Y:S01]  /*8e10*/  VOTE.ANY P3, P3 ;  /* 0x0000000000ff7806 */ /* 0x000fe20001860100 */
[----:B------:R-:W-:-:S12]  /*8e20*/  ENDCOLLECTIVE ;  /* 0x000000000000791b */ /* 0x000fd80003800000 */
.L_x_3836:
[----:B------:R-:W-:Y:S05]  /*8e30*/  BSYNC B1 ;  /* 0x0000000000017941 */ /* 0x000fea0003800000 */
.L_x_3835:
[----:B------:R-:W-:Y:S05]  /*8e40*/  BRA `(.L_x_3837) ;  /* 0xffffffa800307947 */ /* 0x000fea000383ffff */
.L_x_3695:
[----:B------:R-:W-:Y:S01]  /*8e50*/  BSSY B1, `(.L_x_3838) ;  /* 0x0000006000017945 */ /* 0x000fe20003800000 */
[----:B------:R-:W-:Y:S01]  /*8e60*/  PLOP3.LUT P3, PT, P3, PT, PT, 0x8, 0x80 ;  /* 0x000000000080781c */ /* 0x000fe20001f6e170 */
[----:B------:R-:W-:-:S12]  /*8e70*/  IMAD.MOV.U32 R6, RZ, RZ, -0x1 ;  /* 0xffffffffff067424 */ /* 0x000fd800078e00ff */
[----:B------:R-:W-:Y:S05]  /*8e80*/  WARPSYNC.COLLECTIVE R6, `(.L_x_3839) ;  /* 0x0000000006087348 */ /* 0x000fea0003c00000 */
[----:B------:R-:W-:Y:S01]  /*8e90*/  VOTE.ANY P3, P3 ;  /* 0x0000000000ff7806 */ /* 0x000fe20001860100 */
[----:B------:R-:W-:-:S12]  /*8ea0*/  ENDCOLLECTIVE ;  /* 0x000000000000791b */ /* 0x000fd80003800000 */
.L_x_3839:
[----:B------:R-:W-:Y:S05]  /*8eb0*/  BSYNC B1 ;  /* 0x0000000000017941 */ /* 0x000fea0003800000 */
.L_x_3838:
[----:B------:R-:W-:Y:S05]  /*8ec0*/  BRA `(.L_x_3840) ;  /* 0xffffffa800487947 */ /* 0x000fea000383ffff */
.L_x_3697:
[----:B------:R-:W-:Y:S01]  /*8ed0*/  BSSY B1, `(.L_x_3841) ;  /* 0x0000006000017945 */ /* 0x000fe20003800000 */
[----:B------:R-:W-:Y:S01]  /*8ee0*/  PLOP3.LUT P3, PT, P3, PT, PT, 0x8, 0x80 ;  /* 0x000000000080781c */ /* 0x000fe20001f6e170 */
[----:B------:R-:W-:-:S12]  /*8ef0*/  IMAD.MOV.U32 R6, RZ, RZ, -0x1 ;  /* 0xffffffffff067424 */ /* 0x000fd800078e00ff */
[----:B------:R-:W-:Y:S05]  /*8f00*/  WARPSYNC.COLLECTIVE R6, `(.L_x_3842) ;  /* 0x0000000006087348 */ /* 0x000fea0003c00000 */
[----:B------:R-:W-:Y:S01]  /*8f10*/  VOTE.ANY R6, PT, P3 ;  /* 0x0000000000067806 */ /* 0x000fe200018e0100 */
[----:B------:R-:W-:Y:S06]  /*8f20*/  ENDCOLLECTIVE ;  /* 0x000000000000791b */ /* 0x000fec0003800000 */
.L_x_3842:
[----:B------:R-:W-:Y:S05]  /*8f30*/  BSYNC B1 ;  /* 0x0000000000017941 */ /* 0x000fea0003800000 */
.L_x_3841:
[----:B------:R-:W-:Y:S01]  /*8f40*/  LOP3.LUT R6, R6, 0x80000000, R13, 0xec, !PT ;  /* 0x8000000006067812 */ /* 0x000fe200078eec0d */
[----:B------:R-:W-:-:S04]  /*8f50*/  VIADD R41, R41, 0xffffffe0 ;  /* 0xffffffe029297836 */ /* 0x000fc80000000000 */
        /* <DEDUP_REMOVED lines=8> */
.L_x_3843:
        /* <DEDUP_REMOVED lines=10> */
.L_x_3844:
[----:B------:R-:W-:Y:S01]  /*9080*/  IMAD.MOV.U32 R7, RZ, RZ, 0x4 ;  /* 0x00000004ff077424 */ /* 0x000fe200078e00ff */
[----:B------:R-:W-:Y:S01]  /*9090*/  SEL R16, R11, RZ, !P5 ;  /* 0x000000ff0b107207 */ /* 0x000fe20006800000 */
[----:B------:R-:W-:-:S04]  /*90a0*/  VIADD R11, R39, 0x4 ;  /* 0x00000004270b7836 */ /* 0x000fc80000000000 */
[----:B------:R-:W-:Y:S01]  /*90b0*/  IMAD.IADD R45, R43, 0x1, R16 ;  /* 0x000000012b2d7824 */ /* 0x000fe200078e0210 */
[----:B------:R-:W-:Y:S01]  /*90c0*/  ISETP.GT.AND P5, PT, R11, R10, PT ;  /* 0x0000000a0b00720c */ /* 0x000fe20003fa4270 */
[----:B------:R-:W-:Y:S02]  /*90d0*/  VIADD R43, R39, 0x10 ;  /* 0x00000010272b7836 */ /* 0x000fe40000000000 */
[----:B------:R-:W-:-:S10]  /*90e0*/  IMAD.MOV.U32 R9, RZ, RZ, R45 ;  /* 0x000000ffff097224 */ /* 0x000fd400078e002d */
[----:B------:R-:W-:Y:S05]  /*90f0*/  WARPSYNC.COLLECTIVE R6, `(.L_x_3845) ;  /* 0x0000000006087348 */ /* 0x000fea0003c00000 */
[----:B------:R0:W1:Y:S02]  /*9100*/  SHFL.DOWN P3, R11, R9, R7, R10 ;  /* 0x08000007090b7389 */ /* 0x000064000006000a */
[----:B01----:R-:W-:Y:S05]  /*9110*/  ENDCOLLECTIVE ;  /* 0x000000000000791b */ /* 0x003fea0003800000 */
.L_x_3845:
        /* <DEDUP_REMOVED lines=9> */
.L_x_3846:
[----:B------:R-:W-:Y:S01]  /*91b0*/  IMAD.MOV.U32 R7, RZ, RZ, 0x10 ;  /* 0x00000010ff077424 */ /* 0x000fe200078e00ff */
[----:B------:R-:W-:-:S05]  /*91c0*/  SEL R16, R11, RZ, !P5 ;  /* 0x000000ff0b107207 */ /* 0x000fca0006800000 */
[----:B------:R-:W-:-:S04]  /*91d0*/  IMAD.IADD R16, R47, 0x1, R16 ;  /* 0x000000012f107824 */ /* 0x000fc800078e0210 */
[----:B------:R-:W-:-:S07]  /*91e0*/  IMAD.MOV.U32 R9, RZ, RZ, R16 ;  /* 0x000000ffff097224 */ /* 0x000fce00078e0010 */
[----:B------:R-:W-:Y:S05]  /*91f0*/  WARPSYNC.COLLECTIVE R6, `(.L_x_3847) ;  /* 0x0000000006087348 */ /* 0x000fea0003c00000 */
[----:B------:R0:W1:Y:S02]  /*9200*/  SHFL.DOWN P3, R11, R9, R7, R10 ;  /* 0x08000007090b7389 */ /* 0x000064000006000a */
[----:B01----:R-:W-:Y:S05]  /*9210*/  ENDCOLLECTIVE ;  /* 0x000000000000791b */ /* 0x003fea0003800000 */
.L_x_3847:
[----:B------:R-:W-:-:S04]  /*9220*/  ISETP.GT.AND P3, PT, R43, R10, PT ;  /* 0x0000000a2b00720c */ /* 0x000fc80003f64270 */
[----:B------:R-:W-:Y:S02]  /*9230*/  SEL R11, R11, RZ, !P3 ;  /* 0x000000ff0b0b7207 */ /* 0x000fe40005800000 */
[----:B------:R-:W-:Y:S02]  /*9240*/  ISETP.NE.AND P3, PT, R8, 0x65, PT ;  /* 0x000000650800780c */ /* 0x000fe40003f65270 */
[----:B------:R-:W-:-:S11]  /*9250*/  IADD3 R17, PT, PT, R16, R11, R17 ;  /* 0x0000000b10117210 */ /* 0x000fd60007ffe011 */
[----:B------:R-:W-:Y:S05]  /*9260*/  WARPSYNC.COLLECTIVE R6, `(.L_x_3848) ;  /* 0x0000000006087348 */ /* 0x000fea0003c00000 */
[----:B------:R-:W-:Y:S01]  /*9270*/  VOTE.ALL P3, P3 ;  /* 0x0000000000ff7806 */ /* 0x000fe20001860000 */
[----:B------:R-:W-:-:S12]  /*9280*/  ENDCOLLECTIVE ;  /* 0x000000000000791b */ /* 0x000fd80003800000 */
.L_x_3848:
[----:B------:R-:W-:Y:S05]  /*9290*/  BRA `(.L_x_3849) ;  /* 0xffffffa400e47947 */ /* 0x000fea000383ffff */
.L_x_3798:
[----:B------:R-:W-:Y:S01]  /*92a0*/  BSSY B0, `(.L_x_3850) ;  /* 0x0000006000007945 */ /* 0x000fe20003800000 */
[----:B------:R-:W-:Y:S01]  /*92b0*/  PLOP3.LUT P3, PT, P3, PT, PT, 0x8, 0x80 ;  /* 0x000000000080781c */ /* 0x000fe20001f6e170 */
[----:B------:R-:W-:-:S12]  /*92c0*/  IMAD.MOV.U32 R6, RZ, RZ, -0x1 ;  /* 0xffffffffff067424 */ /* 0x000fd800078e00ff */
[----:B------:R-:W-:Y:S05]  /*92d0*/  WARPSYNC.COLLECTIVE R6, `(.L_x_3851) ;  /* 0x0000000006087348 */ /* 0x000fea0003c00000 */
[----:B------:R-:W-:Y:S01]  /*92e0*/  VOTE.ANY P3, P3 ;  /* 0x0000000000ff7806 */ /* 0x000fe20001860100 */
[----:B------:R-:W-:-:S12]  /*92f0*/  ENDCOLLECTIVE ;  /* 0x000000000000791b */ /* 0x000fd80003800000 */
.L_x_3851:
[----:B------:R-:W-:Y:S05]  /*9300*/  BSYNC B0 ;  /* 0x0000000000007941 */ /* 0x000fea0003800000 */
.L_x_3850:
[----:B------:R-:W-:Y:S05]  /*9310*/  BRA `(.L_x_3852) ;  /* 0xffffffe400147947 */ /* 0x000fea000383ffff */
.L_x_3802:
[----:B------:R-:W-:Y:S01]  /*9320*/  BSSY B0, `(.L_x_3853) ;  /* 0x0000006000007945 */ /* 0x000fe20003800000 */
[----:B------:R-:W-:Y:S01]  /*9330*/  PLOP3.LUT P3, PT, P3, PT, PT, 0x8, 0x80 ;  /* 0x000000000080781c */ /* 0x000fe20001f6e170 */
[----:B------:R-:W-:-:S12]  /*9340*/  IMAD.MOV.U32 R6, RZ, RZ, -0x1 ;  /* 0xffffffffff067424 */ /* 0x000fd800078e00ff */
[----:B------:R-:W-:Y:S05]  /*9350*/  WARPSYNC.COLLECTIVE R6, `(.L_x_3854) ;  /* 0x0000000006087348 */ /* 0x000fea0003c00000 */
[----:B------:R-:W-:Y:S01]  /*9360*/  VOTE.ANY P3, P3 ;  /* 0x0000000000ff7806 */ /* 0x000fe20001860100 */
[----:B------:R-:W-:-:S12]  /*9370*/  ENDCOLLECTIVE ;  /* 0x000000000000791b */ /* 0x000fd80003800000 */
.L_x_3854:
[----:B------:R-:W-:Y:S05]  /*9380*/  BSYNC B0 ;  /* 0x0000000000007941 */ /* 0x000fea0003800000 */
.L_x_3853:
[----:B------:R-:W-:Y:S05]  /*9390*/  BRA `(.L_x_3855) ;  /* 0xffffffe400247947 */ /* 0x000fea000383ffff */
.L_x_3804:
[----:B------:R-:W0:Y:S01]  /*93a0*/  S2R R13, SR_GEMASK ;  /* 0x00000000000d7919 */ /* 0x000e220000003c00 */
[----:B------:R-:W-:Y:S01]  /*93b0*/  BSSY B0, `(.L_x_3856) ;  /* 0x0000006000007945 */ /* 0x000fe20003800000 */
[----:B------:R-:W-:Y:S01]  /*93c0*/  PLOP3.LUT P3, PT, P3, PT, PT, 0x8, 0x80 ;  /* 0x000000000080781c */ /* 0x000fe20001f6e170 */
[----:B------:R-:W-:-:S12]  /*93d0*/  IMAD.MOV.U32 R6, RZ, RZ, -0x1 ;  /* 0xffffffffff067424 */ /* 0x000fd800078e00ff */
[----:B0-----:R-:W-:Y:S05]  /*93e0*/  WARPSYNC.COLLECTIVE R6, `(.L_x_3857) ;  /* 0x0000000006087348 */ /* 0x001fea0003c00000 */
[----:B------:R-:W-:Y:S01]  /*93f0*/  VOTE.ANY R6, PT, P3 ;  /* 0x0000000000067806 */ /* 0x000fe200018e0100 */
[----:B0-----:R-:W-:Y:S06]  /*9400*/  ENDCOLLECTIVE ;  /* 0x000000000000791b */ /* 0x001fec0003800000 */
.L_x_3857:
[----:B------:R-:W-:Y:S05]  /*9410*/  BSYNC B0 ;  /* 0x0000000000007941 */ /* 0x000fea0003800000 */
.L_x_3856:
        /* <DEDUP_REMOVED lines=10> */
.L_x_3858:
        /* <DEDUP_REMOVED lines=10> */
.L_x_3859:
        /* <DEDUP_REMOVED lines=9> */
.L_x_3860:
        /* <DEDUP_REMOVED lines=11> */
.L_x_3861:
        /* <DEDUP_REMOVED lines=12> */
.L_x_3862:
        /* <DEDUP_REMOVED lines=9> */
.L_x_3863:
[----:B------:R-:W-:Y:S01]  /*97f0*/  PLOP3.LUT P5, PT, P3, PT, PT, 0x80, 0x8 ;  /* 0x000000000008781c */ /* 0x000fe20001faf070 */
[----:B------:R-:W-:-:S12]  /*9800*/  BRA `(.L_x_3864) ;  /* 0xffffffe000b07947 */ /* 0x000fd8000383ffff */
.L_x_3806:
[----:B------:R-:W-:Y:S01]  /*9810*/  BSSY B0, `(.L_x_3865) ;  /* 0x0000006000007945 */ /* 0x000fe20003800000 */
[----:B------:R-:W-:Y:S01]  /*9820*/  PLOP3.LUT P3, PT, P3, PT, PT, 0x8, 0x80 ;  /* 0x000000000080781c */ /* 0x000fe20001f6e170 */
[----:B------:R-:W-:-:S12]  /*9830*/  IMAD.MOV.U32 R6, RZ, RZ, -0x1 ;  /* 0xffffffffff067424 */ /* 0x000fd800078e00ff */
[----:B------:R-:W-:Y:S05]  /*9840*/  WARPSYNC.COLLECTIVE R6, `(.L_x_3866) ;  /* 0x0000000006087348 */ /* 0x000fea0003c00000 */
[----:B------:R-:W-:Y:S01]  /*9850*/  VOTE.ANY P3, P3 ;  /* 0x0000000000ff7806 */ /* 0x000fe20001860100 */
[----:B------:R-:W-:-:S12]  /*9860*/  ENDCOLLECTIVE ;  /* 0x000000000000791b */ /* 0x000fd80003800000 */
.L_x_3866:
[----:B------:R-:W-:Y:S05]  /*9870*/  BSYNC B0 ;  /* 0x0000000000007941 */ /* 0x000fea0003800000 */
.L_x_3865:
[----:B------:R-:W-:Y:S05]  /*9880*/  BRA `(.L_x_3867) ;  /* 0xffffffe000bc7947 */ /* 0x000fea000383ffff */
.L_x_3810:
[----:B------:R-:W-:Y:S01]  /*9890*/  BSSY B0, `(.L_x_3868) ;  /* 0x0000006000007945 */ /* 0x000fe20003800000 */
[----:B------:R-:W-:Y:S01]  /*98a0*/  PLOP3.LUT P3, PT, P3, PT, PT, 0x8, 0x80 ;  /* 0x000000000080781c */ /* 0x000fe20001f6e170 */
[----:B------:R-:W-:-:S12]  /*98b0*/  IMAD.MOV.U32 R6, RZ, RZ, -0x1 ;  /* 0xffffffffff067424 */ /* 0x000fd800078e00ff */
[----:B------:R-:W-:Y:S05]  /*98c0*/  WARPSYNC.COLLECTIVE R6, `(.L_x_3869) ;  /* 0x0000000006087348 */ /* 0x000fea0003c00000 */
[----:B------:R-:W-:Y:S01]  /*98d0*/  VOTE.ANY P3, P3 ;  /* 0x0000000000ff7806 */ /* 0x000fe20001860100 */
[----:B------:R-:W-:-:S12]  /*98e0*/  ENDCOLLECTIVE ;  /* 0x000000000000791b */ /* 0x000fd80003800000 */
.L_x_3869:
[----:B------:R-:W-:Y:S05]  /*98f0*/  BSYNC B0 ;  /* 0x0000000000007941 */ /* 0x000fea0003800000 */
.L_x_3868:
[----:B------:R-:W-:Y:S05]  /*9900*/  BRA `(.L_x_3870) ;  /* 0xffffffe000d47947 */ /* 0x000fea000383ffff */
.L_x_3812:
[----:B------:R-:W-:Y:S01]  /*9910*/  BSSY B0, `(.L_x_3871) ;  /* 0x0000006000007945 */ /* 0x000fe20003800000 */
[----:B------:R-:W-:Y:S01]  /*9920*/  PLOP3.LUT P3, PT, P3, PT, PT, 0x8, 0x80 ;  /* 0x000000000080781c */ /* 0x000fe20001f6e170 */
[----:B------:R-:W-:-:S12]  /*9930*/  IMAD.MOV.U32 R6, RZ, RZ, -0x1 ;  /* 0xffffffffff067424 */ /* 0x000fd800078e00ff */
[----:B------:R-:W-:Y:S05]  /*9940*/  WARPSYNC.COLLECTIVE R6, `(.L_x_3872) ;  /* 0x0000000006087348 */ /* 0x000fea0003c00000 */
[----:B------:R-:W-:Y:S01]  /*9950*/  VOTE.ANY R6, PT, P3 ;  /* 0x0000000000067806 */ /* 0x000fe200018e0100 */
[----:B------:R-:W-:Y:S06]  /*9960*/  ENDCOLLECTIVE ;  /* 0x000000000000791b */ /* 0x000fec0003800000 */
.L_x_3872:
[----:B------:R-:W-:Y:S05]  /*9970*/  BSYNC B0 ;  /* 0x0000000000007941 */ /* 0x000fea0003800000 */
.L_x_3871:
        /* <DEDUP_REMOVED lines=10> */
.L_x_3873:
        /* <DEDUP_REMOVED lines=10> */
.L_x_3874:
        /* <DEDUP_REMOVED lines=10> */
.L_x_3875:
        /* <DEDUP_REMOVED lines=9> */
.L_x_3876:
[----:B------:R-:W-:Y:S01]  /*9bf0*/  IMAD.MOV.U32 R7, RZ, RZ, 0x10 ;  /* 0x00000010ff077424 */ /* 0x000fe200078e00ff */
[----:B------:R-:W-:-:S05]  /*9c00*/  SEL R16, R11, RZ, !P5 ;  /* 0x000000ff0b107207 */ /* 0x000fca0006800000 */
[----:B------:R-:W-:-:S04]  /*9c10*/  IMAD.IADD R16, R45, 0x1, R16 ;  /* 0x000000012d107824 */ /* 0x000fc800078e0210 */
[----:B------:R-:W-:-:S07]  /*9c20*/  IMAD.MOV.U32 R9, RZ, RZ, R16 ;  /* 0x000000ffff097224 */ /* 0x000fce00078e0010 */
[----:B------:R-:W-:Y:S05]  /*9c30*/  WARPSYNC.COLLECTIVE R6, `(.L_x_3877) ;  /* 0x0000000006087348 */ /* 0x000fea0003c00000 */
[----:B------:R0:W1:Y:S02]  /*9c40*/  SHFL.DOWN P3, R11, R9, R7, R10 ;  /* 0x08000007090b7389 */ /* 0x000064000006000a */
[----:B01----:R-:W-:Y:S05]  /*9c50*/  ENDCOLLECTIVE ;  /* 0x000000000000791b */ /* 0x003fea0003800000 */
.L_x_3877:
[----:B------:R-:W-:-:S04]  /*9c60*/  ISETP.GT.AND P3, PT, R41, R10, PT ;  /* 0x0000000a2900720c */ /* 0x000fc80003f64270 */
[----:B------:R-:W-:Y:S02]  /*9c70*/  SEL R11, R11, RZ, !P3 ;  /* 0x000000ff0b0b7207 */ /* 0x000fe40005800000 */
[----:B------:R-:W-:Y:S02]  /*9c80*/  ISETP.NE.AND P3, PT, R8, 0x65, PT ;  /* 0x000000650800780c */ /* 0x000fe40003f65270 */
[----:B------:R-:W-:-:S11]  /*9c90*/  IADD3 R17, PT, PT, R16, R11, R17 ;  /* 0x0000000b10117210 */ /* 0x000fd60007ffe011 */
[----:B------:R-:W-:Y:S05]  /*9ca0*/  WARPSYNC.COLLECTIVE R6, `(.L_x_3878) ;  /* 0x0000000006087348 */ /* 0x000fea0003c00000 */
[----:B------:R-:W-:Y:S01]  /*9cb0*/  VOTE.ALL P3, P3 ;  /* 0x0000000000ff7806 */ /* 0x000fe20001860000 */
[----:B------:R-:W-:-:S12]  /*9cc0*/  ENDCOLLECTIVE ;  /* 0x000000000000791b */ /* 0x000fd80003800000 */
.L_x_3878:
[----:B------:R-:W-:Y:S05]  /*9cd0*/  BRA `(.L_x_3879) ;  /* 0xffffffe000707947 */ /* 0x000fea000383ffff */
.L_x_3880:
        /* <DEDUP_REMOVED lines=10> */
.L_x_4863:


//--------------------- .text._ZN6thrust24THRUST_300001_SM_1000_NS8cuda_cub4core6detail13_kernel_agentINS1_16__set_operations14PartitionAgentINS0_12zip_iteratorIN4cuda3std3__45tupleIJNS0_6detail15normal_iteratorINS0_10device_ptrIiEEEESG_SG_SG_EEEEENSD_INSE_INSB_IJiiiiEEEEEEEi7sortXYZEEJSI_SL_iiiPNSA_4pairIiiEESM_iEEEvDpT0_ --------------------------
	.section	.text._ZN6thrust24THRUST_300001_SM_1000_NS8cuda_cub4core6detail13_kernel_agentINS1_16__set_operations14PartitionAgentINS0_12zip_iteratorIN4cuda3std3__45tupleIJNS0_6detail15normal_iteratorINS0_10device_ptrIiEEEESG_SG_SG_EEEEENSD_INSE_INSB_IJiiiiEEEEEEEi7sortXYZEEJSI_SL_iiiPNSA_4pairIiiEESM_iEEEvDpT0_,"ax",@progbits
	.align	128
        .global         _ZN6thrust24THRUST_300001_SM_1000_NS8cuda_cub4core6detail13_kernel_agentINS1_16__set_operations14PartitionAgentINS0_12zip_iteratorIN4cuda3std3__45tupleIJNS0_6detail15normal_iteratorINS0_10device_ptrIiEEEESG_SG_SG_EEEEENSD_INSE_INSB_IJiiiiEEEEEEEi7sortXYZEEJSI_SL_iiiPNSA_4pairIiiEESM_iEEEvDpT0_
        .type           _ZN6thrust24THRUST_300001_SM_1000_NS8cuda_cub4core6detail13_kernel_agentINS1_16__set_operations14PartitionAgentINS0_12zip_iteratorIN4cuda3std3__45tupleIJNS0_6detail15normal_iteratorINS0_10device_ptrIiEEEESG_SG_SG_EEEEENSD_INSE_INSB_IJiiiiEEEEEEEi7sortXYZEEJSI_SL_iiiPNSA_4pairIiiEESM_iEEEvDpT0_,@function
        .size           _ZN6thrust24THRUST_300001_SM_1000_NS8cuda_cub4core6detail13_kernel_agentINS1_16__set_operations14PartitionAgentINS0_12zip_iteratorIN4cuda3std3__45tupleIJNS0_6detail15normal_iteratorINS0_10device_ptrIiEEEESG_SG_SG_EEEEENSD_INSE_INSB_IJiiiiEEEEEEEi7sortXYZEEJSI_SL_iiiPNSA_4pairIiiEESM_iEEEvDpT0_,(.L_x_4864 - _ZN6thrust24THRUST_300001_SM_1000_NS8cuda_cub4core6detail13_kernel_agentINS1_16__set_operations14PartitionAgentINS0_12zip_iteratorIN4cuda3std3__45tupleIJNS0_6detail15normal_iteratorINS0_10device_ptrIiEEEESG_SG_SG_EEEEENSD_INSE_INSB_IJiiiiEEEEEEEi7sortXYZEEJSI_SL_iiiPNSA_4pairIiiEESM_iEEEvDpT0_)
        .other          _ZN6thrust24THRUST_300001_SM_1000_NS8cuda_cub4core6detail13_kernel_agentINS1_16__set_operations14PartitionAgentINS0_12zip_iteratorIN4cuda3std3__45tupleIJNS0_6detail15normal_iteratorINS0_10device_ptrIiEEEESG_SG_SG_EEEEENSD_INSE_INSB_IJiiiiEEEEEEEi7sortXYZEEJSI_SL_iiiPNSA_4pairIiiEESM_iEEEvDpT0_,@"STO_CUDA_ENTRY STV_DEFAULT"
_ZN6thrust24THRUST_300001_SM_1000_NS8cuda_cub4core6detail13_kernel_agentINS1_16__set_operations14PartitionAgentINS0_12zip_iteratorIN4cuda3std3__45tupleIJNS0_6detail15normal_iteratorINS0_10device_ptrIiEEEESG_SG_SG_EEEEENSD_INSE_INSB_IJiiiiEEEEEEEi7sortXYZEEJSI_SL_iiiPNSA_4pairIiiEESM_iEEEvDpT0_:
.text._ZN6thrust24THRUST_300001_SM_1000_NS8cuda_cub4core6detail13_kernel_agentINS1_16__set_operations14PartitionAgentINS0_12zip_iteratorIN4cuda3std3__45tupleIJNS0_6detail15normal_iteratorINS0_10device_ptrIiEEEESG_SG_SG_EEEEENSD_INSE_INSB_IJiiiiEEEEEEEi7sortXYZEEJSI_SL_iiiPNSA_4pairIiiEESM_iEEEvDpT0_:
[----:B------:R-:W-:Y:S01]  /*0000*/  LDC R1, c[0x0][0x37c] ;  /* 0x0000df00ff017b82 */ /* 0x000fe20000000800 */
[----:B------:R-:W0:Y:S01]  /*0010*/  S2R R0, SR_CTAID.X ;  /* 0x0000000000007919 */ /* 0x000e220000002500 */
[----:B------:R-:W0:Y:S01]  /*0020*/  LDCU UR4, c[0x0][0x360] ;  /* 0x00006c00ff0477ac */ /* 0x000e220008000800 */
[----:B------:R-:W0:Y:S01]  /*0030*/  S2R R3, SR_TID.X ;  /* 0x0000000000037919 */ /* 0x000e220000002100 */
[----:B------:R-:W1:Y:S01]  /*0040*/  LDCU UR5, c[0x0][0x3b0] ;  /* 0x00007600ff0577ac */ /* 0x000e620008000800 */
[----:B0-----:R-:W-:-:S05]  /*0050*/  IMAD R0, R0, UR4, R3 ;  /* 0x0000000400007c24 */ /* 0x001fca000f8e0203 */
[----:B-1----:R-:W-:-:S13]  /*0060*/  ISETP.GE.AND P0, PT, R0, UR5, PT ;  /* 0x0000000500007c0c */ /* 0x002fda000bf06270 */
[----:B------:R-:W-:Y:S05]  /*0070*/  @P0 EXIT ;  /* 0x000000000000094d */ /* 0x000fea0003800000 */
[----:B------:R-:W0:Y:S01]  /*0080*/  LDC.64 R12, c[0x0][0x3a8] ;  /* 0x0000ea00ff0c7b82 */ /* 0x000e220000000a00 */
[----:B------:R-:W1:Y:S01]  /*0090*/  LDCU UR4, c[0x0][0x3c4] ;  /* 0x00007880ff0477ac */ /* 0x000e620008000800 */
[----:B------:R-:W-:Y:S01]  /*00a0*/  BSSY.RECONVERGENT B0, `(.L_x_3881) ;  /* 0x0000027000007945 */ /* 0x000fe20003800200 */
[----:B-1----:R-:W-:Y:S01]  /*00b0*/  IMAD R14, R0, UR4, RZ ;  /* 0x00000004000e7c24 */ /* 0x002fe2000f8e02ff */
[----:B------:R-:W1:Y:S04]  /*00c0*/  LDCU.64 UR4, c[0x0][0x358] ;  /* 0x00006b00ff0477ac */ /* 0x000e680008000a00 */
[----:B0-----:R-:W-:-:S04]  /*00d0*/  VIADDMNMX R14, R13, R12, R14, PT ;  /* 0x0000000c0d0e7246 */ /* 0x001fc8000380010e */
[C---:B------:R-:W-:Y:S02]  /*00e0*/  VIADDMNMX R15, R14.reuse, -R13, RZ, !PT ;  /* 0x8000000d0e0f7246 */ /* 0x040fe400078001ff */
[----:B------:R-:W-:-:S04]  /*00f0*/  VIMNMX R12, PT, PT, R14, R12, PT ;  /* 0x0000000c0e0c7248 */ /* 0x000fc80003fe0100 */
[----:B------:R-:W-:-:S13]  /*0100*/  ISETP.GE.AND P0, PT, R15, R12, PT ;  /* 0x0000000c0f00720c */ /* 0x000fda0003f06270 */
[----:B-1----:R-:W-:Y:S05]  /*0110*/  @P0 BRA `(.L_x_3882) ;  /* 0x00000000007c0947 */ /* 0x002fea0003800000 */
[----:B------:R-:W0:Y:S08]  /*0120*/  LDC.64 R2, c[0x0][0x3a0] ;  /* 0x0000e800ff027b82 */ /* 0x000e300000000a00 */
[----:B------:R-:W1:Y:S08]  /*0130*/  LDC.64 R4, c[0x0][0x388] ;  /* 0x0000e200ff047b82 */ /* 0x000e700000000a00 */
[----:B------:R-:W2:Y:S08]  /*0140*/  LDC.64 R6, c[0x0][0x390] ;  /* 0x0000e400ff067b82 */ /* 0x000eb00000000a00 */
[----:B------:R-:W3:Y:S02]  /*0150*/  LDC.64 R8, c[0x0][0x398] ;  /* 0x0000e600ff087b82 */ /* 0x000ee40000000a00 */
.L_x_3886:
[----:B------:R-:W-:-:S05]  /*0160*/  IMAD.IADD R10, R12, 0x1, R15 ;  /* 0x000000010c0a7824 */ /* 0x000fca00078e020f */
[----:B------:R-:W-:-:S04]  /*0170*/  SHF.R.U32.HI R13, RZ, 0x1, R10 ;  /* 0x00000001ff0d7819 */ /* 0x000fc8000001160a */
[----:B------:R-:W-:Y:S01]  /*0180*/  LOP3.LUT R11, RZ, R13, RZ, 0x33, !PT ;  /* 0x0000000dff0b7212 */ /* 0x000fe200078e33ff */
[----:B-1----:R-:W-:-:S04]  /*0190*/  IMAD.WIDE.U32 R16, R13, 0x4, R4 ;  /* 0x000000040d107825 */ /* 0x002fc800078e0004 */
[----:B------:R-:W-:Y:S02]  /*01a0*/  IMAD.IADD R11, R14, 0x1, R11 ;  /* 0x000000010e0b7824 */ /* 0x000fe400078e020b */
[----:B------:R-:W4:Y:S02]  /*01b0*/  LDG.E R16, desc[UR4][R16.64] ;  /* 0x0000000410107981 */ /* 0x000f24000c1e1900 */
[----:B0-----:R-:W-:-:S05]  /*01c0*/  IMAD.WIDE R10, R11, 0x10, R2 ;  /* 0x000000100b0a7825 */ /* 0x001fca00078e0202 */
[----:B------:R-:W4:Y:S01]  /*01d0*/  LDG.E R19, desc[UR4][R10.64+0x4] ;  /* 0x000004040a137981 */ /* 0x000f22000c1e1900 */
[----:B------:R-:W-:Y:S01]  /*01e0*/  BSSY.RECONVERGENT B1, `(.L_x_3883) ;  /* 0x000000e000017945 */ /* 0x000fe20003800200 */
[----:B----4-:R-:W-:-:S13]  /*01f0*/  ISETP.NE.AND P0, PT, R19, R16, PT ;  /* 0x000000101300720c */ /* 0x010fda0003f05270 */
[----:B------:R-:W-:Y:S05]  /*0200*/  @P0 BRA `(.L_x_3884) ;  /* 0x0000000000280947 */ /* 0x000fea0003800000 */
[C---:B--2---:R-:W-:Y:S01]  /*0210*/  IMAD.WIDE.U32 R16, R13.reuse, 0x4, R6 ;  /* 0x000000040d107825 */ /* 0x044fe200078e0006 */
[----:B------:R-:W2:Y:S03]  /*0220*/  LDG.E R21, desc[UR4][R10.64+0x8] ;  /* 0x000008040a157981 */ /* 0x000ea6000c1e1900 */
[----:B---3--:R-:W-:Y:S01]  /*0230*/  IMAD.WIDE.U32 R18, R13, 0x4, R8 ;  /* 0x000000040d127825 */ /* 0x008fe200078e0008 */
[----:B------:R-:W3:Y:S04]  /*0240*/  LDG.E R23, desc[UR4][R10.64+0xc] ;  /* 0x00000c040a177981 */ /* 0x000ee8000c1e1900 */
[----:B------:R-:W2:Y:S04]  /*0250*/  LDG.E R16, desc[UR4][R16.64] ;  /* 0x0000000410107981 */ /* 0x000ea8000c1e1900 */
[----:B------:R-:W3:Y:S01]  /*0260*/  LDG.E R18, desc[UR4][R18.64] ;  /* 0x0000000412127981 */ /* 0x000ee2000c1e1900 */
[----:B--2---:R-:W-:-:S13]  /*0270*/  ISETP.NE.AND P1, PT, R21, R16, PT ;  /* 0x000000101500720c */ /* 0x004fda0003f25270 */
[----:B---3--:R-:W-:Y:S02]  /*0280*/  @!P1 ISETP.LT.AND P0, PT, R23, R18, PT ;  /* 0x000000121700920c */ /* 0x008fe40003f01270 */
[----:B------:R-:W-:Y:S01]  /*0290*/  @P1 ISETP.LT.AND P0, PT, R21, R16, PT ;  /* 0x000000101500120c */ /* 0x000fe20003f01270 */
[----:B------:R-:W-:-:S12]  /*02a0*/  BRA `(.L_x_3885) ;  /* 0x0000000000047947 */ /* 0x000fd80003800000 */
.L_x_3884:
[----:B------:R-:W-:-:S13]  /*02b0*/  ISETP.LT.AND P0, PT, R19, R16, PT ;  /* 0x000000101300720c */ /* 0x000fda0003f01270 */
.L_x_3885:
[----:B------:R-:W-:Y:S05]  /*02c0*/  BSYNC.RECONVERGENT B1 ;  /* 0x0000000000017941 */ /* 0x000fea0003800200 */
.L_x_3883:
[C---:B------:R-:W-:Y:S01]  /*02d0*/  @!P0 VIADD R15, R13.reuse, 0x1 ;  /* 0x000000010d0f8836 */ /* 0x040fe20000000000 */
[----:B------:R-:W-:-:S04]  /*02e0*/  SEL R12, R13, R12, P0 ;  /* 0x0000000c0d0c7207 */ /* 0x000fc80000000000 */
[----:B------:R-:W-:-:S13]  /*02f0*/  ISETP.GE.AND P0, PT, R15, R12, PT ;  /* 0x0000000c0f00720c */ /* 0x000fda0003f06270 */
[----:B------:R-:W-:Y:S05]  /*0300*/  @!P0 BRA `(.L_x_3886) ;  /* 0xfffffffc00948947 */ /* 0x000fea000383ffff */
.L_x_3882:
[----:B------:R-:W-:Y:S05]  /*0310*/  BSYNC.RECONVERGENT B0 ;  /* 0x0000000000007941 */ /* 0x000fea0003800200 */
.L_x_3881:
[----:B------:R-:W0:Y:S01]  /*0320*/  LDCU UR6, c[0x0][0x3ac] ;  /* 0x00007580ff0677ac */ /* 0x000e220008000800 */
[----:B------:R-:W-:Y:S01]  /*0330*/  IMAD.IADD R16, R14, 0x1, -R15 ;  /* 0x000000010e107824 */ /* 0x000fe200078e0a0f */
[----:B------:R-:W-:Y:S01]  /*0340*/  BSSY.RECONVERGENT B0, `(.L_x_3887) ;  /* 0x0000152000007945 */ /* 0x000fe20003800200 */
[----:B------:R-:W-:-:S03]  /*0350*/  IMAD.MOV.U32 R4, RZ, RZ, RZ ;  /* 0x000000ffff047224 */ /* 0x000fc600078e00ff */
[----:B0-----:R-:W-:-:S13]  /*0360*/  ISETP.GE.AND P0, PT, R16, UR6, PT ;  /* 0x0000000610007c0c */ /* 0x001fda000bf06270 */
[----:B------:R-:W-:Y:S05]  /*0370*/  @P0 BRA `(.L_x_3888) ;  /* 0x0000001400380947 */ /* 0x000fea0003800000 */
[----:B------:R-:W0:Y:S02]  /*0380*/  LDC.64 R2, c[0x0][0x3a0] ;  /* 0x0000e800ff027b82 */ /* 0x000e240000000a00 */
[----:B0-----:R-:W-:-:S05]  /*0390*/  IMAD.WIDE R2, R16, 0x10, R2 ;  /* 0x0000001010027825 */ /* 0x001fca00078e0202 */
[----:B------:R0:W5:Y:S04]  /*03a0*/  LDG.E R17, desc[UR4][R2.64+0x4] ;  /* 0x0000040402117981 */ /* 0x000168000c1e1900 */
[----:B------:R0:W5:Y:S04]  /*03b0*/  LDG.E R18, desc[UR4][R2.64+0x8] ;  /* 0x0000080402127981 */ /* 0x000168000c1e1900 */
[----:B------:R0:W5:Y:S01]  /*03c0*/  LDG.E R19, desc[UR4][R2.64+0xc] ;  /* 0x00000c0402137981 */ /* 0x000162000c1e1900 */
[----:B------:R-:W-:Y:S01]  /*03d0*/  ISETP.GE.AND P0, PT, R15, 0x1, PT ;  /* 0x000000010f00780c */ /* 0x000fe20003f06270 */
[----:B------:R-:W-:Y:S04]  /*03e0*/  BSSY.RECONVERGENT B2, `(.L_x_3889) ;  /* 0x0000098000027945 */ /* 0x000fe80003800200 */
[----:B------:R-:W-:Y:S01]  /*03f0*/  BSSY.RELIABLE B1, `(.L_x_3890) ;  /* 0x0000080000017945 */ /* 0x000fe20003800100 */
[----:B------:R-:W-:-:S07]  /*0400*/  CS2R R20, SRZ ;  /* 0x0000000000147805 */ /* 0x000fce000001ff00 */
[----:B0-----:R-:W-:Y:S05]  /*0410*/  @!P0 BRA `(.L_x_3891) ;  /* 0x0000000400dc8947 */ /* 0x001fea0003800000 */
[----:B------:R-:W0:Y:S01]  /*0420*/  LDC.64 R4, c[0x0][0x388] ;  /* 0x0000e200ff047b82 */ /* 0x000e220000000a00 */
[----:B--2---:R-:W-:-:S05]  /*0430*/  IMAD.WIDE.U32 R6, R15, 0x1ff, RZ ;  /* 0x000001ff0f067825 */ /* 0x004fca00078e00ff */
[--C-:B------:R-:W-:Y:S02]  /*0440*/  SHF.R.U64 R20, R6, 0x9, R7.reuse ;  /* 0x0000000906147819 */ /* 0x100fe40000001207 */
[----:B------:R-:W-:Y:S01]  /*0450*/  SHF.R.U32.HI R7, RZ, 0x9, R7 ;  /* 0x00000009ff077819 */ /* 0x000fe20000011607 */
[----:B---3--:R-:W1:Y:S02]  /*0460*/  LDC.64 R8, c[0x0][0x398] ;  /* 0x0000e600ff087b82 */ /* 0x008e640000000a00 */
[C---:B------:R-:W-:Y:S01]  /*0470*/  IMAD.SHL.U32 R13, R20.reuse, 0x4, RZ ;  /* 0x00000004140d7824 */ /* 0x040fe200078e00ff */
[----:B------:R-:W-:-:S05]  /*0480*/  SHF.L.U64.HI R24, R20, 0x2, R7 ;  /* 0x0000000214187819 */ /* 0x000fca0000010207 */
[----:B------:R-:W2:Y:S01]  /*0490*/  LDC.64 R6, c[0x0][0x390] ;  /* 0x0000e400ff067b82 */ /* 0x000ea20000000a00 */
[----:B0-----:R-:W-:-:S05]  /*04a0*/  IADD3 R22, P0, PT, R13, R4, RZ ;  /* 0x000000040d167210 */ /* 0x001fca0007f1e0ff */
[----:B------:R-:W-:-:S05]  /*04b0*/  IMAD.X R23, R24, 0x1, R5, P0 ;  /* 0x0000000118177824 */ /* 0x000fca00000e0605 */
        /* <DEDUP_REMOVED lines=14> */
.L_x_3893:
[----:B------:R-:W-:-:S13]  /*05a0*/  ISETP.LT.AND P0, PT, R22, R17, PT ;  /* 0x000000111600720c */ /* 0x000fda0003f01270 */
.L_x_3894:
[----:B------:R-:W-:Y:S05]  /*05b0*/  BSYNC.RECONVERGENT B3 ;  /* 0x0000000000037941 */ /* 0x000fea0003800200 */
.L_x_3892:
[----:B------:R-:W-:Y:S01]  /*05c0*/  VIADD R21, R20, 0x1 ;  /* 0x0000000114157836 */ /* 0x000fe20000000000 */
[----:B------:R-:W-:Y:S01]  /*05d0*/  SEL R20, R15, R20, P0 ;  /* 0x000000140f147207 */ /* 0x000fe20000000000 */
[----:B------:R-:W-:Y:S03]  /*05e0*/  BSSY.RECONVERGENT B3, `(.L_x_3895) ;  /* 0x000001f000037945 */ /* 0x000fe60003800200 */
[----:B------:R-:W-:-:S04]  /*05f0*/  SEL R21, R21, RZ, P0 ;  /* 0x000000ff15157207 */ /* 0x000fc80000000000 */
[----:B------:R-:W-:-:S13]  /*0600*/  ISETP.GE.U32.AND P0, PT, R21, R20, PT ;  /* 0x000000141500720c */ /* 0x000fda0003f06070 */
[----:B------:R-:W-:Y:S05]  /*0610*/  @P0 BRA `(.L_x_3896) ;  /* 0x00000000006c0947 */ /* 0x000fea0003800000 */
[----:B------:R-:W-:Y:S02]  /*0620*/  IMAD.MOV.U32 R10, RZ, RZ, R21 ;  /* 0x000000ffff0a7224 */ /* 0x000fe400078e0015 */
[----:B------:R-:W-:Y:S02]  /*0630*/  IMAD.MOV.U32 R11, RZ, RZ, RZ ;  /* 0x000000ffff0b7224 */ /* 0x000fe400078e00ff */
[----:B------:R-:W-:-:S05]  /*0640*/  IMAD.WIDE.U32 R10, R20, 0x7f, R10 ;  /* 0x0000007f140a7825 */ /* 0x000fca00078e000a */
[--C-:B------:R-:W-:Y:S02]  /*0650*/  SHF.R.U64 R25, R10, 0x7, R11.reuse ;  /* 0x000000070a197819 */ /* 0x100fe4000000120b */
[----:B------:R-:W-:-:S03]  /*0660*/  SHF.R.U32.HI R24, RZ, 0x7, R11 ;  /* 0x00000007ff187819 */ /* 0x000fc6000001160b */
[C---:B------:R-:W-:Y:S01]  /*0670*/  IMAD.SHL.U32 R13, R25.reuse, 0x4, RZ ;  /* 0x00000004190d7824 */ /* 0x040fe200078e00ff */
[----:B------:R-:W-:-:S04]  /*0680*/  SHF.L.U64.HI R24, R25, 0x2, R24 ;  /* 0x0000000219187819 */ /* 0x000fc80000010218 */
[----:B------:R-:W-:-:S05]  /*0690*/  IADD3 R22, P0, PT, R13, R4, RZ ;  /* 0x000000040d167210 */ /* 0x000fca0007f1e0ff */
[----:B------:R-:W-:-:S05]  /*06a0*/  IMAD.X R23, R24, 0x1, R5, P0 ;  /* 0x0000000118177824 */ /* 0x000fca00000e0605 */
        /* <DEDUP_REMOVED lines=14> */
.L_x_3898:
[----:B------:R-:W-:-:S13]  /*0790*/  ISETP.LT.AND P0, PT, R22, R17, PT ;  /* 0x000000111600720c */ /* 0x000fda0003f01270 */
.L_x_3899:
[----:B------:R-:W-:Y:S05]  /*07a0*/  BSYNC.RECONVERGENT B4 ;  /* 0x0000000000047941 */ /* 0x000fea0003800200 */
.L_x_3897:
[----:B------:R-:W-:Y:S01]  /*07b0*/  SEL R20, R20, R25, P0 ;  /* 0x0000001914147207 */ /* 0x000fe20000000000 */
[----:B------:R-:W-:-:S07]  /*07c0*/  @P0 VIADD R21, R25, 0x1 ;  /* 0x0000000119150836 */ /* 0x000fce0000000000 */
.L_x_3896:
[----:B------:R-:W-:Y:S05]  /*07d0*/  BSYNC.RECONVERGENT B3 ;  /* 0x0000000000037941 */ /* 0x000fea0003800200 */
.L_x_3895:
        /* <DEDUP_REMOVED lines=25> */
.L_x_3901:
[----:B------:R-:W-:-:S13]  /*0970*/  ISETP.LT.AND P0, PT, R22, R17, PT ;  /* 0x000000111600720c */ /* 0x000fda0003f01270 */
.L_x_3902:
[----:B------:R-:W-:Y:S05]  /*0980*/  BSYNC.RECONVERGENT B3 ;  /* 0x0000000000037941 */ /* 0x000fea0003800200 */
.L_x_3900:
[----:B------:R-:W-:Y:S01]  /*0990*/  @P0 VIADD R21, R25, 0x1 ;  /* 0x0000000119150836 */ /* 0x000fe20000000000 */
[----:B------:R-:W-:-:S04]  /*09a0*/  SEL R20, R20, R25, P0 ;  /* 0x0000001914147207 */ /* 0x000fc80000000000 */
[----:B------:R-:W-:-:S13]  /*09b0*/  ISETP.GE.U32.AND P0, PT, R21, R20, PT ;  /* 0x000000141500720c */ /* 0x000fda0003f06070 */
[----:B------:R-:W-:Y:S05]  /*09c0*/  @P0 BREAK.RELIABLE B1 ;  /* 0x0000000000010942 */ /* 0x000fea0003800100 */
        /* <DEDUP_REMOVED lines=24> */
.L_x_3905:
[----:B------:R-:W-:-:S13]  /*0b50*/  ISETP.LT.AND P0, PT, R4, R17, PT ;  /* 0x000000110400720c */ /* 0x000fda0003f01270 */
.L_x_3906:
[----:B------:R-:W-:Y:S05]  /*0b60*/  BSYNC.RECONVERGENT B3 ;  /* 0x0000000000037941 */ /* 0x000fea0003800200 */
.L_x_3904:
[----:B------:R-:W-:Y:S01]  /*0b70*/  SEL R20, R20, R13, P0 ;  /* 0x0000000d14147207 */ /* 0x000fe20000000000 */
[----:B------:R-:W-:-:S07]  /*0b80*/  @P0 VIADD R21, R13, 0x1 ;  /* 0x000000010d150836 */ /* 0x000fce0000000000 */
.L_x_3891:
[----:B------:R-:W0:Y:S01]  /*0b90*/  LDC.64 R4, c[0x0][0x388] ;  /* 0x0000e200ff047b82 */ /* 0x000e220000000a00 */
[----:B------:R-:W-:-:S07]  /*0ba0*/  ISETP.GE.U32.AND P0, PT, R21, R20, PT ;  /* 0x000000141500720c */ /* 0x000fce0003f06070 */
[----:B--2---:R-:W1:Y:S06]  /*0bb0*/  LDC.64 R6, c[0x0][0x390] ;  /* 0x0000e400ff067b82 */ /* 0x004e6c0000000a00 */
[----:B------:R-:W-:Y:S05]  /*0bc0*/  @P0 BREAK.RELIABLE B1 ;  /* 0x0000000000010942 */ /* 0x000fea0003800100 */
[----:B---3--:R-:W2:Y:S01]  /*0bd0*/  LDC.64 R8, c[0x0][0x398] ;  /* 0x0000e600ff087b82 */ /* 0x008ea20000000a00 */
[----:B------:R-:W-:Y:S05]  /*0be0*/  @P0 BRA `(.L_x_3903) ;  /* 0x00000000005c0947 */ /* 0x000fea0003800000 */
[----:B------:R-:W-:Y:S05]  /*0bf0*/  BSYNC.RELIABLE B1 ;  /* 0x0000000000017941 */ /* 0x000fea0003800100 */
.L_x_3890:
[CC--:B------:R-:W-:Y:S02]  /*0c00*/  LOP3.LUT R10, R21.reuse, R20.reuse, RZ, 0xc0, !PT ;  /* 0x00000014150a7212 */ /* 0x0c0fe400078ec0ff */
[----:B------:R-:W-:-:S04]  /*0c10*/  LOP3.LUT R11, R21, R20, RZ, 0x3c, !PT ;  /* 0x00000014150b7212 */ /* 0x000fc800078e3cff */
[----:B------:R-:W-:-:S05]  /*0c20*/  LEA.HI.SX32 R23, R11, R10, 0x1f ;  /* 0x0000000a0b177211 */ /* 0x000fca00078ffaff */
[----:B0-----:R-:W-:-:S06]  /*0c30*/  IMAD.WIDE R10, R23, 0x4, R4 ;  /* 0x00000004170a7825 */ /* 0x001fcc00078e0204 */
[----:B------:R-:W3:Y:S01]  /*0c40*/  LDG.E R10, desc[UR4][R10.64] ;  /* 0x000000040a0a7981 */ /* 0x000ee2000c1e1900 */
[----:B------:R-:W-:Y:S01]  /*0c50*/  BSSY.RECONVERGENT B1, `(.L_x_3907) ;  /* 0x000000c000017945 */ /* 0x000fe20003800200 */
[----:B---3-5:R-:W-:-:S13]  /*0c60*/  ISETP.NE.AND P0, PT, R10, R17, PT ;  /* 0x000000110a00720c */ /* 0x028fda0003f05270 */
[----:B------:R-:W-:Y:S05]  /*0c70*/  @P0 BRA `(.L_x_3908) ;  /* 0x0000000000200947 */ /* 0x000fea0003800000 */
[----:B-1----:R-:W-:-:S06]  /*0c80*/  IMAD.WIDE R10, R23, 0x4, R6 ;  /* 0x00000004170a7825 */ /* 0x002fcc00078e0206 */
[----:B------:R-:W3:Y:S01]  /*0c90*/  LDG.E R11, desc[UR4][R10.64] ;  /* 0x000000040a0b7981 */ /* 0x000ee2000c1e1900 */
[----:B--2---:R-:W-:-:S06]  /*0ca0*/  IMAD.WIDE R12, R23, 0x4, R8 ;  /* 0x00000004170c7825 */ /* 0x004fcc00078e0208 */
[----:B------:R-:W2:Y:S01]  /*0cb0*/  LDG.E R12, desc[UR4][R12.64] ;  /* 0x000000040c0c7981 */ /* 0x000ea2000c1e1900 */
[----:B---3--:R-:W-:-:S13]  /*0cc0*/  ISETP.NE.AND P1, PT, R11, R18, PT ;  /* 0x000000120b00720c */ /* 0x008fda0003f25270 */
[----:B--2---:R-:W-:Y:S02]  /*0cd0*/  @!P1 ISETP.LT.AND P0, PT, R12, R19, PT ;  /* 0x000000130c00920c */ /* 0x004fe40003f01270 */
[----:B------:R-:W-:Y:S01]  /*0ce0*/  @P1 ISETP.LT.AND P0, PT, R11, R18, PT ;  /* 0x000000120b00120c */ /* 0x000fe20003f01270 */
[----:B------:R-:W-:-:S12]  /*0cf0*/  BRA `(.L_x_3909) ;  /* 0x0000000000047947 */ /* 0x000fd80003800000 */
.L_x_3908:
[----:B------:R-:W-:-:S13]  /*0d00*/  ISETP.LT.AND P0, PT, R10, R17, PT ;  /* 0x000000110a00720c */ /* 0x000fda0003f01270 */
.L_x_3909:
[----:B------:R-:W-:Y:S05]  /*0d10*/  BSYNC.RECONVERGENT B1 ;  /* 0x0000000000017941 */ /* 0x000fea0003800200 */
.L_x_3907:
[----:B------:R-:W-:Y:S01]  /*0d20*/  @P0 VIADD R21, R23, 0x1 ;  /* 0x0000000117150836 */ /* 0x000fe20000000000 */
[----:B------:R-:W-:-:S04]  /*0d30*/  SEL R20, R20, R23, P0 ;  /* 0x0000001714147207 */ /* 0x000fc80000000000 */
[----:B------:R-:W-:-:S13]  /*0d40*/  ISETP.GE.AND P0, PT, R21, R20, PT ;  /* 0x000000141500720c */ /* 0x000fda0003f06270 */
[----:B------:R-:W-:Y:S05]  /*0d50*/  @!P0 BRA `(.L_x_3890) ;  /* 0xfffffffc00a88947 */ /* 0x000fea000383ffff */
.L_x_3903:
[----:B------:R-:W-:Y:S05]  /*0d60*/  BSYNC.RECONVERGENT B2 ;  /* 0x0000000000027941 */ /* 0x000fea0003800200 */
.L_x_3889:
[----:B------:R-:W-:Y:S01]  /*0d70*/  ISETP.GE.AND P0, PT, R16, 0x1, PT ;  /* 0x000000011000780c */ /* 0x000fe20003f06270 */
[----:B------:R-:W-:Y:S01]  /*0d80*/  BSSY.RECONVERGENT B1, `(.L_x_3910) ;  /* 0x0000019000017945 */ /* 0x000fe20003800200 */
[----:B0-----:R-:W-:Y:S02]  /*0d90*/  IMAD.MOV.U32 R5, RZ, RZ, RZ ;  /* 0x000000ffff057224 */ /* 0x001fe400078e00ff */
[----:B------:R-:W-:-:S09]  /*0da0*/  IMAD.MOV.U32 R4, RZ, RZ, R16 ;  /* 0x000000ffff047224 */ /* 0x000fd200078e0010 */
[----:B------:R-:W-:Y:S05]  /*0db0*/  @!P0 BRA `(.L_x_3911) ;  /* 0x0000000000548947 */ /* 0x000fea0003800000 */
[----:B------:R-:W0:Y:S01]  /*0dc0*/  LDCU.64 UR6, c[0x0][0x3a0] ;  /* 0x00007400ff0677ac */ /* 0x000e220008000a00 */
[----:B------:R-:W-:-:S05]  /*0dd0*/  IMAD.WIDE.U32 R4, R16, 0x1ff, RZ ;  /* 0x000001ff10047825 */ /* 0x000fca00078e00ff */
[--C-:B-1----:R-:W-:Y:S02]  /*0de0*/  SHF.R.U64 R6, R4, 0x9, R5.reuse ;  /* 0x0000000904067819 */ /* 0x102fe40000001205 */
[----:B------:R-:W-:Y:S02]  /*0df0*/  SHF.R.U32.HI R5, RZ, 0x9, R5 ;  /* 0x00000009ff057819 */ /* 0x000fe40000011605 */
[----:B0-----:R-:W-:-:S04]  /*0e00*/  LEA R4, P0, R6, UR6, 0x4 ;  /* 0x0000000606047c11 */ /* 0x001fc8000f8020ff */
[----:B------:R-:W-:-:S05]  /*0e10*/  LEA.HI.X R5, R6, UR7, R5, 0x4, P0 ;  /* 0x0000000706057c11 */ /* 0x000fca00080f2405 */
[----:B--2---:R-:W2:Y:S01]  /*0e20*/  LDG.E R8, desc[UR4][R4.64+0x4] ;  /* 0x0000040404087981 */ /* 0x004ea2000c1e1900 */
        /* <DEDUP_REMOVED lines=9> */
.L_x_3913:
[----:B------:R-:W-:-:S13]  /*0ec0*/  ISETP.LT.AND P0, PT, R8, R17, PT ;  /* 0x000000110800720c */ /* 0x000fda0003f01270 */
.L_x_3914:
[----:B------:R-:W-:Y:S05]  /*0ed0*/  BSYNC.RECONVERGENT B2 ;  /* 0x0000000000027941 */ /* 0x000fea0003800200 */
.L_x_3912:
[----:B------:R-:W-:Y:S01]  /*0ee0*/  VIADD R5, R6, 0x1 ;  /* 0x0000000106057836 */ /* 0x000fe20000000000 */
[----:B------:R-:W-:-:S04]  /*0ef0*/  SEL R4, R16, R6, P0 ;  /* 0x0000000610047207 */ /* 0x000fc80000000000 */
[----:B------:R-:W-:-:S07]  /*0f00*/  SEL R5, R5, RZ, P0 ;  /* 0x000000ff05057207 */ /* 0x000fce0000000000 */
.L_x_3911:
[----:B------:R-:W-:Y:S05]  /*0f10*/  BSYNC.RECONVERGENT B1 ;  /* 0x0000000000017941 */ /* 0x000fea0003800200 */
.L_x_3910:
[----:B------:R-:W-:Y:S01]  /*0f20*/  ISETP.GE.AND P0, PT, R5, R4, PT ;  /* 0x000000040500720c */ /* 0x000fe20003f06270 */
[----:B------:R-:W-:Y:S04]  /*0f30*/  BSSY.RECONVERGENT B2, `(.L_x_3915) ;  /* 0x0000066000027945 */ /* 0x000fe80003800200 */
[----:B------:R-:W-:Y:S08]  /*0f40*/  BSSY.RELIABLE B1, `(.L_x_3916) ;  /* 0x000004e000017945 */ /* 0x000ff00003800100 */
[----:B------:R-:W-:Y:S05]  /*0f50*/  @P0 BRA `(.L_x_3917) ;  /* 0x0000000000b80947 */ /* 0x000fea0003800000 */
[----:B------:R-:W0:Y:S01]  /*0f60*/  LDCU.64 UR6, c[0x0][0x3a0] ;  /* 0x00007400ff0677ac */ /* 0x000e220008000a00 */
[----:B-1----:R-:W-:Y:S02]  /*0f70*/  IMAD.MOV.U32 R6, RZ, RZ, R5 ;  /* 0x000000ffff067224 */ /* 0x002fe400078e0005 */
[----:B------:R-:W-:Y:S02]  /*0f80*/  IMAD.MOV.U32 R7, RZ, RZ, RZ ;  /* 0x000000ffff077224 */ /* 0x000fe400078e00ff */
[----:B------:R-:W-:-:S05]  /*0f90*/  IMAD.WIDE.U32 R6, R4, 0x7f, R6 ;  /* 0x0000007f04067825 */ /* 0x000fca00078e0006 */
[--C-:B--2---:R-:W-:Y:S02]  /*0fa0*/  SHF.R.U64 R8, R6, 0x7, R7.reuse ;  /* 0x0000000706087819 */ /* 0x104fe40000001207 */
        /* <DEDUP_REMOVED lines=13> */
.L_x_3919:
[----:B------:R-:W-:-:S13]  /*1080*/  ISETP.LT.AND P0, PT, R10, R17, PT ;  /* 0x000000110a00720c */ /* 0x000fda0003f01270 */
.L_x_3920:
[----:B------:R-:W-:Y:S05]  /*1090*/  BSYNC.RECONVERGENT B3 ;  /* 0x0000000000037941 */ /* 0x000fea0003800200 */
.L_x_3918:
[----:B------:R-:W-:Y:S01]  /*10a0*/  @P0 VIADD R5, R8, 0x1 ;  /* 0x0000000108050836 */ /* 0x000fe20000000000 */
[----:B------:R-:W-:-:S04]  /*10b0*/  SEL R4, R4, R8, P0 ;  /* 0x0000000804047207 */ /* 0x000fc80000000000 */
[----:B------:R-:W-:-:S13]  /*10c0*/  ISETP.GE.AND P0, PT, R5, R4, PT ;  /* 0x000000040500720c */ /* 0x000fda0003f06270 */
[----:B------:R-:W-:Y:S05]  /*10d0*/  @P0 BRA `(.L_x_3921) ;  /* 0x0000000000c00947 */ /* 0x000fea0003800000 */
[----:B------:R-:W0:Y:S01]  /*10e0*/  LDCU.64 UR6, c[0x0][0x3a0] ;  /* 0x00007400ff0677ac */ /* 0x000e220008000a00 */
[----:B------:R-:W-:Y:S02]  /*10f0*/  IMAD.MOV.U32 R6, RZ, RZ, R5 ;  /* 0x000000ffff067224 */ /* 0x000fe400078e0005 */
[----:B------:R-:W-:Y:S02]  /*1100*/  IMAD.MOV.U32 R7, RZ, RZ, RZ ;  /* 0x000000ffff077224 */ /* 0x000fe400078e00ff */
[----:B------:R-:W-:-:S05]  /*1110*/  IMAD.WIDE.U32 R6, R4, 0x1f, R6 ;  /* 0x0000001f04067825 */ /* 0x000fca00078e0006 */
[--C-:B------:R-:W-:Y:S02]  /*1120*/  SHF.R.U64 R8, R6, 0x5, R7.reuse ;  /* 0x0000000506087819 */ /* 0x100fe40000001207 */
[----:B------:R-:W-:Y:S02]  /*1130*/  SHF.R.U32.HI R7, RZ, 0x5, R7 ;  /* 0x00000005ff077819 */ /* 0x000fe40000011607 */
[----:B0-----:R-:W-:-:S04]  /*1140*/  LEA R6, P0, R8, UR6, 0x4 ;  /* 0x0000000608067c11 */ /* 0x001fc8000f8020ff */
[----:B------:R-:W-:-:S05]  /*1150*/  LEA.HI.X R7, R8, UR7, R7, 0x4, P0 ;  /* 0x0000000708077c11 */ /* 0x000fca00080f2407 */
[----:B------:R-:W2:Y:S01]  /*1160*/  LDG.E R10, desc[UR4][R6.64+0x4] ;  /* 0x00000404060a7981 */ /* 0x000ea2000c1e1900 */
[----:B------:R-:W-:Y:S01]  /*1170*/  BSSY.RECONVERGENT B3, `(.L_x_3922) ;  /* 0x000000a000037945 */ /* 0x000fe20003800200 */
        /* <DEDUP_REMOVED lines=8> */
.L_x_3923:
[----:B------:R-:W-:-:S13]  /*1200*/  ISETP.LT.AND P0, PT, R10, R17, PT ;  /* 0x000000110a00720c */ /* 0x000fda0003f01270 */
.L_x_3924:
[----:B------:R-:W-:Y:S05]  /*1210*/  BSYNC.RECONVERGENT B3 ;  /* 0x0000000000037941 */ /* 0x000fea0003800200 */
.L_x_3922:
[----:B------:R-:W-:Y:S01]  /*1220*/  SEL R4, R4, R8, P0 ;  /* 0x0000000804047207 */ /* 0x000fe20000000000 */
[----:B------:R-:W-:-:S07]  /*1230*/  @P0 VIADD R5, R8, 0x1 ;  /* 0x0000000108050836 */ /* 0x000fce0000000000 */
.L_x_3917:
[----:B------:R-:W-:-:S13]  /*1240*/  ISETP.GE.AND P0, PT, R5, R4, PT ;  /* 0x000000040500720c */ /* 0x000fda0003f06270 */
[----:B------:R-:W-:Y:S05]  /*1250*/  @P0 BREAK.RELIABLE B1 ;  /* 0x0000000000010942 */ /* 0x000fea0003800100 */
[----:B------:R-:W-:Y:S05]  /*1260*/  @P0 BRA `(.L_x_3925) ;  /* 0x0000000000c80947 */ /* 0x000fea0003800000 */
[----:B------:R-:W0:Y:S01]  /*1270*/  LDCU.64 UR6, c[0x0][0x3a0] ;  /* 0x00007400ff0677ac */ /* 0x000e220008000a00 */
[----:B-1----:R-:W-:Y:S02]  /*1280*/  IMAD.MOV.U32 R6, RZ, RZ, R5 ;  /* 0x000000ffff067224 */ /* 0x002fe400078e0005 */
[----:B------:R-:W-:Y:S02]  /*1290*/  IMAD.MOV.U32 R7, RZ, RZ, RZ ;  /* 0x000000ffff077224 */ /* 0x000fe400078e00ff */
[----:B--2---:R-:W-:-:S03]  /*12a0*/  IMAD.WIDE.U32 R8, R4, 0xf, R6 ;  /* 0x0000000f04087825 */ /* 0x004fc600078e0006 */
[----:B------:R-:W-:Y:S02]  /*12b0*/  LOP3.LUT R6, R8, 0xfffffff0, RZ, 0xc0, !PT ;  /* 0xfffffff008067812 */ /* 0x000fe400078ec0ff */
[----:B------:R-:W-:Y:S02]  /*12c0*/  LOP3.LUT R7, R9, 0xf, RZ, 0xc0, !PT ;  /* 0x0000000f09077812 */ /* 0x000fe400078ec0ff */
[----:B0-----:R-:W-:-:S04]  /*12d0*/  IADD3 R6, P0, PT, R6, UR6, RZ ;  /* 0x0000000606067c10 */ /* 0x001fc8000ff1e0ff */
[----:B------:R-:W-:-:S05]  /*12e0*/  IADD3.X R7, PT, PT, R7, UR7, RZ, P0, !PT ;  /* 0x0000000707077c10 */ /* 0x000fca00087fe4ff */
[----:B------:R-:W2:Y:S01]  /*12f0*/  LDG.E R10, desc[UR4][R6.64+0x4] ;  /* 0x00000404060a7981 */ /* 0x000ea2000c1e1900 */
[----:B------:R-:W-:Y:S01]  /*1300*/  BSSY.RECONVERGENT B3, `(.L_x_3926) ;  /* 0x000000b000037945 */ /* 0x000fe20003800200 */
[----:B------:R-:W-:Y:S02]  /*1310*/  SHF.R.U64 R9, R8, 0x4, R9 ;  /* 0x0000000408097819 */ /* 0x000fe40000001209 */
        /* <DEDUP_REMOVED lines=8> */
.L_x_3927:
[----:B------:R-:W-:-:S13]  /*13a0*/  ISETP.LT.AND P0, PT, R10, R17, PT ;  /* 0x000000110a00720c */ /* 0x000fda0003f01270 */
.L_x_3928:
[----:B------:R-:W-:Y:S05]  /*13b0*/  BSYNC.RECONVERGENT B3 ;  /* 0x0000000000037941 */ /* 0x000fea0003800200 */
.L_x_3926:
[----:B------:R-:W-:Y:S01]  /*13c0*/  SEL R4, R4, R9, P0 ;  /* 0x0000000904047207 */ /* 0x000fe20000000000 */
[----:B------:R-:W-:-:S07]  /*13d0*/  @P0 VIADD R5, R9, 0x1 ;  /* 0x0000000109050836 */ /* 0x000fce0000000000 */
.L_x_3921:
[----:B------:R-:W0:Y:S01]  /*13e0*/  LDC.64 R6, c[0x0][0x3a0] ;  /* 0x0000e800ff067b82 */ /* 0x000e220000000a00 */
[----:B------:R-:W-:-:S13]  /*13f0*/  ISETP.GE.AND P0, PT, R5, R4, PT ;  /* 0x000000040500720c */ /* 0x000fda0003f06270 */
[----:B------:R-:W-:Y:S05]  /*1400*/  @P0 BREAK.RELIABLE B1 ;  /* 0x0000000000010942 */ /* 0x000fea0003800100 */
[----:B------:R-:W-:Y:S05]  /*1410*/  @P0 BRA `(.L_x_3925) ;  /* 0x00000000005c0947 */ /* 0x000fea0003800000 */
[----:B------:R-:W-:Y:S05]  /*1420*/  BSYNC.RELIABLE B1 ;  /* 0x0000000000017941 */ /* 0x000fea0003800100 */
.L_x_3916:
[----:B------:R-:W-:-:S05]  /*1430*/  IMAD.MOV.U32 R11, RZ, RZ, R5 ;  /* 0x000000ffff0b7224 */ /* 0x000fca00078e0005 */
[CC--:B------:R-:W-:Y:S02]  /*1440*/  LOP3.LUT R5, R11.reuse, R4.reuse, RZ, 0xc0, !PT ;  /* 0x000000040b057212 */ /* 0x0c0fe400078ec0ff */
[----:B------:R-:W-:-:S04]  /*1450*/  LOP3.LUT R8, R11, R4, RZ, 0x3c, !PT ;  /* 0x000000040b087212 */ /* 0x000fc800078e3cff */
[----:B------:R-:W-:-:S05]  /*1460*/  LEA.HI.SX32 R5, R8, R5, 0x1f ;  /* 0x0000000508057211 */ /* 0x000fca00078ffaff */
[----:B0-----:R-:W-:-:S05]  /*1470*/  IMAD.WIDE R8, R5, 0x10, R6 ;  /* 0x0000001005087825 */ /* 0x001fca00078e0206 */
        /* <DEDUP_REMOVED lines=10> */
.L_x_3930:
[----:B------:R-:W-:-:S13]  /*1520*/  ISETP.LT.AND P0, PT, R10, R17, PT ;  /* 0x000000110a00720c */ /* 0x000fda0003f01270 */
.L_x_3931:
[----:B------:R-:W-:Y:S05]  /*1530*/  BSYNC.RECONVERGENT B1 ;  /* 0x0000000000017941 */ /* 0x000fea0003800200 */
.L_x_3929:
[----:B------:R-:W-:Y:S01]  /*1540*/  @P0 VIADD R11, R5, 0x1 ;  /* 0x00000001050b0836 */ /* 0x000fe20000000000 */
[----:B------:R-:W-:-:S03]  /*1550*/  SEL R4, R4, R5, P0 ;  /* 0x0000000504047207 */ /* 0x000fc60000000000 */
[----:B------:R-:W-:Y:S01]  /*1560*/  IMAD.MOV.U32 R5, RZ, RZ, R11 ;  /* 0x000000ffff057224 */ /* 0x000fe200078e000b */
[----:B------:R-:W-:-:S13]  /*1570*/  ISETP.GE.AND P0, PT, R11, R4, PT ;  /* 0x000000040b00720c */ /* 0x000fda0003f06270 */
[----:B------:R-:W-:Y:S05]  /*1580*/  @!P0 BRA `(.L_x_3916) ;  /* 0xfffffffc00a88947 */ /* 0x000fea000383ffff */
.L_x_3925:
[----:B------:R-:W-:Y:S05]  /*1590*/  BSYNC.RECONVERGENT B2 ;  /* 0x0000000000027941 */ /* 0x000fea0003800200 */
.L_x_3915:
[----:B--2---:R-:W-:Y:S01]  /*15a0*/  IMAD.IADD R8, R16, 0x1, -R5 ;  /* 0x0000000110087824 */ /* 0x004fe200078e0a05 */
[----:B------:R-:W2:Y:S01]  /*15b0*/  LDCU UR6, c[0x0][0x3ac] ;  /* 0x00007580ff0677ac */ /* 0x000ea20008000800 */
[----:B------:R-:W-:Y:S03]  /*15c0*/  BSSY.RECONVERGENT B1, `(.L_x_3932) ;  /* 0x0000021000017945 */ /* 0x000fe60003800200 */
[----:B------:R-:W-:-:S04]  /*15d0*/  IADD3 R15, PT, PT, R8, R15, -R21 ;  /* 0x0000000f080f7210 */ /* 0x000fc80007ffe815 */
[----:B------:R-:W-:-:S04]  /*15e0*/  SHF.R.S32.HI R4, RZ, 0x1, R15 ;  /* 0x00000001ff047819 */ /* 0x000fc8000001140f */
[----:B------:R-:W-:Y:S01]  /*15f0*/  VIMNMX R9, PT, PT, R8, R4, !PT ;  /* 0x0000000408097248 */ /* 0x000fe20007fe0100 */
[----:B------:R-:W-:-:S03]  /*1600*/  IMAD.MOV.U32 R4, RZ, RZ, RZ ;  /* 0x000000ffff047224 */ /* 0x000fc600078e00ff */
[----:B------:R-:W-:-:S04]  /*1610*/  IADD3 R5, PT, PT, R5, 0x1, R9 ;  /* 0x0000000105057810 */ /* 0x000fc80007ffe009 */
[----:B--2---:R-:W-:-:S05]  /*1620*/  VIMNMX R5, PT, PT, R5, UR6, PT ;  /* 0x0000000605057c48 */ /* 0x004fca000bfe0100 */
[----:B------:R-:W-:-:S05]  /*1630*/  IMAD.IADD R5, R5, 0x1, -R16 ;  /* 0x0000000105057824 */ /* 0x000fca00078e0a10 */
[----:B------:R-:W-:-:S13]  /*1640*/  ISETP.GE.AND P0, PT, R5, 0x1, PT ;  /* 0x000000010500780c */ /* 0x000fda0003f06270 */
[----:B------:R-:W-:Y:S05]  /*1650*/  @!P0 BRA `(.L_x_3933) ;  /* 0x00000000005c8947 */ /* 0x000fea0003800000 */
[----:B01----:R-:W-:Y:S02]  /*1660*/  IMAD.MOV.U32 R6, RZ, RZ, R5 ;  /* 0x000000ffff067224 */ /* 0x003fe400078e0005 */
[----:B------:R-:W-:-:S07]  /*1670*/  IMAD.MOV.U32 R4, RZ, RZ, RZ ;  /* 0x000000ffff047224 */ /* 0x000fce00078e00ff */
.L_x_3937:
[----:B------:R-:W-:-:S04]  /*1680*/  IMAD.MOV.U32 R7, RZ, RZ, R4 ;  /* 0x000000ffff077224 */ /* 0x000fc800078e0004 */
[----:B------:R-:W-:-:S05]  /*1690*/  IMAD.IADD R4, R7, 0x1, R6 ;  /* 0x0000000107047824 */ /* 0x000fca00078e0206 */
[----:B------:R-:W-:-:S05]  /*16a0*/  SHF.R.S32.HI R11, RZ, 0x1, R4 ;  /* 0x00000001ff0b7819 */ /* 0x000fca0000011404 */
[----:B------:R-:W-:-:S05]  /*16b0*/  IMAD.WIDE R4, R11, 0x10, R2 ;  /* 0x000000100b047825 */ /* 0x000fca00078e0202 */
        /* <DEDUP_REMOVED lines=10> */
.L_x_3935:
[----:B------:R-:W-:-:S13]  /*1760*/  ISETP.LT.AND P0, PT, R17, R10, PT ;  /* 0x0000000a1100720c */ /* 0x000fda0003f01270 */
.L_x_3936:
[----:B------:R-:W-:Y:S05]  /*1770*/  BSYNC.RECONVERGENT B2 ;  /* 0x0000000000027941 */ /* 0x000fea0003800200 */
.L_x_3934:
[C---:B------:R-:W-:Y:S01]  /*1780*/  @!P0 VIADD R7, R11.reuse, 0x1 ;  /* 0x000000010b078836 */ /* 0x040fe20000000000 */
[----:B------:R-:W-:-:S03]  /*1790*/  SEL R6, R11, R6, P0 ;  /* 0x000000060b067207 */ /* 0x000fc60000000000 */
[----:B------:R-:W-:Y:S01]  /*17a0*/  IMAD.MOV.U32 R4, RZ, RZ, R7 ;  /* 0x000000ffff047224 */ /* 0x000fe200078e0007 */
[----:B------:R-:W-:-:S13]  /*17b0*/  ISETP.GE.AND P0, PT, R7, R6, PT ;  /* 0x000000060700720c */ /* 0x000fda0003f06270 */
[----:B------:R-:W-:Y:S05]  /*17c0*/  @!P0 BRA `(.L_x_3937) ;  /* 0xfffffffc00ac8947 */ /* 0x000fea000383ffff */
.L_x_3933:
[----:B------:R-:W-:Y:S05]  /*17d0*/  BSYNC.RECONVERGENT B1 ;  /* 0x0000000000017941 */ /* 0x000fea0003800200 */
.L_x_3932:
        /* <DEDUP_REMOVED lines=8> */
.L_x_3888:
[----:B------:R-:W-:Y:S05]  /*1860*/  BSYNC.RECONVERGENT B0 ;  /* 0x0000000000007941 */ /* 0x000fea0003800200 */
.L_x_3887:
[----:B------:R-:W-:Y:S05]  /*1870*/  WARPSYNC.ALL ;  /* 0x0000000000007948 */ /* 0x000fea0003800000 */
[----:B------:R-:W4:Y:S01]  /*1880*/  LDC.64 R2, c[0x0][0x3b8] ;  /* 0x0000ee00ff027b82 */ /* 0x000f220000000a00 */
[----:B------:R-:W-:Y:S01]  /*1890*/  IADD3 R5, PT, PT, R4, R14, -R15 ;  /* 0x0000000e04057210 */ /* 0x000fe20007ffe80f */
[----:B----4-:R-:W-:-:S05]  /*18a0*/  IMAD.WIDE R2, R0, 0x8, R2 ;  /* 0x0000000800027825 */ /* 0x010fca00078e0202 */
[----:B------:R-:W-:Y:S04]  /*18b0*/  STG.E desc[UR4][R2.64], R15 ;  /* 0x0000000f02007986 */ /* 0x000fe8000c101904 */
[----:B------:R-:W-:Y:S01]  /*18c0*/  STG.E desc[UR4][R2.64+0x4], R5 ;  /* 0x0000040502007986 */ /* 0x000fe2000c101904 */
[----:B------:R-:W-:Y:S05]  /*18d0*/  EXIT ;  /* 0x000000000000794d */ /* 0x000fea0003800000 */
.L_x_3938:
        /* <DEDUP_REMOVED lines=10> */
.L_x_4864:


//--------------------- .text._ZN6thrust24THRUST_300001_SM_1000_NS8cuda_cub4core6detail20_kernel_agent_vshmemINS1_16__set_operations10SetOpAgentINS0_6detail15normal_iteratorINS0_10device_ptrIN4cuda3std3__45tupleIJiiiiEEEEEEESG_PSE_SH_SG_SH_l7sortXYZNS5_21serial_set_differenceENSC_17integral_constantIbLb0EEEEEJSG_SG_SH_SH_llSG_SH_SI_SJ_PNSC_4pairIllEEPmN3cub18CUB_300001_SM_100013ScanTileStateIlLb1EEEEEEvPcDpT0_ --------------------------
	.section	.text._ZN6thrust24THRUST_300001_SM_1000_NS8cuda_cub4core6detail20_kernel_agent_vshmemINS1_16__set_operations10SetOpAgentINS0_6detail15normal_iteratorINS0_10device_ptrIN4cuda3std3__45tupleIJiiiiEEEEEEESG_PSE_SH_SG_SH_l7sortXYZNS5_21serial_set_differenceENSC_17integral_constantIbLb0EEEEEJSG_SG_SH_SH_llSG_SH_SI_SJ_PNSC_4pairIllEEPmN3cub18CUB_300001_SM_100013ScanTileStateIlLb1EEEEEEvPcDpT0_,"ax",@progbits
	.align	128
        .global         _ZN6thrust24THRUST_300001_SM_1000_NS8cuda_cub4core6detail20_kernel_agent_vshmemINS1_16__set_operations10SetOpAgentINS0_6detail15normal_iteratorINS0_10device_ptrIN4cuda3std3__45tupleIJiiiiEEEEEEESG_PSE_SH_SG_SH_l7sortXYZNS5_21serial_set_differenceENSC_17integral_constantIbLb0EEEEEJSG_SG_SH_SH_llSG_SH_SI_SJ_PNSC_4pairIllEEPmN3cub18CUB_300001_SM_100013ScanTileStateIlLb1EEEEEEvPcDpT0_
        .type           _ZN6thrust24THRUST_300001_SM_1000_NS8cuda_cub4core6detail20_kernel_agent_vshmemINS1_16__set_operations10SetOpAgentINS0_6detail15normal_iteratorINS0_10device_ptrIN4cuda3std3__45tupleIJiiiiEEEEEEESG_PSE_SH_SG_SH_l7sortXYZNS5_21serial_set_differenceENSC_17integral_constantIbLb0EEEEEJSG_SG_SH_SH_llSG_SH_SI_SJ_PNSC_4pairIllEEPmN3cub18CUB_300001_SM_100013ScanTileStateIlLb1EEEEEEvPcDpT0_,@function
        .size           _ZN6thrust24THRUST_300001_SM_1000_NS8cuda_cub4core6detail20_kernel_agent_vshmemINS1_16__set_operations10SetOpAgentINS0_6detail15normal_iteratorINS0_10device_ptrIN4cuda3std3__45tupleIJiiiiEEEEEEESG_PSE_SH_SG_SH_l7sortXYZNS5_21serial_set_differenceENSC_17integral_constantIbLb0EEEEEJSG_SG_SH_SH_llSG_SH_SI_SJ_PNSC_4pairIllEEPmN3cub18CUB_300001_SM_100013ScanTileStateIlLb1EEEEEEvPcDpT0_,(.L_x_4865 - _ZN6thrust24THRUST_300001_SM_1000_NS8cuda_cub4core6detail20_kernel_agent_vshmemINS1_16__set_operations10SetOpAgentINS0_6detail15normal_iteratorINS0_10device_ptrIN4cuda3std3__45tupleIJiiiiEEEEEEESG_PSE_SH_SG_SH_l7sortXYZNS5_21serial_set_differenceENSC_17integral_constantIbLb0EEEEEJSG_SG_SH_SH_llSG_SH_SI_SJ_PNSC_4pairIllEEPmN3cub18CUB_300001_SM_100013ScanTileStateIlLb1EEEEEEvPcDpT0_)
        .other          _ZN6thrust24THRUST_300001_SM_1000_NS8cuda_cub4core6detail20_kernel_agent_vshmemINS1_16__set_operations10SetOpAgentINS0_6detail15normal_iteratorINS0_10device_ptrIN4cuda3std3__45tupleIJiiiiEEEEEEESG_PSE_SH_SG_SH_l7sortXYZNS5_21serial_set_differenceENSC_17integral_constantIbLb0EEEEEJSG_SG_SH_SH_llSG_SH_SI_SJ_PNSC_4pairIllEEPmN3cub18CUB_300001_SM_100013ScanTileStateIlLb1EEEEEEvPcDpT0_,@"STO_CUDA_ENTRY STV_DEFAULT"
_ZN6thrust24THRUST_300001_SM_1000_NS8cuda_cub4core6detail20_kernel_agent_vshmemINS1_16__set_operations10SetOpAgentINS0_6detail15normal_iteratorINS0_10device_ptrIN4cuda3std3__45tupleIJiiiiEEEEEEESG_PSE_SH_SG_SH_l7sortXYZNS5_21serial_set_differenceENSC_17integral_constantIbLb0EEEEEJSG_SG_SH_SH_llSG_SH_SI_SJ_PNSC_4pairIllEEPmN3cub18CUB_300001_SM_100013ScanTileStateIlLb1EEEEEEvPcDpT0_:
.text._ZN6thrust24THRUST_300001_SM_1000_NS8cuda_cub4core6detail20_kernel_agent_vshmemINS1_16__set_operations10SetOpAgentINS0_6detail15normal_iteratorINS0_10device_ptrIN4cuda3std3__45tupleIJiiiiEEEEEEESG_PSE_SH_SG_SH_l7sortXYZNS5_21serial_set_differenceENSC_17integral_constantIbLb0EEEEEJSG_SG_SH_SH_llSG_SH_SI_SJ_PNSC_4pairIllEEPmN3cub18CUB_300001_SM_100013ScanTileStateIlLb1EEEEEEvPcDpT0_:
        /* <DEDUP_REMOVED lines=23> */
[----:B------:R-:W3:Y:S01]  /*0170*/  LDCU.64 UR6, c[0x0][0x390] ;  /* 0x00007200ff0677ac */ /* 0x000ee20008000a00 */
[----:B0-----:R-:W-:-:S05]  /*0180*/  IMAD.WIDE.U32 R10, R9, 0x10, R10 ;  /* 0x00000010090a7825 */ /* 0x001fca00078e000a */
[----:B------:R-:W4:Y:S04]  /*0190*/  LDG.E.64 R6, desc[UR8][R10.64] ;  /* 0x000000080a067981 */ /* 0x000f28000c1e1b00 */
[----:B------:R-:W2:Y:S04]  /*01a0*/  LDG.E R5, desc[UR8][R10.64+0x10] ;  /* 0x000010080a057981 */ /* 0x000ea8000c1e1900 */
[----:B------:R-:W3:Y:S01]  /*01b0*/  LDG.E.64 R2, desc[UR8][R10.64+0x8] ;  /* 0x000008080a027981 */ /* 0x000ee2000c1e1b00 */
[C---:B-1----:R-:W-:Y:S02]  /*01c0*/  VIADD R4, R0.reuse, 0x200 ;  /* 0x0000020000047836 */ /* 0x042fe40000000000 */
[----:B------:R-:W-:Y:S01]  /*01d0*/  VIADD R12, R0, 0x600 ;  /* 0x00000600000c7836 */ /* 0x000fe20000000000 */
[----:B------:R-:W3:Y:S01]  /*01e0*/  LDG.E R11, desc[UR8][R10.64+0x18] ;  /* 0x000018080a0b7981 */ /* 0x000ee2000c1e1900 */
[----:B----4-:R-:W-:Y:S01]  /*01f0*/  IADD3 R8, P0, PT, R6, R0, RZ ;  /* 0x0000000006087210 */ /* 0x010fe20007f1e0ff */
[----:B--2---:R-:W-:-:S03]  /*0200*/  IMAD.IADD R5, R5, 0x1, -R6 ;  /* 0x0000000105057824 */ /* 0x004fc600078e0a06 */
[----:B------:R-:W-:Y:S01]  /*0210*/  LEA R6, P1, R8, UR4, 0x4 ;  /* 0x0000000408067c11 */ /* 0x000fe2000f8220ff */
[----:B------:R-:W-:Y:S02]  /*0220*/  IMAD.X R7, RZ, RZ, R7, P0 ;  /* 0x000000ffff077224 */ /* 0x000fe400000e0607 */
[----:B------:R-:W-:Y:S01]  /*0230*/  IMAD.IADD R9, R0, 0x1, -R5 ;  /* 0x0000000100097824 */ /* 0x000fe200078e0a05 */
[----:B------:R-:W-:Y:S02]  /*0240*/  ISETP.GE.AND P3, PT, R12, R5, PT ;  /* 0x000000050c00720c */ /* 0x000fe40003f66270 */
[----:B------:R-:W-:Y:S02]  /*0250*/  LEA.HI.X R7, R8, UR5, R7, 0x4, P1 ;  /* 0x0000000508077c11 */ /* 0x000fe400088f2407 */
[----:B---3--:R-:W-:Y:S02]  /*0260*/  IADD3 R13, P2, PT, R2, R9, RZ ;  /* 0x00000009020d7210 */ /* 0x008fe40007f5e0ff */
[----:B------:R-:W-:-:S02]  /*0270*/  ISETP.GE.AND P1, PT, R4, R5, PT ;  /* 0x000000050400720c */ /* 0x000fc40003f26270 */
[----:B------:R-:W-:Y:S02]  /*0280*/  LOP3.LUT R4, R0, 0x400, RZ, 0xfc, !PT ;  /* 0x0000040000047812 */ /* 0x000fe400078efcff */
[----:B------:R-:W-:Y:S02]  /*0290*/  LEA.HI.X.SX32 R14, R9, R3, 0x1, P2 ;  /* 0x00000003090e7211 */ /* 0x000fe400010f0eff */
[-C--:B------:R-:W-:Y:S02]  /*02a0*/  ISETP.GE.AND P2, PT, R4, R5.reuse, PT ;  /* 0x000000050400720c */ /* 0x080fe40003f46270 */
[C---:B------:R-:W-:Y:S02]  /*02b0*/  LEA R8, P4, R13.reuse, UR6, 0x4 ;  /* 0x000000060d087c11 */ /* 0x040fe4000f8820ff */
[----:B------:R-:W-:Y:S02]  /*02c0*/  ISETP.GE.AND P0, PT, R0, R5, PT ;  /* 0x000000050000720c */ /* 0x000fe40003f06270 */
[----:B------:R-:W-:-:S05]  /*02d0*/  LEA.HI.X R9, R13, UR7, R14, 0x4, P4 ;  /* 0x000000070d097c11 */ /* 0x000fca000a0f240e */
        /* <DEDUP_REMOVED lines=30> */
[----:B------:R0:W5:Y:S01]  /*04c0*/  @P0 LDG.E R13, desc[UR8][R8.64] ;  /* 0x00000008080d0981 */ /* 0x000162000c1e1900 */
[----:B------:R-:W-:-:S03]  /*04d0*/  IMAD.IADD R11, R4, 0x1, R5 ;  /* 0x00000001040b7824 */ /* 0x000fc600078e0205 */
[----:B------:R0:W5:Y:S04]  /*04e0*/  @P0 LDG.E R15, desc[UR8][R8.64+0x4] ;  /* 0x00000408080f0981 */ /* 0x000168000c1e1900 */
[----:B------:R0:W5:Y:S04]  /*04f0*/  @P0 LDG.E R17, desc[UR8][R8.64+0x8] ;  /* 0x0000080808110981 */ /* 0x000168000c1e1900 */
[----:B------:R0:W5:Y:S01]  /*0500*/  @P0 LDG.E R19, desc[UR8][R8.64+0xc] ;  /* 0x00000c0808130981 */ /* 0x000162000c1e1900 */
        /* <DEDUP_REMOVED lines=17> */
.L_x_3941:
[----:B------:R-:W-:Y:S05]  /*0620*/  BSYNC.RECONVERGENT B0 ;  /* 0x0000000000007941 */ /* 0x000fea0003800200 */
.L_x_3940:
[----:B------:R-:W-:Y:S01]  /*0630*/  IMAD R10, R0, 0x5, RZ ;  /* 0x00000005000a7824 */ /* 0x000fe200078e02ff */
[----:B-----5:R1:W-:Y:S01]  /*0640*/  ST.E desc[UR8][R2.64+0x800], R13 ;  /* 0x0008000d02007985 */ /* 0x0203e2000c101908 */
[----:B0-----:R-:W-:Y:S01]  /*0650*/  SHF.R.S64 R7, RZ, 0x1c, R5 ;  /* 0x0000001cff077819 */ /* 0x001fe20000001005 */
[----:B------:R-:W-:Y:S02]  /*0660*/  BSSY.RECONVERGENT B0, `(.L_x_3942) ;  /* 0x0000038000007945 */ /* 0x000fe40003800200 */
[----:B------:R-:W-:Y:S01]  /*0670*/  VIMNMX R10, PT, PT, R11, R10, PT ;  /* 0x0000000a0b0a7248 */ /* 0x000fe20003fe0100 */
[----:B------:R0:W-:Y:S01]  /*0680*/  ST.E desc[UR8][R2.64+0x804], R15 ;  /* 0x0008040f02007985 */ /* 0x0001e2000c101908 */
[----:B------:R-:W-:Y:S02]  /*0690*/  IADD3 R6, P1, PT, R38, R7, RZ ;  /* 0x0000000726067210 */ /* 0x000fe40007f3e0ff */
[----:B------:R-:W-:Y:S01]  /*06a0*/  VIMNMX R8, PT, PT, R10, R5, PT ;  /* 0x000000050a087248 */ /* 0x000fe20003fe0100 */
[----:B------:R0:W-:Y:S01]  /*06b0*/  ST.E desc[UR8][R2.64+0x808], R17 ;  /* 0x0008081102007985 */ /* 0x0001e2000c101908 */
[----:B------:R-:W-:-:S02]  /*06c0*/  LEA.HI.X.SX32 R7, R5, R39, 0x4, P1 ;  /* 0x0000002705077211 */ /* 0x000fc400008f26ff */
[----:B-1----:R-:W-:Y:S01]  /*06d0*/  VIADDMNMX R13, R10, -R4, RZ, !PT ;  /* 0x800000040a0d7246 */ /* 0x002fe200078001ff */
[----:B------:R0:W-:Y:S03]  /*06e0*/  ST.E desc[UR8][R2.64+0x80c], R19 ;  /* 0x00080c1302007985 */ /* 0x0001e6000c101908 */
[----:B------:R-:W-:Y:S01]  /*06f0*/  ISETP.GE.AND P0, PT, R13, R8, PT ;  /* 0x000000080d00720c */ /* 0x000fe20003f06270 */
        /* <DEDUP_REMOVED lines=19> */
.L_x_3947:
[----:B------:R-:W-:-:S04]  /*0830*/  IMAD.MOV.U32 R14, RZ, RZ, R13 ;  /* 0x000000ffff0e7224 */ /* 0x000fc800078e000d */
[----:B------:R-:W-:-:S05]  /*0840*/  IMAD.IADD R8, R11, 0x1, R14 ;  /* 0x000000010b087824 */ /* 0x000fca00078e020e */
[----:B0-----:R-:W-:-:S04]  /*0850*/  SHF.R.S32.HI R15, RZ, 0x1, R8 ;  /* 0x00000001ff0f7819 */ /* 0x001fc80000011408 */
        /* <DEDUP_REMOVED lines=17> */
.L_x_3945:
[----:B------:R-:W-:-:S13]  /*0970*/  ISETP.LT.AND P0, PT, R17, R16, PT ;  /* 0x000000101100720c */ /* 0x000fda0003f01270 */
.L_x_3946:
[----:B------:R-:W-:Y:S05]  /*0980*/  BSYNC.RECONVERGENT B1 ;  /* 0x0000000000017941 */ /* 0x000fea0003800200 */
.L_x_3944:
[C---:B------:R-:W-:Y:S01]  /*0990*/  @!P0 VIADD R14, R15.reuse, 0x1 ;  /* 0x000000010f0e8836 */ /* 0x040fe20000000000 */
[----:B------:R-:W-:-:S03]  /*09a0*/  SEL R11, R15, R11, P0 ;  /* 0x0000000b0f0b7207 */ /* 0x000fc60000000000 */
[----:B------:R-:W-:Y:S01]  /*09b0*/  IMAD.MOV.U32 R13, RZ, RZ, R14 ;  /* 0x000000ffff0d7224 */ /* 0x000fe200078e000e */
[----:B------:R-:W-:-:S13]  /*09c0*/  ISETP.GE.AND P0, PT, R14, R11, PT ;  /* 0x0000000b0e00720c */ /* 0x000fda0003f06270 */
[----:B------:R-:W-:Y:S05]  /*09d0*/  @!P0 BRA `(.L_x_3947) ;  /* 0xfffffffc00948947 */ /* 0x000fea000383ffff */
.L_x_3943:
[----:B------:R-:W-:Y:S05]  /*09e0*/  BSYNC.RECONVERGENT B0 ;  /* 0x0000000000007941 */ /* 0x000fea0003800200 */
.L_x_3942:
[----:B0-----:R-:W-:Y:S01]  /*09f0*/  IMAD.IADD R15, R10, 0x1, -R13 ;  /* 0x000000010a0f7824 */ /* 0x001fe200078e0a0d */
        /* <DEDUP_REMOVED lines=26> */
.L_x_3953:
[----:B------:R-:W-:-:S13]  /*0ba0*/  ISETP.LT.AND P0, PT, R18, R11, PT ;  /* 0x0000000b1200720c */ /* 0x000fda0003f01270 */
.L_x_3954:
[----:B------:R-:W-:Y:S05]  /*0bb0*/  BSYNC.RECONVERGENT B2 ;  /* 0x0000000000027941 */ /* 0x000fea0003800200 */
.L_x_3952:
[----:B------:R-:W-:Y:S01]  /*0bc0*/  VIADD R16, R21, 0x1 ;  /* 0x0000000115107836 */ /* 0x000fe20000000000 */
[----:B------:R-:W-:-:S04]  /*0bd0*/  SEL R21, R13, R21, P0 ;  /* 0x000000150d157207 */ /* 0x000fc80000000000 */
[----:B------:R-:W-:-:S07]  /*0be0*/  SEL R16, R16, RZ, P0 ;  /* 0x000000ff10107207 */ /* 0x000fce0000000000 */
.L_x_3951:
[----:B------:R-:W-:Y:S05]  /*0bf0*/  BSYNC.RECONVERGENT B1 ;  /* 0x0000000000017941 */ /* 0x000fea0003800200 */
.L_x_3950:
        /* <DEDUP_REMOVED lines=17> */
.L_x_3959:
[----:B------:R-:W-:-:S13]  /*0d10*/  ISETP.LT.AND P0, PT, R20, R11, PT ;  /* 0x0000000b1400720c */ /* 0x000fda0003f01270 */
.L_x_3960:
[----:B------:R-:W-:Y:S05]  /*0d20*/  BSYNC.RECONVERGENT B3 ;  /* 0x0000000000037941 */ /* 0x000fea0003800200 */
.L_x_3958:
        /* <DEDUP_REMOVED lines=17> */
.L_x_3963:
[----:B------:R-:W-:-:S13]  /*0e40*/  ISETP.LT.AND P0, PT, R20, R11, PT ;  /* 0x0000000b1400720c */ /* 0x000fda0003f01270 */
.L_x_3964:
[----:B------:R-:W-:Y:S05]  /*0e50*/  BSYNC.RECONVERGENT B3 ;  /* 0x0000000000037941 */ /* 0x000fea0003800200 */
.L_x_3962:
[----:B------:R-:W-:Y:S01]  /*0e60*/  @P0 VIADD R16, R17, 0x1 ;  /* 0x0000000111100836 */ /* 0x000fe20000000000 */
[----:B------:R-:W-:-:S07]  /*0e70*/  SEL R21, R21, R17, P0 ;  /* 0x0000001115157207 */ /* 0x000fce0000000000 */
.L_x_3957:
        /* <DEDUP_REMOVED lines=16> */
.L_x_3967:
[----:B------:R-:W-:-:S13]  /*0f80*/  ISETP.LT.AND P0, PT, R20, R11, PT ;  /* 0x0000000b1400720c */ /* 0x000fda0003f01270 */
.L_x_3968:
[----:B------:R-:W-:Y:S05]  /*0f90*/  BSYNC.RECONVERGENT B3 ;  /* 0x0000000000037941 */ /* 0x000fea0003800200 */
.L_x_3966:
[----:B------:R-:W-:Y:S01]  /*0fa0*/  @P0 VIADD R16, R17, 0x1 ;  /* 0x0000000111100836 */ /* 0x000fe20000000000 */
[----:B------:R-:W-:-:S07]  /*0fb0*/  SEL R21, R21, R17, P0 ;  /* 0x0000001115157207 */ /* 0x000fce0000000000 */
.L_x_3961:
[----:B------:R-:W-:-:S13]  /*0fc0*/  ISETP.GE.AND P0, PT, R16, R21, PT ;  /* 0x000000151000720c */ /* 0x000fda0003f06270 */
[----:B------:R-:W-:Y:S05]  /*0fd0*/  @P0 BREAK.RELIABLE B1 ;  /* 0x0000000000010942 */ /* 0x000fea0003800100 */
[----:B------:R-:W-:Y:S05]  /*0fe0*/  @P0 BRA `(.L_x_3965) ;  /* 0x0000000000580947 */ /* 0x000fea0003800000 */
[----:B------:R-:W-:Y:S05]  /*0ff0*/  BSYNC.RELIABLE B1 ;  /* 0x0000000000017941 */ /* 0x000fea0003800100 */
.L_x_3956:
        /* <DEDUP_REMOVED lines=14> */
.L_x_3970:
[----:B------:R-:W-:-:S13]  /*10e0*/  ISETP.LT.AND P0, PT, R20, R11, PT ;  /* 0x0000000b1400720c */ /* 0x000fda0003f01270 */
.L_x_3971:
[----:B------:R-:W-:Y:S05]  /*10f0*/  BSYNC.RECONVERGENT B1 ;  /* 0x0000000000017941 */ /* 0x000fea0003800200 */
.L_x_3969:
[----:B------:R-:W-:Y:S01]  /*1100*/  @P0 VIADD R18, R19, 0x1 ;  /* 0x0000000113120836 */ /* 0x000fe20000000000 */
[----:B------:R-:W-:-:S03]  /*1110*/  SEL R21, R21, R19, P0 ;  /* 0x0000001315157207 */ /* 0x000fc60000000000 */
[----:B------:R-:W-:Y:S01]  /*1120*/  IMAD.MOV.U32 R16, RZ, RZ, R18 ;  /* 0x000000ffff107224 */ /* 0x000fe200078e0012 */
[----:B------:R-:W-:-:S13]  /*1130*/  ISETP.GE.AND P0, PT, R18, R21, PT ;  /* 0x000000151200720c */ /* 0x000fda0003f06270 */
[----:B------:R-:W-:Y:S05]  /*1140*/  @!P0 BRA `(.L_x_3956) ;  /* 0xfffffffc00ac8947 */ /* 0x000fea000383ffff */
.L_x_3965:
[----:B------:R-:W-:Y:S05]  /*1150*/  BSYNC.RECONVERGENT B2 ;  /* 0x0000000000027941 */ /* 0x000fea0003800200 */
.L_x_3955:
        /* <DEDUP_REMOVED lines=18> */
.L_x_3975:
[----:B------:R-:W-:-:S13]  /*1280*/  ISETP.LT.AND P0, PT, R20, R11, PT ;  /* 0x0000000b1400720c */ /* 0x000fda0003f01270 */
.L_x_3976:
[----:B------:R-:W-:Y:S05]  /*1290*/  BSYNC.RECONVERGENT B2 ;  /* 0x0000000000027941 */ /* 0x000fea0003800200 */
.L_x_3974:
[----:B------:R-:W-:Y:S01]  /*12a0*/  VIADD R20, R17, 0x1 ;  /* 0x0000000111147836 */ /* 0x000fe20000000000 */
[----:B------:R-:W-:-:S04]  /*12b0*/  SEL R17, R15, R17, P0 ;  /* 0x000000110f117207 */ /* 0x000fc80000000000 */
[----:B------:R-:W-:-:S07]  /*12c0*/  SEL R20, R20, RZ, P0 ;  /* 0x000000ff14147207 */ /* 0x000fce0000000000 */
.L_x_3973:
[----:B------:R-:W-:Y:S05]  /*12d0*/  BSYNC.RECONVERGENT B1 ;  /* 0x0000000000017941 */ /* 0x000fea0003800200 */
.L_x_3972:
        /* <DEDUP_REMOVED lines=17> */
.L_x_3981:
[----:B------:R-:W-:-:S13]  /*13f0*/  ISETP.LT.AND P0, PT, R22, R11, PT ;  /* 0x0000000b1600720c */ /* 0x000fda0003f01270 */
.L_x_3982:
[----:B------:R-:W-:Y:S05]  /*1400*/  BSYNC.RECONVERGENT B3 ;  /* 0x0000000000037941 */ /* 0x000fea0003800200 */
.L_x_3980:
        /* <DEDUP_REMOVED lines=17> */
.L_x_3985:
[----:B------:R-:W-:-:S13]  /*1520*/  ISETP.LT.AND P0, PT, R22, R11, PT ;  /* 0x0000000b1600720c */ /* 0x000fda0003f01270 */
.L_x_3986:
[----:B------:R-:W-:Y:S05]  /*1530*/  BSYNC.RECONVERGENT B3 ;  /* 0x0000000000037941 */ /* 0x000fea0003800200 */
.L_x_3984:
[----:B------:R-:W-:Y:S01]  /*1540*/  SEL R17, R17, R21, P0 ;  /* 0x0000001511117207 */ /* 0x000fe20000000000 */
[----:B------:R-:W-:-:S07]  /*1550*/  @P0 VIADD R20, R21, 0x1 ;  /* 0x0000000115140836 */ /* 0x000fce0000000000 */
.L_x_3979:
        /* <DEDUP_REMOVED lines=16> */
.L_x_3989:
[----:B------:R-:W-:-:S13]  /*1660*/  ISETP.LT.AND P0, PT, R22, R11, PT ;  /* 0x0000000b1600720c */ /* 0x000fda0003f01270 */
.L_x_3990:
[----:B------:R-:W-:Y:S05]  /*1670*/  BSYNC.RECONVERGENT B3 ;  /* 0x0000000000037941 */ /* 0x000fea0003800200 */
.L_x_3988:
[----:B------:R-:W-:Y:S01]  /*1680*/  SEL R17, R17, R21, P0 ;  /* 0x0000001511117207 */ /* 0x000fe20000000000 */
[----:B------:R-:W-:-:S07]  /*1690*/  @P0 VIADD R20, R21, 0x1 ;  /* 0x0000000115140836 */ /* 0x000fce0000000000 */
.L_x_3983:
[----:B------:R-:W-:-:S13]  /*16a0*/  ISETP.GE.AND P0, PT, R20, R17, PT ;  /* 0x000000111400720c */ /* 0x000fda0003f06270 */
[----:B------:R-:W-:Y:S05]  /*16b0*/  @P0 BREAK.RELIABLE B1 ;  /* 0x0000000000010942 */ /* 0x000fea0003800100 */
[----:B------:R-:W-:Y:S05]  /*16c0*/  @P0 BRA `(.L_x_3987) ;  /* 0x0000000000500947 */ /* 0x000fea0003800000 */
[----:B------:R-:W-:Y:S05]  /*16d0*/  BSYNC.RELIABLE B1 ;  /* 0x0000000000017941 */ /* 0x000fea0003800100 */
.L_x_3978:
        /* <DEDUP_REMOVED lines=13> */
.L_x_3992:
[----:B------:R-:W-:-:S13]  /*17b0*/  ISETP.LT.AND P0, PT, R22, R11, PT ;  /* 0x0000000b1600720c */ /* 0x000fda0003f01270 */
.L_x_3993:
[----:B------:R-:W-:Y:S05]  /*17c0*/  BSYNC.RECONVERGENT B1 ;  /* 0x0000000000017941 */ /* 0x000fea0003800200 */
.L_x_3991:
[----:B------:R-:W-:Y:S01]  /*17d0*/  @P0 VIADD R20, R21, 0x1 ;  /* 0x0000000115140836 */ /* 0x000fe20000000000 */
[----:B------:R-:W-:-:S04]  /*17e0*/  SEL R17, R17, R21, P0 ;  /* 0x0000001511117207 */ /* 0x000fc80000000000 */
[----:B------:R-:W-:-:S13]  /*17f0*/  ISETP.GE.AND P0, PT, R20, R17, PT ;  /* 0x000000111400720c */ /* 0x000fda0003f06270 */
[----:B------:R-:W-:Y:S05]  /*1800*/  @!P0 BRA `(.L_x_3978) ;  /* 0xfffffffc00b48947 */ /* 0x000fea000383ffff */
.L_x_3987:
[----:B------:R-:W-:Y:S05]  /*1810*/  BSYNC.RECONVERGENT B2 ;  /* 0x0000000000027941 */ /* 0x000fea0003800200 */
.L_x_3977:
        /* <DEDUP_REMOVED lines=13> */
.L_x_3999:
        /* <DEDUP_REMOVED lines=14> */
.L_x_3997:
[----:B------:R-:W-:-:S13]  /*19d0*/  ISETP.LT.AND P0, PT, R11, R20, PT ;  /* 0x000000140b00720c */ /* 0x000fda0003f01270 */
.L_x_3998:
[----:B------:R-:W-:Y:S05]  /*19e0*/  BSYNC.RECONVERGENT B2 ;  /* 0x0000000000027941 */ /* 0x000fea0003800200 */
.L_x_3996:
[C---:B------:R-:W-:Y:S01]  /*19f0*/  @!P0 VIADD R18, R15.reuse, 0x1 ;  /* 0x000000010f128836 */ /* 0x040fe20000000000 */
[----:B------:R-:W-:-:S03]  /*1a00*/  SEL R13, R15, R13, P0 ;  /* 0x0000000d0f0d7207 */ /* 0x000fc60000000000 */
[----:B------:R-:W-:Y:S01]  /*1a10*/  IMAD.MOV.U32 R7, RZ, RZ, R18 ;  /* 0x000000ffff077224 */ /* 0x000fe200078e0012 */
[----:B------:R-:W-:-:S13]  /*1a20*/  ISETP.GE.AND P0, PT, R18, R13, PT ;  /* 0x0000000d1200720c */ /* 0x000fda0003f06270 */
[----:B------:R-:W-:Y:S05]  /*1a30*/  @!P0 BRA `(.L_x_3999) ;  /* 0xfffffffc00ac8947 */ /* 0x000fea000383ffff */
.L_x_3995:
[----:B------:R-:W-:Y:S05]  /*1a40*/  BSYNC.RECONVERGENT B1 ;  /* 0x0000000000017941 */ /* 0x000fea0003800200 */
.L_x_3994:
        /* <DEDUP_REMOVED lines=8> */
.L_x_3949:
[----:B------:R-:W-:Y:S05]  /*1ad0*/  BSYNC.RECONVERGENT B0 ;  /* 0x0000000000007941 */ /* 0x000fea0003800200 */
.L_x_3948:
[----:B------:R-:W-:Y:S05]  /*1ae0*/  WARPSYNC.ALL ;  /* 0x0000000000007948 */ /* 0x000fea0003800000 */
[----:B------:R-:W-:Y:S01]  /*1af0*/  ISETP.NE.AND P0, PT, R0, RZ, PT ;  /* 0x000000ff0000720c */ /* 0x000fe20003f05270 */
[----:B------:R-:W-:Y:S01]  /*1b00*/  IMAD.U32 R7, R5, 0x10000, RZ ;  /* 0x0001000005077824 */ /* 0x000fe200078e00ff */
[----:B------:R-:W-:Y:S01]  /*1b10*/  IADD3 R10, PT, PT, R8, R10, -R13 ;  /* 0x0000000a080a7210 */ /* 0x000fe20007ffe80d */
[C---:B------:R-:W-:Y:S02]  /*1b20*/  VIADD R6, R0.reuse, 0xffffffff ;  /* 0xffffffff00067836 */ /* 0x040fe40000000000 */
[----:B------:R-:W-:Y:S01]  /*1b30*/  IMAD.WIDE.U32 R2, R0, -0xc, R2 ;  /* 0xfffffff400027825 */ /* 0x000fe200078e0002 */
[----:B------:R-:W-:-:S02]  /*1b40*/  LOP3.LUT R17, R7, R4, RZ, 0xfc, !PT ;  /* 0x0000000407117212 */ /* 0x000fc400078efcff */
[----:B-----5:R-:W-:Y:S01]  /*1b50*/  SEL R11, R6, 0x1ff, P0 ;  /* 0x000001ff060b7807 */ /* 0x020fe20000000000 */
[----:B------:R-:W-:Y:S02]  /*1b60*/  IMAD.U32 R7, R13, 0x10000, RZ ;  /* 0x000100000d077824 */ /* 0x000fe400078e00ff */
[----:B------:R-:W-:Y:S02]  /*1b70*/  IMAD.MOV.U32 R8, RZ, RZ, R2 ;  /* 0x000000ffff087224 */ /* 0x000fe400078e0002 */
[----:B------:R-:W-:Y:S01]  /*1b80*/  IMAD.IADD R9, R3, 0x1, -R0 ;  /* 0x0000000103097824 */ /* 0x000fe200078e0a00 */
[----:B------:R-:W-:Y:S01]  /*1b90*/  @P0 LOP3.LUT R17, R10, R7, RZ, 0xfc, !PT ;  /* 0x000000070a110212 */ /* 0x000fe200078efcff */
[----:B------:R-:W-:-:S05]  /*1ba0*/  IMAD.WIDE R6, R11, 0x4, R38 ;  /* 0x000000040b067825 */ /* 0x000fca00078e0226 */
[----:B------:R0:W-:Y:S01]  /*1bb0*/  ST.E desc[UR8][R6.64], R17 ;  /* 0x0000001106007985 */ /* 0x0001e2000c101908 */
[----:B------:R-:W-:Y:S06]  /*1bc0*/  BAR.SYNC.DEFER_BLOCKING 0x0 ;  /* 0x0000000000007b1d */ /* 0x000fec0000010000 */
[----:B------:R-:W0:Y:S01]  /*1bd0*/  LD.E R8, desc[UR8][R8.64] ;  /* 0x0000000808087980 */ /* 0x000e22000c101900 */
[----:B------:R-:W-:Y:S02]  /*1be0*/  IMAD.IADD R18, R10, 0x1, R5 ;  /* 0x000000010a127824 */ /* 0x000fe400078e0205 */
[----:B------:R-:W-:-:S04]  /*1bf0*/  IMAD.WIDE R10, R13, 0x10, R38 ;  /* 0x000000100d0a7825 */ /* 0x000fc800078e0226 */
[----:B------:R-:W-:Y:S01]  /*1c00*/  IMAD.WIDE R14, R18, 0x10, R38 ;  /* 0x00000010120e7825 */ /* 0x000fe200078e0226 */
[----:B------:R1:W5:Y:S04]  /*1c10*/  LD.E R0, desc[UR8][R10.64+0x80c] ;  /* 0x00080c080a007980 */ /* 0x000368000c101900 */
[----:B------:R1:W5:Y:S04]  /*1c20*/  LD.E R19, desc[UR8][R14.64+0x80c] ;  /* 0x00080c080e137980 */ /* 0x000368000c101900 */
[----:B------:R1:W5:Y:S04]  /*1c30*/  LD.E R21, desc[UR8][R14.64+0x808] ;  /* 0x000808080e157980 */ /* 0x000368000c101900 */
[----:B------:R1:W5:Y:S04]  /*1c40*/  LD.E R20, desc[UR8][R14.64+0x804] ;  /* 0x000804080e147980 */ /* 0x000368000c101900 */
[----:B------:R1:W5:Y:S04]  /*1c50*/  LD.E R2, desc[UR8][R10.64+0x808] ;  /* 0x000808080a027980 */ /* 0x000368000c101900 */
[----:B------:R1:W5:Y:S04]  /*1c60*/  LD.E R3, desc[UR8][R10.64+0x804] ;  /* 0x000804080a037980 */ /* 0x000368000c101900 */
[----:B------:R1:W5:Y:S01]  /*1c70*/  LD.E R4, desc[UR8][R10.64+0x800] ;  /* 0x000800080a047980 */ /* 0x000362000c101900 */
[----:B------:R-:W-:Y:S01]  /*1c80*/  BSSY.RECONVERGENT B0, `(.L_x_4000) ;  /* 0x000002a000007945 */ /* 0x000fe20003800200 */
[----:B0-----:R-:W-:-:S05]  /*1c90*/  LOP3.LUT R6, R8, 0xffff, RZ, 0xc0, !PT ;  /* 0x0000ffff08067812 */ /* 0x001fca00078ec0ff */
[----:B------:R-:W-:Y:S01]  /*1ca0*/  IMAD.IADD R23, R6, 0x1, R5 ;  /* 0x0000000106177824 */ /* 0x000fe200078e0205 */
[----:B------:R-:W-:-:S04]  /*1cb0*/  SHF.R.S32.HI R22, RZ, 0x10, R8 ;  /* 0x00000010ff167819 */ /* 0x000fc80000011408 */
[----:B------:R-:W-:-:S04]  /*1cc0*/  ISETP.GE.AND P1, PT, R18, R23, PT ;  /* 0x000000171200720c */ /* 0x000fc80003f26270 */
[CC--:B------:R-:W-:Y:S02]  /*1cd0*/  ISETP.LT.AND P0, PT, R13.reuse, R22.reuse, P1 ;  /* 0x000000160d00720c */ /* 0x0c0fe40000f01270 */
[CC--:B------:R-:W-:Y:S01]  /*1ce0*/  ISETP.GE.OR P1, PT, R13.reuse, R22.reuse, P1 ;  /* 0x000000160d00720c */ /* 0x0c0fe20000f26670 */
[----:B------:R-:W-:Y:S01]  /*1cf0*/  IMAD.IADD R12, R22, 0x1, R23 ;  /* 0x00000001160c7824 */ /* 0x000fe200078e0217 */
[----:B------:R-:W-:-:S11]  /*1d00*/  ISETP.GE.AND P2, PT, R13, R22, PT ;  /* 0x000000160d00720c */ /* 0x000fd60003f46270 */
[----:B-1----:R-:W-:Y:S05]  /*1d10*/  @P1 BRA `(.L_x_4001) ;  /* 0x0000000000801947 */ /* 0x002fea0003800000 */
[----:B-----5:R-:W-:Y:S01]  /*1d20*/  ISETP.NE.AND P1, PT, R3, R20, PT ;  /* 0x000000140300720c */ /* 0x020fe20003f25270 */
[----:B------:R-:W-:-:S12]  /*1d30*/  BSSY.RELIABLE B1, `(.L_x_4002) ;  /* 0x0000015000017945 */ /* 0x000fd80003800100 */
[----:B------:R-:W-:Y:S05]  /*1d40*/  @P1 BRA `(.L_x_4003) ;  /* 0x0000000000381947 */ /* 0x000fea0003800000 */
[----:B------:R-:W-:-:S13]  /*1d50*/  ISETP.NE.AND P0, PT, R2, R21, PT ;  /* 0x000000150200720c */ /* 0x000fda0003f05270 */
[----:B------:R-:W-:Y:S05]  /*1d60*/  @P0 BRA `(.L_x_4004) ;  /* 0x0000000000180947 */ /* 0x000fea0003800000 */
[----:B------:R-:W-:Y:S02]  /*1d70*/  ISETP.GE.AND P3, PT, R0, R19, PT ;  /* 0x000000130000720c */ /* 0x000fe40003f66270 */
[----:B------:R-:W-:Y:S02]  /*1d80*/  PLOP3.LUT P0, PT, PT, PT, PT, 0x80, 0x8 ;  /* 0x000000000008781c */ /* 0x000fe40003f0f070 */
[----:B------:R-:W-:-:S09]  /*1d90*/  PLOP3.LUT P2, PT, PT, PT, PT, 0x8, 0x80 ;  /* 0x000000000080781c */ /* 0x000fd20003f4e170 */
[----:B------:R-:W-:Y:S05]  /*1da0*/  @!P3 BREAK.RELIABLE B1 ;  /* 0x000000000001b942 */ /* 0x000fea0003800100 */
[----:B------:R-:W-:Y:S05]  /*1db0*/  @!P3 BRA `(.L_x_4001) ;  /* 0x000000000058b947 */ /* 0x000fea0003800000 */
[----:B------:R-:W-:Y:S05]  /*1dc0*/  BRA `(.L_x_4005) ;  /* 0x00000000002c7947 */ /* 0x000fea0003800000 */
.L_x_4004:
[----:B------:R-:W-:Y:S02]  /*1dd0*/  ISETP.GE.AND P3, PT, R2, R21, PT ;  /* 0x000000150200720c */ /* 0x000fe40003f66270 */
[----:B------:R-:W-:Y:S02]  /*1de0*/  PLOP3.LUT P0, PT, PT, PT, PT, 0x80, 0x8 ;  /* 0x000000000008781c */ /* 0x000fe40003f0f070 */
[----:B------:R-:W-:-:S09]  /*1df0*/  PLOP3.LUT P2, PT, PT, PT, PT, 0x8, 0x80 ;  /* 0x000000000080781c */ /* 0x000fd20003f4e170 */
[----:B------:R-:W-:Y:S05]  /*1e00*/  @!P3 BREAK.RELIABLE B1 ;  /* 0x000000000001b942 */ /* 0x000fea0003800100 */
[----:B------:R-:W-:Y:S05]  /*1e10*/  @!P3 BRA `(.L_x_4001) ;  /* 0x000000000040b947 */ /* 0x000fea0003800000 */
[----:B------:R-:W-:Y:S05]  /*1e20*/  BRA `(.L_x_4005) ;  /* 0x0000000000147947 */ /* 0x000fea0003800000 */
.L_x_4003:
[----:B------:R-:W-:Y:S02]  /*1e30*/  ISETP.GE.AND P3, PT, R3, R20, PT ;  /* 0x000000140300720c */ /* 0x000fe40003f66270 */
[----:B------:R-:W-:Y:S02]  /*1e40*/  PLOP3.LUT P0, PT, PT, PT, PT, 0x80, 0x8 ;  /* 0x000000000008781c */ /* 0x000fe40003f0f070 */
[----:B------:R-:W-:-:S09]  /*1e50*/  PLOP3.LUT P2, PT, PT, PT, PT, 0x8, 0x80 ;  /* 0x000000000080781c */ /* 0x000fd20003f4e170 */
[----:B------:R-:W-:Y:S05]  /*1e60*/  @!P3 BREAK.RELIABLE B1 ;  /* 0x000000000001b942 */ /* 0x000fea0003800100 */
[----:B------:R-:W-:Y:S05]  /*1e70*/  @!P3 BRA `(.L_x_4001) ;  /* 0x000000000028b947 */ /* 0x000fea0003800000 */
.L_x_4005:
[----:B------:R-:W-:Y:S05]  /*1e80*/  BSYNC.RELIABLE B1 ;  /* 0x0000000000017941 */ /* 0x000fea0003800100 */
.L_x_4002:
[----:B------:R-:W-:Y:S05]  /*1e90*/  @P1 BRA `(.L_x_4006) ;  /* 0x0000000000181947 */ /* 0x000fea0003800000 */
[----:B------:R-:W-:-:S13]  /*1ea0*/  ISETP.NE.AND P1, PT, R21, R2, PT ;  /* 0x000000021500720c */ /* 0x000fda0003f25270 */
[----:B------:R-:W-:Y:S02]  /*1eb0*/  @!P1 ISETP.LT.AND P2, PT, R19, R0, PT ;  /* 0x000000001300920c */ /* 0x000fe40003f41270 */
[----:B------:R-:W-:Y:S02]  /*1ec0*/  @!P1 PLOP3.LUT P0, PT, PT, PT, PT, 0x8, 0x80 ;  /* 0x000000000080981c */ /* 0x000fe40003f0e170 */
[----:B------:R-:W-:Y:S02]  /*1ed0*/  @P1 ISETP.LT.AND P2, PT, R21, R2, PT ;  /* 0x000000021500120c */ /* 0x000fe40003f41270 */
[----:B------:R-:W-:Y:S01]  /*1ee0*/  @P1 PLOP3.LUT P0, PT, PT, PT, PT, 0x8, 0x80 ;  /* 0x000000000080181c */ /* 0x000fe20003f0e170 */
[----:B------:R-:W-:-:S12]  /*1ef0*/  BRA `(.L_x_4001) ;  /* 0x0000000000087947 */ /* 0x000fd80003800000 */
.L_x_4006:
[----:B------:R-:W-:Y:S02]  /*1f00*/  ISETP.LT.AND P2, PT, R20, R3, PT ;  /* 0x000000031400720c */ /* 0x000fe40003f41270 */
[----:B------:R-:W-:-:S13]  /*1f10*/  PLOP3.LUT P0, PT, PT, PT, PT, 0x8, 0x80 ;  /* 0x000000000080781c */ /* 0x000fda0003f0e170 */
.L_x_4001:
[----:B------:R-:W-:Y:S05]  /*1f20*/  BSYNC.RECONVERGENT B0 ;  /* 0x0000000000007941 */ /* 0x000fea0003800200 */
.L_x_4000:
[----:B------:R-:W-:Y:S05]  /*1f30*/  WARPSYNC.ALL ;  /* 0x0000000000007948 */ /* 0x000fea0003800000 */
[----:B------:R-:W-:Y:S01]  /*1f40*/  IMAD.IADD R5, R13, 0x1, R18 ;  /* 0x000000010d057824 */ /* 0x000fe200078e0212 */
[----:B-----5:R0:W5:Y:S01]  /*1f50*/  @!P0 LD.E R20, desc[UR8][R14.64+0x814] ;  /* 0x000814080e148980 */ /* 0x020162000c101900 */
[----:B------:R-:W-:Y:S02]  /*1f60*/  @!P0 VIADD R18, R18, 0x1 ;  /* 0x0000000112128836 */ /* 0x000fe40000000000 */
[----:B------:R-:W-:Y:S01]  /*1f70*/  IMAD.MOV.U32 R36, RZ, RZ, R4 ;  /* 0x000000ffff247224 */ /* 0x000fe200078e0004 */
[----:B------:R0:W5:Y:S01]  /*1f80*/  @!P0 LD.E R21, desc[UR8][R14.64+0x818] ;  /* 0x000818080e158980 */ /* 0x000162000c101900 */
[----:B------:R-:W-:-:S02]  /*1f90*/  IMAD.MOV.U32 R35, RZ, RZ, R3 ;  /* 0x000000ffff237224 */ /* 0x000fc400078e0003 */
[----:B------:R-:W-:Y:S02]  /*1fa0*/  IMAD.MOV.U32 R34, RZ, RZ, R2 ;  /* 0x000000ffff227224 */ /* 0x000fe400078e0002 */
[----:B------:R-:W-:Y:S01]  /*1fb0*/  IMAD.MOV.U32 R33, RZ, RZ, R0 ;  /* 0x000000ffff217224 */ /* 0x000fe200078e0000 */
[----:B------:R-:W-:Y:S01]  /*1fc0*/  ISETP.GE.AND P1, PT, R18, R23, PT ;  /* 0x000000171200720c */ /* 0x000fe20003f26270 */
[----:B------:R-:W-:Y:S01]  /*1fd0*/  @!P2 VIADD R13, R13, 0x1 ;  /* 0x000000010d0da836 */ /* 0x000fe20000000000 */
[----:B------:R0:W5:Y:S04]  /*1fe0*/  @!P2 LD.E R36, desc[UR8][R10.64+0x810] ;  /* 0x000810080a24a980 */ /* 0x000168000c101900 */
[----:B------:R0:W5:Y:S04]  /*1ff0*/  @!P2 LD.E R35, desc[UR8][R10.64+0x814] ;  /* 0x000814080a23a980 */ /* 0x000168000c101900 */
[----:B------:R0:W5:Y:S04]  /*2000*/  @!P2 LD.E R34, desc[UR8][R10.64+0x818] ;  /* 0x000818080a22a980 */ /* 0x000168000c101900 */
[----:B------:R0:W5:Y:S01]  /*2010*/  @!P2 LD.E R33, desc[UR8][R10.64+0x81c] ;  /* 0x00081c080a21a980 */ /* 0x000162000c101900 */
[----:B------:R-:W-:-:S02]  /*2020*/  ISETP.LT.AND P2, PT, R13, R22, P1 ;  /* 0x000000160d00720c */ /* 0x000fc40000f41270 */
[----:B------:R-:W-:Y:S01]  /*2030*/  ISETP.GE.OR P1, PT, R13, R22, P1 ;  /* 0x000000160d00720c */ /* 0x000fe20000f26670 */
[----:B------:R0:W5:Y:S01]  /*2040*/  @!P0 LD.E R19, desc[UR8][R14.64+0x81c] ;  /* 0x00081c080e138980 */ /* 0x000162000c101900 */
[----:B------:R-:W-:Y:S01]  /*2050*/  ISETP.LT.AND P6, PT, R5, R12, P0 ;  /* 0x0000000c0500720c */ /* 0x000fe200007c1270 */
[----:B------:R-:W-:Y:S01]  /*2060*/  BSSY.RECONVERGENT B0, `(.L_x_4007) ;  /* 0x000001f000007945 */ /* 0x000fe20003800200 */
[----:B------:R-:W-:Y:S02]  /*2070*/  LOP3.LUT R37, R37, 0xfffffffd, RZ, 0xc0, !PT ;  /* 0xfffffffd25257812 */ /* 0x000fe400078ec0ff */
[----:B------:R-:W-:-:S09]  /*2080*/  ISETP.GE.AND P0, PT, R13, R22, PT ;  /* 0x000000160d00720c */ /* 0x000fd20003f06270 */
[----:B------:R-:W-:Y:S01]  /*2090*/  @P6 LOP3.LUT R37, R37, 0x2, RZ, 0xfc, !PT ;  /* 0x0000000225256812 */ /* 0x000fe200078efcff */
[----:B0-----:R-:W-:Y:S06]  /*20a0*/  @P1 BRA `(.L_x_4008) ;  /* 0x0000000000681947 */ /* 0x001fec0003800000 */
[----:B-----5:R-:W-:-:S13]  /*20b0*/  ISETP.NE.AND P1, PT, R35, R20, PT ;  /* 0x000000142300720c */ /* 0x020fda0003f25270 */
[----:B------:R-:W-:Y:S05]  /*20c0*/  @!P1 BRA `(.L_x_4009) ;  /* 0x0000000000149947 */ /* 0x000fea0003800000 */
[----:B------:R-:W-:Y:S02]  /*20d0*/  ISETP.GE.AND P3, PT, R35, R20, PT ;  /* 0x000000142300720c */ /* 0x000fe40003f66270 */
[----:B------:R-:W-:Y:S02]  /*20e0*/  PLOP3.LUT P2, PT, PT, PT, PT, 0x80, 0x8 ;  /* 0x000000000008781c */ /* 0x000fe40003f4f070 */
[----:B------:R-:W-:-:S09]  /*20f0*/  PLOP3.LUT P0, PT, PT, PT, PT, 0x8, 0x80 ;  /* 0x000000000080781c */ /* 0x000fd20003f0e170 */
[----:B------:R-:W-:Y:S05]  /*2100*/  @!P3 BRA `(.L_x_4008) ;  /* 0x000000000050b947 */ /* 0x000fea0003800000 */
[----:B------:R-:W-:Y:S05]  /*2110*/  BRA `(.L_x_4010) ;  /* 0x00000000002c7947 */ /* 0x000fea0003800000 */
.L_x_4009:
[----:B------:R-:W-:-:S13]  /*2120*/  ISETP.NE.AND P0, PT, R34, R21, PT ;  /* 0x000000152200720c */ /* 0x000fda0003f05270 */
[----:B------:R-:W-:Y:S05]  /*2130*/  @!P0 BRA `(.L_x_4011) ;  /* 0x0000000000148947 */ /* 0x000fea0003800000 */
[----:B------:R-:W-:Y:S02]  /*2140*/  ISETP.GE.AND P3, PT, R34, R21, PT ;  /* 0x000000152200720c */ /* 0x000fe40003f66270 */
[----:B------:R-:W-:Y:S02]  /*2150*/  PLOP3.LUT P2, PT, PT, PT, PT, 0x80, 0x8 ;  /* 0x000000000008781c */ /* 0x000fe40003f4f070 */
[----:B------:R-:W-:-:S09]  /*2160*/  PLOP3.LUT P0, PT, PT, PT, PT, 0x8, 0x80 ;  /* 0x000000000080781c */ /* 0x000fd20003f0e170 */
[----:B------:R-:W-:Y:S05]  /*2170*/  @!P3 BRA `(.L_x_4008) ;  /* 0x000000000034b947 */ /* 0x000fea0003800000 */
[----:B------:R-:W-:Y:S05]  /*2180*/  BRA `(.L_x_4010) ;  /* 0x0000000000107947 */ /* 0x000fea0003800000 */
.L_x_4011:
[----:B------:R-:W-:Y:S02]  /*2190*/  ISETP.GE.AND P3, PT, R33, R19, PT ;  /* 0x000000132100720c */ /* 0x000fe40003f66270 */
[----:B------:R-:W-:Y:S02]  /*21a0*/  PLOP3.LUT P2, PT, PT, PT, PT, 0x80, 0x8 ;  /* 0x000000000008781c */ /* 0x000fe40003f4f070 */
[----:B------:R-:W-:-:S09]  /*21b0*/  PLOP3.LUT P0, PT, PT, PT, PT, 0x8, 0x80 ;  /* 0x000000000080781c */ /* 0x000fd20003f0e170 */
[----:B------:R-:W-:Y:S05]  /*21c0*/  @!P3 BRA `(.L_x_4008) ;  /* 0x000000000020b947 */ /* 0x000fea0003800000 */
.L_x_4010:
[----:B------:R-:W-:Y:S02]  /*21d0*/  @P1 ISETP.LT.AND P0, PT, R20, R35, PT ;  /* 0x000000231400120c */ /* 0x000fe40003f01270 */
[----:B------:R-:W-:Y:S01]  /*21e0*/  @P1 PLOP3.LUT P2, PT, PT, PT, PT, 0x8, 0x80 ;  /* 0x000000000080181c */ /* 0x000fe20003f4e170 */
[----:B------:R-:W-:-:S12]  /*21f0*/  @P1 BRA `(.L_x_4008) ;  /* 0x0000000000141947 */ /* 0x000fd80003800000 */
[----:B------:R-:W-:-:S13]  /*2200*/  ISETP.NE.AND P1, PT, R21, R34, PT ;  /* 0x000000221500720c */ /* 0x000fda0003f25270 */
[----:B------:R-:W-:Y:S02]  /*2210*/  @P1 ISETP.LT.AND P0, PT, R21, R34, PT ;  /* 0x000000221500120c */ /* 0x000fe40003f01270 */
[----:B------:R-:W-:Y:S02]  /*2220*/  @P1 PLOP3.LUT P2, PT, PT, PT, PT, 0x8, 0x80 ;  /* 0x000000000080181c */ /* 0x000fe40003f4e170 */
[----:B------:R-:W-:Y:S02]  /*2230*/  @!P1 ISETP.LT.AND P0, PT, R19, R33, PT ;  /* 0x000000211300920c */ /* 0x000fe40003f01270 */
[----:B------:R-:W-:-:S13]  /*2240*/  @!P1 PLOP3.LUT P2, PT, PT, PT, PT, 0x8, 0x80 ;  /* 0x000000000080981c */ /* 0x000fda0003f4e170 */
.L_x_4008:
[----:B------:R-:W-:Y:S05]  /*2250*/  BSYNC.RECONVERGENT B0 ;  /* 0x0000000000007941 */ /* 0x000fea0003800200 */
.L_x_4007:
[----:B------:R-:W-:Y:S01]  /*2260*/  IADD3 R6, P1, PT, R38, 0x800, RZ ;  /* 0x0000080026067810 */ /* 0x000fe20007f3e0ff */
[C---:B------:R-:W-:Y:S02]  /*2270*/  @!P2 VIADD R11, R18.reuse, 0x1 ;  /* 0x00000001120ba836 */ /* 0x040fe40000000000 */
[----:B-----5:R-:W-:Y:S02]  /*2280*/  IMAD.MOV.U32 R32, RZ, RZ, R36 ;  /* 0x000000ffff207224 */ /* 0x020fe400078e0024 */
[----:B------:R-:W-:Y:S02]  /*2290*/  IMAD.X R7, RZ, RZ, R39, P1 ;  /* 0x000000ffff077224 */ /* 0x000fe400008e0627 */
[----:B------:R-:W-:Y:S02]  /*22a0*/  IMAD.MOV.U32 R31, RZ, RZ, R35 ;  /* 0x000000ffff1f7224 */ /* 0x000fe400078e0023 */
[----:B------:R-:W-:-:S04]  /*22b0*/  @!P2 IMAD.WIDE R8, R18, 0x10, R6 ;  /* 0x000000101208a825 */ /* 0x000fc800078e0206 */
[----:B------:R-:W-:Y:S02]  /*22c0*/  IMAD.MOV.U32 R30, RZ, RZ, R34 ;  /* 0x000000ffff1e7224 */ /* 0x000fe400078e0022 */
[----:B------:R-:W-:Y:S02]  /*22d0*/  IMAD.MOV.U32 R29, RZ, RZ, R33 ;  /* 0x000000ffff1d7224 */ /* 0x000fe400078e0021 */
[C---:B------:R-:W-:Y:S02]  /*22e0*/  IMAD.IADD R5, R13.reuse, 0x1, R18 ;  /* 0x000000010d057824 */ /* 0x040fe400078e0212 */
[C---:B------:R-:W-:Y:S01]  /*22f0*/  @!P0 VIADD R10, R13.reuse, 0x1 ;  /* 0x000000010d0a8836 */ /* 0x040fe20000000000 */
[----:B------:R-:W-:Y:S01]  /*2300*/  BSSY.RECONVERGENT B0, `(.L_x_4012) ;  /* 0x000002b000007945 */ /* 0x000fe20003800200 */
[----:B------:R-:W-:Y:S01]  /*2310*/  @!P0 IMAD.WIDE R6, R13, 0x10, R6 ;  /* 0x000000100d068825 */ /* 0x000fe200078e0206 */
[----:B------:R0:W5:Y:S03]  /*2320*/  @!P2 LD.E R20, desc[UR8][R8.64+0x14] ;  /* 0x000014080814a980 */ /* 0x000166000c101900 */
[----:B------:R-:W-:Y:S01]  /*2330*/  @!P2 IMAD.MOV.U32 R18, RZ, RZ, R11 ;  /* 0x000000ffff12a224 */ /* 0x000fe200078e000b */
[----:B------:R0:W5:Y:S01]  /*2340*/  @!P0 LD.E R32, desc[UR8][R6.64+0x10] ;  /* 0x0000100806208980 */ /* 0x000162000c101900 */
[----:B------:R-:W-:-:S03]  /*2350*/  @!P0 IMAD.MOV.U32 R13, RZ, RZ, R10 ;  /* 0x000000ffff0d8224 */ /* 0x000fc600078e000a */
[----:B------:R0:W5:Y:S04]  /*2360*/  @!P0 LD.E R31, desc[UR8][R6.64+0x14] ;  /* 0x00001408061f8980 */ /* 0x000168000c101900 */
[----:B------:R0:W5:Y:S04]  /*2370*/  @!P0 LD.E R30, desc[UR8][R6.64+0x18] ;  /* 0x00001808061e8980 */ /* 0x000168000c101900 */
[----:B------:R0:W5:Y:S01]  /*2380*/  @!P0 LD.E R29, desc[UR8][R6.64+0x1c] ;  /* 0x00001c08061d8980 */ /* 0x000162000c101900 */
[----:B------:R-:W-:-:S03]  /*2390*/  ISETP.GE.AND P0, PT, R18, R23, PT ;  /* 0x000000171200720c */ /* 0x000fc60003f06270 */
[----:B------:R0:W5:Y:S01]  /*23a0*/  @!P2 LD.E R21, desc[UR8][R8.64+0x18] ;  /* 0x000018080815a980 */ /* 0x000162000c101900 */
[CC--:B------:R-:W-:Y:S02]  /*23b0*/  ISETP.LT.AND P1, PT, R13.reuse, R22.reuse, P0 ;  /* 0x000000160d00720c */ /* 0x0c0fe40000721270 */
[----:B------:R-:W-:Y:S01]  /*23c0*/  ISETP.GE.OR P0, PT, R13, R22, P0 ;  /* 0x000000160d00720c */ /* 0x000fe20000706670 */
[----:B------:R0:W5:Y:S01]  /*23d0*/  @!P2 LD.E R19, desc[UR8][R8.64+0x1c] ;  /* 0x00001c080813a980 */ /* 0x000162000c101900 */
[----:B------:R-:W-:Y:S02]  /*23e0*/  ISETP.LT.AND P2, PT, R5, R12, P2 ;  /* 0x0000000c0500720c */ /* 0x000fe40001741270 */
[----:B------:R-:W-:-:S09]  /*23f0*/  ISETP.GE.AND P3, PT, R13, R22, PT ;  /* 0x000000160d00720c */ /* 0x000fd20003f66270 */
[----:B0-----:R-:W-:Y:S05]  /*2400*/  @P0 BRA `(.L_x_4013) ;  /* 0x0000000000680947 */ /* 0x001fea0003800000 */
[----:B-----5:R-:W-:-:S13]  /*2410*/  ISETP.NE.AND P0, PT, R31, R20, PT ;  /* 0x000000141f00720c */ /* 0x020fda0003f05270 */
[----:B------:R-:W-:Y:S05]  /*2420*/  @!P0 BRA `(.L_x_4014) ;  /* 0x0000000000148947 */ /* 0x000fea0003800000 */
[----:B------:R-:W-:Y:S02]  /*2430*/  ISETP.GE.AND P4, PT, R31, R20, PT ;  /* 0x000000141f00720c */ /* 0x000fe40003f86270 */
[----:B------:R-:W-:Y:S02]  /*2440*/  PLOP3.LUT P1, PT, PT, PT, PT, 0x80, 0x8 ;  /* 0x000000000008781c */ /* 0x000fe40003f2f070 */
[----:B------:R-:W-:-:S09]  /*2450*/  PLOP3.LUT P3, PT, PT, PT, PT, 0x8, 0x80 ;  /* 0x000000000080781c */ /* 0x000fd20003f6e170 */
[----:B------:R-:W-:Y:S05]  /*2460*/  @!P4 BRA `(.L_x_4013) ;  /* 0x000000000050c947 */ /* 0x000fea0003800000 */
[----:B------:R-:W-:Y:S05]  /*2470*/  BRA `(.L_x_4015) ;  /* 0x00000000002c7947 */ /* 0x000fea0003800000 */
.L_x_4014:
[----:B------:R-:W-:-:S13]  /*2480*/  ISETP.NE.AND P1, PT, R30, R21, PT ;  /* 0x000000151e00720c */ /* 0x000fda0003f25270 */
[----:B------:R-:W-:Y:S05]  /*2490*/  @!P1 BRA `(.L_x_4016) ;  /* 0x0000000000149947 */ /* 0x000fea0003800000 */
[----:B------:R-:W-:Y:S02]  /*24a0*/  ISETP.GE.AND P4, PT, R30, R21, PT ;  /* 0x000000151e00720c */ /* 0x000fe40003f86270 */
[----:B------:R-:W-:Y:S02]  /*24b0*/  PLOP3.LUT P1, PT, PT, PT, PT, 0x80, 0x8 ;  /* 0x000000000008781c */ /* 0x000fe40003f2f070 */
[----:B------:R-:W-:-:S09]  /*24c0*/  PLOP3.LUT P3, PT, PT, PT, PT, 0x8, 0x80 ;  /* 0x000000000080781c */ /* 0x000fd20003f6e170 */
[----:B------:R-:W-:Y:S05]  /*24d0*/  @!P4 BRA `(.L_x_4013) ;  /* 0x000000000034c947 */ /* 0x000fea0003800000 */
[----:B------:R-:W-:Y:S05]  /*24e0*/  BRA `(.L_x_4015) ;  /* 0x0000000000107947 */ /* 0x000fea0003800000 */
.L_x_4016:
[----:B------:R-:W-:Y:S02]  /*24f0*/  ISETP.GE.AND P4, PT, R29, R19, PT ;  /* 0x000000131d00720c */ /* 0x000fe40003f86270 */
[----:B------:R-:W-:Y:S02]  /*2500*/  PLOP3.LUT P1, PT, PT, PT, PT, 0x80, 0x8 ;  /* 0x000000000008781c */ /* 0x000fe40003f2f070 */
[----:B------:R-:W-:-:S09]  /*2510*/  PLOP3.LUT P3, PT, PT, PT, PT, 0x8, 0x80 ;  /* 0x000000000080781c */ /* 0x000fd20003f6e170 */
[----:B------:R-:W-:Y:S05]  /*2520*/  @!P4 BRA `(.L_x_4013) ;  /* 0x000000000020c947 */ /* 0x000fea0003800000 */
.L_x_4015:
        /* <DEDUP_REMOVED lines=8> */
.L_x_4013:
[----:B------:R-:W-:Y:S05]  /*25b0*/  BSYNC.RECONVERGENT B0 ;  /* 0x0000000000007941 */ /* 0x000fea0003800200 */
.L_x_4012:
[----:B------:R-:W-:Y:S02]  /*25c0*/  @!P1 VIADD R17, R18, 0x1 ;  /* 0x0000000112119836 */ /* 0x000fe40000000000 */
[----:B-----5:R-:W-:Y:S02]  /*25d0*/  IMAD.MOV.U32 R5, RZ, RZ, R32 ;  /* 0x000000ffff057224 */ /* 0x020fe400078e0020 */
[----:B------:R-:W-:Y:S02]  /*25e0*/  IMAD.MOV.U32 R6, RZ, RZ, R31 ;  /* 0x000000ffff067224 */ /* 0x000fe400078e001f */
[----:B------:R-:W-:Y:S02]  /*25f0*/  IMAD.MOV.U32 R7, RZ, RZ, R30 ;  /* 0x000000ffff077224 */ /* 0x000fe400078e001e */
[----:B------:R-:W-:Y:S02]  /*2600*/  IMAD.MOV.U32 R8, RZ, RZ, R29 ;  /* 0x000000ffff087224 */ /* 0x000fe400078e001d */
[----:B------:R-:W-:-:S04]  /*2610*/  @!P3 IMAD.WIDE R14, R13, 0x10, R38 ;  /* 0x000000100d0eb825 */ /* 0x000fc800078e0226 */
[----:B------:R-:W-:Y:S01]  /*2620*/  @!P1 IMAD.WIDE R10, R18, 0x10, R38 ;  /* 0x00000010120a9825 */ /* 0x000fe200078e0226 */
[----:B------:R0:W5:Y:S03]  /*2630*/  @!P3 LD.E R5, desc[UR8][R14.64+0x810] ;  /* 0x000810080e05b980 */ /* 0x000166000c101900 */
[C---:B------:R-:W-:Y:S01]  /*2640*/  IMAD.IADD R9, R13.reuse, 0x1, R18 ;  /* 0x000000010d097824 */ /* 0x040fe200078e0212 */
[----:B------:R0:W5:Y:S01]  /*2650*/  @!P3 LD.E R6, desc[UR8][R14.64+0x814] ;  /* 0x000814080e06b980 */ /* 0x000162000c101900 */
[----:B------:R-:W-:Y:S02]  /*2660*/  @!P3 VIADD R16, R13, 0x1 ;  /* 0x000000010d10b836 */ /* 0x000fe40000000000 */
[----:B------:R-:W-:Y:S01]  /*2670*/  @!P1 IMAD.MOV.U32 R18, RZ, RZ, R17 ;  /* 0x000000ffff129224 */ /* 0x000fe200078e0011 */
[----:B------:R0:W5:Y:S01]  /*2680*/  @!P3 LD.E R7, desc[UR8][R14.64+0x818] ;  /* 0x000818080e07b980 */ /* 0x000162000c101900 */
[----:B------:R-:W-:-:S03]  /*2690*/  @!P3 IMAD.MOV.U32 R13, RZ, RZ, R16 ;  /* 0x000000ffff0db224 */ /* 0x000fc600078e0010 */
[----:B------:R0:W5:Y:S01]  /*26a0*/  @!P3 LD.E R8, desc[UR8][R14.64+0x81c] ;  /* 0x00081c080e08b980 */ /* 0x000162000c101900 */
[----:B------:R-:W-:Y:S01]  /*26b0*/  ISETP.GE.AND P3, PT, R18, R23, PT ;  /* 0x000000171200720c */ /* 0x000fe20003f66270 */
[----:B------:R-:W-:Y:S02]  /*26c0*/  BSSY.RECONVERGENT B0, `(.L_x_4017) ;  /* 0x0000023000007945 */ /* 0x000fe40003800200 */
[----:B------:R0:W5:Y:S01]  /*26d0*/  @!P1 LD.E R20, desc[UR8][R10.64+0x814] ;  /* 0x000814080a149980 */ /* 0x000162000c101900 */
[CC--:B------:R-:W-:Y:S02]  /*26e0*/  ISETP.LT.AND P0, PT, R13.reuse, R22.reuse, P3 ;  /* 0x000000160d00720c */ /* 0x0c0fe40001f01270 */
[CC--:B------:R-:W-:Y:S01]  /*26f0*/  ISETP.GE.OR P3, PT, R13.reuse, R22.reuse, P3 ;  /* 0x000000160d00720c */ /* 0x0c0fe20001f66670 */
[----:B------:R0:W5:Y:S01]  /*2700*/  @!P1 LD.E R21, desc[UR8][R10.64+0x818] ;  /* 0x000818080a159980 */ /* 0x000162000c101900 */
[----:B------:R-:W-:-:S03]  /*2710*/  ISETP.GE.AND P4, PT, R13, R22, PT ;  /* 0x000000160d00720c */ /* 0x000fc60003f86270 */
[----:B------:R0:W5:Y:S01]  /*2720*/  @!P1 LD.E R19, desc[UR8][R10.64+0x81c] ;  /* 0x00081c080a139980 */ /* 0x000162000c101900 */
[----:B------:R-:W-:-:S07]  /*2730*/  ISETP.LT.AND P1, PT, R9, R12, P1 ;  /* 0x0000000c0900720c */ /* 0x000fce0000f21270 */
[----:B------:R-:W-:Y:S06]  /*2740*/  @P3 BRA `(.L_x_4018) ;  /* 0x0000000000683947 */ /* 0x000fec0003800000 */
[----:B-----5:R-:W-:-:S13]  /*2750*/  ISETP.NE.AND P3, PT, R6, R20, PT ;  /* 0x000000140600720c */ /* 0x020fda0003f65270 */
[----:B------:R-:W-:Y:S05]  /*2760*/  @!P3 BRA `(.L_x_4019) ;  /* 0x000000000014b947 */ /* 0x000fea0003800000 */
[----:B------:R-:W-:Y:S02]  /*2770*/  ISETP.GE.AND P5, PT, R6, R20, PT ;  /* 0x000000140600720c */ /* 0x000fe40003fa6270 */
[----:B------:R-:W-:Y:S02]  /*2780*/  PLOP3.LUT P0, PT, PT, PT, PT, 0x80, 0x8 ;  /* 0x000000000008781c */ /* 0x000fe40003f0f070 */
[----:B------:R-:W-:-:S09]  /*2790*/  PLOP3.LUT P4, PT, PT, PT, PT, 0x8, 0x80 ;  /* 0x000000000080781c */ /* 0x000fd20003f8e170 */
[----:B------:R-:W-:Y:S05]  /*27a0*/  @!P5 BRA `(.L_x_4018) ;  /* 0x000000000050d947 */ /* 0x000fea0003800000 */
[----:B------:R-:W-:Y:S05]  /*27b0*/  BRA `(.L_x_4020) ;  /* 0x00000000002c7947 */ /* 0x000fea0003800000 */
.L_x_4019:
[----:B------:R-:W-:-:S13]  /*27c0*/  ISETP.NE.AND P0, PT, R7, R21, PT ;  /* 0x000000150700720c */ /* 0x000fda0003f05270 */
[----:B------:R-:W-:Y:S05]  /*27d0*/  @!P0 BRA `(.L_x_4021) ;  /* 0x0000000000148947 */ /* 0x000fea0003800000 */
[----:B------:R-:W-:Y:S02]  /*27e0*/  ISETP.GE.AND P5, PT, R7, R21, PT ;  /* 0x000000150700720c */ /* 0x000fe40003fa6270 */
[----:B------:R-:W-:Y:S02]  /*27f0*/  PLOP3.LUT P0, PT, PT, PT, PT, 0x80, 0x8 ;  /* 0x000000000008781c */ /* 0x000fe40003f0f070 */
[----:B------:R-:W-:-:S09]  /*2800*/  PLOP3.LUT P4, PT, PT, PT, PT, 0x8, 0x80 ;  /* 0x000000000080781c */ /* 0x000fd20003f8e170 */
[----:B------:R-:W-:Y:S05]  /*2810*/  @!P5 BRA `(.L_x_4018) ;  /* 0x000000000034d947 */ /* 0x000fea0003800000 */
[----:B------:R-:W-:Y:S05]  /*2820*/  BRA `(.L_x_4020) ;  /* 0x0000000000107947 */ /* 0x000fea0003800000 */
.L_x_4021:
[----:B------:R-:W-:Y:S02]  /*2830*/  ISETP.GE.AND P5, PT, R8, R19, PT ;  /* 0x000000130800720c */ /* 0x000fe40003fa6270 */
[----:B------:R-:W-:Y:S02]  /*2840*/  PLOP3.LUT P0, PT, PT, PT, PT, 0x80, 0x8 ;  /* 0x000000000008781c */ /* 0x000fe40003f0f070 */
[----:B------:R-:W-:-:S09]  /*2850*/  PLOP3.LUT P4, PT, PT, PT, PT, 0x8, 0x80 ;  /* 0x000000000080781c */ /* 0x000fd20003f8e170 */
[----:B------:R-:W-:Y:S05]  /*2860*/  @!P5 BRA `(.L_x_4018) ;  /* 0x000000000020d947 */ /* 0x000fea0003800000 */
.L_x_4020:
        /* <DEDUP_REMOVED lines=8> */
.L_x_4018:
[----:B------:R-:W-:Y:S05]  /*28f0*/  BSYNC.RECONVERGENT B0 ;  /* 0x0000000000007941 */ /* 0x000fea0003800200 */
.L_x_4017:
[C---:B------:R-:W-:Y:S02]  /*2900*/  @!P0 VIADD R26, R18.reuse, 0x1 ;  /* 0x00000001121a8836 */ /* 0x040fe40000000000 */
[----:B0-----:R-:W-:-:S04]  /*2910*/  @!P0 IMAD.WIDE R14, R18, 0x10, R38 ;  /* 0x00000010120e8825 */ /* 0x001fc800078e0226 */
[C---:B------:R-:W-:Y:S02]  /*2920*/  IMAD.IADD R25, R13.reuse, 0x1, R18 ;  /* 0x000000010d197824 */ /* 0x040fe400078e0212 */
[----:B------:R-:W-:Y:S02]  /*2930*/  @!P4 VIADD R24, R13, 0x1 ;  /* 0x000000010d18c836 */ /* 0x000fe40000000000 */
[----:B-----5:R-:W-:Y:S02]  /*2940*/  IMAD.MOV.U32 R9, RZ, RZ, R5 ;  /* 0x000000ffff097224 */ /* 0x020fe400078e0005 */
[----:B------:R-:W-:Y:S02]  /*2950*/  IMAD.MOV.U32 R10, RZ, RZ, R6 ;  /* 0x000000ffff0a7224 */ /* 0x000fe400078e0006 */
[----:B------:R-:W-:Y:S02]  /*2960*/  IMAD.MOV.U32 R11, RZ, RZ, R7 ;  /* 0x000000ffff0b7224 */ /* 0x000fe400078e0007 */
[----:B------:R-:W-:-:S02]  /*2970*/  IMAD.MOV.U32 R28, RZ, RZ, R8 ;  /* 0x000000ffff1c7224 */ /* 0x000fc400078e0008 */
[----:B------:R-:W-:Y:S01]  /*2980*/  @!P4 IMAD.WIDE R16, R13, 0x10, R38 ;  /* 0x000000100d10c825 */ /* 0x000fe200078e0226 */
[----:B------:R-:W-:Y:S01]  /*2990*/  BSSY.RECONVERGENT B0, `(.L_x_4022) ;  /* 0x000001f000007945 */ /* 0x000fe20003800200 */
[----:B------:R0:W5:Y:S02]  /*29a0*/  @!P0 LD.E R20, desc[UR8][R14.64+0x814] ;  /* 0x000814080e148980 */ /* 0x000164000c101900 */
[----:B------:R-:W-:Y:S02]  /*29b0*/  @!P0 IMAD.MOV.U32 R18, RZ, RZ, R26 ;  /* 0x000000ffff128224 */ /* 0x000fe400078e001a */
[----:B------:R-:W-:Y:S01]  /*29c0*/  @!P4 IMAD.MOV.U32 R13, RZ, RZ, R24 ;  /* 0x000000ffff0dc224 */ /* 0x000fe200078e0018 */
[----:B------:R0:W5:Y:S02]  /*29d0*/  @!P4 LD.E R9, desc[UR8][R16.64+0x810] ;  /* 0x000810081009c980 */ /* 0x000164000c101900 */
[----:B------:R-:W-:Y:S02]  /*29e0*/  ISETP.GE.AND P3, PT, R18, R23, PT ;  /* 0x000000171200720c */ /* 0x000fe40003f66270 */
[----:B------:R0:W5:Y:S04]  /*29f0*/  @!P4 LD.E R10, desc[UR8][R16.64+0x814] ;  /* 0x00081408100ac980 */ /* 0x000168000c101900 */
[----:B------:R0:W5:Y:S04]  /*2a00*/  @!P4 LD.E R11, desc[UR8][R16.64+0x818] ;  /* 0x00081808100bc980 */ /* 0x000168000c101900 */
[----:B------:R0:W5:Y:S01]  /*2a10*/  @!P4 LD.E R28, desc[UR8][R16.64+0x81c] ;  /* 0x00081c08101cc980 */ /* 0x000162000c101900 */
[----:B------:R-:W-:-:S02]  /*2a20*/  ISETP.LT.AND P4, PT, R13, R22, P3 ;  /* 0x000000160d00720c */ /* 0x000fc40001f81270 */
[----:B------:R-:W-:Y:S01]  /*2a30*/  ISETP.GE.OR P3, PT, R13, R22, P3 ;  /* 0x000000160d00720c */ /* 0x000fe20001f66670 */
[----:B------:R0:W5:Y:S04]  /*2a40*/  @!P0 LD.E R21, desc[UR8][R14.64+0x818] ;  /* 0x000818080e158980 */ /* 0x000168000c101900 */
[----:B------:R0:W5:Y:S01]  /*2a50*/  @!P0 LD.E R19, desc[UR8][R14.64+0x81c] ;  /* 0x00081c080e138980 */ /* 0x000162000c101900 */
[----:B------:R-:W-:-:S07]  /*2a60*/  ISETP.LT.AND P0, PT, R25, R12, P0 ;  /* 0x0000000c1900720c */ /* 0x000fce0000701270 */
[----:B------:R-:W-:Y:S06]  /*2a70*/  @P3 BRA `(.L_x_4023) ;  /* 0x0000000000403947 */ /* 0x000fec0003800000 */
[----:B-----5:R-:W-:-:S13]  /*2a80*/  ISETP.NE.AND P3, PT, R10, R20, PT ;  /* 0x000000140a00720c */ /* 0x020fda0003f65270 */
[----:B------:R-:W-:Y:S05]  /*2a90*/  @!P3 BRA `(.L_x_4024) ;  /* 0x000000000010b947 */ /* 0x000fea0003800000 */
[----:B------:R-:W-:Y:S02]  /*2aa0*/  ISETP.GE.AND P3, PT, R10, R20, PT ;  /* 0x000000140a00720c */ /* 0x000fe40003f66270 */
[----:B------:R-:W-:-:S11]  /*2ab0*/  PLOP3.LUT P4, PT, PT, PT, PT, 0x80, 0x8 ;  /* 0x000000000008781c */ /* 0x000fd60003f8f070 */
[----:B------:R-:W-:Y:S05]  /*2ac0*/  @!P3 BRA `(.L_x_4023) ;  /* 0x00000000002cb947 */ /* 0x000fea0003800000 */
[----:B------:R-:W-:Y:S05]  /*2ad0*/  BRA `(.L_x_4025) ;  /* 0x0000000000247947 */ /* 0x000fea0003800000 */
.L_x_4024:
[----:B------:R-:W-:-:S13]  /*2ae0*/  ISETP.NE.AND P3, PT, R11, R21, PT ;  /* 0x000000150b00720c */ /* 0x000fda0003f65270 */
[----:B------:R-:W-:Y:S05]  /*2af0*/  @!P3 BRA `(.L_x_4026) ;  /* 0x000000000010b947 */ /* 0x000fea0003800000 */
[----:B------:R-:W-:Y:S02]  /*2b00*/  ISETP.GE.AND P3, PT, R11, R21, PT ;  /* 0x000000150b00720c */ /* 0x000fe40003f66270 */
[----:B------:R-:W-:-:S11]  /*2b10*/  PLOP3.LUT P4, PT, PT, PT, PT, 0x80, 0x8 ;  /* 0x000000000008781c */ /* 0x000fd60003f8f070 */
[----:B------:R-:W-:Y:S05]  /*2b20*/  @!P3 BRA `(.L_x_4023) ;  /* 0x000000000014b947 */ /* 0x000fea0003800000 */
[----:B------:R-:W-:Y:S05]  /*2b30*/  BRA `(.L_x_4025) ;  /* 0x00000000000c7947 */ /* 0x000fea0003800000 */
.L_x_4026:
[----:B------:R-:W-:Y:S02]  /*2b40*/  ISETP.GE.AND P3, PT, R28, R19, PT ;  /* 0x000000131c00720c */ /* 0x000fe40003f66270 */
[----:B------:R-:W-:-:S11]  /*2b50*/  PLOP3.LUT P4, PT, PT, PT, PT, 0x80, 0x8 ;  /* 0x000000000008781c */ /* 0x000fd60003f8f070 */
[----:B------:R-:W-:Y:S05]  /*2b60*/  @!P3 BRA `(.L_x_4023) ;  /* 0x000000000004b947 */ /* 0x000fea0003800000 */
.L_x_4025:
[----:B------:R-:W-:-:S13]  /*2b70*/  PLOP3.LUT P4, PT, PT, PT, PT, 0x8, 0x80 ;  /* 0x000000000080781c */ /* 0x000fda0003f8e170 */
.L_x_4023:
[----:B------:R-:W-:Y:S05]  /*2b80*/  BSYNC.RECONVERGENT B0 ;  /* 0x0000000000007941 */ /* 0x000fea0003800200 */
.L_x_4022:
[----:B------:R-:W1:Y:S01]  /*2b90*/  S2R R25, SR_CTAID.X ;  /* 0x0000000000197919 */ /* 0x000e620000002500 */
[----:B------:R-:W-:Y:S01]  /*2ba0*/  IMAD.IADD R13, R18, 0x1, R13 ;  /* 0x00000001120d7824 */ /* 0x000fe200078e020d */
[----:B0-----:R-:W-:Y:S01]  /*2bb0*/  SEL R14, RZ, 0x2, !P2 ;  /* 0x00000002ff0e7807 */ /* 0x001fe20005000000 */
[----:B------:R-:W-:Y:S01]  /*2bc0*/  BSSY.RECONVERGENT B0, `(.L_x_4027) ;  /* 0x00001b1000007945 */ /* 0x000fe20003800200 */
[----:B------:R-:W-:Y:S01]  /*2bd0*/  SEL R15, RZ, 0x1, !P6 ;  /* 0x00000001ff0f7807 */ /* 0x000fe20007000000 */
[----:B------:R-:W0:Y:S01]  /*2be0*/  S2R R41, SR_TID.X ;  /* 0x0000000000297919 */ /* 0x000e220000002100 */
[----:B------:R-:W-:Y:S01]  /*2bf0*/  SEL R16, RZ, 0x4, !P1 ;  /* 0x00000004ff107807 */ /* 0x000fe20004800000 */
[----:B------:R-:W-:Y:S01]  /*2c00*/  BAR.SYNC.DEFER_BLOCKING 0x0 ;  /* 0x0000000000007b1d */ /* 0x000fe20000010000 */
[----:B------:R-:W-:Y:S02]  /*2c10*/  ISETP.LT.AND P4, PT, R13, R12, P4 ;  /* 0x0000000c0d00720c */ /* 0x000fe40002781270 */
[----:B------:R-:W-:-:S02]  /*2c20*/  IADD3 R15, PT, PT, R16, R14, R15 ;  /* 0x0000000e100f7210 */ /* 0x000fc40007ffe00f */
[----:B------:R-:W-:Y:S02]  /*2c30*/  SEL R13, RZ, 0x8, !P0 ;  /* 0x00000008ff0d7807 */ /* 0x000fe40004000000 */
[----:B------:R-:W-:-:S04]  /*2c40*/  SEL R12, RZ, 0x10, !P4 ;  /* 0x00000010ff0c7807 */ /* 0x000fc80006000000 */
[----:B------:R-:W-:-:S04]  /*2c50*/  IADD3 R12, PT, PT, R12, R15, R13 ;  /* 0x0000000f0c0c7210 */ /* 0x000fc80007ffe00d */
[----:B------:R2:W3:Y:S01]  /*2c60*/  POPC R40, R12 ;  /* 0x0000000c00287309 */ /* 0x0004e20000000000 */
[----:B-1----:R-:W-:-:S13]  /*2c70*/  ISETP.NE.AND P3, PT, R25, RZ, PT ;  /* 0x000000ff1900720c */ /* 0x002fda0003f65270 */
[----:B0-23--:R-:W-:Y:S05]  /*2c80*/  @P3 BRA `(.L_x_4028) ;  /* 0x0000000400c03947 */ /* 0x00dfea0003800000 */
[----:B------:R-:W0:Y:S01]  /*2c90*/  S2R R44, SR_LANEID ;  /* 0x00000000002c7919 */ /* 0x000e220000000000 */
[----:B------:R-:W-:Y:S01]  /*2ca0*/  SHF.R.U32.HI R45, RZ, 0x5, R41 ;  /* 0x00000005ff2d7819 */ /* 0x000fe20000011629 */
[----:B------:R-:W1:Y:S01]  /*2cb0*/  SHFL.UP PT, R12, R40, 0x1, RZ ;  /* 0x04200000280c7989 */ /* 0x000e6200000e00ff */
[----:B0-----:R-:W-:-:S04]  /*2cc0*/  ISETP.GE.AND P3, PT, R44, 0x1, PT ;  /* 0x000000012c00780c */ /* 0x001fc80003f66270 */
[----:B-1----:R-:W-:-:S04]  /*2cd0*/  SEL R17, R12, RZ, P3 ;  /* 0x000000ff0c117207 */ /* 0x002fc80001800000 */
        /* <DEDUP_REMOVED lines=35> */
[----:B-----5:R-:W3:Y:S04]  /*2f10*/  LD.E.128 R16, desc[UR8][R38.64+0x10] ;  /* 0x0000100826107980 */ /* 0x020ee8000c101d00 */
[----:B------:R-:W4:Y:S04]  /*2f20*/  LD.E.128 R20, desc[UR8][R38.64+0x20] ;  /* 0x0000200826147980 */ /* 0x000f28000c101d00 */
[----:B------:R-:W4:Y:S01]  /*2f30*/  LD.E.128 R24, desc[UR8][R38.64+0x30] ;  /* 0x0000300826187980 */ /* 0x000f22000c101d00 */
        /* <DEDUP_REMOVED lines=8> */
[----:B------:R-:W-:-:S04]  /*2fc0*/  IADD3 R21, P5, PT, R24, R43, RZ ;  /* 0x0000002b18157210 */ /* 0x000fc80007fbe0ff */
        /* <DEDUP_REMOVED lines=60> */
.L_x_4028:
[----:B------:R-:W0:Y:S01]  /*3390*/  S2R R24, SR_LANEID ;  /* 0x0000000000187919 */ /* 0x000e220000000000 */
[----:B------:R-:W-:Y:S01]  /*33a0*/  SHF.R.U32.HI R27, RZ, 0x5, R41 ;  /* 0x00000005ff1b7819 */ /* 0x000fe20000011629 */
[----:B------:R-:W1:Y:S01]  /*33b0*/  SHFL.UP PT, R12, R40, 0x1, RZ ;  /* 0x04200000280c7989 */ /* 0x000e6200000e00ff */
[C---:B0-----:R-:W-:Y:S02]  /*33c0*/  ISETP.GE.AND P3, PT, R24.reuse, 0x1, PT ;  /* 0x000000011800780c */ /* 0x041fe40003f66270 */
[----:B------:R-:W-:Y:S02]  /*33d0*/  ISETP.GE.AND P5, PT, R24, 0x2, PT ;  /* 0x000000021800780c */ /* 0x000fe40003fa6270 */
[----:B-1----:R-:W-:-:S04]  /*33e0*/  SEL R17, R12, RZ, P3 ;  /* 0x000000ff0c117207 */ /* 0x002fc80001800000 */
        /* <DEDUP_REMOVED lines=34> */
[----:B-----5:R-:W3:Y:S04]  /*3610*/  LD.E.128 R20, desc[UR8][R38.64+0x10] ;  /* 0x0000100826147980 */ /* 0x020ee8000c101d00 */
        /* <DEDUP_REMOVED lines=79> */
.L_x_4031:
[----:B------:R-:W-:Y:S05]  /*3b10*/  NANOSLEEP 0x1c2 ;  /* 0x000001c20000795d */ /* 0x000fea0003800000 */
[----:B------:R-:W-:Y:S01]  /*3b20*/  NOP ;  /* 0x0000000000007918 */ /* 0x000fe20000000000 */
.L_x_4032:
        /* <DEDUP_REMOVED lines=11> */
.L_x_4181:
[----:B------:R-:W-:Y:S05]  /*3be0*/  @!P3 BRA `(.L_x_4034) ;  /* 0x000000000034b947 */ /* 0x000fea0003800000 */
.L_x_4038:
[----:B------:R-:W-:Y:S05]  /*3bf0*/  YIELD ;  /* 0x0000000000007946 */ /* 0x000fea0003800000 */
[----:B------:R-:W-:Y:S05]  /*3c00*/  @P5 BRA `(.L_x_4035) ;  /* 0x0000000000085947 */ /* 0x000fea0003800000 */
[----:B------:R0:W-:Y:S06]  /*3c10*/  MEMBAR.SC.CTA ;  /* 0x0000000000007992 */ /* 0x0001ec0000000000 */
[----:B0-----:R-:W-:Y:S05]  /*3c20*/  BRA `(.L_x_4036) ;  /* 0x0000000000087947 */ /* 0x001fea0003800000 */
.L_x_4035:
[----:B------:R-:W-:Y:S05]  /*3c30*/  NANOSLEEP 0x15e ;  /* 0x0000015e0000795d */ /* 0x000fea0003800000 */
[----:B------:R-:W-:Y:S01]  /*3c40*/  NOP ;  /* 0x0000000000007918 */ /* 0x000fe20000000000 */
.L_x_4036:
[----:B------:R-:W2:Y:S01]  /*3c50*/  LD.E.128.STRONG.GPU R12, desc[UR8][R18.64+0x200] ;  /* 0x00020008120c7980 */ /* 0x000ea2000c10fd00 */
[----:B------:R-:W-:Y:S01]  /*3c60*/  UMOV UR4, 0xffffffff ;  /* 0xffffffff00047882 */ /* 0x000fe20000000000 */
[----:B--2---:R-:W-:-:S04]  /*3c70*/  ISETP.NE.U32.AND P3, PT, R12, 0x63, PT ;  /* 0x000000630c00780c */ /* 0x004fc80003f65070 */
[----:B------:R-:W-:Y:S01]  /*3c80*/  ISETP.NE.AND.EX P3, PT, R13, RZ, PT, P3 ;  /* 0x000000ff0d00720c */ /* 0x000fe20003f65330 */
[----:B------:R-:W-:-:S12]  /*3c90*/  BRA.DIV UR4, `(.L_x_4037) ;  /* 0x0000006204f87947 */ /* 0x000fd8000b800000 */
[----:B------:R-:W-:-:S13]  /*3ca0*/  VOTE.ANY P3, !P3 ;  /* 0x0000000000ff7806 */ /* 0x000fda0005860100 */
.L_x_4184:
[----:B------:R-:W-:Y:S05]  /*3cb0*/  @P3 BRA `(.L_x_4038) ;  /* 0xfffffffc00cc3947 */ /* 0x000fea000383ffff */
.L_x_4034:
        /* <DEDUP_REMOVED lines=61> */
.L_x_4198:
[----:B------:R-:W-:Y:S05]  /*4090*/  @!P5 BRA `(.L_x_4040) ;  /* 0x000000040034d947 */ /* 0x000fea0003800000 */
.L_x_4048:
        /* <DEDUP_REMOVED lines=8> */
.L_x_4201:
[----:B------:R-:W-:Y:S05]  /*4120*/  @!P3 BRA `(.L_x_4042) ;  /* 0x00000000003cb947 */ /* 0x000fea0003800000 */
.L_x_4046:
[----:B------:R-:W-:Y:S05]  /*4130*/  YIELD ;  /* 0x0000000000007946 */ /* 0x000fea0003800000 */
[----:B------:R-:W0:Y:S02]  /*4140*/  LDCU UR4, c[0x0][0x370] ;  /* 0x00006e00ff0477ac */ /* 0x000e240008000800 */
[----:B0-----:R-:W-:-:S09]  /*4150*/  UISETP.GT.U32.AND UP0, UPT, UR4, 0x1f3, UPT ;  /* 0x000001f30400788c */ /* 0x001fd2000bf04070 */
[----:B------:R-:W-:Y:S05]  /*4160*/  BRA.U UP0, `(.L_x_4043) ;  /* 0x0000000100087547 */ /* 0x000fea000b800000 */
[----:B------:R0:W-:Y:S06]  /*4170*/  MEMBAR.SC.CTA ;  /* 0x0000000000007992 */ /* 0x0001ec0000000000 */
[----:B0-----:R-:W-:Y:S05]  /*4180*/  BRA `(.L_x_4044) ;  /* 0x0000000000087947 */ /* 0x001fea0003800000 */
.L_x_4043:
[----:B------:R-:W-:Y:S05]  /*4190*/  NANOSLEEP 0x15e ;  /* 0x0000015e0000795d */ /* 0x000fea0003800000 */
[----:B------:R-:W-:Y:S01]  /*41a0*/  NOP ;  /* 0x0000000000007918 */ /* 0x000fe20000000000 */
.L_x_4044:
[----:B------:R-:W2:Y:S01]  /*41b0*/  LD.E.128.STRONG.GPU R12, desc[UR8][R18.64+-0x200] ;  /* 0xfffe0008120c7980 */ /* 0x000ea2000c10fd00 */
[----:B------:R-:W-:Y:S01]  /*41c0*/  UMOV UR4, 0xffffffff ;  /* 0xffffffff00047882 */ /* 0x000fe20000000000 */
[----:B--2---:R-:W-:-:S04]  /*41d0*/  ISETP.NE.U32.AND P3, PT, R12, 0x63, PT ;  /* 0x000000630c00780c */ /* 0x004fc80003f65070 */
[----:B------:R-:W-:Y:S01]  /*41e0*/  ISETP.NE.AND.EX P3, PT, R13, RZ, PT, P3 ;  /* 0x000000ff0d00720c */ /* 0x000fe20003f65330 */
[----:B------:R-:W-:-:S12]  /*41f0*/  BRA.DIV UR4, `(.L_x_4045) ;  /* 0x0000006604a07947 */ /* 0x000fd8000b800000 */
[----:B------:R-:W-:-:S13]  /*4200*/  VOTE.ANY P3, !P3 ;  /* 0x0000000000ff7806 */ /* 0x000fda0005860100 */
.L_x_4204:
[----:B------:R-:W-:Y:S05]  /*4210*/  @P3 BRA `(.L_x_4046) ;  /* 0xfffffffc00c43947 */ /* 0x000fea000383ffff */
.L_x_4042:
        /* <DEDUP_REMOVED lines=52> */
.L_x_4218:
[----:B------:R-:W-:Y:S05]  /*4560*/  @P3 BRA `(.L_x_4048) ;  /* 0xfffffff800cc3947 */ /* 0x000fea000383ffff */
.L_x_4040:
        /* <DEDUP_REMOVED lines=15> */
.L_x_4030:
[----:B------:R-:W-:Y:S05]  /*4660*/  WARPSYNC.ALL ;  /* 0x0000000000007948 */ /* 0x000fea0003800000 */
[----:B------:R-:W-:Y:S01]  /*4670*/  BAR.SYNC.DEFER_BLOCKING 0x0 ;  /* 0x0000000000007b1d */ /* 0x000fe20000010000 */
[----:B------:R-:W-:-:S13]  /*4680*/  ISETP.NE.AND P3, PT, R41, RZ, PT ;  /* 0x000000ff2900720c */ /* 0x000fda0003f65270 */
[----:B0-----:R-:W2:Y:S04]  /*4690*/  @P3 LD.E R12, desc[UR8][R38.64+0x90] ;  /* 0x00009008260c3980 */ /* 0x001ea8000c101900 */
[----:B------:R0:W5:Y:S04]  /*46a0*/  LD.E.64 R16, desc[UR8][R38.64+0xa8] ;  /* 0x0000a80826107980 */ /* 0x000168000c101b00 */
[----:B------:R0:W5:Y:S02]  /*46b0*/  LD.E.64 R14, desc[UR8][R38.64+0xb8] ;  /* 0x0000b808260e7980 */ /* 0x000164000c101b00 */
[----:B0-2---:R-:W-:-:S07]  /*46c0*/  @P3 IMAD.IADD R27, R12, 0x1, R27 ;  /* 0x000000010c1b3824 */ /* 0x005fce00078e021b */
.L_x_4029:
[----:B------:R-:W-:Y:S05]  /*46d0*/  BSYNC.RECONVERGENT B0 ;  /* 0x0000000000007941 */ /* 0x000fea0003800200 */
.L_x_4027:
[----:B------:R-:W-:Y:S01]  /*46e0*/  BAR.SYNC.DEFER_BLOCKING 0x0 ;  /* 0x0000000000007b1d */ /* 0x000fe20000010000 */
[----:B------:R-:W-:Y:S01]  /*46f0*/  LOP3.LUT P3, RZ, R37, 0x2, RZ, 0xc0, !PT ;  /* 0x0000000225ff7812 */ /* 0x000fe2000786c0ff */
[----:B-----5:R-:W-:-:S04]  /*4700*/  IMAD.IADD R23, R27, 0x1, -R16 ;  /* 0x000000011b177824 */ /* 0x020fc800078e0a10 */
[----:B------:R-:W-:Y:S08]  /*4710*/  BSSY.RECONVERGENT B0, `(.L_x_4049) ;  /* 0x000000a000007945 */ /* 0x000ff00003800200 */
[----:B------:R-:W-:Y:S05]  /*4720*/  @!P3 BRA `(.L_x_4050) ;  /* 0x000000000020b947 */ /* 0x000fea0003800000 */
        /* <DEDUP_REMOVED lines=8> */
.L_x_4050:
[----:B------:R-:W-:Y:S05]  /*47b0*/  BSYNC.RECONVERGENT B0 ;  /* 0x0000000000007941 */ /* 0x000fea0003800200 */
.L_x_4049:
[C---:B-1----:R-:W-:Y:S02]  /*47c0*/  @P2 VIADD R0, R23.reuse, 0x1 ;  /* 0x0000000117002836 */ /* 0x042fe40000000000 */
[----:B------:R-:W-:-:S04]  /*47d0*/  @P2 IMAD.WIDE R2, R23, 0x10, R38 ;  /* 0x0000001017022825 */ /* 0x000fc800078e0226 */
[----:B------:R-:W-:Y:S01]  /*47e0*/  @P2 IMAD.MOV.U32 R23, RZ, RZ, R0 ;  /* 0x000000ffff172224 */ /* 0x000fe200078e0000 */
[----:B------:R1:W-:Y:S03]  /*47f0*/  @P2 ST.E desc[UR8][R2.64+0x800], R36 ;  /* 0x0008002402002985 */ /* 0x0003e6000c101908 */
[C---:B------:R-:W-:Y:S01]  /*4800*/  @P1 VIADD R0, R23.reuse, 0x1 ;  /* 0x0000000117001836 */ /* 0x040fe20000000000 */
[----:B------:R1:W-:Y:S01]  /*4810*/  @P2 ST.E desc[UR8][R2.64+0x804], R35 ;  /* 0x0008042302002985 */ /* 0x0003e2000c101908 */
[----:B0-----:R-:W-:-:S03]  /*4820*/  @P1 IMAD.WIDE R18, R23, 0x10, R38 ;  /* 0x0000001017121825 */ /* 0x001fc600078e0226 */
[----:B------:R1:W-:Y:S01]  /*4830*/  @P2 ST.E desc[UR8][R2.64+0x808], R34 ;  /* 0x0008082202002985 */ /* 0x0003e2000c101908 */
[----:B------:R-:W-:-:S03]  /*4840*/  @P1 IMAD.MOV.U32 R23, RZ, RZ, R0 ;  /* 0x000000ffff171224 */ /* 0x000fc600078e0000 */
[----:B------:R1:W-:Y:S01]  /*4850*/  @P2 ST.E desc[UR8][R2.64+0x80c], R33 ;  /* 0x00080c2102002985 */ /* 0x0003e2000c101908 */
[C---:B------:R-:W-:Y:S02]  /*4860*/  @P0 VIADD R0, R23.reuse, 0x1 ;  /* 0x0000000117000836 */ /* 0x040fe40000000000 */
[----:B------:R-:W-:Y:S01]  /*4870*/  @P0 IMAD.WIDE R20, R23, 0x10, R38 ;  /* 0x0000001017140825 */ /* 0x000fe200078e0226 */
[----:B------:R1:W-:Y:S03]  /*4880*/  @P1 ST.E desc[UR8][R18.64+0x800], R32 ;  /* 0x0008002012001985 */ /* 0x0003e6000c101908 */
[----:B------:R-:W-:Y:S01]  /*4890*/  @P0 IMAD.MOV.U32 R23, RZ, RZ, R0 ;  /* 0x000000ffff170224 */ /* 0x000fe200078e0000 */
[----:B------:R1:W-:Y:S03]  /*48a0*/  @P1 ST.E desc[UR8][R18.64+0x804], R31 ;  /* 0x0008041f12001985 */ /* 0x0003e6000c101908 */
[----:B------:R-:W-:Y:S01]  /*48b0*/  @P4 IMAD.WIDE R12, R23, 0x10, R38 ;  /* 0x00000010170c4825 */ /* 0x000fe200078e0226 */
[----:B------:R1:W-:Y:S04]  /*48c0*/  @P1 ST.E desc[UR8][R18.64+0x808], R30 ;  /* 0x0008081e12001985 */ /* 0x0003e8000c101908 */
[----:B------:R1:W-:Y:S01]  /*48d0*/  @P1 ST.E desc[UR8][R18.64+0x80c], R29 ;  /* 0x00080c1d12001985 */ /* 0x0003e2000c101908 */
[----:B------:R-:W-:-:S03]  /*48e0*/  ISETP.GE.AND P1, PT, R41, R14, PT ;  /* 0x0000000e2900720c */ /* 0x000fc60003f26270 */
[----:B------:R1:W-:Y:S04]  /*48f0*/  @P0 ST.E desc[UR8][R20.64+0x800], R5 ;  /* 0x0008000514000985 */ /* 0x0003e8000c101908 */
[----:B------:R1:W-:Y:S04]  /*4900*/  @P0 ST.E desc[UR8][R20.64+0x804], R6 ;  /* 0x0008040614000985 */ /* 0x0003e8000c101908 */
[----:B------:R1:W-:Y:S04]  /*4910*/  @P0 ST.E desc[UR8][R20.64+0x808], R7 ;  /* 0x0008080714000985 */ /* 0x0003e8000c101908 */
[----:B------:R1:W-:Y:S04]  /*4920*/  @P0 ST.E desc[UR8][R20.64+0x80c], R8 ;  /* 0x00080c0814000985 */ /* 0x0003e8000c101908 */
[----:B------:R1:W-:Y:S04]  /*4930*/  @P4 ST.E desc[UR8][R12.64+0x800], R9 ;  /* 0x000800090c004985 */ /* 0x0003e8000c101908 */
[----:B------:R1:W-:Y:S04]  /*4940*/  @P4 ST.E desc[UR8][R12.64+0x804], R10 ;  /* 0x0008040a0c004985 */ /* 0x0003e8000c101908 */
[----:B------:R1:W-:Y:S04]  /*4950*/  @P4 ST.E desc[UR8][R12.64+0x808], R11 ;  /* 0x0008080b0c004985 */ /* 0x0003e8000c101908 */
[----:B------:R1:W-:Y:S01]  /*4960*/  @P4 ST.E desc[UR8][R12.64+0x80c], R28 ;  /* 0x00080c1c0c004985 */ /* 0x0003e2000c101908 */
        /* <DEDUP_REMOVED lines=25> */
.L_x_4053:
        /* <DEDUP_REMOVED lines=18> */
.L_x_4052:
[----:B------:R-:W-:Y:S05]  /*4c20*/  BSYNC.RECONVERGENT B0 ;  /* 0x0000000000007941 */ /* 0x000fea0003800200 */
.L_x_4051:
        /* <DEDUP_REMOVED lines=11> */
.L_x_4054:
        /* <DEDUP_REMOVED lines=43> */
.L_x_3939:
[----:B------:R-:W0:Y:S01]  /*4f90*/  LDC.64 R2, c[0x0][0x3d0] ;  /* 0x0000f400ff027b82 */ /* 0x000e220000000a00 */
[----:B------:R-:W1:Y:S01]  /*4fa0*/  S2R R0, SR_TID.X ;  /* 0x0000000000007919 */ /* 0x000e620000002100 */
[----:B------:R-:W2:Y:S01]  /*4fb0*/  LDCU.64 UR4, c[0x0][0x388] ;  /* 0x00007100ff0477ac */ /* 0x000ea20008000a00 */
[----:B------:R-:W3:Y:S01]  /*4fc0*/  LDCU.64 UR6, c[0x0][0x390] ;  /* 0x00007200ff0677ac */ /* 0x000ee20008000a00 */
[----:B0-----:R-:W-:-:S05]  /*4fd0*/  IMAD.WIDE.U32 R8, R9, 0x10, R2 ;  /* 0x0000001009087825 */ /* 0x001fca00078e0002 */
[----:B------:R-:W4:Y:S04]  /*4fe0*/  LDG.E R5, desc[UR8][R8.64+0x10] ;  /* 0x0000100808057981 */ /* 0x000f28000c1e1900 */
[----:B------:R-:W4:Y:S04]  /*4ff0*/  LDG.E.64 R2, desc[UR8][R8.64] ;  /* 0x0000000808027981 */ /* 0x000f28000c1e1b00 */
[----:B------:R-:W5:Y:S04]  /*5000*/  LDG.E.64 R10, desc[UR8][R8.64+0x8] ;  /* 0x00000808080a7981 */ /* 0x000f68000c1e1b00 */
[----:B------:R-:W3:Y:S01]  /*5010*/  LDG.E R13, desc[UR8][R8.64+0x18] ;  /* 0x00001808080d7981 */ /* 0x000ee2000c1e1900 */
[C---:B-1----:R-:W-:Y:S01]  /*5020*/  VIADD R12, R0.reuse, 0x600 ;  /* 0x00000600000c7836 */ /* 0x042fe20000000000 */
[----:B------:R-:W-:Y:S01]  /*5030*/  LOP3.LUT R14, R0, 0x800, RZ, 0xfc, !PT ;  /* 0x00000800000e7812 */ /* 0x000fe200078efcff */
[----:B------:R-:W-:Y:S01]  /*5040*/  BSSY.RECONVERGENT B0, `(.L_x_4055) ;  /* 0x0000026000007945 */ /* 0x000fe20003800200 */
[----:B------:R-:W-:-:S02]  /*5050*/  IMAD.MOV.U32 R17, RZ, RZ, RZ ;  /* 0x000000ffff117224 */ /* 0x000fc400078e00ff */
[----:B------:R-:W-:Y:S02]  /*5060*/  IMAD.MOV.U32 R19, RZ, RZ, RZ ;  /* 0x000000ffff137224 */ /* 0x000fe400078e00ff */
[----:B------:R-:W-:Y:S02]  /*5070*/  IMAD.MOV.U32 R21, RZ, RZ, RZ ;  /* 0x000000ffff157224 */ /* 0x000fe400078e00ff */
[----:B------:R-:W-:Y:S02]  /*5080*/  IMAD.MOV.U32 R23, RZ, RZ, RZ ;  /* 0x000000ffff177224 */ /* 0x000fe400078e00ff */
[----:B------:R-:W-:Y:S02]  /*5090*/  IMAD.MOV.U32 R25, RZ, RZ, RZ ;  /* 0x000000ffff197224 */ /* 0x000fe400078e00ff */
[----:B------:R-:W-:Y:S02]  /*50a0*/  IMAD.MOV.U32 R27, RZ, RZ, RZ ;  /* 0x000000ffff1b7224 */ /* 0x000fe400078e00ff */
[----:B----4-:R-:W-:Y:S01]  /*50b0*/  IMAD.IADD R5, R5, 0x1, -R2 ;  /* 0x0000000105057824 */ /* 0x010fe200078e0a02 */
[----:B------:R-:W-:-:S03]  /*50c0*/  IADD3 R4, P0, PT, R2, R0, RZ ;  /* 0x0000000002047210 */ /* 0x000fc60007f1e0ff */
[----:B------:R-:W-:Y:S02]  /*50d0*/  IMAD.IADD R7, R0, 0x1, -R5 ;  /* 0x0000000100077824 */ /* 0x000fe400078e0a05 */
[----:B------:R-:W-:Y:S01]  /*50e0*/  IMAD.X R15, RZ, RZ, R3, P0 ;  /* 0x000000ffff0f7224 */ /* 0x000fe200000e0603 */
[----:B--2---:R-:W-:Y:S02]  /*50f0*/  LEA R6, P0, R4, UR4, 0x4 ;  /* 0x0000000404067c11 */ /* 0x004fe4000f8020ff */
[----:B-----5:R-:W-:-:S04]  /*5100*/  IADD3 R2, P1, PT, R10, R7, RZ ;  /* 0x000000070a027210 */ /* 0x020fc80007f3e0ff */
[----:B------:R-:W-:Y:S02]  /*5110*/  LEA.HI.X.SX32 R3, R7, R11, 0x1, P1 ;  /* 0x0000000b07037211 */ /* 0x000fe400008f0eff */
[----:B------:R-:W-:Y:S01]  /*5120*/  LEA.HI.X R7, R4, UR5, R15, 0x4, P0 ;  /* 0x0000000504077c11 */ /* 0x000fe200080f240f */
[----:B---3--:R-:W-:Y:S01]  /*5130*/  IMAD.IADD R4, R13, 0x1, -R10 ;  /* 0x000000010d047824 */ /* 0x008fe200078e0a0a */
[----:B------:R-:W-:Y:S01]  /*5140*/  LEA R8, P1, R2, UR6, 0x4 ;  /* 0x0000000602087c11 */ /* 0x000fe2000f8220ff */
[----:B------:R-:W-:Y:S01]  /*5150*/  IMAD.MOV.U32 R13, RZ, RZ, RZ ;  /* 0x000000ffff0d7224 */ /* 0x000fe200078e00ff */
[----:B------:R-:W-:Y:S01]  /*5160*/  LOP3.LUT R10, R0, 0x400, RZ, 0xfc, !PT ;  /* 0x00000400000a7812 */ /* 0x000fe200078efcff */
[----:B------:R-:W-:Y:S01]  /*5170*/  IMAD.IADD R11, R4, 0x1, R5 ;  /* 0x00000001040b7824 */ /* 0x000fe200078e0205 */
[----:B------:R-:W-:Y:S01]  /*5180*/  LEA.HI.X R9, R2, UR7, R3, 0x4, P1 ;  /* 0x0000000702097c11 */ /* 0x000fe200088f2403 */
[C---:B------:R-:W-:Y:S02]  /*5190*/  VIADD R2, R0.reuse, 0x200 ;  /* 0x0000020000027836 */ /* 0x040fe40000000000 */
[----:B------:R-:W-:Y:S01]  /*51a0*/  IMAD.MOV.U32 R15, RZ, RZ, RZ ;  /* 0x000000ffff0f7224 */ /* 0x000fe200078e00ff */
[----:B------:R-:W-:-:S02]  /*51b0*/  ISETP.GE.AND P2, PT, R0, R11, PT ;  /* 0x0000000b0000720c */ /* 0x000fc40003f46270 */
[-C--:B------:R-:W-:Y:S02]  /*51c0*/  ISETP.GE.AND P3, PT, R2, R11.reuse, PT ;  /* 0x0000000b0200720c */ /* 0x080fe40003f66270 */
[-C--:B------:R-:W-:Y:S02]  /*51d0*/  ISETP.GE.AND P4, PT, R10, R11.reuse, PT ;  /* 0x0000000b0a00720c */ /* 0x080fe40003f86270 */
[-C--:B------:R-:W-:Y:S02]  /*51e0*/  ISETP.GE.AND P0, PT, R12, R11.reuse, PT ;  /* 0x0000000b0c00720c */ /* 0x080fe40003f06270 */
        /* <DEDUP_REMOVED lines=11> */
.L_x_4056:
[----:B------:R-:W-:Y:S05]  /*52a0*/  BSYNC.RECONVERGENT B0 ;  /* 0x0000000000007941 */ /* 0x000fea0003800200 */
.L_x_4055:
        /* <DEDUP_REMOVED lines=11> */
.L_x_4058:
[----:B------:R-:W-:Y:S05]  /*5360*/  BSYNC.RECONVERGENT B0 ;  /* 0x0000000000007941 */ /* 0x000fea0003800200 */
.L_x_4057:
        /* <DEDUP_REMOVED lines=15> */
.L_x_4060:
[----:B------:R-:W-:Y:S05]  /*5460*/  BSYNC.RECONVERGENT B0 ;  /* 0x0000000000007941 */ /* 0x000fea0003800200 */
.L_x_4059:
        /* <DEDUP_REMOVED lines=16> */
.L_x_4062:
[----:B------:R-:W-:Y:S05]  /*5570*/  BSYNC.RECONVERGENT B0 ;  /* 0x0000000000007941 */ /* 0x000fea0003800200 */
.L_x_4061:
        /* <DEDUP_REMOVED lines=15> */
.L_x_4064:
[----:B------:R-:W-:Y:S05]  /*5670*/  BSYNC.RECONVERGENT B0 ;  /* 0x0000000000007941 */ /* 0x000fea0003800200 */
.L_x_4063:
[----:B------:R-:W-:Y:S01]  /*5680*/  IMAD R10, R0, 0x5, RZ ;  /* 0x00000005000a7824 */ /* 0x000fe200078e02ff */
[----:B-----5:R0:W-:Y:S02]  /*5690*/  ST.E desc[UR8][R2.64+0x80c], R13 ;  /* 0x00080c0d02007985 */ /* 0x0201e4000c101908 */
[----:B01234-:R-:W-:Y:S01]  /*56a0*/  SHF.R.S64 R7, RZ, 0x1c, R5 ;  /* 0x0000001cff077819 */ /* 0x01ffe20000001005 */
[----:B------:R-:W-:Y:S01]  /*56b0*/  BSSY.RECONVERGENT B0, `(.L_x_4065) ;  /* 0x0000038000007945 */ /* 0x000fe20003800200 */
[----:B------:R-:W-:Y:S01]  /*56c0*/  VIMNMX R10, PT, PT, R10, R11, PT ;  /* 0x0000000b0a0a7248 */ /* 0x000fe20003fe0100 */
[----:B------:R0:W-:Y:S01]  /*56d0*/  ST.E desc[UR8][R2.64+0x800], R19 ;  /* 0x0008001302007985 */ /* 0x0001e2000c101908 */
[----:B------:R-:W-:Y:S02]  /*56e0*/  IADD3 R6, P1, PT, R38, R7, RZ ;  /* 0x0000000726067210 */ /* 0x000fe40007f3e0ff */
[----:B------:R-:W-:Y:S01]  /*56f0*/  VIMNMX R8, PT, PT, R10, R5, PT ;  /* 0x000000050a087248 */ /* 0x000fe20003fe0100 */
[----:B------:R0:W-:Y:S01]  /*5700*/  ST.E desc[UR8][R2.64+0x804], R17 ;  /* 0x0008041102007985 */ /* 0x0001e2000c101908 */
[----:B------:R-:W-:-:S02]  /*5710*/  LEA.HI.X.SX32 R7, R5, R39, 0x4, P1 ;  /* 0x0000002705077211 */ /* 0x000fc400008f26ff */
[----:B------:R-:W-:Y:S01]  /*5720*/  VIADDMNMX R13, R10, -R4, RZ, !PT ;  /* 0x800000040a0d7246 */ /* 0x000fe200078001ff */
        /* <DEDUP_REMOVED lines=21> */
.L_x_4070:
        /* <DEDUP_REMOVED lines=20> */
.L_x_4068:
[----:B------:R-:W-:-:S13]  /*59c0*/  ISETP.LT.AND P0, PT, R17, R16, PT ;  /* 0x000000101100720c */ /* 0x000fda0003f01270 */
.L_x_4069:
[----:B------:R-:W-:Y:S05]  /*59d0*/  BSYNC.RECONVERGENT B1 ;  /* 0x0000000000017941 */ /* 0x000fea0003800200 */
.L_x_4067:
[C---:B------:R-:W-:Y:S01]  /*59e0*/  @!P0 VIADD R14, R15.reuse, 0x1 ;  /* 0x000000010f0e8836 */ /* 0x040fe20000000000 */
[----:B------:R-:W-:-:S03]  /*59f0*/  SEL R11, R15, R11, P0 ;  /* 0x0000000b0f0b7207 */ /* 0x000fc60000000000 */
[----:B------:R-:W-:Y:S01]  /*5a00*/  IMAD.MOV.U32 R13, RZ, RZ, R14 ;  /* 0x000000ffff0d7224 */ /* 0x000fe200078e000e */
[----:B------:R-:W-:-:S13]  /*5a10*/  ISETP.GE.AND P0, PT, R14, R11, PT ;  /* 0x0000000b0e00720c */ /* 0x000fda0003f06270 */
[----:B------:R-:W-:Y:S05]  /*5a20*/  @!P0 BRA `(.L_x_4070) ;  /* 0xfffffffc00948947 */ /* 0x000fea000383ffff */
.L_x_4066:
[----:B------:R-:W-:Y:S05]  /*5a30*/  BSYNC.RECONVERGENT B0 ;  /* 0x0000000000007941 */ /* 0x000fea0003800200 */
.L_x_4065:
        /* <DEDUP_REMOVED lines=27> */
.L_x_4076:
[----:B------:R-:W-:-:S13]  /*5bf0*/  ISETP.LT.AND P0, PT, R18, R11, PT ;  /* 0x0000000b1200720c */ /* 0x000fda0003f01270 */
.L_x_4077:
[----:B------:R-:W-:Y:S05]  /*5c00*/  BSYNC.RECONVERGENT B2 ;  /* 0x0000000000027941 */ /* 0x000fea0003800200 */
.L_x_4075:
[----:B------:R-:W-:Y:S01]  /*5c10*/  VIADD R16, R21, 0x1 ;  /* 0x0000000115107836 */ /* 0x000fe20000000000 */
[----:B------:R-:W-:-:S04]  /*5c20*/  SEL R21, R13, R21, P0 ;  /* 0x000000150d157207 */ /* 0x000fc80000000000 */
[----:B------:R-:W-:-:S07]  /*5c30*/  SEL R16, R16, RZ, P0 ;  /* 0x000000ff10107207 */ /* 0x000fce0000000000 */
.L_x_4074:
[----:B------:R-:W-:Y:S05]  /*5c40*/  BSYNC.RECONVERGENT B1 ;  /* 0x0000000000017941 */ /* 0x000fea0003800200 */
.L_x_4073:
        /* <DEDUP_REMOVED lines=17> */
.L_x_4082:
[----:B------:R-:W-:-:S13]  /*5d60*/  ISETP.LT.AND P0, PT, R20, R11, PT ;  /* 0x0000000b1400720c */ /* 0x000fda0003f01270 */
.L_x_4083:
[----:B------:R-:W-:Y:S05]  /*5d70*/  BSYNC.RECONVERGENT B3 ;  /* 0x0000000000037941 */ /* 0x000fea0003800200 */
.L_x_4081:
        /* <DEDUP_REMOVED lines=17> */
.L_x_4086:
[----:B------:R-:W-:-:S13]  /*5e90*/  ISETP.LT.AND P0, PT, R20, R11, PT ;  /* 0x0000000b1400720c */ /* 0x000fda0003f01270 */
.L_x_4087:
[----:B------:R-:W-:Y:S05]  /*5ea0*/  BSYNC.RECONVERGENT B3 ;  /* 0x0000000000037941 */ /* 0x000fea0003800200 */
.L_x_4085:
[----:B------:R-:W-:Y:S01]  /*5eb0*/  SEL R21, R21, R17, P0 ;  /* 0x0000001115157207 */ /* 0x000fe20000000000 */
[----:B------:R-:W-:-:S07]  /*5ec0*/  @P0 VIADD R16, R17, 0x1 ;  /* 0x0000000111100836 */ /* 0x000fce0000000000 */
.L_x_4080:
        /* <DEDUP_REMOVED lines=16> */
.L_x_4090:
[----:B------:R-:W-:-:S13]  /*5fd0*/  ISETP.LT.AND P0, PT, R20, R11, PT ;  /* 0x0000000b1400720c */ /* 0x000fda0003f01270 */
.L_x_4091:
[----:B------:R-:W-:Y:S05]  /*5fe0*/  BSYNC.RECONVERGENT B3 ;  /* 0x0000000000037941 */ /* 0x000fea0003800200 */
.L_x_4089:
[----:B------:R-:W-:Y:S01]  /*5ff0*/  SEL R21, R21, R17, P0 ;  /* 0x0000001115157207 */ /* 0x000fe20000000000 */
[----:B------:R-:W-:-:S07]  /*6000*/  @P0 VIADD R16, R17, 0x1 ;  /* 0x0000000111100836 */ /* 0x000fce0000000000 */
.L_x_4084:
[----:B------:R-:W-:-:S13]  /*6010*/  ISETP.GE.AND P0, PT, R16, R21, PT ;  /* 0x000000151000720c */ /* 0x000fda0003f06270 */
[----:B------:R-:W-:Y:S05]  /*6020*/  @P0 BREAK.RELIABLE B1 ;  /* 0x0000000000010942 */ /* 0x000fea0003800100 */
[----:B------:R-:W-:Y:S05]  /*6030*/  @P0 BRA `(.L_x_4088) ;  /* 0x0000000000580947 */ /* 0x000fea0003800000 */
[----:B------:R-:W-:Y:S05]  /*6040*/  BSYNC.RELIABLE B1 ;  /* 0x0000000000017941 */ /* 0x000fea0003800100 */
.L_x_4079:
        /* <DEDUP_REMOVED lines=14> */
.L_x_4093:
[----:B------:R-:W-:-:S13]  /*6130*/  ISETP.LT.AND P0, PT, R20, R11, PT ;  /* 0x0000000b1400720c */ /* 0x000fda0003f01270 */
.L_x_4094:
[----:B------:R-:W-:Y:S05]  /*6140*/  BSYNC.RECONVERGENT B1 ;  /* 0x0000000000017941 */ /* 0x000fea0003800200 */
.L_x_4092:
[----:B------:R-:W-:Y:S01]  /*6150*/  @P0 VIADD R18, R19, 0x1 ;  /* 0x0000000113120836 */ /* 0x000fe20000000000 */
[----:B------:R-:W-:-:S03]  /*6160*/  SEL R21, R21, R19, P0 ;  /* 0x0000001315157207 */ /* 0x000fc60000000000 */
[----:B------:R-:W-:Y:S01]  /*6170*/  IMAD.MOV.U32 R16, RZ, RZ, R18 ;  /* 0x000000ffff107224 */ /* 0x000fe200078e0012 */
[----:B------:R-:W-:-:S13]  /*6180*/  ISETP.GE.AND P0, PT, R18, R21, PT ;  /* 0x000000151200720c */ /* 0x000fda0003f06270 */
[----:B------:R-:W-:Y:S05]  /*6190*/  @!P0 BRA `(.L_x_4079) ;  /* 0xfffffffc00ac8947 */ /* 0x000fea000383ffff */
.L_x_4088:
[----:B------:R-:W-:Y:S05]  /*61a0*/  BSYNC.RECONVERGENT B2 ;  /* 0x0000000000027941 */ /* 0x000fea0003800200 */
.L_x_4078:
        /* <DEDUP_REMOVED lines=18> */
.L_x_4098:
[----:B------:R-:W-:-:S13]  /*62d0*/  ISETP.LT.AND P0, PT, R20, R11, PT ;  /* 0x0000000b1400720c */ /* 0x000fda0003f01270 */
.L_x_4099:
[----:B------:R-:W-:Y:S05]  /*62e0*/  BSYNC.RECONVERGENT B2 ;  /* 0x0000000000027941 */ /* 0x000fea0003800200 */
.L_x_4097:
[----:B------:R-:W-:Y:S01]  /*62f0*/  VIADD R20, R17, 0x1 ;  /* 0x0000000111147836 */ /* 0x000fe20000000000 */
[----:B------:R-:W-:-:S04]  /*6300*/  SEL R17, R15, R17, P0 ;  /* 0x000000110f117207 */ /* 0x000fc80000000000 */
[----:B------:R-:W-:-:S07]  /*6310*/  SEL R20, R20, RZ, P0 ;  /* 0x000000ff14147207 */ /* 0x000fce0000000000 */
.L_x_4096:
[----:B------:R-:W-:Y:S05]  /*6320*/  BSYNC.RECONVERGENT B1 ;  /* 0x0000000000017941 */ /* 0x000fea0003800200 */
.L_x_4095:
        /* <DEDUP_REMOVED lines=17> */
.L_x_4104:
[----:B------:R-:W-:-:S13]  /*6440*/  ISETP.LT.AND P0, PT, R22, R11, PT ;  /* 0x0000000b1600720c */ /* 0x000fda0003f01270 */
.L_x_4105:
[----:B------:R-:W-:Y:S05]  /*6450*/  BSYNC.RECONVERGENT B3 ;  /* 0x0000000000037941 */ /* 0x000fea0003800200 */
.L_x_4103:
        /* <DEDUP_REMOVED lines=17> */
.L_x_4108:
[----:B------:R-:W-:-:S13]  /*6570*/  ISETP.LT.AND P0, PT, R22, R11, PT ;  /* 0x0000000b1600720c */ /* 0x000fda0003f01270 */
.L_x_4109:
[----:B------:R-:W-:Y:S05]  /*6580*/  BSYNC.RECONVERGENT B3 ;  /* 0x0000000000037941 */ /* 0x000fea0003800200 */
.L_x_4107:
[----:B------:R-:W-:Y:S01]  /*6590*/  SEL R17, R17, R21, P0 ;  /* 0x0000001511117207 */ /* 0x000fe20000000000 */
[----:B------:R-:W-:-:S07]  /*65a0*/  @P0 VIADD R20, R21, 0x1 ;  /* 0x0000000115140836 */ /* 0x000fce0000000000 */
.L_x_4102:
        /* <DEDUP_REMOVED lines=16> */
.L_x_4112:
[----:B------:R-:W-:-:S13]  /*66b0*/  ISETP.LT.AND P0, PT, R22, R11, PT ;  /* 0x0000000b1600720c */ /* 0x000fda0003f01270 */
.L_x_4113:
[----:B------:R-:W-:Y:S05]  /*66c0*/  BSYNC.RECONVERGENT B3 ;  /* 0x0000000000037941 */ /* 0x000fea0003800200 */
.L_x_4111:
[----:B------:R-:W-:Y:S01]  /*66d0*/  SEL R17, R17, R21, P0 ;  /* 0x0000001511117207 */ /* 0x000fe20000000000 */
[----:B------:R-:W-:-:S07]  /*66e0*/  @P0 VIADD R20, R21, 0x1 ;  /* 0x0000000115140836 */ /* 0x000fce0000000000 */
.L_x_4106:
[----:B------:R-:W-:-:S13]  /*66f0*/  ISETP.GE.AND P0, PT, R20, R17, PT ;  /* 0x000000111400720c */ /* 0x000fda0003f06270 */
[----:B------:R-:W-:Y:S05]  /*6700*/  @P0 BREAK.RELIABLE B1 ;  /* 0x0000000000010942 */ /* 0x000fea0003800100 */
[----:B------:R-:W-:Y:S05]  /*6710*/  @P0 BRA `(.L_x_4110) ;  /* 0x0000000000500947 */ /* 0x000fea0003800000 */
[----:B------:R-:W-:Y:S05]  /*6720*/  BSYNC.RELIABLE B1 ;  /* 0x0000000000017941 */ /* 0x000fea0003800100 */
.L_x_4101:
        /* <DEDUP_REMOVED lines=13> */
.L_x_4115:
[----:B------:R-:W-:-:S13]  /*6800*/  ISETP.LT.AND P0, PT, R22, R11, PT ;  /* 0x0000000b1600720c */ /* 0x000fda0003f01270 */
.L_x_4116:
[----:B------:R-:W-:Y:S05]  /*6810*/  BSYNC.RECONVERGENT B1 ;  /* 0x0000000000017941 */ /* 0x000fea0003800200 */
.L_x_4114:
[----:B------:R-:W-:Y:S01]  /*6820*/  @P0 VIADD R20, R21, 0x1 ;  /* 0x0000000115140836 */ /* 0x000fe20000000000 */
[----:B------:R-:W-:-:S04]  /*6830*/  SEL R17, R17, R21, P0 ;  /* 0x0000001511117207 */ /* 0x000fc80000000000 */
[----:B------:R-:W-:-:S13]  /*6840*/  ISETP.GE.AND P0, PT, R20, R17, PT ;  /* 0x000000111400720c */ /* 0x000fda0003f06270 */
[----:B------:R-:W-:Y:S05]  /*6850*/  @!P0 BRA `(.L_x_4101) ;  /* 0xfffffffc00b48947 */ /* 0x000fea000383ffff */
.L_x_4110:
[----:B------:R-:W-:Y:S05]  /*6860*/  BSYNC.RECONVERGENT B2 ;  /* 0x0000000000027941 */ /* 0x000fea0003800200 */
.L_x_4100:
        /* <DEDUP_REMOVED lines=13> */
.L_x_4122:
        /* <DEDUP_REMOVED lines=14> */
.L_x_4120:
[----:B------:R-:W-:-:S13]  /*6a20*/  ISETP.LT.AND P0, PT, R11, R20, PT ;  /* 0x000000140b00720c */ /* 0x000fda0003f01270 */
.L_x_4121:
[----:B------:R-:W-:Y:S05]  /*6a30*/  BSYNC.RECONVERGENT B2 ;  /* 0x0000000000027941 */ /* 0x000fea0003800200 */
.L_x_4119:
[C---:B------:R-:W-:Y:S01]  /*6a40*/  @!P0 VIADD R18, R15.reuse, 0x1 ;  /* 0x000000010f128836 */ /* 0x040fe20000000000 */
[----:B------:R-:W-:-:S03]  /*6a50*/  SEL R13, R15, R13, P0 ;  /* 0x0000000d0f0d7207 */ /* 0x000fc60000000000 */
[----:B------:R-:W-:Y:S01]  /*6a60*/  IMAD.MOV.U32 R7, RZ, RZ, R18 ;  /* 0x000000ffff077224 */ /* 0x000fe200078e0012 */
[----:B------:R-:W-:-:S13]  /*6a70*/  ISETP.GE.AND P0, PT, R18, R13, PT ;  /* 0x0000000d1200720c */ /* 0x000fda0003f06270 */
[----:B------:R-:W-:Y:S05]  /*6a80*/  @!P0 BRA `(.L_x_4122) ;  /* 0xfffffffc00ac8947 */ /* 0x000fea000383ffff */
.L_x_4118:
[----:B------:R-:W-:Y:S05]  /*6a90*/  BSYNC.RECONVERGENT B1 ;  /* 0x0000000000017941 */ /* 0x000fea0003800200 */
.L_x_4117:
        /* <DEDUP_REMOVED lines=8> */
.L_x_4072:
[----:B------:R-:W-:Y:S05]  /*6b20*/  BSYNC.RECONVERGENT B0 ;  /* 0x0000000000007941 */ /* 0x000fea0003800200 */
.L_x_4071:
[----:B------:R-:W-:Y:S05]  /*6b30*/  WARPSYNC.ALL ;  /* 0x0000000000007948 */ /* 0x000fea0003800000 */
[C---:B------:R-:W-:Y:S01]  /*6b40*/  ISETP.NE.AND P0, PT, R0.reuse, RZ, PT ;  /* 0x000000ff0000720c */ /* 0x040fe20003f05270 */
[----:B------:R-:W-:Y:S01]  /*6b50*/  VIADD R6, R0, 0xffffffff ;  /* 0xffffffff00067836 */ /* 0x000fe20000000000 */
[----:B------:R-:W-:Y:S01]  /*6b60*/  IADD3 R8, PT, PT, R8, R10, -R13 ;  /* 0x0000000a08087210 */ /* 0x000fe20007ffe80d */
[----:B------:R-:W-:Y:S02]  /*6b70*/  IMAD.U32 R7, R5, 0x10000, RZ ;  /* 0x0001000005077824 */ /* 0x000fe400078e00ff */
[----:B------:R-:W-:Y:S01]  /*6b80*/  IMAD.U32 R9, R13, 0x10000, RZ ;  /* 0x000100000d097824 */ /* 0x000fe200078e00ff */
[----:B------:R-:W-:Y:S01]  /*6b90*/  SEL R15, R6, 0x1ff, P0 ;  /* 0x000001ff060f7807 */ /* 0x000fe20000000000 */
[----:B------:R-:W-:Y:S01]  /*6ba0*/  IMAD.WIDE.U32 R2, R0, -0xc, R2 ;  /* 0xfffffff400027825 */ /* 0x000fe200078e0002 */
[----:B------:R-:W-:-:S03]  /*6bb0*/  LOP3.LUT R17, R7, R4, RZ, 0xfc, !PT ;  /* 0x0000000407117212 */ /* 0x000fc600078efcff */
[----:B-----5:R-:W-:Y:S02]  /*6bc0*/  IMAD.WIDE R14, R15, 0x4, R38 ;  /* 0x000000040f0e7825 */ /* 0x020fe400078e0226 */
[C---:B------:R-:W-:Y:S02]  /*6bd0*/  @P0 LOP3.LUT R17, R8.reuse, R9, RZ, 0xfc, !PT ;  /* 0x0000000908110212 */ /* 0x040fe400078efcff */
[----:B------:R-:W-:Y:S02]  /*6be0*/  IMAD.MOV.U32 R6, RZ, RZ, R2 ;  /* 0x000000ffff067224 */ /* 0x000fe400078e0002 */
[----:B------:R-:W-:Y:S01]  /*6bf0*/  IMAD.IADD R7, R3, 0x1, -R0 ;  /* 0x0000000103077824 */ /* 0x000fe200078e0a00 */
[----:B------:R0:W-:Y:S01]  /*6c00*/  ST.E desc[UR8][R14.64], R17 ;  /* 0x000000110e007985 */ /* 0x0001e2000c101908 */
[----:B------:R-:W-:Y:S06]  /*6c10*/  BAR.SYNC.DEFER_BLOCKING 0x0 ;  /* 0x0000000000007b1d */ /* 0x000fec0000010000 */
[----:B------:R-:W2:Y:S01]  /*6c20*/  LD.E R6, desc[UR8][R6.64] ;  /* 0x0000000806067980 */ /* 0x000ea2000c101900 */
[----:B------:R-:W-:-:S02]  /*6c30*/  IMAD.IADD R18, R8, 0x1, R5 ;  /* 0x0000000108127824 */ /* 0x000fc400078e0205 */
        /* <DEDUP_REMOVED lines=10> */
[----:B--2---:R-:W-:-:S05]  /*6ce0*/  LOP3.LUT R12, R6, 0xffff, RZ, 0xc0, !PT ;  /* 0x0000ffff060c7812 */ /* 0x004fca00078ec0ff */
[----:B------:R-:W-:Y:S01]  /*6cf0*/  IMAD.IADD R23, R12, 0x1, R5 ;  /* 0x000000010c177824 */ /* 0x000fe200078e0205 */
[----:B------:R-:W-:-:S04]  /*6d00*/  SHF.R.S32.HI R22, RZ, 0x10, R6 ;  /* 0x00000010ff167819 */ /* 0x000fc80000011406 */
[----:B------:R-:W-:-:S04]  /*6d10*/  ISETP.GE.AND P1, PT, R18, R23, PT ;  /* 0x000000171200720c */ /* 0x000fc80003f26270 */
[CC--:B------:R-:W-:Y:S02]  /*6d20*/  ISETP.LT.AND P0, PT, R13.reuse, R22.reuse, P1 ;  /* 0x000000160d00720c */ /* 0x0c0fe40000f01270 */
[CC--:B------:R-:W-:Y:S01]  /*6d30*/  ISETP.GE.OR P1, PT, R13.reuse, R22.reuse, P1 ;  /* 0x000000160d00720c */ /* 0x0c0fe20000f26670 */
[----:B------:R-:W-:Y:S01]  /*6d40*/  IMAD.IADD R12, R22, 0x1, R23 ;  /* 0x00000001160c7824 */ /* 0x000fe200078e0217 */
[----:B------:R-:W-:-:S11]  /*6d50*/  ISETP.GE.AND P2, PT, R13, R22, PT ;  /* 0x000000160d00720c */ /* 0x000fd60003f46270 */
[----:B0-----:R-:W-:Y:S05]  /*6d60*/  @P1 BRA `(.L_x_4124) ;  /* 0x0000000000801947 */ /* 0x001fea0003800000 */
        /* <DEDUP_REMOVED lines=11> */
.L_x_4127:
[----:B------:R-:W-:Y:S02]  /*6e20*/  ISETP.GE.AND P3, PT, R2, R21, PT ;  /* 0x000000150200720c */ /* 0x000fe40003f66270 */
[----:B------:R-:W-:Y:S02]  /*6e30*/  PLOP3.LUT P0, PT, PT, PT, PT, 0x80, 0x8 ;  /* 0x000000000008781c */ /* 0x000fe40003f0f070 */
[----:B------:R-:W-:-:S09]  /*6e40*/  PLOP3.LUT P2, PT, PT, PT, PT, 0x8, 0x80 ;  /* 0x000000000080781c */ /* 0x000fd20003f4e170 */
[----:B------:R-:W-:Y:S05]  /*6e50*/  @!P3 BREAK.RELIABLE B1 ;  /* 0x000000000001b942 */ /* 0x000fea0003800100 */
[----:B------:R-:W-:Y:S05]  /*6e60*/  @!P3 BRA `(.L_x_4124) ;  /* 0x000000000040b947 */ /* 0x000fea0003800000 */
[----:B------:R-:W-:Y:S05]  /*6e70*/  BRA `(.L_x_4128) ;  /* 0x0000000000147947 */ /* 0x000fea0003800000 */
.L_x_4126:
[----:B------:R-:W-:Y:S02]  /*6e80*/  ISETP.GE.AND P3, PT, R3, R20, PT ;  /* 0x000000140300720c */ /* 0x000fe40003f66270 */
[----:B------:R-:W-:Y:S02]  /*6e90*/  PLOP3.LUT P0, PT, PT, PT, PT, 0x80, 0x8 ;  /* 0x000000000008781c */ /* 0x000fe40003f0f070 */
[----:B------:R-:W-:-:S09]  /*6ea0*/  PLOP3.LUT P2, PT, PT, PT, PT, 0x8, 0x80 ;  /* 0x000000000080781c */ /* 0x000fd20003f4e170 */
[----:B------:R-:W-:Y:S05]  /*6eb0*/  @!P3 BREAK.RELIABLE B1 ;  /* 0x000000000001b942 */ /* 0x000fea0003800100 */
[----:B------:R-:W-:Y:S05]  /*6ec0*/  @!P3 BRA `(.L_x_4124) ;  /* 0x000000000028b947 */ /* 0x000fea0003800000 */
.L_x_4128:
[----:B------:R-:W-:Y:S05]  /*6ed0*/  BSYNC.RELIABLE B1 ;  /* 0x0000000000017941 */ /* 0x000fea0003800100 */
.L_x_4125:
[----:B------:R-:W-:Y:S05]  /*6ee0*/  @P1 BRA `(.L_x_4129) ;  /* 0x0000000000181947 */ /* 0x000fea0003800000 */
[----:B------:R-:W-:-:S13]  /*6ef0*/  ISETP.NE.AND P1, PT, R21, R2, PT ;  /* 0x000000021500720c */ /* 0x000fda0003f25270 */
[----:B------:R-:W-:Y:S02]  /*6f00*/  @!P1 ISETP.LT.AND P2, PT, R19, R0, PT ;  /* 0x000000001300920c */ /* 0x000fe40003f41270 */
[----:B------:R-:W-:Y:S02]  /*6f10*/  @!P1 PLOP3.LUT P0, PT, PT, PT, PT, 0x8, 0x80 ;  /* 0x000000000080981c */ /* 0x000fe40003f0e170 */
[----:B------:R-:W-:Y:S02]  /*6f20*/  @P1 ISETP.LT.AND P2, PT, R21, R2, PT ;  /* 0x000000021500120c */ /* 0x000fe40003f41270 */
[----:B------:R-:W-:Y:S01]  /*6f30*/  @P1 PLOP3.LUT P0, PT, PT, PT, PT, 0x8, 0x80 ;  /* 0x000000000080181c */ /* 0x000fe20003f0e170 */
[----:B------:R-:W-:-:S12]  /*6f40*/  BRA `(.L_x_4124) ;  /* 0x0000000000087947 */ /* 0x000fd80003800000 */
.L_x_4129:
[----:B------:R-:W-:Y:S02]  /*6f50*/  ISETP.LT.AND P2, PT, R20, R3, PT ;  /* 0x000000031400720c */ /* 0x000fe40003f41270 */
[----:B------:R-:W-:-:S13]  /*6f60*/  PLOP3.LUT P0, PT, PT, PT, PT, 0x8, 0x80 ;  /* 0x000000000080781c */ /* 0x000fda0003f0e170 */
.L_x_4124:
[----:B------:R-:W-:Y:S05]  /*6f70*/  BSYNC.RECONVERGENT B0 ;  /* 0x0000000000007941 */ /* 0x000fea0003800200 */
.L_x_4123:
[----:B------:R-:W-:Y:S05]  /*6f80*/  WARPSYNC.ALL ;  /* 0x0000000000007948 */ /* 0x000fea0003800000 */
[C---:B------:R-:W-:Y:S01]  /*6f90*/  IMAD.IADD R5, R13.reuse, 0x1, R18 ;  /* 0x000000010d057824 */ /* 0x040fe200078e0212 */
[----:B-----5:R0:W5:Y:S01]  /*6fa0*/  @!P0 LD.E R20, desc[UR8][R10.64+0x814] ;  /* 0x000814080a148980 */ /* 0x020162000c101900 */
[----:B------:R-:W-:Y:S02]  /*6fb0*/  @!P0 VIADD R18, R18, 0x1 ;  /* 0x0000000112128836 */ /* 0x000fe40000000000 */
[----:B------:R-:W-:Y:S01]  /*6fc0*/  @!P2 VIADD R13, R13, 0x1 ;  /* 0x000000010d0da836 */ /* 0x000fe20000000000 */
[----:B------:R0:W5:Y:S01]  /*6fd0*/  @!P0 LD.E R21, desc[UR8][R10.64+0x818] ;  /* 0x000818080a158980 */ /* 0x000162000c101900 */
[----:B------:R-:W-:Y:S01]  /*6fe0*/  IMAD.MOV.U32 R36, RZ, RZ, R4 ;  /* 0x000000ffff247224 */ /* 0x000fe200078e0004 */
[----:B------:R-:W-:Y:S01]  /*6ff0*/  ISETP.GE.AND P1, PT, R18, R23, PT ;  /* 0x000000171200720c */ /* 0x000fe20003f26270 */
[----:B------:R-:W-:Y:S01]  /*7000*/  IMAD.MOV.U32 R35, RZ, RZ, R3 ;  /* 0x000000ffff237224 */ /* 0x000fe200078e0003 */
[----:B------:R0:W5:Y:S01]  /*7010*/  @!P0 LD.E R19, desc[UR8][R10.64+0x81c] ;  /* 0x00081c080a138980 */ /* 0x000162000c101900 */
[----:B------:R-:W-:Y:S01]  /*7020*/  ISETP.LT.AND P6, PT, R5, R12, P0 ;  /* 0x0000000c0500720c */ /* 0x000fe200007c1270 */
[----:B------:R-:W-:Y:S01]  /*7030*/  IMAD.MOV.U32 R34, RZ, RZ, R2 ;  /* 0x000000ffff227224 */ /* 0x000fe200078e0002 */
[CC--:B------:R-:W-:Y:S01]  /*7040*/  ISETP.LT.AND P0, PT, R13.reuse, R22.reuse, P1 ;  /* 0x000000160d00720c */ /* 0x0c0fe20000f01270 */
[----:B------:R-:W-:Y:S01]  /*7050*/  IMAD.MOV.U32 R33, RZ, RZ, R0 ;  /* 0x000000ffff217224 */ /* 0x000fe200078e0000 */
[----:B------:R-:W-:Y:S01]  /*7060*/  ISETP.GE.OR P1, PT, R13, R22, P1 ;  /* 0x000000160d00720c */ /* 0x000fe20000f26670 */
[----:B------:R-:W-:Y:S01]  /*7070*/  BSSY.RECONVERGENT B0, `(.L_x_4130) ;  /* 0x0000023000007945 */ /* 0x000fe20003800200 */
[----:B------:R-:W-:Y:S01]  /*7080*/  LOP3.LUT R37, R37, 0xfffffffd, RZ, 0xc0, !PT ;  /* 0xfffffffd25257812 */ /* 0x000fe200078ec0ff */
[----:B------:R0:W5:Y:S04]  /*7090*/  @!P2 LD.E R36, desc[UR8][R8.64+0x810] ;  /* 0x000810080824a980 */ /* 0x000168000c101900 */
[----:B------:R0:W5:Y:S02]  /*70a0*/  @!P2 LD.E R35, desc[UR8][R8.64+0x814] ;  /* 0x000814080823a980 */ /* 0x000164000c101900 */
[----:B------:R-:W-:-:S02]  /*70b0*/  @P6 LOP3.LUT R37, R37, 0x2, RZ, 0xfc, !PT ;  /* 0x0000000225256812 */ /* 0x000fc400078efcff */
[----:B------:R0:W5:Y:S04]  /*70c0*/  @!P2 LD.E R34, desc[UR8][R8.64+0x818] ;  /* 0x000818080822a980 */ /* 0x000168000c101900 */
[----:B------:R0:W5:Y:S01]  /*70d0*/  @!P2 LD.E R33, desc[UR8][R8.64+0x81c] ;  /* 0x00081c080821a980 */ /* 0x000162000c101900 */
[----:B------:R-:W-:Y:S01]  /*70e0*/  ISETP.GE.AND P2, PT, R13, R22, PT ;  /* 0x000000160d00720c */ /* 0x000fe20003f46270 */
[----:B------:R-:W-:-:S12]  /*70f0*/  @P1 BRA `(.L_x_4131) ;  /* 0x0000000000681947 */ /* 0x000fd80003800000 */
[----:B-----5:R-:W-:-:S13]  /*7100*/  ISETP.NE.AND P1, PT, R35, R20, PT ;  /* 0x000000142300720c */ /* 0x020fda0003f25270 */
[----:B------:R-:W-:Y:S05]  /*7110*/  @!P1 BRA `(.L_x_4132) ;  /* 0x0000000000149947 */ /* 0x000fea0003800000 */
[----:B------:R-:W-:Y:S02]  /*7120*/  ISETP.GE.AND P3, PT, R35, R20, PT ;  /* 0x000000142300720c */ /* 0x000fe40003f66270 */
[----:B------:R-:W-:Y:S02]  /*7130*/  PLOP3.LUT P0, PT, PT, PT, PT, 0x80, 0x8 ;  /* 0x000000000008781c */ /* 0x000fe40003f0f070 */
[----:B------:R-:W-:-:S09]  /*7140*/  PLOP3.LUT P2, PT, PT, PT, PT, 0x8, 0x80 ;  /* 0x000000000080781c */ /* 0x000fd20003f4e170 */
[----:B------:R-:W-:Y:S05]  /*7150*/  @!P3 BRA `(.L_x_4131) ;  /* 0x000000000050b947 */ /* 0x000fea0003800000 */
[----:B------:R-:W-:Y:S05]  /*7160*/  BRA `(.L_x_4133) ;  /* 0x00000000002c7947 */ /* 0x000fea0003800000 */
.L_x_4132:
[----:B------:R-:W-:-:S13]  /*7170*/  ISETP.NE.AND P0, PT, R34, R21, PT ;  /* 0x000000152200720c */ /* 0x000fda0003f05270 */
[----:B------:R-:W-:Y:S05]  /*7180*/  @!P0 BRA `(.L_x_4134) ;  /* 0x0000000000148947 */ /* 0x000fea0003800000 */
[----:B------:R-:W-:Y:S02]  /*7190*/  ISETP.GE.AND P3, PT, R34, R21, PT ;  /* 0x000000152200720c */ /* 0x000fe40003f66270 */
[----:B------:R-:W-:Y:S02]  /*71a0*/  PLOP3.LUT P0, PT, PT, PT, PT, 0x80, 0x8 ;  /* 0x000000000008781c */ /* 0x000fe40003f0f070 */
[----:B------:R-:W-:-:S09]  /*71b0*/  PLOP3.LUT P2, PT, PT, PT, PT, 0x8, 0x80 ;  /* 0x000000000080781c */ /* 0x000fd20003f4e170 */
[----:B------:R-:W-:Y:S05]  /*71c0*/  @!P3 BRA `(.L_x_4131) ;  /* 0x000000000034b947 */ /* 0x000fea0003800000 */
[----:B------:R-:W-:Y:S05]  /*71d0*/  BRA `(.L_x_4133) ;  /* 0x0000000000107947 */ /* 0x000fea0003800000 */
.L_x_4134:
[----:B------:R-:W-:Y:S02]  /*71e0*/  ISETP.GE.AND P3, PT, R33, R19, PT ;  /* 0x000000132100720c */ /* 0x000fe40003f66270 */
[----:B------:R-:W-:Y:S02]  /*71f0*/  PLOP3.LUT P0, PT, PT, PT, PT, 0x80, 0x8 ;  /* 0x000000000008781c */ /* 0x000fe40003f0f070 */
[----:B------:R-:W-:-:S09]  /*7200*/  PLOP3.LUT P2, PT, PT, PT, PT, 0x8, 0x80 ;  /* 0x000000000080781c */ /* 0x000fd20003f4e170 */
[----:B------:R-:W-:Y:S05]  /*7210*/  @!P3 BRA `(.L_x_4131) ;  /* 0x000000000020b947 */ /* 0x000fea0003800000 */
.L_x_4133:
        /* <DEDUP_REMOVED lines=8> */
.L_x_4131:
[----:B------:R-:W-:Y:S05]  /*72a0*/  BSYNC.RECONVERGENT B0 ;  /* 0x0000000000007941 */ /* 0x000fea0003800200 */
.L_x_4130:
[----:B------:R-:W-:Y:S01]  /*72b0*/  IADD3 R6, P1, PT, R38, 0x800, RZ ;  /* 0x0000080026067810 */ /* 0x000fe20007f3e0ff */
[C---:B0-----:R-:W-:Y:S02]  /*72c0*/  @!P0 VIADD R11, R18.reuse, 0x1 ;  /* 0x00000001120b8836 */ /* 0x041fe40000000000 */
        /* <DEDUP_REMOVED lines=32> */
.L_x_4137:
[----:B------:R-:W-:-:S13]  /*74d0*/  ISETP.NE.AND P1, PT, R30, R21, PT ;  /* 0x000000151e00720c */ /* 0x000fda0003f25270 */
[----:B------:R-:W-:Y:S05]  /*74e0*/  @!P1 BRA `(.L_x_4139) ;  /* 0x0000000000149947 */ /* 0x000fea0003800000 */
[----:B------:R-:W-:Y:S02]  /*74f0*/  ISETP.GE.AND P4, PT, R30, R21, PT ;  /* 0x000000151e00720c */ /* 0x000fe40003f86270 */
[----:B------:R-:W-:Y:S02]  /*7500*/  PLOP3.LUT P1, PT, PT, PT, PT, 0x80, 0x8 ;  /* 0x000000000008781c */ /* 0x000fe40003f2f070 */
[----:B------:R-:W-:-:S09]  /*7510*/  PLOP3.LUT P3, PT, PT, PT, PT, 0x8, 0x80 ;  /* 0x000000000080781c */ /* 0x000fd20003f6e170 */
[----:B------:R-:W-:Y:S05]  /*7520*/  @!P4 BRA `(.L_x_4136) ;  /* 0x000000000034c947 */ /* 0x000fea0003800000 */
[----:B------:R-:W-:Y:S05]  /*7530*/  BRA `(.L_x_4138) ;  /* 0x0000000000107947 */ /* 0x000fea0003800000 */
.L_x_4139:
[----:B------:R-:W-:Y:S02]  /*7540*/  ISETP.GE.AND P4, PT, R29, R19, PT ;  /* 0x000000131d00720c */ /* 0x000fe40003f86270 */
[----:B------:R-:W-:Y:S02]  /*7550*/  PLOP3.LUT P1, PT, PT, PT, PT, 0x80, 0x8 ;  /* 0x000000000008781c */ /* 0x000fe40003f2f070 */
[----:B------:R-:W-:-:S09]  /*7560*/  PLOP3.LUT P3, PT, PT, PT, PT, 0x8, 0x80 ;  /* 0x000000000080781c */ /* 0x000fd20003f6e170 */
[----:B------:R-:W-:Y:S05]  /*7570*/  @!P4 BRA `(.L_x_4136) ;  /* 0x000000000020c947 */ /* 0x000fea0003800000 */
.L_x_4138:
        /* <DEDUP_REMOVED lines=8> */
.L_x_4136:
[----:B------:R-:W-:Y:S05]  /*7600*/  BSYNC.RECONVERGENT B0 ;  /* 0x0000000000007941 */ /* 0x000fea0003800200 */
.L_x_4135:
        /* <DEDUP_REMOVED lines=32> */
.L_x_4142:
[----:B------:R-:W-:-:S13]  /*7810*/  ISETP.NE.AND P2, PT, R5, R21, PT ;  /* 0x000000150500720c */ /* 0x000fda0003f45270 */
[----:B------:R-:W-:Y:S05]  /*7820*/  @!P2 BRA `(.L_x_4144) ;  /* 0x000000000014a947 */ /* 0x000fea0003800000 */
[----:B------:R-:W-:Y:S02]  /*7830*/  ISETP.GE.AND P5, PT, R5, R21, PT ;  /* 0x000000150500720c */ /* 0x000fe40003fa6270 */
[----:B------:R-:W-:Y:S02]  /*7840*/  PLOP3.LUT P2, PT, PT, PT, PT, 0x80, 0x8 ;  /* 0x000000000008781c */ /* 0x000fe40003f4f070 */
[----:B------:R-:W-:-:S09]  /*7850*/  PLOP3.LUT P4, PT, PT, PT, PT, 0x8, 0x80 ;  /* 0x000000000080781c */ /* 0x000fd20003f8e170 */
[----:B------:R-:W-:Y:S05]  /*7860*/  @!P5 BRA `(.L_x_4141) ;  /* 0x000000000034d947 */ /* 0x000fea0003800000 */
[----:B------:R-:W-:Y:S05]  /*7870*/  BRA `(.L_x_4143) ;  /* 0x0000000000107947 */ /* 0x000fea0003800000 */
.L_x_4144:
[----:B------:R-:W-:Y:S02]  /*7880*/  ISETP.GE.AND P5, PT, R6, R19, PT ;  /* 0x000000130600720c */ /* 0x000fe40003fa6270 */
[----:B------:R-:W-:Y:S02]  /*7890*/  PLOP3.LUT P2, PT, PT, PT, PT, 0x80, 0x8 ;  /* 0x000000000008781c */ /* 0x000fe40003f4f070 */
[----:B------:R-:W-:-:S09]  /*78a0*/  PLOP3.LUT P4, PT, PT, PT, PT, 0x8, 0x80 ;  /* 0x000000000080781c */ /* 0x000fd20003f8e170 */
[----:B------:R-:W-:Y:S05]  /*78b0*/  @!P5 BRA `(.L_x_4141) ;  /* 0x000000000020d947 */ /* 0x000fea0003800000 */
.L_x_4143:
        /* <DEDUP_REMOVED lines=8> */
.L_x_4141:
[----:B------:R-:W-:Y:S05]  /*7940*/  BSYNC.RECONVERGENT B0 ;  /* 0x0000000000007941 */ /* 0x000fea0003800200 */
.L_x_4140:
        /* <DEDUP_REMOVED lines=30> */
.L_x_4147:
[----:B------:R-:W-:-:S13]  /*7b30*/  ISETP.NE.AND P3, PT, R9, R21, PT ;  /* 0x000000150900720c */ /* 0x000fda0003f65270 */
[----:B------:R-:W-:Y:S05]  /*7b40*/  @!P3 BRA `(.L_x_4149) ;  /* 0x000000000010b947 */ /* 0x000fea0003800000 */
[----:B------:R-:W-:Y:S02]  /*7b50*/  ISETP.GE.AND P3, PT, R9, R21, PT ;  /* 0x000000150900720c */ /* 0x000fe40003f66270 */
[----:B------:R-:W-:-:S11]  /*7b60*/  PLOP3.LUT P4, PT, PT, PT, PT, 0x80, 0x8 ;  /* 0x000000000008781c */ /* 0x000fd60003f8f070 */
[----:B------:R-:W-:Y:S05]  /*7b70*/  @!P3 BRA `(.L_x_4146) ;  /* 0x000000000014b947 */ /* 0x000fea0003800000 */
[----:B------:R-:W-:Y:S05]  /*7b80*/  BRA `(.L_x_4148) ;  /* 0x00000000000c7947 */ /* 0x000fea0003800000 */
.L_x_4149:
[----:B------:R-:W-:Y:S02]  /*7b90*/  ISETP.GE.AND P3, PT, R10, R19, PT ;  /* 0x000000130a00720c */ /* 0x000fe40003f66270 */
[----:B------:R-:W-:-:S11]  /*7ba0*/  PLOP3.LUT P4, PT, PT, PT, PT, 0x80, 0x8 ;  /* 0x000000000008781c */ /* 0x000fd60003f8f070 */
[----:B------:R-:W-:Y:S05]  /*7bb0*/  @!P3 BRA `(.L_x_4146) ;  /* 0x000000000004b947 */ /* 0x000fea0003800000 */
.L_x_4148:
[----:B------:R-:W-:-:S13]  /*7bc0*/  PLOP3.LUT P4, PT, PT, PT, PT, 0x8, 0x80 ;  /* 0x000000000080781c */ /* 0x000fda0003f8e170 */
.L_x_4146:
[----:B------:R-:W-:Y:S05]  /*7bd0*/  BSYNC.RECONVERGENT B0 ;  /* 0x0000000000007941 */ /* 0x000fea0003800200 */
.L_x_4145:
[----:B------:R-:W1:Y:S01]  /*7be0*/  S2R R25, SR_CTAID.X ;  /* 0x0000000000197919 */ /* 0x000e620000002500 */
[----:B------:R-:W-:Y:S01]  /*7bf0*/  IMAD.IADD R13, R18, 0x1, R13 ;  /* 0x00000001120d7824 */ /* 0x000fe200078e020d */
[----:B0-----:R-:W-:Y:S02]  /*7c00*/  SEL R14, RZ, 0x2, !P0 ;  /* 0x00000002ff0e7807 */ /* 0x001fe40004000000 */
        /* <DEDUP_REMOVED lines=118> */
.L_x_4150:
        /* <DEDUP_REMOVED lines=120> */
.L_x_4153:
[----:B------:R-:W-:Y:S05]  /*8af0*/  NANOSLEEP 0x1c2 ;  /* 0x000001c20000795d */ /* 0x000fea0003800000 */
[----:B------:R-:W-:Y:S01]  /*8b00*/  NOP ;  /* 0x0000000000007918 */ /* 0x000fe20000000000 */
.L_x_4154:
        /* <DEDUP_REMOVED lines=11> */
.L_x_4221:
[----:B------:R-:W-:Y:S05]  /*8bc0*/  @!P3 BRA `(.L_x_4156) ;  /* 0x000000000034b947 */ /* 0x000fea0003800000 */
.L_x_4160:
[----:B------:R-:W-:Y:S05]  /*8bd0*/  YIELD ;  /* 0x0000000000007946 */ /* 0x000fea0003800000 */
[----:B------:R-:W-:Y:S05]  /*8be0*/  @P5 BRA `(.L_x_4157) ;  /* 0x0000000000085947 */ /* 0x000fea0003800000 */
[----:B------:R0:W-:Y:S06]  /*8bf0*/  MEMBAR.SC.CTA ;  /* 0x0000000000007992 */ /* 0x0001ec0000000000 */
[----:B0-----:R-:W-:Y:S05]  /*8c00*/  BRA `(.L_x_4158) ;  /* 0x0000000000087947 */ /* 0x001fea0003800000 */
.L_x_4157:
[----:B------:R-:W-:Y:S05]  /*8c10*/  NANOSLEEP 0x15e ;  /* 0x0000015e0000795d */ /* 0x000fea0003800000 */
[----:B------:R-:W-:Y:S01]  /*8c20*/  NOP ;  /* 0x0000000000007918 */ /* 0x000fe20000000000 */
.L_x_4158:
[----:B------:R-:W2:Y:S01]  /*8c30*/  LD.E.128.STRONG.GPU R12, desc[UR8][R18.64+0x200] ;  /* 0x00020008120c7980 */ /* 0x000ea2000c10fd00 */
[----:B------:R-:W-:Y:S01]  /*8c40*/  UMOV UR4, 0xffffffff ;  /* 0xffffffff00047882 */ /* 0x000fe20000000000 */
[----:B--2---:R-:W-:-:S04]  /*8c50*/  ISETP.NE.U32.AND P3, PT, R12, 0x63, PT ;  /* 0x000000630c00780c */ /* 0x004fc80003f65070 */
[----:B------:R-:W-:Y:S01]  /*8c60*/  ISETP.NE.AND.EX P3, PT, R13, RZ, PT, P3 ;  /* 0x000000ff0d00720c */ /* 0x000fe20003f65330 */
[----:B------:R-:W-:-:S12]  /*8c70*/  BRA.DIV UR4, `(.L_x_4159) ;  /* 0x0000002204c87947 */ /* 0x000fd8000b800000 */
[----:B------:R-:W-:-:S13]  /*8c80*/  VOTE.ANY P3, !P3 ;  /* 0x0000000000ff7806 */ /* 0x000fda0005860100 */
.L_x_4224:
[----:B------:R-:W-:Y:S05]  /*8c90*/  @P3 BRA `(.L_x_4160) ;  /* 0xfffffffc00cc3947 */ /* 0x000fea000383ffff */
.L_x_4156:
        /* <DEDUP_REMOVED lines=61> */
.L_x_4238:
[----:B------:R-:W-:Y:S05]  /*9070*/  @!P5 BRA `(.L_x_4162) ;  /* 0x000000040034d947 */ /* 0x000fea0003800000 */
.L_x_4170:
        /* <DEDUP_REMOVED lines=8> */
.L_x_4241:
[----:B------:R-:W-:Y:S05]  /*9100*/  @!P3 BRA `(.L_x_4164) ;  /* 0x00000000003cb947 */ /* 0x000fea0003800000 */
.L_x_4168:
[----:B------:R-:W-:Y:S05]  /*9110*/  YIELD ;  /* 0x0000000000007946 */ /* 0x000fea0003800000 */
[----:B------:R-:W0:Y:S02]  /*9120*/  LDCU UR4, c[0x0][0x370] ;  /* 0x00006e00ff0477ac */ /* 0x000e240008000800 */
[----:B0-----:R-:W-:-:S09]  /*9130*/  UISETP.GT.U32.AND UP0, UPT, UR4, 0x1f3, UPT ;  /* 0x000001f30400788c */ /* 0x001fd2000bf04070 */
[----:B------:R-:W-:Y:S05]  /*9140*/  BRA.U UP0, `(.L_x_4165) ;  /* 0x0000000100087547 */ /* 0x000fea000b800000 */
[----:B------:R0:W-:Y:S06]  /*9150*/  MEMBAR.SC.CTA ;  /* 0x0000000000007992 */ /* 0x0001ec0000000000 */
[----:B0-----:R-:W-:Y:S05]  /*9160*/  BRA `(.L_x_4166) ;  /* 0x0000000000087947 */ /* 0x001fea0003800000 */
.L_x_4165:
[----:B------:R-:W-:Y:S05]  /*9170*/  NANOSLEEP 0x15e ;  /* 0x0000015e0000795d */ /* 0x000fea0003800000 */
[----:B------:R-:W-:Y:S01]  /*9180*/  NOP ;  /* 0x0000000000007918 */ /* 0x000fe20000000000 */
.L_x_4166:
[----:B------:R-:W2:Y:S01]  /*9190*/  LD.E.128.STRONG.GPU R12, desc[UR8][R18.64+-0x200] ;  /* 0xfffe0008120c7980 */ /* 0x000ea2000c10fd00 */
[----:B------:R-:W-:Y:S01]  /*91a0*/  UMOV UR4, 0xffffffff ;  /* 0xffffffff00047882 */ /* 0x000fe20000000000 */
[----:B--2---:R-:W-:-:S04]  /*91b0*/  ISETP.NE.U32.AND P3, PT, R12, 0x63, PT ;  /* 0x000000630c00780c */ /* 0x004fc80003f65070 */
[----:B------:R-:W-:Y:S01]  /*91c0*/  ISETP.NE.AND.EX P3, PT, R13, RZ, PT, P3 ;  /* 0x000000ff0d00720c */ /* 0x000fe20003f65330 */
[----:B------:R-:W-:-:S12]  /*91d0*/  BRA.DIV UR4, `(.L_x_4167) ;  /* 0x0000002604707947 */ /* 0x000fd8000b800000 */
[----:B------:R-:W-:-:S13]  /*91e0*/  VOTE.ANY P3, !P3 ;  /* 0x0000000000ff7806 */ /* 0x000fda0005860100 */
.L_x_4244:
[----:B------:R-:W-:Y:S05]  /*91f0*/  @P3 BRA `(.L_x_4168) ;  /* 0xfffffffc00c43947 */ /* 0x000fea000383ffff */
.L_x_4164:
        /* <DEDUP_REMOVED lines=52> */
.L_x_4258:
[----:B------:R-:W-:Y:S05]  /*9540*/  @P3 BRA `(.L_x_4170) ;  /* 0xfffffff800cc3947 */ /* 0x000fea000383ffff */
.L_x_4162:
        /* <DEDUP_REMOVED lines=15> */
.L_x_4152:
[----:B------:R-:W-:Y:S05]  /*9640*/  WARPSYNC.ALL ;  /* 0x0000000000007948 */ /* 0x000fea0003800000 */
[----:B------:R-:W-:Y:S01]  /*9650*/  BAR.SYNC.DEFER_BLOCKING 0x0 ;  /* 0x0000000000007b1d */ /* 0x000fe20000010000 */
[----:B------:R-:W-:-:S13]  /*9660*/  ISETP.NE.AND P3, PT, R41, RZ, PT ;  /* 0x000000ff2900720c */ /* 0x000fda0003f65270 */
[----:B0-----:R-:W2:Y:S04]  /*9670*/  @P3 LD.E R16, desc[UR8][R38.64+0x90] ;  /* 0x0000900826103980 */ /* 0x001ea8000c101900 */
[----:B------:R0:W5:Y:S04]  /*9680*/  LD.E.64 R12, desc[UR8][R38.64+0xa8] ;  /* 0x0000a808260c7980 */ /* 0x000168000c101b00 */
[----:B------:R0:W5:Y:S02]  /*9690*/  LD.E.64 R14, desc[UR8][R38.64+0xb8] ;  /* 0x0000b808260e7980 */ /* 0x000164000c101b00 */
[----:B0-2---:R-:W-:-:S07]  /*96a0*/  @P3 IMAD.IADD R19, R16, 0x1, R19 ;  /* 0x0000000110133824 */ /* 0x005fce00078e0213 */
.L_x_4151:
[----:B------:R-:W-:Y:S01]  /*96b0*/  BAR.SYNC.DEFER_BLOCKING 0x0 ;  /* 0x0000000000007b1d */ /* 0x000fe20000010000 */
[----:B------:R-:W-:Y:S01]  /*96c0*/  LOP3.LUT P3, RZ, R37, 0x2, RZ, 0xc0, !PT ;  /* 0x0000000225ff7812 */ /* 0x000fe2000786c0ff */
[----:B-----5:R-:W-:-:S04]  /*96d0*/  IMAD.IADD R23, R19, 0x1, -R12 ;  /* 0x0000000113177824 */ /* 0x020fc800078e0a0c */
[----:B------:R-:W-:Y:S08]  /*96e0*/  BSSY.RECONVERGENT B0, `(.L_x_4171) ;  /* 0x000000a000007945 */ /* 0x000ff00003800200 */
[----:B------:R-:W-:Y:S05]  /*96f0*/  @!P3 BRA `(.L_x_4172) ;  /* 0x000000000020b947 */ /* 0x000fea0003800000 */
        /* <DEDUP_REMOVED lines=8> */
.L_x_4172:
[----:B------:R-:W-:Y:S05]  /*9780*/  BSYNC.RECONVERGENT B0 ;  /* 0x0000000000007941 */ /* 0x000fea0003800200 */
.L_x_4171:
[C---:B0-----:R-:W-:Y:S01]  /*9790*/  @P0 VIADD R0, R23.reuse, 0x1 ;  /* 0x0000000117000836 */ /* 0x041fe20000000000 */
[----:B------:R-:W-:Y:S01]  /*97a0*/  BSSY.RECONVERGENT B0, `(.L_x_4173) ;  /* 0x000007e000007945 */ /* 0x000fe20003800200 */
[----:B------:R-:W-:-:S04]  /*97b0*/  @P0 IMAD.WIDE R2, R23, 0x10, R38 ;  /* 0x0000001017020825 */ /* 0x000fc800078e0226 */
[----:B------:R-:W-:Y:S01]  /*97c0*/  @P0 IMAD.MOV.U32 R23, RZ, RZ, R0 ;  /* 0x000000ffff170224 */ /* 0x000fe200078e0000 */
[----:B------:R0:W-:Y:S03]  /*97d0*/  @P0 ST.E desc[UR8][R2.64+0x800], R36 ;  /* 0x0008002402000985 */ /* 0x0001e6000c101908 */
[C---:B------:R-:W-:Y:S01]  /*97e0*/  @P1 VIADD R0, R23.reuse, 0x1 ;  /* 0x0000000117001836 */ /* 0x040fe20000000000 */
[----:B------:R0:W-:Y:S01]  /*97f0*/  @P0 ST.E desc[UR8][R2.64+0x804], R35 ;  /* 0x0008042302000985 */ /* 0x0001e2000c101908 */
[----:B------:R-:W-:-:S03]  /*9800*/  @P1 IMAD.WIDE R18, R23, 0x10, R38 ;  /* 0x0000001017121825 */ /* 0x000fc600078e0226 */
[----:B------:R0:W-:Y:S01]  /*9810*/  @P0 ST.E desc[UR8][R2.64+0x808], R34 ;  /* 0x0008082202000985 */ /* 0x0001e2000c101908 */
[----:B------:R-:W-:-:S03]  /*9820*/  @P1 IMAD.MOV.U32 R23, RZ, RZ, R0 ;  /* 0x000000ffff171224 */ /* 0x000fc600078e0000 */
[----:B------:R0:W-:Y:S01]  /*9830*/  @P0 ST.E desc[UR8][R2.64+0x80c], R33 ;  /* 0x00080c2102000985 */ /* 0x0001e2000c101908 */
[----:B------:R-:W-:Y:S01]  /*9840*/  @P2 VIADD R0, R23, 0x1 ;  /* 0x0000000117002836 */ /* 0x000fe20000000000 */
[----:B------:R-:W-:Y:S01]  /*9850*/  ISETP.GE.AND P0, PT, R41, R14, PT ;  /* 0x0000000e2900720c */ /* 0x000fe20003f06270 */
[----:B------:R-:W-:Y:S01]  /*9860*/  @P2 IMAD.WIDE R20, R23, 0x10, R38 ;  /* 0x0000001017142825 */ /* 0x000fe200078e0226 */
[----:B------:R0:W-:Y:S03]  /*9870*/  @P1 ST.E desc[UR8][R18.64+0x800], R32 ;  /* 0x0008002012001985 */ /* 0x0001e6000c101908 */
[----:B------:R-:W-:Y:S01]  /*9880*/  @P2 IMAD.MOV.U32 R23, RZ, RZ, R0 ;  /* 0x000000ffff172224 */ /* 0x000fe200078e0000 */
[----:B------:R0:W-:Y:S03]  /*9890*/  @P1 ST.E desc[UR8][R18.64+0x804], R31 ;  /* 0x0008041f12001985 */ /* 0x0001e6000c101908 */
[----:B------:R-:W-:Y:S01]  /*98a0*/  @P4 IMAD.WIDE R16, R23, 0x10, R38 ;  /* 0x0000001017104825 */ /* 0x000fe200078e0226 */
[----:B------:R0:W-:Y:S04]  /*98b0*/  @P1 ST.E desc[UR8][R18.64+0x808], R30 ;  /* 0x0008081e12001985 */ /* 0x0001e8000c101908 */
        /* <DEDUP_REMOVED lines=36> */
.L_x_4177:
        /* <DEDUP_REMOVED lines=18> */
.L_x_4176:
[----:B------:R-:W-:Y:S05]  /*9c20*/  BSYNC.RECONVERGENT B1 ;  /* 0x0000000000017941 */ /* 0x000fea0003800200 */
.L_x_4175:
        /* <DEDUP_REMOVED lines=11> */
.L_x_4178:
        /* <DEDUP_REMOVED lines=42> */
.L_x_4174:
[----:B------:R-:W-:Y:S05]  /*9f80*/  BSYNC.RECONVERGENT B0 ;  /* 0x0000000000007941 */ /* 0x000fea0003800200 */
.L_x_4173:
[----:B------:R-:W-:-:S13]  /*9f90*/  ISETP.NE.AND P0, PT, R41, RZ, PT ;  /* 0x000000ff2900720c */ /* 0x000fda0003f05270 */
[----:B------:R-:W-:Y:S05]  /*9fa0*/  @P0 EXIT ;  /* 0x000000000000094d */ /* 0x000fea0003800000 */
[----:B01----:R-:W0:Y:S01]  /*9fb0*/  LDC.64 R2, c[0x0][0x3d8] ;  /* 0x0000f600ff027b82 */ /* 0x003e220000000a00 */
[----:B------:R-:W-:-:S05]  /*9fc0*/  IADD3 R14, P0, PT, R14, R12, RZ ;  /* 0x0000000c0e0e7210 */ /* 0x000fca0007f1e0ff */
[----:B------:R-:W-:-:S05]  /*9fd0*/  IMAD.X R15, R15, 0x1, R13, P0 ;  /* 0x000000010f0f7824 */ /* 0x000fca00000e060d */
[----:B0-----:R-:W-:Y:S01]  /*9fe0*/  STG.E.64 desc[UR8][R2.64], R14 ;  /* 0x0000000e02007986 */ /* 0x001fe2000c101b08 */
[----:B------:R-:W-:Y:S05]  /*9ff0*/  EXIT ;  /* 0x000000000000794d */ /* 0x000fea0003800000 */
.L_x_4033:
[----:B------:R-:W-:Y:S01]  /*a000*/  BSSY B1, `(.L_x_4179) ;  /* 0x0000006000017945 */ /* 0x000fe20003800000 */
[----:B------:R-:W-:Y:S01]  /*a010*/  PLOP3.LUT P3, PT, P3, PT, PT, 0x8, 0x80 ;  /* 0x000000000080781c */ /* 0x000fe20001f6e170 */
[----:B------:R-:W-:-:S12]  /*a020*/  IMAD.MOV.U32 R16, RZ, RZ, -0x1 ;  /* 0xffffffffff107424 */ /* 0x000fd800078e00ff */
[----:B------:R-:W-:Y:S05]  /*a030*/  WARPSYNC.COLLECTIVE R16, `(.L_x_4180) ;  /* 0x0000000010087348 */ /* 0x000fea0003c00000 */
[----:B------:R-:W-:Y:S01]  /*a040*/  VOTE.ANY P3, P3 ;  /* 0x0000000000ff7806 */ /* 0x000fe20001860100 */
[----:B------:R-:W-:-:S12]  /*a050*/  ENDCOLLECTIVE ;  /* 0x000000000000791b */ /* 0x000fd80003800000 */
.L_x_4180:
[----:B------:R-:W-:Y:S05]  /*a060*/  BSYNC B1 ;  /* 0x0000000000017941 */ /* 0x000fea0003800000 */
.L_x_4179:
[----:B------:R-:W-:Y:S05]  /*a070*/  BRA `(.L_x_4181) ;  /* 0xffffff9800d87947 */ /* 0x000fea000383ffff */
.L_x_4037:
[----:B------:R-:W-:Y:S01]  /*a080*/  BSSY B1, `(.L_x_4182) ;  /* 0x0000006000017945 */ /* 0x000fe20003800000 */
[----:B------:R-:W-:Y:S01]  /*a090*/  PLOP3.LUT P3, PT, P3, PT, PT, 0x8, 0x80 ;  /* 0x000000000080781c */ /* 0x000fe20001f6e170 */
[----:B------:R-:W-:-:S12]  /*a0a0*/  IMAD.MOV.U32 R16, RZ, RZ, -0x1 ;  /* 0xffffffffff107424 */ /* 0x000fd800078e00ff */
[----:B------:R-:W-:Y:S05]  /*a0b0*/  WARPSYNC.COLLECTIVE R16, `(.L_x_4183) ;  /* 0x0000000010087348 */ /* 0x000fea0003c00000 */
[----:B------:R-:W-:Y:S01]  /*a0c0*/  VOTE.ANY P3, P3 ;  /* 0x0000000000ff7806 */ /* 0x000fe20001860100 */
[----:B------:R-:W-:-:S12]  /*a0d0*/  ENDCOLLECTIVE ;  /* 0x000000000000791b */ /* 0x000fd80003800000 */
.L_x_4183:
[----:B------:R-:W-:Y:S05]  /*a0e0*/  BSYNC B1 ;  /* 0x0000000000017941 */ /* 0x000fea0003800000 */
.L_x_4182:
[----:B------:R-:W-:Y:S05]  /*a0f0*/  BRA `(.L_x_4184) ;  /* 0xffffff9800ec7947 */ /* 0x000fea000383ffff */
.L_x_4039:
        /* <DEDUP_REMOVED lines=11> */
.L_x_4186:
[----:B------:R-:W-:Y:S05]  /*a1b0*/  BSYNC B1 ;  /* 0x0000000000017941 */ /* 0x000fea0003800000 */
.L_x_4185:
        /* <DEDUP_REMOVED lines=11> */
.L_x_4187:
[----:B------:R-:W-:Y:S01]  /*a270*/  ISETP.GT.AND P5, PT, R12, R17, PT ;  /* 0x000000110c00720c */ /* 0x000fe20003fa4270 */
[----:B------:R-:W-:Y:S02]  /*a280*/  VIADD R12, R24, 0x4 ;  /* 0x00000004180c7836 */ /* 0x000fe40000000000 */
[----:B------:R-:W-:Y:S02]  /*a290*/  IMAD.MOV.U32 R19, RZ, RZ, R15 ;  /* 0x000000ffff137224 */ /* 0x000fe400078e000f */
[----:B------:R-:W-:-:S08]  /*a2a0*/  IMAD.MOV.U32 R26, RZ, RZ, R22 ;  /* 0x000000ffff1a7224 */ /* 0x000fd000078e0016 */
[----:B------:R-:W-:Y:S05]  /*a2b0*/  WARPSYNC.COLLECTIVE R16, `(.L_x_4188) ;  /* 0x0000000010087348 */ /* 0x000fea0003c00000 */
[----:B------:R0:W1:Y:S02]  /*a2c0*/  SHFL.DOWN P3, R22, R19, R18, R17 ;  /* 0x0800001213167389 */ /* 0x0000640000060011 */
[----:B01----:R-:W-:Y:S05]  /*a2d0*/  ENDCOLLECTIVE ;  /* 0x000000000000791b */ /* 0x003fea0003800000 */
.L_x_4188:
        /* <DEDUP_REMOVED lines=10> */
.L_x_4189:
[----:B------:R-:W-:Y:S01]  /*a380*/  IMAD.MOV.U32 R19, RZ, RZ, R44 ;  /* 0x000000ffff137224 */ /* 0x000fe200078e002c */
[----:B------:R-:W-:-:S04]  /*a390*/  SEL R22, R22, RZ, !P5 ;  /* 0x000000ff16167207 */ /* 0x000fc80006800000 */
[----:B------:R-:W-:-:S13]  /*a3a0*/  IADD3 R42, P6, PT, R22, R41, RZ ;  /* 0x00000029162a7210 */ /* 0x000fda0007fde0ff */
[----:B------:R-:W-:Y:S05]  /*a3b0*/  WARPSYNC.COLLECTIVE R16, `(.L_x_4190) ;  /* 0x0000000010087348 */ /* 0x000fea0003c00000 */
[----:B------:R0:W1:Y:S02]  /*a3c0*/  SHFL.DOWN P3, R22, R19, R18, R17 ;  /* 0x0800001213167389 */ /* 0x0000640000060011 */
[----:B01----:R-:W-:Y:S05]  /*a3d0*/  ENDCOLLECTIVE ;  /* 0x000000000000791b */ /* 0x003fea0003800000 */
.L_x_4190:
[----:B------:R-:W-:Y:S02]  /*a3e0*/  IMAD.MOV.U32 R19, RZ, RZ, R42 ;  /* 0x000000ffff137224 */ /* 0x000fe400078e002a */
[----:B------:R-:W-:Y:S02]  /*a3f0*/  IMAD.MOV.U32 R18, RZ, RZ, 0x4 ;  /* 0x00000004ff127424 */ /* 0x000fe400078e00ff */
[----:B------:R-:W-:-:S07]  /*a400*/  IMAD.MOV.U32 R26, RZ, RZ, R22 ;  /* 0x000000ffff1a7224 */ /* 0x000fce00078e0016 */
[----:B------:R-:W-:Y:S05]  /*a410*/  WARPSYNC.COLLECTIVE R16, `(.L_x_4191) ;  /* 0x0000000010087348 */ /* 0x000fea0003c00000 */
[----:B------:R0:W1:Y:S02]  /*a420*/  SHFL.DOWN P3, R22, R19, R18, R17 ;  /* 0x0800001213167389 */ /* 0x0000640000060011 */
[----:B01----:R-:W-:Y:S05]  /*a430*/  ENDCOLLECTIVE ;  /* 0x000000000000791b */ /* 0x003fea0003800000 */
.L_x_4191:
        /* <DEDUP_REMOVED lines=9> */
.L_x_4192:
[----:B------:R-:W-:-:S05]  /*a4d0*/  IADD3 R15, P6, PT, R15, R42, RZ ;  /* 0x0000002a0f0f7210 */ /* 0x000fca0007fde0ff */
[----:B------:R-:W-:Y:S02]  /*a4e0*/  IMAD.MOV.U32 R19, RZ, RZ, R15 ;  /* 0x000000ffff137224 */ /* 0x000fe400078e000f */
[----:B------:R-:W-:Y:S02]  /*a4f0*/  IMAD.MOV.U32 R18, RZ, RZ, 0x8 ;  /* 0x00000008ff127424 */ /* 0x000fe400078e00ff */
[----:B------:R-:W-:-:S07]  /*a500*/  IMAD.MOV.U32 R14, RZ, RZ, R22 ;  /* 0x000000ffff0e7224 */ /* 0x000fce00078e0016 */
[----:B------:R-:W-:Y:S05]  /*a510*/  WARPSYNC.COLLECTIVE R16, `(.L_x_4193) ;  /* 0x0000000010087348 */ /* 0x000fea0003c00000 */
[----:B------:R0:W1:Y:S02]  /*a520*/  SHFL.DOWN P3, R22, R19, R18, R17 ;  /* 0x0800001213167389 */ /* 0x0000640000060011 */
[----:B01----:R-:W-:Y:S05]  /*a530*/  ENDCOLLECTIVE ;  /* 0x000000000000791b */ /* 0x003fea0003800000 */
.L_x_4193:
        /* <DEDUP_REMOVED lines=10> */
.L_x_4194:
[----:B------:R-:W-:Y:S02]  /*a5e0*/  IMAD.MOV.U32 R19, RZ, RZ, R42 ;  /* 0x000000ffff137224 */ /* 0x000fe400078e002a */
[----:B------:R-:W-:Y:S02]  /*a5f0*/  IMAD.MOV.U32 R18, RZ, RZ, 0x10 ;  /* 0x00000010ff127424 */ /* 0x000fe400078e00ff */
[----:B------:R-:W-:-:S07]  /*a600*/  IMAD.MOV.U32 R14, RZ, RZ, R22 ;  /* 0x000000ffff0e7224 */ /* 0x000fce00078e0016 */
[----:B------:R-:W-:Y:S05]  /*a610*/  WARPSYNC.COLLECTIVE R16, `(.L_x_4195) ;  /* 0x0000000010087348 */ /* 0x000fea0003c00000 */
[----:B------:R0:W1:Y:S02]  /*a620*/  SHFL.DOWN P3, R22, R19, R18, R17 ;  /* 0x0800001213167389 */ /* 0x0000640000060011 */
[----:B01----:R-:W-:Y:S05]  /*a630*/  ENDCOLLECTIVE ;  /* 0x000000000000791b */ /* 0x003fea0003800000 */
.L_x_4195:
        /* <DEDUP_REMOVED lines=8> */
.L_x_4196:
        /* <DEDUP_REMOVED lines=18> */
.L_x_4197:
[----:B------:R-:W-:Y:S01]  /*a7e0*/  PLOP3.LUT P5, PT, P3, PT, PT, 0x80, 0x8 ;  /* 0x000000000008781c */ /* 0x000fe20001faf070 */
[----:B------:R-:W-:-:S12]  /*a7f0*/  BRA `(.L_x_4198) ;  /* 0xffffff9800247947 */ /* 0x000fd8000383ffff */
.L_x_4041:
[----:B------:R-:W-:Y:S01]  /*a800*/  BSSY B1, `(.L_x_4199) ;  /* 0x0000006000017945 */ /* 0x000fe20003800000 */
[----:B------:R-:W-:Y:S01]  /*a810*/  PLOP3.LUT P3, PT, P3, PT, PT, 0x8, 0x80 ;  /* 0x000000000080781c */ /* 0x000fe20001f6e170 */
[----:B------:R-:W-:-:S12]  /*a820*/  IMAD.MOV.U32 R16, RZ, RZ, -0x1 ;  /* 0xffffffffff107424 */ /* 0x000fd800078e00ff */
[----:B------:R-:W-:Y:S05]  /*a830*/  WARPSYNC.COLLECTIVE R16, `(.L_x_4200) ;  /* 0x0000000010087348 */ /* 0x000fea0003c00000 */
[----:B------:R-:W-:Y:S01]  /*a840*/  VOTE.ANY P3, P3 ;  /* 0x0000000000ff7806 */ /* 0x000fe20001860100 */
[----:B------:R-:W-:-:S12]  /*a850*/  ENDCOLLECTIVE ;  /* 0x000000000000791b */ /* 0x000fd80003800000 */
.L_x_4200:
[----:B------:R-:W-:Y:S05]  /*a860*/  BSYNC B1 ;  /* 0x0000000000017941 */ /* 0x000fea0003800000 */
.L_x_4199:
[----:B------:R-:W-:Y:S05]  /*a870*/  BRA `(.L_x_4201) ;  /* 0xffffff9800287947 */ /* 0x000fea000383ffff */
.L_x_4045:
[----:B------:R-:W-:Y:S01]  /*a880*/  BSSY B1, `(.L_x_4202) ;  /* 0x0000006000017945 */ /* 0x000fe20003800000 */
[----:B------:R-:W-:Y:S01]  /*a890*/  PLOP3.LUT P3, PT, P3, PT, PT, 0x8, 0x80 ;  /* 0x000000000080781c */ /* 0x000fe20001f6e170 */
[----:B------:R-:W-:-:S12]  /*a8a0*/  IMAD.MOV.U32 R16, RZ, RZ, -0x1 ;  /* 0xffffffffff107424 */ /* 0x000fd800078e00ff */
[----:B------:R-:W-:Y:S05]  /*a8b0*/  WARPSYNC.COLLECTIVE R16, `(.L_x_4203) ;  /* 0x0000000010087348 */ /* 0x000fea0003c00000 */
[----:B------:R-:W-:Y:S01]  /*a8c0*/  VOTE.ANY P3, P3 ;  /* 0x0000000000ff7806 */ /* 0x000fe20001860100 */
[----:B------:R-:W-:-:S12]  /*a8d0*/  ENDCOLLECTIVE ;  /* 0x000000000000791b */ /* 0x000fd80003800000 */
.L_x_4203:
[----:B------:R-:W-:Y:S05]  /*a8e0*/  BSYNC B1 ;  /* 0x0000000000017941 */ /* 0x000fea0003800000 */
.L_x_4202:
[----:B------:R-:W-:Y:S05]  /*a8f0*/  BRA `(.L_x_4204) ;  /* 0xffffff9800447947 */ /* 0x000fea000383ffff */
.L_x_4047:
[----:B------:R-:W-:Y:S01]  /*a900*/  BSSY B1, `(.L_x_4205) ;  /* 0x0000006000017945 */ /* 0x000fe20003800000 */
[----:B------:R-:W-:Y:S01]  /*a910*/  PLOP3.LUT P3, PT, P3, PT, PT, 0x8, 0x80 ;  /* 0x000000000080781c */ /* 0x000fe20001f6e170 */
[----:B------:R-:W-:-:S12]  /*a920*/  IMAD.MOV.U32 R16, RZ, RZ, -0x1 ;  /* 0xffffffffff107424 */ /* 0x000fd800078e00ff */
[----:B------:R-:W-:Y:S05]  /*a930*/  WARPSYNC.COLLECTIVE R16, `(.L_x_4206) ;  /* 0x0000000010087348 */ /* 0x000fea0003c00000 */
[----:B------:R-:W-:Y:S01]  /*a940*/  VOTE.ANY R16, PT, P3 ;  /* 0x0000000000107806 */ /* 0x000fe200018e0100 */
[----:B------:R-:W-:Y:S06]  /*a950*/  ENDCOLLECTIVE ;  /* 0x000000000000791b */ /* 0x000fec0003800000 */
.L_x_4206:
[----:B------:R-:W-:Y:S05]  /*a960*/  BSYNC B1 ;  /* 0x0000000000017941 */ /* 0x000fea0003800000 */
.L_x_4205:
        /* <DEDUP_REMOVED lines=11> */
.L_x_4207:
[----:B------:R-:W-:Y:S02]  /*aa20*/  IMAD.MOV.U32 R19, RZ, RZ, R15 ;  /* 0x000000ffff137224 */ /* 0x000fe400078e000f */
[----:B------:R-:W-:-:S07]  /*aa30*/  IMAD.MOV.U32 R44, RZ, RZ, R22 ;  /* 0x000000ffff2c7224 */ /* 0x000fce00078e0016 */
[----:B------:R-:W-:Y:S05]  /*aa40*/  WARPSYNC.COLLECTIVE R16, `(.L_x_4208) ;  /* 0x0000000010087348 */ /* 0x000fea0003c00000 */
[----:B------:R0:W1:Y:S02]  /*aa50*/  SHFL.DOWN P3, R22, R19, R18, R17 ;  /* 0x0800001213167389 */ /* 0x0000640000060011 */
[----:B01----:R-:W-:Y:S05]  /*aa60*/  ENDCOLLECTIVE ;  /* 0x000000000000791b */ /* 0x003fea0003800000 */
.L_x_4208:
        /* <DEDUP_REMOVED lines=13> */
.L_x_4209:
[----:B------:R-:W-:Y:S01]  /*ab40*/  IMAD.MOV.U32 R19, RZ, RZ, R48 ;  /* 0x000000ffff137224 */ /* 0x000fe200078e0030 */
[----:B------:R-:W-:-:S04]  /*ab50*/  SEL R22, R22, RZ, !P5 ;  /* 0x000000ff16167207 */ /* 0x000fc80006800000 */
[----:B------:R-:W-:-:S13]  /*ab60*/  IADD3 R46, P6, PT, R22, R47, RZ ;  /* 0x0000002f162e7210 */ /* 0x000fda0007fde0ff */
[----:B------:R-:W-:Y:S05]  /*ab70*/  WARPSYNC.COLLECTIVE R16, `(.L_x_4210) ;  /* 0x0000000010087348 */ /* 0x000fea0003c00000 */
[----:B------:R0:W1:Y:S02]  /*ab80*/  SHFL.DOWN P3, R22, R19, R18, R17 ;  /* 0x0800001213167389 */ /* 0x0000640000060011 */
[----:B01----:R-:W-:Y:S05]  /*ab90*/  ENDCOLLECTIVE ;  /* 0x000000000000791b */ /* 0x003fea0003800000 */
.L_x_4210:
[----:B------:R-:W-:Y:S02]  /*aba0*/  IMAD.MOV.U32 R19, RZ, RZ, R46 ;  /* 0x000000ffff137224 */ /* 0x000fe400078e002e */
[----:B------:R-:W-:Y:S02]  /*abb0*/  IMAD.MOV.U32 R18, RZ, RZ, 0x4 ;  /* 0x00000004ff127424 */ /* 0x000fe400078e00ff */
[----:B------:R-:W-:-:S07]  /*abc0*/  IMAD.MOV.U32 R44, RZ, RZ, R22 ;  /* 0x000000ffff2c7224 */ /* 0x000fce00078e0016 */
[----:B------:R-:W-:Y:S05]  /*abd0*/  WARPSYNC.COLLECTIVE R16, `(.L_x_4211) ;  /* 0x0000000010087348 */ /* 0x000fea0003c00000 */
[----:B------:R0:W1:Y:S02]  /*abe0*/  SHFL.DOWN P3, R22, R19, R18, R17 ;  /* 0x0800001213167389 */ /* 0x0000640000060011 */
[----:B01----:R-:W-:Y:S05]  /*abf0*/  ENDCOLLECTIVE ;  /* 0x000000000000791b */ /* 0x003fea0003800000 */
.L_x_4211:
        /* <DEDUP_REMOVED lines=9> */
.L_x_4212:
[----:B------:R-:W-:-:S05]  /*ac90*/  IADD3 R15, P6, PT, R15, R46, RZ ;  /* 0x0000002e0f0f7210 */ /* 0x000fca0007fde0ff */
[----:B------:R-:W-:Y:S02]  /*aca0*/  IMAD.MOV.U32 R19, RZ, RZ, R15 ;  /* 0x000000ffff137224 */ /* 0x000fe400078e000f */
[----:B------:R-:W-:Y:S02]  /*acb0*/  IMAD.MOV.U32 R18, RZ, RZ, 0x8 ;  /* 0x00000008ff127424 */ /* 0x000fe400078e00ff */
[----:B------:R-:W-:-:S07]  /*acc0*/  IMAD.MOV.U32 R14, RZ, RZ, R22 ;  /* 0x000000ffff0e7224 */ /* 0x000fce00078e0016 */
[----:B------:R-:W-:Y:S05]  /*acd0*/  WARPSYNC.COLLECTIVE R16, `(.L_x_4213) ;  /* 0x0000000010087348 */ /* 0x000fea0003c00000 */
[----:B------:R0:W1:Y:S02]  /*ace0*/  SHFL.DOWN P3, R22, R19, R18, R17 ;  /* 0x0800001213167389 */ /* 0x0000640000060011 */
[----:B01----:R-:W-:Y:S05]  /*acf0*/  ENDCOLLECTIVE ;  /* 0x000000000000791b */ /* 0x003fea0003800000 */
.L_x_4213:
        /* <DEDUP_REMOVED lines=10> */
.L_x_4214:
[----:B------:R-:W-:Y:S02]  /*ada0*/  IMAD.MOV.U32 R19, RZ, RZ, R44 ;  /* 0x000000ffff137224 */ /* 0x000fe400078e002c */
[----:B------:R-:W-:Y:S02]  /*adb0*/  IMAD.MOV.U32 R18, RZ, RZ, 0x10 ;  /* 0x00000010ff127424 */ /* 0x000fe400078e00ff */
[----:B------:R-:W-:-:S07]  /*adc0*/  IMAD.MOV.U32 R14, RZ, RZ, R22 ;  /* 0x000000ffff0e7224 */ /* 0x000fce00078e0016 */
[----:B------:R-:W-:Y:S05]  /*add0*/  WARPSYNC.COLLECTIVE R16, `(.L_x_4215) ;  /* 0x0000000010087348 */ /* 0x000fea0003c00000 */
[----:B------:R0:W1:Y:S02]  /*ade0*/  SHFL.DOWN P3, R22, R19, R18, R17 ;  /* 0x0800001213167389 */ /* 0x0000640000060011 */
[----:B01----:R-:W-:Y:S05]  /*adf0*/  ENDCOLLECTIVE ;  /* 0x000000000000791b */ /* 0x003fea0003800000 */
.L_x_4215:
[----:B------:R-:W-:-:S05]  /*ae00*/  SEL R14, R14, RZ, !P5 ;  /* 0x000000ff0e0e7207 */ /* 0x000fca0006800000 */
[----:B------:R-:W-:-:S04]  /*ae10*/  IMAD.X R46, R14, 0x1, R47, P6 ;  /* 0x000000010e2e7824 */ /* 0x000fc800030e062f */
[----:B------:R-:W-:Y:S02]  /*ae20*/  IMAD.MOV.U32 R19, RZ, RZ, R46 ;  /* 0x000000ffff137224 */ /* 0x000fe400078e002e */
[----:B------:R-:W-:-:S07]  /*ae30*/  IMAD.MOV.U32 R14, RZ, RZ, R22 ;  /* 0x000000ffff0e7224 */ /* 0x000fce00078e0016 */
[----:B------:R-:W-:Y:S05]  /*ae40*/  WARPSYNC.COLLECTIVE R16, `(.L_x_4216) ;  /* 0x0000000010087348 */ /* 0x000fea0003c00000 */
[----:B------:R0:W1:Y:S02]  /*ae50*/  SHFL.DOWN P3, R22, R19, R18, R17 ;  /* 0x0800001213167389 */ /* 0x0000640000060011 */
[----:B01----:R-:W-:Y:S05]  /*ae60*/  ENDCOLLECTIVE ;  /* 0x000000000000791b */ /* 0x003fea0003800000 */
.L_x_4216:
        /* <DEDUP_REMOVED lines=10> */
.L_x_4217:
[----:B------:R-:W-:Y:S05]  /*af10*/  BRA `(.L_x_4218) ;  /* 0xffffff9400907947 */ /* 0x000fea000383ffff */
.L_x_4155:
[----:B------:R-:W-:Y:S01]  /*af20*/  BSSY B0, `(.L_x_4219) ;  /* 0x0000006000007945 */ /* 0x000fe20003800000 */
[----:B------:R-:W-:Y:S01]  /*af30*/  PLOP3.LUT P3, PT, P3, PT, PT, 0x8, 0x80 ;  /* 0x000000000080781c */ /* 0x000fe20001f6e170 */
[----:B------:R-:W-:-:S12]  /*af40*/  IMAD.MOV.U32 R16, RZ, RZ, -0x1 ;  /* 0xffffffffff107424 */ /* 0x000fd800078e00ff */
[----:B------:R-:W-:Y:S05]  /*af50*/  WARPSYNC.COLLECTIVE R16, `(.L_x_4220) ;  /* 0x0000000010087348 */ /* 0x000fea0003c00000 */
[----:B------:R-:W-:Y:S01]  /*af60*/  VOTE.ANY P3, P3 ;  /* 0x0000000000ff7806 */ /* 0x000fe20001860100 */
[----:B------:R-:W-:-:S12]  /*af70*/  ENDCOLLECTIVE ;  /* 0x000000000000791b */ /* 0x000fd80003800000 */
.L_x_4220:
[----:B------:R-:W-:Y:S05]  /*af80*/  BSYNC B0 ;  /* 0x0000000000007941 */ /* 0x000fea0003800000 */
.L_x_4219:
[----:B------:R-:W-:Y:S05]  /*af90*/  BRA `(.L_x_4221) ;  /* 0xffffffdc00087947 */ /* 0x000fea000383ffff */
.L_x_4159:
[----:B------:R-:W-:Y:S01]  /*afa0*/  BSSY B0, `(.L_x_4222) ;  /* 0x0000006000007945 */ /* 0x000fe20003800000 */
[----:B------:R-:W-:Y:S01]  /*afb0*/  PLOP3.LUT P3, PT, P3, PT, PT, 0x8, 0x80 ;  /* 0x000000000080781c */ /* 0x000fe20001f6e170 */
[----:B------:R-:W-:-:S12]  /*afc0*/  IMAD.MOV.U32 R16, RZ, RZ, -0x1 ;  /* 0xffffffffff107424 */ /* 0x000fd800078e00ff */
[----:B------:R-:W-:Y:S05]  /*afd0*/  WARPSYNC.COLLECTIVE R16, `(.L_x_4223) ;  /* 0x0000000010087348 */ /* 0x000fea0003c00000 */
[----:B------:R-:W-:Y:S01]  /*afe0*/  VOTE.ANY P3, P3 ;  /* 0x0000000000ff7806 */ /* 0x000fe20001860100 */
[----:B------:R-:W-:-:S12]  /*aff0*/  ENDCOLLECTIVE ;  /* 0x000000000000791b */ /* 0x000fd80003800000 */
.L_x_4223:
[----:B------:R-:W-:Y:S05]  /*b000*/  BSYNC B0 ;  /* 0x0000000000007941 */ /* 0x000fea0003800000 */
.L_x_4222:
[----:B------:R-:W-:Y:S05]  /*b010*/  BRA `(.L_x_4224) ;  /* 0xffffffdc001c7947 */ /* 0x000fea000383ffff */
.L_x_4161:
        /* <DEDUP_REMOVED lines=11> */
.L_x_4226:
[----:B------:R-:W-:Y:S05]  /*b0d0*/  BSYNC B0 ;  /* 0x0000000000007941 */ /* 0x000fea0003800000 */
.L_x_4225:
        /* <DEDUP_REMOVED lines=11> */
.L_x_4227:
[----:B------:R-:W-:Y:S01]  /*b190*/  ISETP.GT.AND P5, PT, R12, R17, PT ;  /* 0x000000110c00720c */ /* 0x000fe20003fa4270 */
[----:B------:R-:W-:Y:S02]  /*b1a0*/  VIADD R12, R24, 0x4 ;  /* 0x00000004180c7836 */ /* 0x000fe40000000000 */
[----:B------:R-:W-:Y:S02]  /*b1b0*/  IMAD.MOV.U32 R19, RZ, RZ, R15 ;  /* 0x000000ffff137224 */ /* 0x000fe400078e000f */
[----:B------:R-:W-:-:S08]  /*b1c0*/  IMAD.MOV.U32 R26, RZ, RZ, R22 ;  /* 0x000000ffff1a7224 */ /* 0x000fd000078e0016 */
[----:B------:R-:W-:Y:S05]  /*b1d0*/  WARPSYNC.COLLECTIVE R16, `(.L_x_4228) ;  /* 0x0000000010087348 */ /* 0x000fea0003c00000 */
[----:B------:R0:W1:Y:S02]  /*b1e0*/  SHFL.DOWN P3, R22, R19, R18, R17 ;  /* 0x0800001213167389 */ /* 0x0000640000060011 */
[----:B01----:R-:W-:Y:S05]  /*b1f0*/  ENDCOLLECTIVE ;  /* 0x000000000000791b */ /* 0x003fea0003800000 */
.L_x_4228:
        /* <DEDUP_REMOVED lines=10> */
.L_x_4229:
[----:B------:R-:W-:Y:S01]  /*b2a0*/  IMAD.MOV.U32 R19, RZ, RZ, R44 ;  /* 0x000000ffff137224 */ /* 0x000fe200078e002c */
[----:B------:R-:W-:-:S04]  /*b2b0*/  SEL R22, R22, RZ, !P5 ;  /* 0x000000ff16167207 */ /* 0x000fc80006800000 */
[----:B------:R-:W-:-:S13]  /*b2c0*/  IADD3 R42, P6, PT, R22, R41, RZ ;  /* 0x00000029162a7210 */ /* 0x000fda0007fde0ff */
[----:B------:R-:W-:Y:S05]  /*b2d0*/  WARPSYNC.COLLECTIVE R16, `(.L_x_4230) ;  /* 0x0000000010087348 */ /* 0x000fea0003c00000 */
[----:B------:R0:W1:Y:S02]  /*b2e0*/  SHFL.DOWN P3, R22, R19, R18, R17 ;  /* 0x0800001213167389 */ /* 0x0000640000060011 */
[----:B01----:R-:W-:Y:S05]  /*b2f0*/  ENDCOLLECTIVE ;  /* 0x000000000000791b */ /* 0x003fea0003800000 */
.L_x_4230:
[----:B------:R-:W-:Y:S02]  /*b300*/  IMAD.MOV.U32 R19, RZ, RZ, R42 ;  /* 0x000000ffff137224 */ /* 0x000fe400078e002a */
[----:B------:R-:W-:Y:S02]  /*b310*/  IMAD.MOV.U32 R18, RZ, RZ, 0x4 ;  /* 0x00000004ff127424 */ /* 0x000fe400078e00ff */
[----:B------:R-:W-:-:S07]  /*b320*/  IMAD.MOV.U32 R26, RZ, RZ, R22 ;  /* 0x000000ffff1a7224 */ /* 0x000fce00078e0016 */
[----:B------:R-:W-:Y:S05]  /*b330*/  WARPSYNC.COLLECTIVE R16, `(.L_x_4231) ;  /* 0x0000000010087348 */ /* 0x000fea0003c00000 */
[----:B------:R0:W1:Y:S02]  /*b340*/  SHFL.DOWN P3, R22, R19, R18, R17 ;  /* 0x0800001213167389 */ /* 0x0000640000060011 */
[----:B01----:R-:W-:Y:S05]  /*b350*/  ENDCOLLECTIVE ;  /* 0x000000000000791b */ /* 0x003fea0003800000 */
.L_x_4231:
        /* <DEDUP_REMOVED lines=9> */
.L_x_4232:
[----:B------:R-:W-:-:S05]  /*b3f0*/  IADD3 R15, P6, PT, R15, R42, RZ ;  /* 0x0000002a0f0f7210 */ /* 0x000fca0007fde0ff */
[----:B------:R-:W-:Y:S02]  /*b400*/  IMAD.MOV.U32 R19, RZ, RZ, R15 ;  /* 0x000000ffff137224 */ /* 0x000fe400078e000f */
[----:B------:R-:W-:Y:S02]  /*b410*/  IMAD.MOV.U32 R18, RZ, RZ, 0x8 ;  /* 0x00000008ff127424 */ /* 0x000fe400078e00ff */
[----:B------:R-:W-:-:S07]  /*b420*/  IMAD.MOV.U32 R14, RZ, RZ, R22 ;  /* 0x000000ffff0e7224 */ /* 0x000fce00078e0016 */
[----:B------:R-:W-:Y:S05]  /*b430*/  WARPSYNC.COLLECTIVE R16, `(.L_x_4233) ;  /* 0x0000000010087348 */ /* 0x000fea0003c00000 */
[----:B------:R0:W1:Y:S02]  /*b440*/  SHFL.DOWN P3, R22, R19, R18, R17 ;  /* 0x0800001213167389 */ /* 0x0000640000060011 */
[----:B01----:R-:W-:Y:S05]  /*b450*/  ENDCOLLECTIVE ;  /* 0x000000000000791b */ /* 0x003fea0003800000 */
.L_x_4233:
        /* <DEDUP_REMOVED lines=10> */
.L_x_4234:
[----:B------:R-:W-:Y:S02]  /*b500*/  IMAD.MOV.U32 R19, RZ, RZ, R42 ;  /* 0x000000ffff137224 */ /* 0x000fe400078e002a */
[----:B------:R-:W-:Y:S02]  /*b510*/  IMAD.MOV.U32 R18, RZ, RZ, 0x10 ;  /* 0x00000010ff127424 */ /* 0x000fe400078e00ff */
[----:B------:R-:W-:-:S07]  /*b520*/  IMAD.MOV.U32 R14, RZ, RZ, R22 ;  /* 0x000000ffff0e7224 */ /* 0x000fce00078e0016 */
[----:B------:R-:W-:Y:S05]  /*b530*/  WARPSYNC.COLLECTIVE R16, `(.L_x_4235) ;  /* 0x0000000010087348 */ /* 0x000fea0003c00000 */
[----:B------:R0:W1:Y:S02]  /*b540*/  SHFL.DOWN P3, R22, R19, R18, R17 ;  /* 0x0800001213167389 */ /* 0x0000640000060011 */
[----:B01----:R-:W-:Y:S05]  /*b550*/  ENDCOLLECTIVE ;  /* 0x000000000000791b */ /* 0x003fea0003800000 */
.L_x_4235:
        /* <DEDUP_REMOVED lines=8> */
.L_x_4236:
        /* <DEDUP_REMOVED lines=18> */
.L_x_4237:
[----:B------:R-:W-:Y:S01]  /*b700*/  PLOP3.LUT P5, PT, P3, PT, PT, 0x80, 0x8 ;  /* 0x000000000008781c */ /* 0x000fe20001faf070 */
[----:B------:R-:W-:-:S12]  /*b710*/  BRA `(.L_x_4238) ;  /* 0xffffffd800547947 */ /* 0x000fd8000383ffff */
.L_x_4163:
[----:B------:R-:W-:Y:S01]  /*b720*/  BSSY B0, `(.L_x_4239) ;  /* 0x0000006000007945 */ /* 0x000fe20003800000 */
[----:B------:R-:W-:Y:S01]  /*b730*/  PLOP3.LUT P3, PT, P3, PT, PT, 0x8, 0x80 ;  /* 0x000000000080781c */ /* 0x000fe20001f6e170 */
[----:B------:R-:W-:-:S12]  /*b740*/  IMAD.MOV.U32 R16, RZ, RZ, -0x1 ;  /* 0xffffffffff107424 */ /* 0x000fd800078e00ff */
[----:B------:R-:W-:Y:S05]  /*b750*/  WARPSYNC.COLLECTIVE R16, `(.L_x_4240) ;  /* 0x0000000010087348 */ /* 0x000fea0003c00000 */
[----:B------:R-:W-:Y:S01]  /*b760*/  VOTE.ANY P3, P3 ;  /* 0x0000000000ff7806 */ /* 0x000fe20001860100 */
[----:B------:R-:W-:-:S12]  /*b770*/  ENDCOLLECTIVE ;  /* 0x000000000000791b */ /* 0x000fd80003800000 */
.L_x_4240:
[----:B------:R-:W-:Y:S05]  /*b780*/  BSYNC B0 ;  /* 0x0000000000007941 */ /* 0x000fea0003800000 */
.L_x_4239:
[----:B------:R-:W-:Y:S05]  /*b790*/  BRA `(.L_x_4241) ;  /* 0xffffffd800587947 */ /* 0x000fea000383ffff */
.L_x_4167:
[----:B------:R-:W-:Y:S01]  /*b7a0*/  BSSY B0, `(.L_x_4242) ;  /* 0x0000006000007945 */ /* 0x000fe20003800000 */
[----:B------:R-:W-:Y:S01]  /*b7b0*/  PLOP3.LUT P3, PT, P3, PT, PT, 0x8, 0x80 ;  /* 0x000000000080781c */ /* 0x000fe20001f6e170 */
[----:B------:R-:W-:-:S12]  /*b7c0*/  IMAD.MOV.U32 R16, RZ, RZ, -0x1 ;  /* 0xffffffffff107424 */ /* 0x000fd800078e00ff */
[----:B------:R-:W-:Y:S05]  /*b7d0*/  WARPSYNC.COLLECTIVE R16, `(.L_x_4243) ;  /* 0x0000000010087348 */ /* 0x000fea0003c00000 */
[----:B------:R-:W-:Y:S01]  /*b7e0*/  VOTE.ANY P3, P3 ;  /* 0x0000000000ff7806 */ /* 0x000fe20001860100 */
[----:B------:R-:W-:-:S12]  /*b7f0*/  ENDCOLLECTIVE ;  /* 0x000000000000791b */ /* 0x000fd80003800000 */
.L_x_4243:
[----:B------:R-:W-:Y:S05]  /*b800*/  BSYNC B0 ;  /* 0x0000000000007941 */ /* 0x000fea0003800000 */
.L_x_4242:
[----:B------:R-:W-:Y:S05]  /*b810*/  BRA `(.L_x_4244) ;  /* 0xffffffd800747947 */ /* 0x000fea000383ffff */
.L_x_4169:
[----:B------:R-:W-:Y:S01]  /*b820*/  BSSY B0, `(.L_x_4245) ;  /* 0x0000006000007945 */ /* 0x000fe20003800000 */
[----:B------:R-:W-:Y:S01]  /*b830*/  PLOP3.LUT P3, PT, P3, PT, PT, 0x8, 0x80 ;  /* 0x000000000080781c */ /* 0x000fe20001f6e170 */
[----:B------:R-:W-:-:S12]  /*b840*/  IMAD.MOV.U32 R16, RZ, RZ, -0x1 ;  /* 0xffffffffff107424 */ /* 0x000fd800078e00ff */
[----:B------:R-:W-:Y:S05]  /*b850*/  WARPSYNC.COLLECTIVE R16, `(.L_x_4246) ;  /* 0x0000000010087348 */ /* 0x000fea0003c00000 */
[----:B------:R-:W-:Y:S01]  /*b860*/  VOTE.ANY R16, PT, P3 ;  /* 0x0000000000107806 */ /* 0x000fe200018e0100 */
[----:B------:R-:W-:Y:S06]  /*b870*/  ENDCOLLECTIVE ;  /* 0x000000000000791b */ /* 0x000fec0003800000 */
.L_x_4246:
[----:B------:R-:W-:Y:S05]  /*b880*/  BSYNC B0 ;  /* 0x0000000000007941 */ /* 0x000fea0003800000 */
.L_x_4245:
        /* <DEDUP_REMOVED lines=11> */
.L_x_4247:
[----:B------:R-:W-:Y:S02]  /*b940*/  IMAD.MOV.U32 R19, RZ, RZ, R15 ;  /* 0x000000ffff137224 */ /* 0x000fe400078e000f */
[----:B------:R-:W-:-:S07]  /*b950*/  IMAD.MOV.U32 R44, RZ, RZ, R22 ;  /* 0x000000ffff2c7224 */ /* 0x000fce00078e0016 */
[----:B------:R-:W-:Y:S05]  /*b960*/  WARPSYNC.COLLECTIVE R16, `(.L_x_4248) ;  /* 0x0000000010087348 */ /* 0x000fea0003c00000 */
[----:B------:R0:W1:Y:S02]  /*b970*/  SHFL.DOWN P3, R22, R19, R18, R17 ;  /* 0x0800001213167389 */ /* 0x0000640000060011 */
[----:B01----:R-:W-:Y:S05]  /*b980*/  ENDCOLLECTIVE ;  /* 0x000000000000791b */ /* 0x003fea0003800000 */
.L_x_4248:
        /* <DEDUP_REMOVED lines=13> */
.L_x_4249:
[----:B------:R-:W-:Y:S01]  /*ba60*/  IMAD.MOV.U32 R19, RZ, RZ, R48 ;  /* 0x000000ffff137224 */ /* 0x000fe200078e0030 */
[----:B------:R-:W-:-:S04]  /*ba70*/  SEL R22, R22, RZ, !P5 ;  /* 0x000000ff16167207 */ /* 0x000fc80006800000 */
[----:B------:R-:W-:-:S13]  /*ba80*/  IADD3 R46, P6, PT, R22, R47, RZ ;  /* 0x0000002f162e7210 */ /* 0x000fda0007fde0ff */
[----:B------:R-:W-:Y:S05]  /*ba90*/  WARPSYNC.COLLECTIVE R16, `(.L_x_4250) ;  /* 0x0000000010087348 */ /* 0x000fea0003c00000 */
[----:B------:R0:W1:Y:S02]  /*baa0*/  SHFL.DOWN P3, R22, R19, R18, R17 ;  /* 0x0800001213167389 */ /* 0x0000640000060011 */
[----:B01----:R-:W-:Y:S05]  /*bab0*/  ENDCOLLECTIVE ;  /* 0x000000000000791b */ /* 0x003fea0003800000 */
.L_x_4250:
[----:B------:R-:W-:Y:S02]  /*bac0*/  IMAD.MOV.U32 R19, RZ, RZ, R46 ;  /* 0x000000ffff137224 */ /* 0x000fe400078e002e */
[----:B------:R-:W-:Y:S02]  /*bad0*/  IMAD.MOV.U32 R18, RZ, RZ, 0x4 ;  /* 0x00000004ff127424 */ /* 0x000fe400078e00ff */
[----:B------:R-:W-:-:S07]  /*bae0*/  IMAD.MOV.U32 R44, RZ, RZ, R22 ;  /* 0x000000ffff2c7224 */ /* 0x000fce00078e0016 */
[----:B------:R-:W-:Y:S05]  /*baf0*/  WARPSYNC.COLLECTIVE R16, `(.L_x_4251) ;  /* 0x0000000010087348 */ /* 0x000fea0003c00000 */
[----:B------:R0:W1:Y:S02]  /*bb00*/  SHFL.DOWN P3, R22, R19, R18, R17 ;  /* 0x0800001213167389 */ /* 0x0000640000060011 */
[----:B01----:R-:W-:Y:S05]  /*bb10*/  ENDCOLLECTIVE ;  /* 0x000000000000791b */ /* 0x003fea0003800000 */
.L_x_4251:
        /* <DEDUP_REMOVED lines=9> */
.L_x_4252:
[----:B------:R-:W-:-:S05]  /*bbb0*/  IADD3 R15, P6, PT, R15, R46, RZ ;  /* 0x0000002e0f0f7210 */ /* 0x000fca0007fde0ff */
[----:B------:R-:W-:Y:S02]  /*bbc0*/  IMAD.MOV.U32 R19, RZ, RZ, R15 ;  /* 0x000000ffff137224 */ /* 0x000fe400078e000f */
[----:B------:R-:W-:Y:S02]  /*bbd0*/  IMAD.MOV.U32 R18, RZ, RZ, 0x8 ;  /* 0x00000008ff127424 */ /* 0x000fe400078e00ff */
[----:B------:R-:W-:-:S07]  /*bbe0*/  IMAD.MOV.U32 R14, RZ, RZ, R22 ;  /* 0x000000ffff0e7224 */ /* 0x000fce00078e0016 */
[----:B------:R-:W-:Y:S05]  /*bbf0*/  WARPSYNC.COLLECTIVE R16, `(.L_x_4253) ;  /* 0x0000000010087348 */ /* 0x000fea0003c00000 */
[----:B------:R0:W1:Y:S02]  /*bc00*/  SHFL.DOWN P3, R22, R19, R18, R17 ;  /* 0x0800001213167389 */ /* 0x0000640000060011 */
[----:B01----:R-:W-:Y:S05]  /*bc10*/  ENDCOLLECTIVE ;  /* 0x000000000000791b */ /* 0x003fea0003800000 */
.L_x_4253:
        /* <DEDUP_REMOVED lines=10> */
.L_x_4254:
[----:B------:R-:W-:Y:S02]  /*bcc0*/  IMAD.MOV.U32 R19, RZ, RZ, R44 ;  /* 0x000000ffff137224 */ /* 0x000fe400078e002c */
[----:B------:R-:W-:Y:S02]  /*bcd0*/  IMAD.MOV.U32 R18, RZ, RZ, 0x10 ;  /* 0x00000010ff127424 */ /* 0x000fe400078e00ff */
[----:B------:R-:W-:-:S07]  /*bce0*/  IMAD.MOV.U32 R14, RZ, RZ, R22 ;  /* 0x000000ffff0e7224 */ /* 0x000fce00078e0016 */
[----:B------:R-:W-:Y:S05]  /*bcf0*/  WARPSYNC.COLLECTIVE R16, `(.L_x_4255) ;  /* 0x0000000010087348 */ /* 0x000fea0003c00000 */
[----:B------:R0:W1:Y:S02]  /*bd00*/  SHFL.DOWN P3, R22, R19, R18, R17 ;  /* 0x0800001213167389 */ /* 0x0000640000060011 */
[----:B01----:R-:W-:Y:S05]  /*bd10*/  ENDCOLLECTIVE ;  /* 0x000000000000791b */ /* 0x003fea0003800000 */
.L_x_4255:
[----:B------:R-:W-:-:S05]  /*bd20*/  SEL R14, R14, RZ, !P5 ;  /* 0x000000ff0e0e7207 */ /* 0x000fca0006800000 */
[----:B------:R-:W-:-:S04]  /*bd30*/  IMAD.X R46, R14, 0x1, R47, P6 ;  /* 0x000000010e2e7824 */ /* 0x000fc800030e062f */
[----:B------:R-:W-:Y:S02]  /*bd40*/  IMAD.MOV.U32 R19, RZ, RZ, R46 ;  /* 0x000000ffff137224 */ /* 0x000fe400078e002e */
[----:B------:R-:W-:-:S07]  /*bd50*/  IMAD.MOV.U32 R14, RZ, RZ, R22 ;  /* 0x000000ffff0e7224 */ /* 0x000fce00078e0016 */
[----:B------:R-:W-:Y:S05]  /*bd60*/  WARPSYNC.COLLECTIVE R16, `(.L_x_4256) ;  /* 0x0000000010087348 */ /* 0x000fea0003c00000 */
[----:B------:R0:W1:Y:S02]  /*bd70*/  SHFL.DOWN P3, R22, R19, R18, R17 ;  /* 0x0800001213167389 */ /* 0x0000640000060011 */
[----:B01----:R-:W-:Y:S05]  /*bd80*/  ENDCOLLECTIVE ;  /* 0x000000000000791b */ /* 0x003fea0003800000 */
.L_x_4256:
        /* <DEDUP_REMOVED lines=10> */
.L_x_4257:
[----:B------:R-:W-:Y:S05]  /*be30*/  BRA `(.L_x_4258) ;  /* 0xffffffd400c07947 */ /* 0x000fea000383ffff */
.L_x_4259:
        /* <DEDUP_REMOVED lines=12> */
.L_x_4865:


//--------------------- .text._ZN6thrust24THRUST_300001_SM_1000_NS8cuda_cub4core6detail13_kernel_agentINS1_16__set_operations14PartitionAgentINS0_6detail15normal_iteratorINS0_10device_ptrIN4cuda3std3__45tupleIJiiiiEEEEEEESG_l7sortXYZEEJSG_SG_lllPNSC_4pairIllEESH_iEEEvDpT0_ --------------------------
	.section	.text._ZN6thrust24THRUST_300001_SM_1000_NS8cuda_cub4core6detail13_kernel_agentINS1_16__set_operations14PartitionAgentINS0_6detail15normal_iteratorINS0_10device_ptrIN4cuda3std3__45tupleIJiiiiEEEEEEESG_l7sortXYZEEJSG_SG_lllPNSC_4pairIllEESH_iEEEvDpT0_,"ax",@progbits
	.align	128
        .global         _ZN6thrust24THRUST_300001_SM_1000_NS8cuda_cub4core6detail13_kernel_agentINS1_16__set_operations14PartitionAgentINS0_6detail15normal_iteratorINS0_10device_ptrIN4cuda3std3__45tupleIJiiiiEEEEEEESG_l7sortXYZEEJSG_SG_lllPNSC_4pairIllEESH_iEEEvDpT0_
        .type           _ZN6thrust24THRUST_300001_SM_1000_NS8cuda_cub4core6detail13_kernel_agentINS1_16__set_operations14PartitionAgentINS0_6detail15normal_iteratorINS0_10device_ptrIN4cuda3std3__45tupleIJiiiiEEEEEEESG_l7sortXYZEEJSG_SG_lllPNSC_4pairIllEESH_iEEEvDpT0_,@function
        .size           _ZN6thrust24THRUST_300001_SM_1000_NS8cuda_cub4core6detail13_kernel_agentINS1_16__set_operations14PartitionAgentINS0_6detail15normal_iteratorINS0_10device_ptrIN4cuda3std3__45tupleIJiiiiEEEEEEESG_l7sortXYZEEJSG_SG_lllPNSC_4pairIllEESH_iEEEvDpT0_,(.L_x_4866 - _ZN6thrust24THRUST_300001_SM_1000_NS8cuda_cub4core6detail13_kernel_agentINS1_16__set_operations14PartitionAgentINS0_6detail15normal_iteratorINS0_10device_ptrIN4cuda3std3__45tupleIJiiiiEEEEEEESG_l7sortXYZEEJSG_SG_lllPNSC_4pairIllEESH_iEEEvDpT0_)
        .other          _ZN6thrust24THRUST_300001_SM_1000_NS8cuda_cub4core6detail13_kernel_agentINS1_16__set_operations14PartitionAgentINS0_6detail15normal_iteratorINS0_10device_ptrIN4cuda3std3__45tupleIJiiiiEEEEEEESG_l7sortXYZEEJSG_SG_lllPNSC_4pairIllEESH_iEEEvDpT0_,@"STO_CUDA_ENTRY STV_DEFAULT"
_ZN6thrust24THRUST_300001_SM_1000_NS8cuda_cub4core6detail13_kernel_agentINS1_16__set_operations14PartitionAgentINS0_6detail15normal_iteratorINS0_10device_ptrIN4cuda3std3__45tupleIJiiiiEEEEEEESG_l7sortXYZEEJSG_SG_lllPNSC_4pairIllEESH_iEEEvDpT0_:
.text._ZN6thrust24THRUST_300001_SM_1000_NS8cuda_cub4core6detail13_kernel_agentINS1_16__set_operations14PartitionAgentINS0_6detail15normal_iteratorINS0_10device_ptrIN4cuda3std3__45tupleIJiiiiEEEEEEESG_l7sortXYZEEJSG_SG_lllPNSC_4pairIllEESH_iEEEvDpT0_:
        /* <DEDUP_REMOVED lines=9> */
[----:B------:R-:W0:Y:S01]  /*0090*/  LDC.64 R12, c[0x0][0x390] ;  /* 0x0000e400ff0c7b82 */ /* 0x000e220000000a00 */
[----:B------:R-:W1:Y:S01]  /*00a0*/  LDCU UR5, c[0x0][0x3b4] ;  /* 0x00007680ff0577ac */ /* 0x000e620008000800 */
[----:B------:R-:W-:Y:S01]  /*00b0*/  BSSY.RECONVERGENT B0, `(.L_x_4260) ;  /* 0x000003f000007945 */ /* 0x000fe20003800200 */
[----:B------:R-:W2:Y:S05]  /*00c0*/  LDCU.64 UR6, c[0x0][0x358] ;  /* 0x00006b00ff0677ac */ /* 0x000eaa0008000a00 */
[----:B------:R-:W0:Y:S01]  /*00d0*/  LDC.64 R8, c[0x0][0x398] ;  /* 0x0000e600ff087b82 */ /* 0x000e220000000a00 */
[----:B------:R-:W3:Y:S01]  /*00e0*/  LDCU.128 UR8, c[0x0][0x380] ;  /* 0x00007000ff0877ac */ /* 0x000ee20008000c00 */
[----:B-1----:R-:W-:-:S02]  /*00f0*/  USHF.R.S32.HI UR4, URZ, 0x1f, UR5 ;  /* 0x0000001fff047899 */ /* 0x002fc40008011405 */
[----:B------:R-:W-:-:S04]  /*0100*/  IMAD.WIDE.U32 R2, R0, UR5, RZ ;  /* 0x0000000500027c25 */ /* 0x000fc8000f8e00ff */
[----:B------:R-:W-:-:S04]  /*0110*/  IMAD R7, R0, UR4, RZ ;  /* 0x0000000400077c24 */ /* 0x000fc8000f8e02ff */
[----:B------:R-:W-:Y:S01]  /*0120*/  IMAD.IADD R7, R3, 0x1, R7 ;  /* 0x0000000103077824 */ /* 0x000fe200078e0207 */
[----:B0-----:R-:W-:-:S04]  /*0130*/  IADD3 R5, P1, PT, R8, R12, RZ ;  /* 0x0000000c08057210 */ /* 0x001fc80007f3e0ff */
[----:B------:R-:W-:Y:S01]  /*0140*/  ISETP.LT.U32.AND P0, PT, R5, R2, PT ;  /* 0x000000020500720c */ /* 0x000fe20003f01070 */
[----:B------:R-:W-:-:S05]  /*0150*/  IMAD.X R4, R9, 0x1, R13, P1 ;  /* 0x0000000109047824 */ /* 0x000fca00008e060d */
[----:B------:R-:W-:-:S04]  /*0160*/  ISETP.LT.AND.EX P0, PT, R4, R7, PT, P0 ;  /* 0x000000070400720c */ /* 0x000fc80003f01300 */
[----:B------:R-:W-:Y:S02]  /*0170*/  SEL R3, R5, R2, P0 ;  /* 0x0000000205037207 */ /* 0x000fe40000000000 */
[----:B------:R-:W-:Y:S02]  /*0180*/  SEL R2, R4, R7, P0 ;  /* 0x0000000704027207 */ /* 0x000fe40000000000 */
[C---:B------:R-:W-:Y:S02]  /*0190*/  IADD3 R4, P0, PT, R3.reuse, -R8, RZ ;  /* 0x8000000803047210 */ /* 0x040fe40007f1e0ff */
[----:B------:R-:W-:-:S03]  /*01a0*/  ISETP.LT.U32.AND P1, PT, R3, R12, PT ;  /* 0x0000000c0300720c */ /* 0x000fc60003f21070 */
[----:B------:R-:W-:Y:S01]  /*01b0*/  IMAD.X R5, R2, 0x1, ~R9, P0 ;  /* 0x0000000102057824 */ /* 0x000fe200000e0e09 */
[----:B------:R-:W-:Y:S02]  /*01c0*/  ISETP.GT.U32.AND P0, PT, R4, RZ, PT ;  /* 0x000000ff0400720c */ /* 0x000fe40003f04070 */
[----:B------:R-:W-:Y:S02]  /*01d0*/  ISETP.LT.AND.EX P1, PT, R2, R13, PT, P1 ;  /* 0x0000000d0200720c */ /* 0x000fe40003f21310 */
[----:B------:R-:W-:Y:S02]  /*01e0*/  ISETP.GT.AND.EX P0, PT, R5, RZ, PT, P0 ;  /* 0x000000ff0500720c */ /* 0x000fe40003f04300 */
[----:B------:R-:W-:Y:S02]  /*01f0*/  SEL R11, R3, R12, P1 ;  /* 0x0000000c030b7207 */ /* 0x000fe40000800000 */
[----:B------:R-:W-:Y:S02]  /*0200*/  SEL R4, R4, RZ, P0 ;  /* 0x000000ff04047207 */ /* 0x000fe40000000000 */
[----:B------:R-:W-:-:S02]  /*0210*/  SEL R5, R5, RZ, P0 ;  /* 0x000000ff05057207 */ /* 0x000fc40000000000 */
[----:B------:R-:W-:Y:S02]  /*0220*/  SEL R12, R2, R13, P1 ;  /* 0x0000000d020c7207 */ /* 0x000fe40000800000 */
[----:B------:R-:W-:-:S04]  /*0230*/  ISETP.GE.U32.AND P0, PT, R4, R11, PT ;  /* 0x0000000b0400720c */ /* 0x000fc80003f06070 */
[----:B------:R-:W-:-:S13]  /*0240*/  ISETP.GE.AND.EX P0, PT, R5, R12, PT, P0 ;  /* 0x0000000c0500720c */ /* 0x000fda0003f06300 */
[----:B--23--:R-:W-:Y:S05]  /*0250*/  @P0 BRA `(.L_x_4261) ;  /* 0x0000000000900947 */ /* 0x00cfea0003800000 */
.L_x_4265:
[----:B------:R-:W-:-:S05]  /*0260*/  IADD3 R6, P0, PT, R4, R11, RZ ;  /* 0x0000000b04067210 */ /* 0x000fca0007f1e0ff */
[----:B------:R-:W-:-:S05]  /*0270*/  IMAD.X R7, R5, 0x1, R12, P0 ;  /* 0x0000000105077824 */ /* 0x000fca00000e060c */
[--C-:B------:R-:W-:Y:S02]  /*0280*/  SHF.R.U64 R14, R6, 0x1, R7.reuse ;  /* 0x00000001060e7819 */ /* 0x100fe40000001207 */
[----:B------:R-:W-:Y:S02]  /*0290*/  SHF.R.U32.HI R13, RZ, 0x1, R7 ;  /* 0x00000001ff0d7819 */ /* 0x000fe40000011607 */
[----:B------:R-:W-:Y:S02]  /*02a0*/  LOP3.LUT R6, RZ, R14, RZ, 0x33, !PT ;  /* 0x0000000eff067212 */ /* 0x000fe400078e33ff */
[----:B------:R-:W-:Y:S02]  /*02b0*/  LOP3.LUT R7, RZ, R13, RZ, 0x33, !PT ;  /* 0x0000000dff077212 */ /* 0x000fe400078e33ff */
[----:B------:R-:W-:Y:S02]  /*02c0*/  IADD3 R9, P1, PT, R6, R3, RZ ;  /* 0x0000000306097210 */ /* 0x000fe40007f3e0ff */
[----:B------:R-:W-:-:S03]  /*02d0*/  LEA R6, P0, R14, UR8, 0x4 ;  /* 0x000000080e067c11 */ /* 0x000fc6000f8020ff */
[----:B------:R-:W-:Y:S01]  /*02e0*/  IMAD.X R10, R7, 0x1, R2, P1 ;  /* 0x00000001070a7824 */ /* 0x000fe200008e0602 */
[C---:B------:R-:W-:Y:S02]  /*02f0*/  LEA R8, P1, R9.reuse, UR10, 0x4 ;  /* 0x0000000a09087c11 */ /* 0x040fe4000f8220ff */
        /* <DEDUP_REMOVED lines=15> */
.L_x_4263:
[----:B------:R-:W-:-:S13]  /*03f0*/  ISETP.LT.AND P0, PT, R15, R10, PT ;  /* 0x0000000a0f00720c */ /* 0x000fda0003f01270 */
.L_x_4264:
[----:B------:R-:W-:Y:S05]  /*0400*/  BSYNC.RECONVERGENT B1 ;  /* 0x0000000000017941 */ /* 0x000fea0003800200 */
.L_x_4262:
        /* <DEDUP_REMOVED lines=9> */
.L_x_4261:
[----:B------:R-:W-:Y:S05]  /*04a0*/  BSYNC.RECONVERGENT B0 ;  /* 0x0000000000007941 */ /* 0x000fea0003800200 */
.L_x_4260:
[----:B------:R-:W0:Y:S01]  /*04b0*/  LDCU.64 UR4, c[0x0][0x398] ;  /* 0x00007300ff0477ac */ /* 0x000e220008000a00 */
[----:B------:R-:W-:Y:S01]  /*04c0*/  IADD3 R6, P1, PT, -R4, R3, RZ ;  /* 0x0000000304067210 */ /* 0x000fe20007f3e1ff */
[----:B------:R-:W-:Y:S01]  /*04d0*/  BSSY.RECONVERGENT B1, `(.L_x_4266) ;  /* 0x0000197000017945 */ /* 0x000fe20003800200 */
[----:B------:R-:W-:Y:S01]  /*04e0*/  IMAD.MOV.U32 R8, RZ, RZ, RZ ;  /* 0x000000ffff087224 */ /* 0x000fe200078e00ff */
[----:B------:R-:W1:Y:S02]  /*04f0*/  LDCU.64 UR10, c[0x0][0x380] ;  /* 0x00007000ff0a77ac */ /* 0x000e640008000a00 */
[----:B------:R-:W-:Y:S01]  /*0500*/  IMAD.X R7, R2, 0x1, ~R5, P1 ;  /* 0x0000000102077824 */ /* 0x000fe200008e0e05 */
[----:B0-----:R-:W-:Y:S01]  /*0510*/  ISETP.GE.U32.AND P0, PT, R6, UR4, PT ;  /* 0x0000000406007c0c */ /* 0x001fe2000bf06070 */
[----:B------:R-:W-:-:S03]  /*0520*/  UMOV UR4, URZ ;  /* 0x000000ff00047c82 */ /* 0x000fc60008000000 */
[----:B------:R-:W-:-:S13]  /*0530*/  ISETP.GE.AND.EX P0, PT, R7, UR5, PT, P0 ;  /* 0x0000000507007c0c */ /* 0x000fda000bf06300 */
[----:B-1----:R-:W-:Y:S05]  /*0540*/  @P0 BRA `(.L_x_4267) ;  /* 0x00000018003c0947 */ /* 0x002fea0003800000 */
        /* <DEDUP_REMOVED lines=16> */
[----:B------:R-:W-:-:S05]  /*0650*/  IMAD.IADD R11, R13, 0x1, R11 ;  /* 0x000000010d0b7824 */ /* 0x000fca00078e020b */
[--C-:B------:R-:W-:Y:S02]  /*0660*/  SHF.R.U64 R19, R12, 0x9, R11.reuse ;  /* 0x000000090c137819 */ /* 0x100fe4000000120b */
[----:B------:R-:W-:Y:S02]  /*0670*/  SHF.R.U32.HI R20, RZ, 0x9, R11 ;  /* 0x00000009ff147819 */ /* 0x000fe4000001160b */
[----:B0-----:R-:W-:-:S04]  /*0680*/  LEA R12, P0, R19, R16, 0x4 ;  /* 0x00000010130c7211 */ /* 0x001fc800078020ff */
        /* <DEDUP_REMOVED lines=11> */
.L_x_4271:
[----:B------:R-:W-:-:S13]  /*0740*/  ISETP.LT.AND P1, PT, R11, R8, PT ;  /* 0x000000080b00720c */ /* 0x000fda0003f21270 */
.L_x_4272:
[----:B------:R-:W-:Y:S05]  /*0750*/  BSYNC.RECONVERGENT B2 ;  /* 0x0000000000027941 */ /* 0x000fea0003800200 */
.L_x_4270:
        /* <DEDUP_REMOVED lines=10> */
[----:B------:R-:W-:Y:S02]  /*0800*/  IMAD R21, R20, 0x7f, RZ ;  /* 0x0000007f14157824 */ /* 0x000fe400078e02ff */
[----:B------:R-:W-:-:S04]  /*0810*/  IMAD.WIDE.U32 R18, R11, 0x7f, R12 ;  /* 0x0000007f0b127825 */ /* 0x000fc800078e000c */
[----:B------:R-:W-:-:S05]  /*0820*/  IMAD.IADD R19, R19, 0x1, R21 ;  /* 0x0000000113137824 */ /* 0x000fca00078e0215 */
[--C-:B------:R-:W-:Y:S02]  /*0830*/  SHF.R.U64 R22, R18, 0x7, R19.reuse ;  /* 0x0000000712167819 */ /* 0x100fe40000001213 */
[----:B------:R-:W-:Y:S02]  /*0840*/  SHF.R.U32.HI R21, RZ, 0x7, R19 ;  /* 0x00000007ff157819 */ /* 0x000fe40000011613 */
[----:B------:R-:W-:-:S04]  /*0850*/  LEA R18, P0, R22, R16, 0x4 ;  /* 0x0000001016127211 */ /* 0x000fc800078020ff */
[----:B------:R-:W-:-:S05]  /*0860*/  LEA.HI.X R19, R22, R17, R21, 0x4, P0 ;  /* 0x0000001116137211 */ /* 0x000fca00000f2415 */
        /* <DEDUP_REMOVED lines=10> */
.L_x_4276:
[----:B------:R-:W-:-:S13]  /*0910*/  ISETP.LT.AND P0, PT, R23, R8, PT ;  /* 0x000000081700720c */ /* 0x000fda0003f01270 */
.L_x_4277:
[----:B------:R-:W-:Y:S05]  /*0920*/  BSYNC.RECONVERGENT B3 ;  /* 0x0000000000037941 */ /* 0x000fea0003800200 */
.L_x_4275:
[----:B------:R-:W-:Y:S02]  /*0930*/  IADD3 R19, P1, PT, R22, 0x1, RZ ;  /* 0x0000000116137810 */ /* 0x000fe40007f3e0ff */
[----:B------:R-:W-:Y:S02]  /*0940*/  SEL R11, R11, R22, P0 ;  /* 0x000000160b0b7207 */ /* 0x000fe40000000000 */
[----:B------:R-:W-:Y:S01]  /*0950*/  SEL R20, R20, R21, P0 ;  /* 0x0000001514147207 */ /* 0x000fe20000000000 */
[----:B------:R-:W-:Y:S01]  /*0960*/  IMAD.X R18, RZ, RZ, R21, P1 ;  /* 0x000000ffff127224 */ /* 0x000fe200008e0615 */
[----:B------:R-:W-:-:S04]  /*0970*/  SEL R12, R19, R12, P0 ;  /* 0x0000000c130c7207 */ /* 0x000fc80000000000 */
[----:B------:R-:W-:-:S07]  /*0980*/  SEL R13, R18, R13, P0 ;  /* 0x0000000d120d7207 */ /* 0x000fce0000000000 */
.L_x_4274:
[----:B------:R-:W-:Y:S05]  /*0990*/  BSYNC.RECONVERGENT B2 ;  /* 0x0000000000027941 */ /* 0x000fea0003800200 */
.L_x_4273:
[----:B------:R-:W-:Y:S01]  /*09a0*/  ISETP.GE.U32.AND P0, PT, R12, R11, PT ;  /* 0x0000000b0c00720c */ /* 0x000fe20003f06070 */
[----:B------:R-:W-:Y:S03]  /*09b0*/  BSSY.RECONVERGENT B2, `(.L_x_4278) ;  /* 0x000001c000027945 */ /* 0x000fe60003800200 */
        /* <DEDUP_REMOVED lines=19> */
.L_x_4281:
[----:B------:R-:W-:-:S13]  /*0af0*/  ISETP.LT.AND P0, PT, R23, R8, PT ;  /* 0x000000081700720c */ /* 0x000fda0003f01270 */
.L_x_4282:
[----:B------:R-:W-:Y:S05]  /*0b00*/  BSYNC.RECONVERGENT B3 ;  /* 0x0000000000037941 */ /* 0x000fea0003800200 */
.L_x_4280:
[----:B------:R-:W-:Y:S02]  /*0b10*/  IADD3 R19, P1, PT, R22, 0x1, RZ ;  /* 0x0000000116137810 */ /* 0x000fe40007f3e0ff */
[----:B------:R-:W-:Y:S02]  /*0b20*/  SEL R11, R11, R22, P0 ;  /* 0x000000160b0b7207 */ /* 0x000fe40000000000 */
[----:B------:R-:W-:Y:S01]  /*0b30*/  SEL R20, R20, R21, P0 ;  /* 0x0000001514147207 */ /* 0x000fe20000000000 */
[----:B------:R-:W-:Y:S01]  /*0b40*/  IMAD.X R18, RZ, RZ, R21, P1 ;  /* 0x000000ffff127224 */ /* 0x000fe200008e0615 */
[----:B------:R-:W-:-:S04]  /*0b50*/  SEL R12, R19, R12, P0 ;  /* 0x0000000c130c7207 */ /* 0x000fc80000000000 */
[----:B------:R-:W-:-:S07]  /*0b60*/  SEL R13, R18, R13, P0 ;  /* 0x0000000d120d7207 */ /* 0x000fce0000000000 */
.L_x_4279:
[----:B------:R-:W-:Y:S05]  /*0b70*/  BSYNC.RECONVERGENT B2 ;  /* 0x0000000000027941 */ /* 0x000fea0003800200 */
.L_x_4278:
[----:B------:R-:W-:-:S04]  /*0b80*/  ISETP.GE.U32.AND P0, PT, R12, R11, PT ;  /* 0x0000000b0c00720c */ /* 0x000fc80003f06070 */
[----:B------:R-:W-:-:S13]  /*0b90*/  ISETP.GE.U32.AND.EX P0, PT, R13, R20, PT, P0 ;  /* 0x000000140d00720c */ /* 0x000fda0003f06100 */
[----:B------:R-:W-:Y:S05]  /*0ba0*/  @P0 BRA `(.L_x_4269) ;  /* 0x0000000000680947 */ /* 0x000fea0003800000 */
[----:B------:R-:W-:-:S04]  /*0bb0*/  IMAD.WIDE.U32 R18, R11, 0xf, R12 ;  /* 0x0000000f0b127825 */ /* 0x000fc800078e000c */
[----:B------:R-:W-:Y:S01]  /*0bc0*/  IMAD R23, R20, 0xf, RZ ;  /* 0x0000000f14177824 */ /* 0x000fe200078e02ff */
[----:B------:R-:W-:-:S03]  /*0bd0*/  LOP3.LUT R21, R18, 0xfffffff0, RZ, 0xc0, !PT ;  /* 0xfffffff012157812 */ /* 0x000fc600078ec0ff */
[----:B------:R-:W-:Y:S01]  /*0be0*/  IMAD.IADD R19, R19, 0x1, R23 ;  /* 0x0000000113137824 */ /* 0x000fe200078e0217 */
[----:B------:R-:W-:-:S05]  /*0bf0*/  IADD3 R16, P0, PT, R21, R16, RZ ;  /* 0x0000001015107210 */ /* 0x000fca0007f1e0ff */
[----:B------:R-:W-:-:S05]  /*0c00*/  IMAD.X R17, R19, 0x1, R17, P0 ;  /* 0x0000000113117824 */ /* 0x000fca00000e0611 */
[----:B------:R-:W2:Y:S01]  /*0c10*/  LDG.E R21, desc[UR6][R16.64+0x4] ;  /* 0x0000040610157981 */ /* 0x000ea2000c1e1900 */
[----:B------:R-:W-:Y:S01]  /*0c20*/  BSSY.RECONVERGENT B2, `(.L_x_4283) ;  /* 0x000000c000027945 */ /* 0x000fe20003800200 */
[--C-:B------:R-:W-:Y:S02]  /*0c30*/  SHF.R.U64 R18, R18, 0x4, R19.reuse ;  /* 0x0000000412127819 */ /* 0x100fe40000001213 */
[----:B------:R-:W-:Y:S02]  /*0c40*/  SHF.R.U32.HI R19, RZ, 0x4, R19 ;  /* 0x00000004ff137819 */ /* 0x000fe40000011613 */
        /* <DEDUP_REMOVED lines=8> */
.L_x_4284:
[----:B------:R-:W-:-:S13]  /*0cd0*/  ISETP.LT.AND P0, PT, R21, R8, PT ;  /* 0x000000081500720c */ /* 0x000fda0003f01270 */
.L_x_4285:
[----:B------:R-:W-:Y:S05]  /*0ce0*/  BSYNC.RECONVERGENT B2 ;  /* 0x0000000000027941 */ /* 0x000fea0003800200 */
.L_x_4283:
[----:B------:R-:W-:Y:S02]  /*0cf0*/  IADD3 R17, P1, PT, R18, 0x1, RZ ;  /* 0x0000000112117810 */ /* 0x000fe40007f3e0ff */
[----:B------:R-:W-:Y:S02]  /*0d00*/  SEL R11, R11, R18, P0 ;  /* 0x000000120b0b7207 */ /* 0x000fe40000000000 */
[----:B------:R-:W-:Y:S01]  /*0d10*/  SEL R20, R20, R19, P0 ;  /* 0x0000001314147207 */ /* 0x000fe20000000000 */
[----:B------:R-:W-:Y:S01]  /*0d20*/  IMAD.X R16, RZ, RZ, R19, P1 ;  /* 0x000000ffff107224 */ /* 0x000fe200008e0613 */
[----:B------:R-:W-:-:S04]  /*0d30*/  SEL R12, R17, R12, P0 ;  /* 0x0000000c110c7207 */ /* 0x000fc80000000000 */
[----:B------:R-:W-:-:S07]  /*0d40*/  SEL R13, R16, R13, P0 ;  /* 0x0000000d100d7207 */ /* 0x000fce0000000000 */
.L_x_4269:
[----:B------:R-:W-:Y:S05]  /*0d50*/  BSYNC.RECONVERGENT B0 ;  /* 0x0000000000007941 */ /* 0x000fea0003800200 */
.L_x_4268:
[----:B------:R-:W-:Y:S01]  /*0d60*/  ISETP.GE.U32.AND P0, PT, R12, R11, PT ;  /* 0x0000000b0c00720c */ /* 0x000fe20003f06070 */
[----:B------:R-:W-:Y:S03]  /*0d70*/  BSSY.RECONVERGENT B0, `(.L_x_4286) ;  /* 0x000001e000007945 */ /* 0x000fe60003800200 */
[----:B------:R-:W-:-:S13]  /*0d80*/  ISETP.GE.U32.AND.EX P0, PT, R13, R20, PT, P0 ;  /* 0x000000140d00720c */ /* 0x000fda0003f06100 */
[----:B------:R-:W-:Y:S05]  /*0d90*/  @P0 BRA `(.L_x_4287) ;  /* 0x00000000006c0947 */ /* 0x000fea0003800000 */
.L_x_4291:
[----:B------:R-:W-:-:S05]  /*0da0*/  IADD3 R16, P0, PT, R11, R12, RZ ;  /* 0x0000000c0b107210 */ /* 0x000fca0007f1e0ff */
[----:B------:R-:W-:-:S05]  /*0db0*/  IMAD.X R17, R20, 0x1, R13, P0 ;  /* 0x0000000114117824 */ /* 0x000fca00000e060d */
[--C-:B------:R-:W-:Y:S02]  /*0dc0*/  SHF.R.S64 R18, R16, 0x1, R17.reuse ;  /* 0x0000000110127819 */ /* 0x100fe40000001011 */
[----:B------:R-:W-:Y:S02]  /*0dd0*/  SHF.R.S32.HI R19, RZ, 0x1, R17 ;  /* 0x00000001ff137819 */ /* 0x000fe40000011411 */
[----:B------:R-:W-:-:S04]  /*0de0*/  LEA R16, P0, R18, UR10, 0x4 ;  /* 0x0000000a12107c11 */ /* 0x000fc8000f8020ff */
        /* <DEDUP_REMOVED lines=11> */
.L_x_4289:
[----:B------:R-:W-:-:S13]  /*0ea0*/  ISETP.LT.AND P0, PT, R21, R8, PT ;  /* 0x000000081500720c */ /* 0x000fda0003f01270 */
.L_x_4290:
[----:B------:R-:W-:Y:S05]  /*0eb0*/  BSYNC.RECONVERGENT B2 ;  /* 0x0000000000027941 */ /* 0x000fea0003800200 */
.L_x_4288:
        /* <DEDUP_REMOVED lines=9> */
.L_x_4287:
[----:B------:R-:W-:Y:S05]  /*0f50*/  BSYNC.RECONVERGENT B0 ;  /* 0x0000000000007941 */ /* 0x000fea0003800200 */
.L_x_4286:
[----:B------:R-:W-:Y:S01]  /*0f60*/  ISETP.GE.U32.AND P0, PT, R6, 0x1, PT ;  /* 0x000000010600780c */ /* 0x000fe20003f06070 */
[----:B------:R-:W-:Y:S01]  /*0f70*/  BSSY.RECONVERGENT B0, `(.L_x_4292) ;  /* 0x0000021000007945 */ /* 0x000fe20003800200 */
[----:B------:R-:W-:Y:S02]  /*0f80*/  IMAD.MOV.U32 R11, RZ, RZ, RZ ;  /* 0x000000ffff0b7224 */ /* 0x000fe400078e00ff */
[----:B------:R-:W-:Y:S01]  /*0f90*/  ISETP.GE.AND.EX P0, PT, R7, RZ, PT, P0 ;  /* 0x000000ff0700720c */ /* 0x000fe20003f06300 */
[----:B------:R-:W-:Y:S02]  /*0fa0*/  IMAD.MOV.U32 R20, RZ, RZ, RZ ;  /* 0x000000ffff147224 */ /* 0x000fe400078e00ff */
[----:B------:R-:W-:Y:S02]  /*0fb0*/  IMAD.MOV.U32 R22, RZ, RZ, R6 ;  /* 0x000000ffff167224 */ /* 0x000fe400078e0006 */
[----:B------:R-:W-:-:S08]  /*0fc0*/  IMAD.MOV.U32 R21, RZ, RZ, R7 ;  /* 0x000000ffff157224 */ /* 0x000fd000078e0007 */
        /* <DEDUP_REMOVED lines=19> */
.L_x_4295:
[----:B------:R-:W-:-:S13]  /*1100*/  ISETP.LT.AND P0, PT, R11, R8, PT ;  /* 0x000000080b00720c */ /* 0x000fda0003f01270 */
.L_x_4296:
[----:B------:R-:W-:Y:S05]  /*1110*/  BSYNC.RECONVERGENT B2 ;  /* 0x0000000000027941 */ /* 0x000fea0003800200 */
.L_x_4294:
[----:B------:R-:W-:Y:S02]  /*1120*/  IADD3 R11, P1, PT, R19, 0x1, RZ ;  /* 0x00000001130b7810 */ /* 0x000fe40007f3e0ff */
[----:B------:R-:W-:Y:S02]  /*1130*/  SEL R22, R6, R19, P0 ;  /* 0x0000001306167207 */ /* 0x000fe40000000000 */
[----:B------:R-:W-:Y:S01]  /*1140*/  SEL R21, R7, R18, P0 ;  /* 0x0000001207157207 */ /* 0x000fe20000000000 */
[----:B------:R-:W-:Y:S01]  /*1150*/  IMAD.X R20, RZ, RZ, R18, P1 ;  /* 0x000000ffff147224 */ /* 0x000fe200008e0612 */
[----:B------:R-:W-:-:S04]  /*1160*/  SEL R11, R11, RZ, P0 ;  /* 0x000000ff0b0b7207 */ /* 0x000fc80000000000 */
[----:B------:R-:W-:-:S07]  /*1170*/  SEL R20, R20, RZ, P0 ;  /* 0x000000ff14147207 */ /* 0x000fce0000000000 */
.L_x_4293:
[----:B------:R-:W-:Y:S05]  /*1180*/  BSYNC.RECONVERGENT B0 ;  /* 0x0000000000007941 */ /* 0x000fea0003800200 */
.L_x_4292:
        /* <DEDUP_REMOVED lines=24> */
.L_x_4300:
[----:B------:R-:W-:-:S13]  /*1310*/  ISETP.LT.AND P0, PT, R23, R8, PT ;  /* 0x000000081700720c */ /* 0x000fda0003f01270 */
.L_x_4301:
[----:B------:R-:W-:Y:S05]  /*1320*/  BSYNC.RECONVERGENT B2 ;  /* 0x0000000000027941 */ /* 0x000fea0003800200 */
.L_x_4299:
[----:B------:R-:W-:Y:S02]  /*1330*/  IADD3 R16, P1, PT, R19, 0x1, RZ ;  /* 0x0000000113107810 */ /* 0x000fe40007f3e0ff */
[----:B------:R-:W-:Y:S02]  /*1340*/  SEL R22, R22, R19, P0 ;  /* 0x0000001316167207 */ /* 0x000fe40000000000 */
[----:B------:R-:W-:Y:S01]  /*1350*/  SEL R21, R21, R18, P0 ;  /* 0x0000001215157207 */ /* 0x000fe20000000000 */
[----:B------:R-:W-:Y:S01]  /*1360*/  IMAD.X R17, RZ, RZ, R18, P1 ;  /* 0x000000ffff117224 */ /* 0x000fe200008e0612 */
[----:B------:R-:W-:-:S04]  /*1370*/  SEL R11, R16, R11, P0 ;  /* 0x0000000b100b7207 */ /* 0x000fc80000000000 */
[----:B------:R-:W-:-:S07]  /*1380*/  SEL R20, R17, R20, P0 ;  /* 0x0000001411147207 */ /* 0x000fce0000000000 */
.L_x_4298:
[----:B------:R-:W-:Y:S05]  /*1390*/  BSYNC.RECONVERGENT B0 ;  /* 0x0000000000007941 */ /* 0x000fea0003800200 */
.L_x_4297:
        /* <DEDUP_REMOVED lines=24> */
.L_x_4305:
[----:B------:R-:W-:-:S13]  /*1520*/  ISETP.LT.AND P0, PT, R23, R8, PT ;  /* 0x000000081700720c */ /* 0x000fda0003f01270 */
.L_x_4306:
[----:B------:R-:W-:Y:S05]  /*1530*/  BSYNC.RECONVERGENT B2 ;  /* 0x0000000000027941 */ /* 0x000fea0003800200 */
.L_x_4304:
[----:B------:R-:W-:Y:S02]  /*1540*/  IADD3 R16, P1, PT, R19, 0x1, RZ ;  /* 0x0000000113107810 */ /* 0x000fe40007f3e0ff */
[----:B------:R-:W-:Y:S02]  /*1550*/  SEL R22, R22, R19, P0 ;  /* 0x0000001316167207 */ /* 0x000fe40000000000 */
[----:B------:R-:W-:Y:S01]  /*1560*/  SEL R21, R21, R18, P0 ;  /* 0x0000001215157207 */ /* 0x000fe20000000000 */
[----:B------:R-:W-:Y:S01]  /*1570*/  IMAD.X R17, RZ, RZ, R18, P1 ;  /* 0x000000ffff117224 */ /* 0x000fe200008e0612 */
[----:B------:R-:W-:-:S04]  /*1580*/  SEL R11, R16, R11, P0 ;  /* 0x0000000b100b7207 */ /* 0x000fc80000000000 */
[----:B------:R-:W-:-:S07]  /*1590*/  SEL R20, R17, R20, P0 ;  /* 0x0000001411147207 */ /* 0x000fce0000000000 */
.L_x_4303:
[----:B------:R-:W-:Y:S05]  /*15a0*/  BSYNC.RECONVERGENT B0 ;  /* 0x0000000000007941 */ /* 0x000fea0003800200 */
.L_x_4302:
[----:B------:R-:W-:Y:S01]  /*15b0*/  ISETP.GE.U32.AND P0, PT, R11, R22, PT ;  /* 0x000000160b00720c */ /* 0x000fe20003f06070 */
[----:B------:R-:W-:Y:S03]  /*15c0*/  BSSY.RECONVERGENT B0, `(.L_x_4307) ;  /* 0x0000020000007945 */ /* 0x000fe60003800200 */
[----:B------:R-:W-:-:S13]  /*15d0*/  ISETP.GE.AND.EX P0, PT, R20, R21, PT, P0 ;  /* 0x000000151400720c */ /* 0x000fda0003f06300 */
[----:B------:R-:W-:Y:S05]  /*15e0*/  @P0 BRA `(.L_x_4308) ;  /* 0x0000000000740947 */ /* 0x000fea0003800000 */
[----:B------:R-:W0:Y:S01]  /*15f0*/  LDCU.64 UR8, c[0x0][0x388] ;  /* 0x00007100ff0877ac */ /* 0x000e220008000a00 */
[----:B------:R-:W-:Y:S02]  /*1600*/  IMAD.MOV.U32 R16, RZ, RZ, R11 ;  /* 0x000000ffff107224 */ /* 0x000fe400078e000b */
[----:B------:R-:W-:Y:S02]  /*1610*/  IMAD.MOV.U32 R17, RZ, RZ, R20 ;  /* 0x000000ffff117224 */ /* 0x000fe400078e0014 */
[----:B------:R-:W-:-:S04]  /*1620*/  IMAD.WIDE.U32 R18, R22, 0xf, R16 ;  /* 0x0000000f16127825 */ /* 0x000fc800078e0010 */
[----:B------:R-:W-:Y:S01]  /*1630*/  IMAD R17, R21, 0xf, RZ ;  /* 0x0000000f15117824 */ /* 0x000fe200078e02ff */
[----:B------:R-:W-:-:S03]  /*1640*/  LOP3.LUT R16, R18, 0xfffffff0, RZ, 0xc0, !PT ;  /* 0xfffffff012107812 */ /* 0x000fc600078ec0ff */
[----:B------:R-:W-:Y:S01]  /*1650*/  IMAD.IADD R19, R19, 0x1, R17 ;  /* 0x0000000113137824 */ /* 0x000fe200078e0211 */
        /* <DEDUP_REMOVED lines=14> */
.L_x_4310:
[----:B------:R-:W-:-:S13]  /*1740*/  ISETP.LT.AND P0, PT, R25, R8, PT ;  /* 0x000000081900720c */ /* 0x000fda0003f01270 */
.L_x_4311:
[----:B------:R-:W-:Y:S05]  /*1750*/  BSYNC.RECONVERGENT B2 ;  /* 0x0000000000027941 */ /* 0x000fea0003800200 */
.L_x_4309:
[----:B------:R-:W-:Y:S02]  /*1760*/  IADD3 R16, P1, PT, R23, 0x1, RZ ;  /* 0x0000000117107810 */ /* 0x000fe40007f3e0ff */
[----:B------:R-:W-:Y:S02]  /*1770*/  SEL R22, R22, R23, P0 ;  /* 0x0000001716167207 */ /* 0x000fe40000000000 */
[----:B------:R-:W-:Y:S01]  /*1780*/  SEL R21, R21, R18, P0 ;  /* 0x0000001215157207 */ /* 0x000fe20000000000 */
[----:B------:R-:W-:Y:S01]  /*1790*/  IMAD.X R17, RZ, RZ, R18, P1 ;  /* 0x000000ffff117224 */ /* 0x000fe200008e0612 */
[----:B------:R-:W-:-:S04]  /*17a0*/  SEL R11, R16, R11, P0 ;  /* 0x0000000b100b7207 */ /* 0x000fc80000000000 */
[----:B------:R-:W-:-:S07]  /*17b0*/  SEL R20, R17, R20, P0 ;  /* 0x0000001411147207 */ /* 0x000fce0000000000 */
.L_x_4308:
[----:B------:R-:W-:Y:S05]  /*17c0*/  BSYNC.RECONVERGENT B0 ;  /* 0x0000000000007941 */ /* 0x000fea0003800200 */
.L_x_4307:
[----:B------:R-:W-:Y:S01]  /*17d0*/  ISETP.GE.U32.AND P0, PT, R11, R22, PT ;  /* 0x000000160b00720c */ /* 0x000fe20003f06070 */
[----:B------:R-:W-:Y:S03]  /*17e0*/  BSSY.RECONVERGENT B0, `(.L_x_4312) ;  /* 0x000001f000007945 */ /* 0x000fe60003800200 */
[----:B------:R-:W-:-:S13]  /*17f0*/  ISETP.GE.AND.EX P0, PT, R20, R21, PT, P0 ;  /* 0x000000151400720c */ /* 0x000fda0003f06300 */
[----:B------:R-:W-:Y:S05]  /*1800*/  @P0 BRA `(.L_x_4313) ;  /* 0x0000000000700947 */ /* 0x000fea0003800000 */
.L_x_4317:
        /* <DEDUP_REMOVED lines=17> */
.L_x_4315:
[----:B------:R-:W-:-:S13]  /*1920*/  ISETP.LT.AND P0, PT, R23, R8, PT ;  /* 0x000000081700720c */ /* 0x000fda0003f01270 */
.L_x_4316:
[----:B------:R-:W-:Y:S05]  /*1930*/  BSYNC.RECONVERGENT B2 ;  /* 0x0000000000027941 */ /* 0x000fea0003800200 */
.L_x_4314:
        /* <DEDUP_REMOVED lines=9> */
.L_x_4313:
[----:B------:R-:W-:Y:S05]  /*19d0*/  BSYNC.RECONVERGENT B0 ;  /* 0x0000000000007941 */ /* 0x000fea0003800200 */
.L_x_4312:
        /* <DEDUP_REMOVED lines=25> */
.L_x_4323:
        /* <DEDUP_REMOVED lines=16> */
.L_x_4321:
[----:B------:R-:W-:-:S13]  /*1c70*/  ISETP.LT.AND P0, PT, R8, R27, PT ;  /* 0x0000001b0800720c */ /* 0x000fda0003f01270 */
.L_x_4322:
[----:B------:R-:W-:Y:S05]  /*1c80*/  BSYNC.RECONVERGENT B2 ;  /* 0x0000000000027941 */ /* 0x000fea0003800200 */
.L_x_4320:
        /* <DEDUP_REMOVED lines=9> */
.L_x_4319:
[----:B------:R-:W-:Y:S05]  /*1d20*/  BSYNC.RECONVERGENT B0 ;  /* 0x0000000000007941 */ /* 0x000fea0003800200 */
.L_x_4318:
        /* <DEDUP_REMOVED lines=17> */
.L_x_4267:
[----:B------:R-:W-:Y:S05]  /*1e40*/  BSYNC.RECONVERGENT B1 ;  /* 0x0000000000017941 */ /* 0x000fea0003800200 */
.L_x_4266:
[----:B------:R-:W0:Y:S01]  /*1e50*/  LDCU.64 UR8, c[0x0][0x3a8] ;  /* 0x00007500ff0877ac */ /* 0x000e220008000a00 */
[----:B------:R-:W-:-:S04]  /*1e60*/  IADD3 R8, P0, P1, R8, R3, -R4 ;  /* 0x0000000308087210 */ /* 0x000fc8000791e804 */
[----:B------:R-:W-:Y:S02]  /*1e70*/  IADD3.X R9, PT, PT, R2, UR4, ~R5, P0, P1 ;  /* 0x0000000402097c10 */ /* 0x000fe400087e2c05 */
[----:B0-----:R-:W-:-:S04]  /*1e80*/  LEA R6, P2, R0, UR8, 0x4 ;  /* 0x0000000800067c11 */ /* 0x001fc8000f8420ff */
[----:B------:R-:W-:-:S05]  /*1e90*/  LEA.HI.X R7, R0, UR9, RZ, 0x4, P2 ;  /* 0x0000000900077c11 */ /* 0x000fca00090f24ff */
[----:B------:R-:W-:Y:S04]  /*1ea0*/  STG.E.64 desc[UR6][R6.64], R4 ;  /* 0x0000000406007986 */ /* 0x000fe8000c101b06 */
[----:B------:R-:W-:Y:S01]  /*1eb0*/  STG.E.64 desc[UR6][R6.64+0x8], R8 ;  /* 0x0000080806007986 */ /* 0x000fe2000c101b06 */
[----:B------:R-:W-:Y:S05]  /*1ec0*/  EXIT ;  /* 0x000000000000794d */ /* 0x000fea0003800000 */
.L_x_4324:
        /* <DEDUP_REMOVED lines=11> */
.L_x_4866:


//--------------------- .text._ZN6thrust24THRUST_300001_SM_1000_NS8cuda_cub4core6detail13_kernel_agentINS1_16__set_operations9InitAgentIN3cub18CUB_300001_SM_100013ScanTileStateIlLb1EEElEEJSA_lEEEvDpT0_ --------------------------
	.section	.text._ZN6thrust24THRUST_300001_SM_1000_NS8cuda_cub4core6detail13_kernel_agentINS1_16__set_operations9InitAgentIN3cub18CUB_300001_SM_100013ScanTileStateIlLb1EEElEEJSA_lEEEvDpT0_,"ax",@progbits
	.align	128
        .global         _ZN6thrust24THRUST_300001_SM_1000_NS8cuda_cub4core6detail13_kernel_agentINS1_16__set_operations9InitAgentIN3cub18CUB_300001_SM_100013ScanTileStateIlLb1EEElEEJSA_lEEEvDpT0_
        .type           _ZN6thrust24THRUST_300001_SM_1000_NS8cuda_cub4core6detail13_kernel_agentINS1_16__set_operations9InitAgentIN3cub18CUB_300001_SM_100013ScanTileStateIlLb1EEElEEJSA_lEEEvDpT0_,@function
        .size           _ZN6thrust24THRUST_300001_SM_1000_NS8cuda_cub4core6detail13_kernel_agentINS1_16__set_operations9InitAgentIN3cub18CUB_300001_SM_100013ScanTileStateIlLb1EEElEEJSA_lEEEvDpT0_,(.L_x_4867 - _ZN6thrust24THRUST_300001_SM_1000_NS8cuda_cub4core6detail13_kernel_agentINS1_16__set_operations9InitAgentIN3cub18CUB_300001_SM_100013ScanTileStateIlLb1EEElEEJSA_lEEEvDpT0_)
        .other          _ZN6thrust24THRUST_300001_SM_1000_NS8cuda_cub4core6detail13_kernel_agentINS1_16__set_operations9InitAgentIN3cub18CUB_300001_SM_100013ScanTileStateIlLb1EEElEEJSA_lEEEvDpT0_,@"STO_CUDA_ENTRY STV_DEFAULT"
_ZN6thrust24THRUST_300001_SM_1000_NS8cuda_cub4core6detail13_kernel_agentINS1_16__set_operations9InitAgentIN3cub18CUB_300001_SM_100013ScanTileStateIlLb1EEElEEJSA_lEEEvDpT0_:
.text._ZN6thrust24THRUST_300001_SM_1000_NS8cuda_cub4core6detail13_kernel_agentINS1_16__set_operations9InitAgentIN3cub18CUB_300001_SM_100013ScanTileStateIlLb1EEElEEJSA_lEEEvDpT0_:
        /* <DEDUP_REMOVED lines=8> */
[----:B------:R-:W-:Y:S02]  /*0080*/  ISETP.NE.OR P0, PT, RZ, UR6, P0 ;  /* 0x00000006ff007c0c */ /* 0x000fe40008705670 */
[----:B--2---:R-:W-:Y:S01]  /*0090*/  ISETP.GE.AND P1, PT, R5, UR4, PT ;  /* 0x0000000405007c0c */ /* 0x004fe2000bf26270 */
[----:B------:R-:W0:-:S12]  /*00a0*/  LDCU.64 UR4, c[0x0][0x358] ;  /* 0x00006b00ff0477ac */ /* 0x000e180008000a00 */
[----:B------:R-:W1:Y:S01]  /*00b0*/  @!P1 LDC.64 R2, c[0x0][0x380] ;  /* 0x0000e000ff029b82 */ /* 0x000e620000000a00 */
[----:B------:R-:W-:Y:S02]  /*00c0*/  @!P1 IMAD.MOV.U32 R4, RZ, RZ, 0x63 ;  /* 0x00000063ff049424 */ /* 0x000fe400078e00ff */
[----:B-1----:R-:W-:Y:S01]  /*00d0*/  @!P1 IMAD.WIDE R2, R5, 0x10, R2 ;  /* 0x0000001005029825 */ /* 0x002fe200078e0202 */
[----:B------:R-:W-:-:S05]  /*00e0*/  @!P1 MOV R5, 0x0 ;  /* 0x0000000000059802 */ /* 0x000fca0000000f00 */
[----:B0-----:R0:W-:Y:S01]  /*00f0*/  @!P1 STG.E.128 desc[UR4][R2.64+0x200], R4 ;  /* 0x0002000402009986 */ /* 0x0011e2000c101d04 */
[----:B------:R-:W-:Y:S05]  /*0100*/  @P0 EXIT ;  /* 0x000000000000094d */ /* 0x000fea0003800000 */
[----:B0-----:R-:W0:Y:S02]  /*0110*/  LDC.64 R2, c[0x0][0x380] ;  /* 0x0000e000ff027b82 */ /* 0x001e240000000a00 */
[----:B0-----:R-:W-:-:S05]  /*0120*/  IMAD.WIDE.U32 R2, R0, 0x10, R2 ;  /* 0x0000001000027825 */ /* 0x001fca00078e0002 */
[----:B------:R-:W-:Y:S01]  /*0130*/  STG.E.128 desc[UR4][R2.64], RZ ;  /* 0x000000ff02007986 */ /* 0x000fe2000c101d04 */
[----:B------:R-:W-:Y:S05]  /*0140*/  EXIT ;  /* 0x000000000000794d */ /* 0x000fea0003800000 */
.L_x_4325:
        /* <DEDUP_REMOVED lines=11> */
.L_x_4867:


//--------------------- .text._ZN6thrust24THRUST_300001_SM_1000_NS8cuda_cub4core6detail20_kernel_agent_vshmemINS1_16__set_operations10SetOpAgentINS0_6detail15normal_iteratorINS0_10device_ptrIN4cuda3std3__45tupleIJiiiiEEEEEEESG_PSE_SH_SG_SH_i7sortXYZNS5_21serial_set_differenceENSC_17integral_constantIbLb0EEEEEJSG_SG_SH_SH_iiSG_SH_SI_SJ_PNSC_4pairIiiEEPmN3cub18CUB_300001_SM_100013ScanTileStateIiLb1EEEEEEvPcDpT0_ --------------------------
	.section	.text._ZN6thrust24THRUST_300001_SM_1000_NS8cuda_cub4core6detail20_kernel_agent_vshmemINS1_16__set_operations10SetOpAgentINS0_6detail15normal_iteratorINS0_10device_ptrIN4cuda3std3__45tupleIJiiiiEEEEEEESG_PSE_SH_SG_SH_i7sortXYZNS5_21serial_set_differenceENSC_17integral_constantIbLb0EEEEEJSG_SG_SH_SH_iiSG_SH_SI_SJ_PNSC_4pairIiiEEPmN3cub18CUB_300001_SM_100013ScanTileStateIiLb1EEEEEEvPcDpT0_,"ax",@progbits
	.align	128
        .global         _ZN6thrust24THRUST_300001_SM_1000_NS8cuda_cub4core6detail20_kernel_agent_vshmemINS1_16__set_operations10SetOpAgentINS0_6detail15normal_iteratorINS0_10device_ptrIN4cuda3std3__45tupleIJiiiiEEEEEEESG_PSE_SH_SG_SH_i7sortXYZNS5_21serial_set_differenceENSC_17integral_constantIbLb0EEEEEJSG_SG_SH_SH_iiSG_SH_SI_SJ_PNSC_4pairIiiEEPmN3cub18CUB_300001_SM_100013ScanTileStateIiLb1EEEEEEvPcDpT0_
        .type           _ZN6thrust24THRUST_300001_SM_1000_NS8cuda_cub4core6detail20_kernel_agent_vshmemINS1_16__set_operations10SetOpAgentINS0_6detail15normal_iteratorINS0_10device_ptrIN4cuda3std3__45tupleIJiiiiEEEEEEESG_PSE_SH_SG_SH_i7sortXYZNS5_21serial_set_differenceENSC_17integral_constantIbLb0EEEEEJSG_SG_SH_SH_iiSG_SH_SI_SJ_PNSC_4pairIiiEEPmN3cub18CUB_300001_SM_100013ScanTileStateIiLb1EEEEEEvPcDpT0_,@function
        .size           _ZN6thrust24THRUST_300001_SM_1000_NS8cuda_cub4core6detail20_kernel_agent_vshmemINS1_16__set_operations10SetOpAgentINS0_6detail15normal_iteratorINS0_10device_ptrIN4cuda3std3__45tupleIJiiiiEEEEEEESG_PSE_SH_SG_SH_i7sortXYZNS5_21serial_set_differenceENSC_17integral_constantIbLb0EEEEEJSG_SG_SH_SH_iiSG_SH_SI_SJ_PNSC_4pairIiiEEPmN3cub18CUB_300001_SM_100013ScanTileStateIiLb1EEEEEEvPcDpT0_,(.L_x_4868 - _ZN6thrust24THRUST_300001_SM_1000_NS8cuda_cub4core6detail20_kernel_agent_vshmemINS1_16__set_operations10SetOpAgentINS0_6detail15normal_iteratorINS0_10device_ptrIN4cuda3std3__45tupleIJiiiiEEEEEEESG_PSE_SH_SG_SH_i7sortXYZNS5_21serial_set_differenceENSC_17integral_constantIbLb0EEEEEJSG_SG_SH_SH_iiSG_SH_SI_SJ_PNSC_4pairIiiEEPmN3cub18CUB_300001_SM_100013ScanTileStateIiLb1EEEEEEvPcDpT0_)
        .other          _ZN6thrust24THRUST_300001_SM_1000_NS8cuda_cub4core6detail20_kernel_agent_vshmemINS1_16__set_operations10SetOpAgentINS0_6detail15normal_iteratorINS0_10device_ptrIN4cuda3std3__45tupleIJiiiiEEEEEEESG_PSE_SH_SG_SH_i7sortXYZNS5_21serial_set_differenceENSC_17integral_constantIbLb0EEEEEJSG_SG_SH_SH_iiSG_SH_SI_SJ_PNSC_4pairIiiEEPmN3cub18CUB_300001_SM_100013ScanTileStateIiLb1EEEEEEvPcDpT0_,@"STO_CUDA_ENTRY STV_DEFAULT"
_ZN6thrust24THRUST_300001_SM_1000_NS8cuda_cub4core6detail20_kernel_agent_vshmemINS1_16__set_operations10SetOpAgentINS0_6detail15normal_iteratorINS0_10device_ptrIN4cuda3std3__45tupleIJiiiiEEEEEEESG_PSE_SH_SG_SH_i7sortXYZNS5_21serial_set_differenceENSC_17integral_constantIbLb0EEEEEJSG_SG_SH_SH_iiSG_SH_SI_SJ_PNSC_4pairIiiEEPmN3cub18CUB_300001_SM_100013ScanTileStateIiLb1EEEEEEvPcDpT0_:
.text._ZN6thrust24THRUST_300001_SM_1000_NS8cuda_cub4core6detail20_kernel_agent_vshmemINS1_16__set_operations10SetOpAgentINS0_6detail15normal_iteratorINS0_10device_ptrIN4cuda3std3__45tupleIJiiiiEEEEEEESG_PSE_SH_SG_SH_i7sortXYZNS5_21serial_set_differenceENSC_17integral_constantIbLb0EEEEEJSG_SG_SH_SH_iiSG_SH_SI_SJ_PNSC_4pairIiiEEPmN3cub18CUB_300001_SM_100013ScanTileStateIiLb1EEEEEEvPcDpT0_:
[----:B------:R-:W0:Y:S01]  /*0000*/  LDC R1, c[0x0][0x37c] ;  /* 0x0000df00ff017b82 */ /* 0x000e220000000800 */
[----:B------:R-:W1:Y:S01]  /*0010*/  LDCU.64 UR6, c[0x0][0x380] ;  /* 0x00007000ff0677ac */ /* 0x000e620008000a00 */
[----:B------:R-:W2:Y:S06]  /*0020*/  S2R R5, SR_CTAID.X ;  /* 0x0000000000057919 */ /* 0x000eac0000002500 */
[----:B------:R-:W3:Y:S01]  /*0030*/  S2UR UR5, SR_CgaCtaId ;  /* 0x00000000000579c3 */ /* 0x000ee20000008800 */
[----:B0-----:R-:W-:Y:S01]  /*0040*/  VIADD R1, R1, 0xfffffff8 ;  /* 0xfffffff801017836 */ /* 0x001fe20000000000 */
[----:B------:R-:W-:Y:S01]  /*0050*/  UMOV UR4, 0x400 ;  /* 0x0000040000047882 */ /* 0x000fe20000000000 */
[----:B------:R-:W0:Y:S01]  /*0060*/  LDCU.64 UR8, c[0x0][0x358] ;  /* 0x00006b00ff0877ac */ /* 0x000e220008000a00 */
[----:B-1----:R-:W-:Y:S01]  /*0070*/  ISETP.NE.U32.AND P0, PT, RZ, UR6, PT ;  /* 0x00000006ff007c0c */ /* 0x002fe2000bf05070 */
[----:B------:R-:W1:Y:S03]  /*0080*/  LDCU UR6, c[0x0][0x370] ;  /* 0x00006e00ff0677ac */ /* 0x000e660008000800 */
[----:B------:R-:W-:Y:S01]  /*0090*/  ISETP.NE.AND.EX P0, PT, RZ, UR7, PT, P0 ;  /* 0x00000007ff007c0c */ /* 0x000fe2000bf05300 */
[----:B------:R-:W4:Y:S01]  /*00a0*/  S2UR UR7, SR_SWINHI ;  /* 0x00000000000779c3 */ /* 0x000f220000002f00 */
[----:B---3--:R-:W-:-:S11]  /*00b0*/  ULEA UR4, UR5, UR4, 0x18 ;  /* 0x0000000405047291 */ /* 0x008fd6000f8ec0ff */
[----:B------:R-:W3:Y:S01]  /*00c0*/  @P0 LDC.64 R2, c[0x0][0x380] ;  /* 0x0000e000ff020b82 */ /* 0x000ee20000000a00 */
[----:B-1----:R-:W-:-:S06]  /*00d0*/  UIADD3 UR6, UPT, UPT, UR6, -0x1, URZ ;  /* 0xffffffff06067890 */ /* 0x002fcc000fffe0ff */
[C---:B--2---:R-:W-:Y:S01]  /*00e0*/  ISETP.GE.U32.AND P1, PT, R5.reuse, UR6, PT ;  /* 0x0000000605007c0c */ /* 0x044fe2000bf26070 */
[----:B------:R-:W-:Y:S01]  /*00f0*/  UMOV UR4, UR4 ;  /* 0x0000000400047c82 */ /* 0x000fe20008000000 */
[----:B----4-:R-:W-:Y:S01]  /*0100*/  UMOV UR5, UR7 ;  /* 0x0000000700057c82 */ /* 0x010fe20008000000 */
[----:B------:R-:W-:Y:S02]  /*0110*/  IMAD.U32 R6, RZ, RZ, UR4 ;  /* 0x00000004ff067e24 */ /* 0x000fe4000f8e00ff */
[----:B------:R-:W-:Y:S02]  /*0120*/  IMAD.U32 R7, RZ, RZ, UR5 ;  /* 0x00000005ff077e24 */ /* 0x000fe4000f8e00ff */
[----:B---3--:R-:W-:-:S06]  /*0130*/  @P0 IMAD.WIDE.U32 R6, R5, 0xc7f0, R2 ;  /* 0x0000c7f005060825 */ /* 0x008fcc00078e0002 */
[----:B0-----:R-:W-:Y:S05]  /*0140*/  @P1 BRA `(.L_x_4326) ;  /* 0x0000004400bc1947 */ /* 0x001fea0003800000 */
[----:B------:R-:W0:Y:S01]  /*0150*/  LDC.64 R8, c[0x0][0x3c8] ;  /* 0x0000f200ff087b82 */ /* 0x000e220000000a00 */
[----:B------:R-:W1:Y:S01]  /*0160*/  S2R R0, SR_TID.X ;  /* 0x0000000000007919 */ /* 0x000e620000002100 */
[----:B------:R-:W2:Y:S06]  /*0170*/  LDCU.64 UR4, c[0x0][0x388] ;  /* 0x00007100ff0477ac */ /* 0x000eac0008000a00 */
[----:B------:R-:W3:Y:S01]  /*0180*/  LDC.64 R10, c[0x0][0x390] ;  /* 0x0000e400ff0a7b82 */ /* 0x000ee20000000a00 */
[----:B0-----:R-:W-:-:S05]  /*0190*/  IMAD.WIDE.U32 R8, R5, 0x8, R8 ;  /* 0x0000000805087825 */ /* 0x001fca00078e0008 */
[----:B------:R-:W4:Y:S04]  /*01a0*/  LDG.E R17, desc[UR8][R8.64] ;  /* 0x0000000808117981 */ /* 0x000f28000c1e1900 */
[----:B------:R-:W2:Y:S04]  /*01b0*/  LDG.E R2, desc[UR8][R8.64+0x8] ;  /* 0x0000080808027981 */ /* 0x000ea8000c1e1900 */
[----:B------:R-:W3:Y:S01]  /*01c0*/  LDG.E R13, desc[UR8][R8.64+0x4] ;  /* 0x00000408080d7981 */ /* 0x000ee2000c1e1900 */
[C---:B-1----:R-:W-:Y:S01]  /*01d0*/  VIADD R16, R0.reuse, 0x600 ;  /* 0x0000060000107836 */ /* 0x042fe20000000000 */
[----:B------:R-:W-:-:S02]  /*01e0*/  LOP3.LUT R14, R0, 0x400, RZ, 0xfc, !PT ;  /* 0x00000400000e7812 */ /* 0x000fc400078efcff */
[----:B------:R-:W3:Y:S01]  /*01f0*/  LDG.E R8, desc[UR8][R8.64+0xc] ;  /* 0x00000c0808087981 */ /* 0x000ee2000c1e1900 */
[----:B----4-:R-:W-:-:S04]  /*0200*/  IADD3 R3, P0, PT, R17, R0, RZ ;  /* 0x0000000011037210 */ /* 0x010fc80007f1e0ff */
[----:B------:R-:W-:Y:S01]  /*0210*/  LEA.HI.X.SX32 R12, R17, RZ, 0x1, P0 ;  /* 0x000000ff110c7211 */ /* 0x000fe200000f0eff */
[----:B--2---:R-:W-:Y:S01]  /*0220*/  IMAD.IADD R17, R2, 0x1, -R17 ;  /* 0x0000000102117824 */ /* 0x004fe200078e0a11 */
[----:B------:R-:W-:Y:S01]  /*0230*/  LEA R4, P0, R3, UR4, 0x4 ;  /* 0x0000000403047c11 */ /* 0x000fe2000f8020ff */
[----:B------:R-:W-:Y:S02]  /*0240*/  VIADD R2, R0, 0x200 ;  /* 0x0000020000027836 */ /* 0x000fe40000000000 */
[----:B---3--:R-:W-:Y:S01]  /*0250*/  IMAD.WIDE R10, R13, 0x10, R10 ;  /* 0x000000100d0a7825 */ /* 0x008fe200078e020a */
[----:B------:R-:W-:Y:S02]  /*0260*/  LEA.HI.X R5, R3, UR5, R12, 0x4, P0 ;  /* 0x0000000503057c11 */ /* 0x000fe400080f240c */
[----:B------:R-:W-:Y:S02]  /*0270*/  SHF.R.S32.HI R12, RZ, 0x1f, R17 ;  /* 0x0000001fff0c7819 */ /* 0x000fe40000011411 */
[----:B------:R-:W-:-:S02]  /*0280*/  IADD3 R3, P2, PT, -R17, R0, RZ ;  /* 0x0000000011037210 */ /* 0x000fc40007f5e1ff */
[-C--:B------:R-:W-:Y:S02]  /*0290*/  ISETP.GE.AND P1, PT, R2, R17.reuse, PT ;  /* 0x000000110200720c */ /* 0x080fe40003f26270 */
[-C--:B------:R-:W-:Y:S01]  /*02a0*/  ISETP.GE.AND P3, PT, R16, R17.reuse, PT ;  /* 0x000000111000720c */ /* 0x080fe20003f66270 */
[----:B------:R-:W-:Y:S01]  /*02b0*/  IMAD.X R15, RZ, RZ, ~R12, P2 ;  /* 0x000000ffff0f7224 */ /* 0x000fe200010e0e0c */
[-C--:B------:R-:W-:Y:S02]  /*02c0*/  ISETP.GE.AND P2, PT, R14, R17.reuse, PT ;  /* 0x000000110e00720c */ /* 0x080fe40003f46270 */
[C---:B------:R-:W-:Y:S02]  /*02d0*/  LEA R2, P4, R3.reuse, R10, 0x4 ;  /* 0x0000000a03027211 */ /* 0x040fe400078820ff */
[----:B------:R-:W-:Y:S02]  /*02e0*/  ISETP.GE.AND P0, PT, R0, R17, PT ;  /* 0x000000110000720c */ /* 0x000fe40003f06270 */
[----:B------:R-:W-:-:S05]  /*02f0*/  LEA.HI.X R3, R3, R11, R15, 0x4, P4 ;  /* 0x0000000b03037211 */ /* 0x000fca00020f240f */
[----:B------:R-:W5:Y:S04]  /*0300*/  @P1 LDG.E R14, desc[UR8][R2.64+0x2000] ;  /* 0x00200008020e1981 */ /* 0x000f68000c1e1900 */
        /* <DEDUP_REMOVED lines=11> */
[----:B------:R-:W5:Y:S04]  /*03c0*/  @!P0 LDG.E R22, desc[UR8][R4.64] ;  /* 0x0000000804168981 */ /* 0x000f68000c1e1900 */
        /* <DEDUP_REMOVED lines=14> */
[----:B------:R-:W5:Y:S01]  /*04b0*/  @!P3 LDG.E R15, desc[UR8][R4.64+0x600c] ;  /* 0x00600c08040fb981 */ /* 0x000f62000c1e1900 */
[----:B------:R-:W-:-:S02]  /*04c0*/  @P0 IMAD.IADD R24, R0, 0x1, -R17 ;  /* 0x0000000100180824 */ /* 0x000fc400078e0a11 */
[----:B------:R-:W-:Y:S02]  /*04d0*/  IMAD.IADD R8, R8, 0x1, -R13 ;  /* 0x0000000108087824 */ /* 0x000fe400078e0a0d */
[----:B------:R-:W-:-:S04]  /*04e0*/  @P0 IMAD.WIDE R10, R24, 0x10, R10 ;  /* 0x00000010180a0825 */ /* 0x000fc800078e020a */
[----:B------:R-:W-:Y:S01]  /*04f0*/  IMAD.IADD R9, R17, 0x1, R8 ;  /* 0x0000000111097824 */ /* 0x000fe200078e0208 */
[----:B------:R-:W5:Y:S04]  /*0500*/  @P0 LDG.E R22, desc[UR8][R10.64] ;  /* 0x000000080a160981 */ /* 0x000f68000c1e1900 */
[----:B------:R-:W5:Y:S04]  /*0510*/  @P0 LDG.E R20, desc[UR8][R10.64+0x4] ;  /* 0x000004080a140981 */ /* 0x000f68000c1e1900 */
[----:B------:R-:W5:Y:S04]  /*0520*/  @P0 LDG.E R18, desc[UR8][R10.64+0x8] ;  /* 0x000008080a120981 */ /* 0x000f68000c1e1900 */
[----:B------:R0:W5:Y:S02]  /*0530*/  @P0 LDG.E R16, desc[UR8][R10.64+0xc] ;  /* 0x00000c080a100981 */ /* 0x000164000c1e1900 */
[----:B0-----:R-:W-:-:S04]  /*0540*/  LOP3.LUT R10, R0, 0x800, RZ, 0xfc, !PT ;  /* 0x00000800000a7812 */ /* 0x001fc800078efcff */
[----:B------:R-:W-:Y:S01]  /*0550*/  ISETP.GE.AND P0, PT, R10, R9, PT ;  /* 0x000000090a00720c */ /* 0x000fe20003f06270 */
[----:B------:R-:W-:Y:S01]  /*0560*/  BSSY.RECONVERGENT B0, `(.L_x_4327) ;  /* 0x000000f000007945 */ /* 0x000fe20003800200 */
[----:B------:R-:W-:Y:S02]  /*0570*/  IMAD.MOV.U32 R13, RZ, RZ, RZ ;  /* 0x000000ffff0d7224 */ /* 0x000fe400078e00ff */
[----:B------:R-:W-:Y:S02]  /*0580*/  IMAD.MOV.U32 R24, RZ, RZ, RZ ;  /* 0x000000ffff187224 */ /* 0x000fe400078e00ff */
[----:B------:R-:W-:Y:S02]  /*0590*/  IMAD.MOV.U32 R26, RZ, RZ, RZ ;  /* 0x000000ffff1a7224 */ /* 0x000fe400078e00ff */
[----:B------:R-:W-:-:S05]  /*05a0*/  IMAD.MOV.U32 R28, RZ, RZ, RZ ;  /* 0x000000ffff1c7224 */ /* 0x000fca00078e00ff */
[----:B------:R-:W-:Y:S05]  /*05b0*/  @P0 BRA `(.L_x_4328) ;  /* 0x0000000000240947 */ /* 0x000fea0003800000 */
        /* <DEDUP_REMOVED lines=9> */
.L_x_4328:
[----:B------:R-:W-:Y:S05]  /*0650*/  BSYNC.RECONVERGENT B0 ;  /* 0x0000000000007941 */ /* 0x000fea0003800200 */
.L_x_4327:
[C---:B------:R-:W-:Y:S01]  /*0660*/  IMAD R10, R0.reuse, 0x5, RZ ;  /* 0x00000005000a7824 */ /* 0x040fe200078e02ff */
[----:B0-----:R-:W-:Y:S01]  /*0670*/  LEA R4, P1, R17, R6, 0x4 ;  /* 0x0000000611047211 */ /* 0x001fe200078220ff */
[----:B------:R-:W-:Y:S01]  /*0680*/  IMAD.WIDE.U32 R2, R0, 0x10, R6 ;  /* 0x0000001000027825 */ /* 0x000fe200078e0006 */
[----:B------:R-:W-:Y:S02]  /*0690*/  BSSY.RECONVERGENT B0, `(.L_x_4329) ;  /* 0x0000038000007945 */ /* 0x000fe40003800200 */
[----:B------:R-:W-:Y:S02]  /*06a0*/  VIMNMX R10, PT, PT, R9, R10, PT ;  /* 0x0000000a090a7248 */ /* 0x000fe40003fe0100 */
[----:B-----5:R0:W-:Y:S01]  /*06b0*/  ST.E desc[UR8][R2.64+0x2800], R14 ;  /* 0x0028000e02007985 */ /* 0x0201e2000c101908 */
[C---:B------:R-:W-:Y:S02]  /*06c0*/  LEA.HI.X R5, R17.reuse, R7, R12, 0x4, P1 ;  /* 0x0000000711057211 */ /* 0x040fe400008f240c */
[----:B------:R-:W-:Y:S01]  /*06d0*/  VIADDMNMX R11, R10, -R8, RZ, !PT ;  /* 0x800000080a0b7246 */ /* 0x000fe200078001ff */
[----:B------:R1:W-:Y:S04]  /*06e0*/  ST.E desc[UR8][R2.64+0x800], R22 ;  /* 0x0008001602007985 */ /* 0x0003e8000c101908 */
[----:B------:R1:W-:Y:S01]  /*06f0*/  ST.E desc[UR8][R2.64+0x804], R20 ;  /* 0x0008041402007985 */ /* 0x0003e2000c101908 */
[----:B0-----:R-:W-:-:S03]  /*0700*/  VIMNMX R14, PT, PT, R17, R10, PT ;  /* 0x0000000a110e7248 */ /* 0x001fc60003fe0100 */
        /* <DEDUP_REMOVED lines=21> */
.L_x_4334:
[----:B-1----:R-:W-:-:S04]  /*0860*/  IMAD.MOV.U32 R16, RZ, RZ, R11 ;  /* 0x000000ffff107224 */ /* 0x002fc800078e000b */
[----:B------:R-:W-:-:S05]  /*0870*/  IMAD.IADD R11, R9, 0x1, R16 ;  /* 0x00000001090b7824 */ /* 0x000fca00078e0210 */
[----:B------:R-:W-:-:S04]  /*0880*/  SHF.R.S32.HI R18, RZ, 0x1, R11 ;  /* 0x00000001ff127819 */ /* 0x000fc8000001140b */
        /* <DEDUP_REMOVED lines=17> */
.L_x_4332:
[----:B------:R-:W-:-:S13]  /*09a0*/  ISETP.LT.AND P0, PT, R20, R11, PT ;  /* 0x0000000b1400720c */ /* 0x000fda0003f01270 */
.L_x_4333:
[----:B------:R-:W-:Y:S05]  /*09b0*/  BSYNC.RECONVERGENT B1 ;  /* 0x0000000000017941 */ /* 0x000fea0003800200 */
.L_x_4331:
[C---:B------:R-:W-:Y:S01]  /*09c0*/  @!P0 VIADD R16, R18.reuse, 0x1 ;  /* 0x0000000112108836 */ /* 0x040fe20000000000 */
[----:B------:R-:W-:-:S03]  /*09d0*/  SEL R9, R18, R9, P0 ;  /* 0x0000000912097207 */ /* 0x000fc60000000000 */
[----:B------:R-:W-:Y:S01]  /*09e0*/  IMAD.MOV.U32 R11, RZ, RZ, R16 ;  /* 0x000000ffff0b7224 */ /* 0x000fe200078e0010 */
[----:B------:R-:W-:-:S13]  /*09f0*/  ISETP.GE.AND P0, PT, R16, R9, PT ;  /* 0x000000091000720c */ /* 0x000fda0003f06270 */
[----:B------:R-:W-:Y:S05]  /*0a00*/  @!P0 BRA `(.L_x_4334) ;  /* 0xfffffffc00948947 */ /* 0x000fea000383ffff */
.L_x_4330:
[----:B------:R-:W-:Y:S05]  /*0a10*/  BSYNC.RECONVERGENT B0 ;  /* 0x0000000000007941 */ /* 0x000fea0003800200 */
.L_x_4329:
[----:B-1----:R-:W-:Y:S01]  /*0a20*/  IMAD.IADD R19, R10, 0x1, -R11 ;  /* 0x000000010a137824 */ /* 0x002fe200078e0a0b */
        /* <DEDUP_REMOVED lines=26> */
.L_x_4340:
[----:B------:R-:W-:-:S13]  /*0bd0*/  ISETP.LT.AND P0, PT, R16, R15, PT ;  /* 0x0000000f1000720c */ /* 0x000fda0003f01270 */
.L_x_4341:
[----:B------:R-:W-:Y:S05]  /*0be0*/  BSYNC.RECONVERGENT B2 ;  /* 0x0000000000027941 */ /* 0x000fea0003800200 */
.L_x_4339:
[----:B------:R-:W-:Y:S01]  /*0bf0*/  VIADD R16, R23, 0x1 ;  /* 0x0000000117107836 */ /* 0x000fe20000000000 */
[----:B------:R-:W-:-:S04]  /*0c00*/  SEL R23, R11, R23, P0 ;  /* 0x000000170b177207 */ /* 0x000fc80000000000 */
[----:B------:R-:W-:-:S07]  /*0c10*/  SEL R16, R16, RZ, P0 ;  /* 0x000000ff10107207 */ /* 0x000fce0000000000 */
.L_x_4338:
[----:B------:R-:W-:Y:S05]  /*0c20*/  BSYNC.RECONVERGENT B1 ;  /* 0x0000000000017941 */ /* 0x000fea0003800200 */
.L_x_4337:
        /* <DEDUP_REMOVED lines=17> */
.L_x_4346:
[----:B------:R-:W-:-:S13]  /*0d40*/  ISETP.LT.AND P0, PT, R22, R15, PT ;  /* 0x0000000f1600720c */ /* 0x000fda0003f01270 */
.L_x_4347:
[----:B------:R-:W-:Y:S05]  /*0d50*/  BSYNC.RECONVERGENT B3 ;  /* 0x0000000000037941 */ /* 0x000fea0003800200 */
.L_x_4345:
        /* <DEDUP_REMOVED lines=17> */
.L_x_4350:
[----:B------:R-:W-:-:S13]  /*0e70*/  ISETP.LT.AND P0, PT, R22, R15, PT ;  /* 0x0000000f1600720c */ /* 0x000fda0003f01270 */
.L_x_4351:
[----:B------:R-:W-:Y:S05]  /*0e80*/  BSYNC.RECONVERGENT B3 ;  /* 0x0000000000037941 */ /* 0x000fea0003800200 */
.L_x_4349:
[----:B------:R-:W-:Y:S01]  /*0e90*/  @P0 VIADD R16, R18, 0x1 ;  /* 0x0000000112100836 */ /* 0x000fe20000000000 */
[----:B------:R-:W-:-:S07]  /*0ea0*/  SEL R23, R23, R18, P0 ;  /* 0x0000001217177207 */ /* 0x000fce0000000000 */
.L_x_4344:
        /* <DEDUP_REMOVED lines=16> */
.L_x_4354:
[----:B------:R-:W-:-:S13]  /*0fb0*/  ISETP.LT.AND P0, PT, R22, R15, PT ;  /* 0x0000000f1600720c */ /* 0x000fda0003f01270 */
.L_x_4355:
[----:B------:R-:W-:Y:S05]  /*0fc0*/  BSYNC.RECONVERGENT B3 ;  /* 0x0000000000037941 */ /* 0x000fea0003800200 */
.L_x_4353:
[----:B------:R-:W-:Y:S01]  /*0fd0*/  @P0 VIADD R16, R18, 0x1 ;  /* 0x0000000112100836 */ /* 0x000fe20000000000 */
[----:B------:R-:W-:-:S07]  /*0fe0*/  SEL R23, R23, R18, P0 ;  /* 0x0000001217177207 */ /* 0x000fce0000000000 */
.L_x_4348:
[----:B------:R-:W-:-:S13]  /*0ff0*/  ISETP.GE.AND P0, PT, R16, R23, PT ;  /* 0x000000171000720c */ /* 0x000fda0003f06270 */
[----:B------:R-:W-:Y:S05]  /*1000*/  @P0 BREAK.RELIABLE B1 ;  /* 0x0000000000010942 */ /* 0x000fea0003800100 */
[----:B------:R-:W-:Y:S05]  /*1010*/  @P0 BRA `(.L_x_4352) ;  /* 0x0000000000580947 */ /* 0x000fea0003800000 */
[----:B------:R-:W-:Y:S05]  /*1020*/  BSYNC.RELIABLE B1 ;  /* 0x0000000000017941 */ /* 0x000fea0003800100 */
.L_x_4343:
        /* <DEDUP_REMOVED lines=14> */
.L_x_4357:
[----:B------:R-:W-:-:S13]  /*1110*/  ISETP.LT.AND P0, PT, R22, R15, PT ;  /* 0x0000000f1600720c */ /* 0x000fda0003f01270 */
.L_x_4358:
[----:B------:R-:W-:Y:S05]  /*1120*/  BSYNC.RECONVERGENT B1 ;  /* 0x0000000000017941 */ /* 0x000fea0003800200 */
.L_x_4356:
[----:B------:R-:W-:Y:S01]  /*1130*/  @P0 VIADD R18, R16, 0x1 ;  /* 0x0000000110120836 */ /* 0x000fe20000000000 */
[----:B------:R-:W-:-:S03]  /*1140*/  SEL R23, R23, R16, P0 ;  /* 0x0000001017177207 */ /* 0x000fc60000000000 */
[----:B------:R-:W-:Y:S01]  /*1150*/  IMAD.MOV.U32 R16, RZ, RZ, R18 ;  /* 0x000000ffff107224 */ /* 0x000fe200078e0012 */
[----:B------:R-:W-:-:S13]  /*1160*/  ISETP.GE.AND P0, PT, R18, R23, PT ;  /* 0x000000171200720c */ /* 0x000fda0003f06270 */
[----:B------:R-:W-:Y:S05]  /*1170*/  @!P0 BRA `(.L_x_4343) ;  /* 0xfffffffc00ac8947 */ /* 0x000fea000383ffff */
.L_x_4352:
[----:B------:R-:W-:Y:S05]  /*1180*/  BSYNC.RECONVERGENT B2 ;  /* 0x0000000000027941 */ /* 0x000fea0003800200 */
.L_x_4342:
        /* <DEDUP_REMOVED lines=18> */
.L_x_4362:
[----:B------:R-:W-:-:S13]  /*12b0*/  ISETP.LT.AND P0, PT, R22, R15, PT ;  /* 0x0000000f1600720c */ /* 0x000fda0003f01270 */
.L_x_4363:
[----:B------:R-:W-:Y:S05]  /*12c0*/  BSYNC.RECONVERGENT B2 ;  /* 0x0000000000027941 */ /* 0x000fea0003800200 */
.L_x_4361:
[----:B------:R-:W-:Y:S01]  /*12d0*/  VIADD R23, R18, 0x1 ;  /* 0x0000000112177836 */ /* 0x000fe20000000000 */
[----:B------:R-:W-:-:S04]  /*12e0*/  SEL R18, R19, R18, P0 ;  /* 0x0000001213127207 */ /* 0x000fc80000000000 */
[----:B------:R-:W-:-:S07]  /*12f0*/  SEL R23, R23, RZ, P0 ;  /* 0x000000ff17177207 */ /* 0x000fce0000000000 */
.L_x_4360:
[----:B------:R-:W-:Y:S05]  /*1300*/  BSYNC.RECONVERGENT B1 ;  /* 0x0000000000017941 */ /* 0x000fea0003800200 */
.L_x_4359:
        /* <DEDUP_REMOVED lines=17> */
.L_x_4368:
[----:B------:R-:W-:-:S13]  /*1420*/  ISETP.LT.AND P0, PT, R22, R15, PT ;  /* 0x0000000f1600720c */ /* 0x000fda0003f01270 */
.L_x_4369:
[----:B------:R-:W-:Y:S05]  /*1430*/  BSYNC.RECONVERGENT B3 ;  /* 0x0000000000037941 */ /* 0x000fea0003800200 */
.L_x_4367:
        /* <DEDUP_REMOVED lines=17> */
.L_x_4372:
[----:B------:R-:W-:-:S13]  /*1550*/  ISETP.LT.AND P0, PT, R22, R15, PT ;  /* 0x0000000f1600720c */ /* 0x000fda0003f01270 */
.L_x_4373:
[----:B------:R-:W-:Y:S05]  /*1560*/  BSYNC.RECONVERGENT B3 ;  /* 0x0000000000037941 */ /* 0x000fea0003800200 */
.L_x_4371:
[----:B------:R-:W-:Y:S01]  /*1570*/  SEL R18, R18, R25, P0 ;  /* 0x0000001912127207 */ /* 0x000fe20000000000 */
[----:B------:R-:W-:-:S07]  /*1580*/  @P0 VIADD R23, R25, 0x1 ;  /* 0x0000000119170836 */ /* 0x000fce0000000000 */
.L_x_4366:
        /* <DEDUP_REMOVED lines=16> */
.L_x_4376:
[----:B------:R-:W-:-:S13]  /*1690*/  ISETP.LT.AND P0, PT, R22, R15, PT ;  /* 0x0000000f1600720c */ /* 0x000fda0003f01270 */
.L_x_4377:
[----:B------:R-:W-:Y:S05]  /*16a0*/  BSYNC.RECONVERGENT B3 ;  /* 0x0000000000037941 */ /* 0x000fea0003800200 */
.L_x_4375:
[----:B------:R-:W-:Y:S01]  /*16b0*/  SEL R18, R18, R25, P0 ;  /* 0x0000001912127207 */ /* 0x000fe20000000000 */
[----:B------:R-:W-:-:S07]  /*16c0*/  @P0 VIADD R23, R25, 0x1 ;  /* 0x0000000119170836 */ /* 0x000fce0000000000 */
.L_x_4370:
[----:B------:R-:W-:-:S13]  /*16d0*/  ISETP.GE.AND P0, PT, R23, R18, PT ;  /* 0x000000121700720c */ /* 0x000fda0003f06270 */
[----:B------:R-:W-:Y:S05]  /*16e0*/  @P0 BREAK.RELIABLE B1 ;  /* 0x0000000000010942 */ /* 0x000fea0003800100 */
[----:B------:R-:W-:Y:S05]  /*16f0*/  @P0 BRA `(.L_x_4374) ;  /* 0x0000000000500947 */ /* 0x000fea0003800000 */
[----:B------:R-:W-:Y:S05]  /*1700*/  BSYNC.RELIABLE B1 ;  /* 0x0000000000017941 */ /* 0x000fea0003800100 */
.L_x_4365:
        /* <DEDUP_REMOVED lines=13> */
.L_x_4379:
[----:B------:R-:W-:-:S13]  /*17e0*/  ISETP.LT.AND P0, PT, R22, R15, PT ;  /* 0x0000000f1600720c */ /* 0x000fda0003f01270 */
.L_x_4380:
[----:B------:R-:W-:Y:S05]  /*17f0*/  BSYNC.RECONVERGENT B1 ;  /* 0x0000000000017941 */ /* 0x000fea0003800200 */
.L_x_4378:
[----:B------:R-:W-:Y:S01]  /*1800*/  @P0 VIADD R23, R25, 0x1 ;  /* 0x0000000119170836 */ /* 0x000fe20000000000 */
[----:B------:R-:W-:-:S04]  /*1810*/  SEL R18, R18, R25, P0 ;  /* 0x0000001912127207 */ /* 0x000fc80000000000 */
[----:B------:R-:W-:-:S13]  /*1820*/  ISETP.GE.AND P0, PT, R23, R18, PT ;  /* 0x000000121700720c */ /* 0x000fda0003f06270 */
[----:B------:R-:W-:Y:S05]  /*1830*/  @!P0 BRA `(.L_x_4365) ;  /* 0xfffffffc00b48947 */ /* 0x000fea000383ffff */
.L_x_4374:
[----:B------:R-:W-:Y:S05]  /*1840*/  BSYNC.RECONVERGENT B2 ;  /* 0x0000000000027941 */ /* 0x000fea0003800200 */
.L_x_4364:
        /* <DEDUP_REMOVED lines=13> */
.L_x_4386:
        /* <DEDUP_REMOVED lines=14> */
.L_x_4384:
[----:B------:R-:W-:-:S13]  /*1a00*/  ISETP.LT.AND P0, PT, R15, R28, PT ;  /* 0x0000001c0f00720c */ /* 0x000fda0003f01270 */
.L_x_4385:
[----:B------:R-:W-:Y:S05]  /*1a10*/  BSYNC.RECONVERGENT B2 ;  /* 0x0000000000027941 */ /* 0x000fea0003800200 */
.L_x_4383:
[C---:B------:R-:W-:Y:S01]  /*1a20*/  @!P0 VIADD R20, R21.reuse, 0x1 ;  /* 0x0000000115148836 */ /* 0x040fe20000000000 */
[----:B------:R-:W-:-:S03]  /*1a30*/  SEL R11, R21, R11, P0 ;  /* 0x0000000b150b7207 */ /* 0x000fc60000000000 */
[----:B------:R-:W-:Y:S01]  /*1a40*/  IMAD.MOV.U32 R19, RZ, RZ, R20 ;  /* 0x000000ffff137224 */ /* 0x000fe200078e0014 */
[----:B------:R-:W-:-:S13]  /*1a50*/  ISETP.GE.AND P0, PT, R20, R11, PT ;  /* 0x0000000b1400720c */ /* 0x000fda0003f06270 */
[----:B------:R-:W-:Y:S05]  /*1a60*/  @!P0 BRA `(.L_x_4386) ;  /* 0xfffffffc00ac8947 */ /* 0x000fea000383ffff */
.L_x_4382:
[----:B------:R-:W-:Y:S05]  /*1a70*/  BSYNC.RECONVERGENT B1 ;  /* 0x0000000000017941 */ /* 0x000fea0003800200 */
.L_x_4381:
        /* <DEDUP_REMOVED lines=8> */
.L_x_4336:
[----:B------:R-:W-:Y:S05]  /*1b00*/  BSYNC.RECONVERGENT B0 ;  /* 0x0000000000007941 */ /* 0x000fea0003800200 */
.L_x_4335:
[----:B------:R-:W-:Y:S05]  /*1b10*/  WARPSYNC.ALL ;  /* 0x0000000000007948 */ /* 0x000fea0003800000 */
[C---:B------:R-:W-:Y:S01]  /*1b20*/  ISETP.NE.AND P0, PT, R0.reuse, RZ, PT ;  /* 0x000000ff0000720c */ /* 0x040fe20003f05270 */
[----:B------:R-:W-:Y:S01]  /*1b30*/  IMAD.U32 R13, R17, 0x10000, RZ ;  /* 0x00010000110d7824 */ /* 0x000fe200078e00ff */
[----:B------:R-:W-:Y:S01]  /*1b40*/  IADD3 R16, PT, PT, R9, R10, -R11 ;  /* 0x0000000a09107210 */ /* 0x000fe20007ffe80b */
[----:B------:R-:W-:-:S03]  /*1b50*/  VIADD R10, R0, 0xffffffff ;  /* 0xffffffff000a7836 */ /* 0x000fc60000000000 */
[----:B------:R-:W-:Y:S01]  /*1b60*/  LOP3.LUT R19, R13, R8, RZ, 0xfc, !PT ;  /* 0x000000080d137212 */ /* 0x000fe200078efcff */
[----:B------:R-:W-:Y:S01]  /*1b70*/  IMAD.WIDE.U32 R8, R0, -0xc, R2 ;  /* 0xfffffff400087825 */ /* 0x000fe200078e0002 */
[----:B------:R-:W-:-:S03]  /*1b80*/  SEL R13, R10, 0x1ff, P0 ;  /* 0x000001ff0a0d7807 */ /* 0x000fc60000000000 */
[----:B------:R-:W-:Y:S02]  /*1b90*/  IMAD.U32 R3, R11, 0x10000, RZ ;  /* 0x000100000b037824 */ /* 0x000fe400078e00ff */
[----:B------:R-:W-:Y:S02]  /*1ba0*/  IMAD.MOV.U32 R14, RZ, RZ, R8 ;  /* 0x000000ffff0e7224 */ /* 0x000fe400078e0008 */
[----:B------:R-:W-:Y:S01]  /*1bb0*/  IMAD.IADD R15, R9, 0x1, -R0 ;  /* 0x00000001090f7824 */ /* 0x000fe200078e0a00 */
[----:B------:R-:W-:Y:S01]  /*1bc0*/  @P0 LOP3.LUT R19, R16, R3, RZ, 0xfc, !PT ;  /* 0x0000000310130212 */ /* 0x000fe200078efcff */
[----:B------:R-:W-:-:S05]  /*1bd0*/  IMAD.WIDE R2, R13, 0x4, R6 ;  /* 0x000000040d027825 */ /* 0x000fca00078e0206 */
[----:B------:R0:W-:Y:S01]  /*1be0*/  ST.E desc[UR8][R2.64], R19 ;  /* 0x0000001302007985 */ /* 0x0001e2000c101908 */
[----:B------:R-:W-:Y:S01]  /*1bf0*/  BAR.SYNC.DEFER_BLOCKING 0x0 ;  /* 0x0000000000007b1d */ /* 0x000fe20000010000 */
[----:B------:R-:W-:-:S04]  /*1c00*/  IMAD.WIDE R12, R16, 0x10, R4 ;  /* 0x00000010100c7825 */ /* 0x000fc800078e0204 */
[----:B------:R-:W-:Y:S01]  /*1c10*/  IMAD.WIDE R4, R11, 0x10, R6 ;  /* 0x000000100b047825 */ /* 0x000fe200078e0206 */
[----:B------:R-:W0:Y:S04]  /*1c20*/  LD.E R14, desc[UR8][R14.64] ;  /* 0x000000080e0e7980 */ /* 0x000e28000c101900 */
[----:B------:R-:W2:Y:S04]  /*1c30*/  LD.E R20, desc[UR8][R4.64+0x800] ;  /* 0x0008000804147980 */ /* 0x000ea8000c101900 */
[----:B------:R1:W5:Y:S04]  /*1c40*/  LD.E R10, desc[UR8][R12.64+0x80c] ;  /* 0x00080c080c0a7980 */ /* 0x000368000c101900 */
[----:B------:R1:W5:Y:S04]  /*1c50*/  LD.E R9, desc[UR8][R12.64+0x808] ;  /* 0x000808080c097980 */ /* 0x000368000c101900 */
[----:B------:R1:W5:Y:S04]  /*1c60*/  LD.E R8, desc[UR8][R12.64+0x804] ;  /* 0x000804080c087980 */ /* 0x000368000c101900 */
[----:B------:R1:W5:Y:S04]  /*1c70*/  LD.E R29, desc[UR8][R4.64+0x80c] ;  /* 0x00080c08041d7980 */ /* 0x000368000c101900 */
[----:B------:R1:W5:Y:S04]  /*1c80*/  LD.E R0, desc[UR8][R4.64+0x808] ;  /* 0x0008080804007980 */ /* 0x000368000c101900 */
[----:B------:R1:W5:Y:S01]  /*1c90*/  LD.E R23, desc[UR8][R4.64+0x804] ;  /* 0x0008040804177980 */ /* 0x000362000c101900 */
[----:B------:R-:W-:Y:S01]  /*1ca0*/  IMAD.IADD R16, R17, 0x1, R16 ;  /* 0x0000000111107824 */ /* 0x000fe200078e0210 */
[----:B------:R-:W-:Y:S01]  /*1cb0*/  BSSY.RECONVERGENT B0, `(.L_x_4387) ;  /* 0x000002b000007945 */ /* 0x000fe20003800200 */
[----:B0-----:R-:W-:-:S05]  /*1cc0*/  LOP3.LUT R2, R14, 0xffff, RZ, 0xc0, !PT ;  /* 0x0000ffff0e027812 */ /* 0x001fca00078ec0ff */
[----:B------:R-:W-:Y:S01]  /*1cd0*/  IMAD.IADD R17, R17, 0x1, R2 ;  /* 0x0000000111117824 */ /* 0x000fe200078e0202 */
[----:B------:R-:W-:Y:S01]  /*1ce0*/  SHF.R.S32.HI R18, RZ, 0x10, R14 ;  /* 0x00000010ff127819 */ /* 0x000fe2000001140e */
[----:B--2---:R1:W-:Y:S03]  /*1cf0*/  STL [R1], R20 ;  /* 0x0000001401007387 */ /* 0x0043e60000100800 */
        /* <DEDUP_REMOVED lines=17> */
.L_x_4391:
[----:B------:R-:W-:Y:S02]  /*1e10*/  ISETP.GE.AND P2, PT, R0, R9, PT ;  /* 0x000000090000720c */ /* 0x000fe40003f46270 */
[----:B------:R-:W-:Y:S02]  /*1e20*/  PLOP3.LUT P4, PT, PT, PT, PT, 0x80, 0x8 ;  /* 0x000000000008781c */ /* 0x000fe40003f8f070 */
[----:B------:R-:W-:-:S09]  /*1e30*/  PLOP3.LUT P1, PT, PT, PT, PT, 0x8, 0x80 ;  /* 0x000000000080781c */ /* 0x000fd20003f2e170 */
[----:B------:R-:W-:Y:S05]  /*1e40*/  @!P2 BREAK.RELIABLE B1 ;  /* 0x000000000001a942 */ /* 0x000fea0003800100 */
[----:B------:R-:W-:Y:S05]  /*1e50*/  @!P2 BRA `(.L_x_4388) ;  /* 0x000000000040a947 */ /* 0x000fea0003800000 */
[----:B------:R-:W-:Y:S05]  /*1e60*/  BRA `(.L_x_4392) ;  /* 0x0000000000147947 */ /* 0x000fea0003800000 */
.L_x_4390:
[----:B------:R-:W-:Y:S02]  /*1e70*/  ISETP.GE.AND P2, PT, R23, R8, PT ;  /* 0x000000081700720c */ /* 0x000fe40003f46270 */
[----:B------:R-:W-:Y:S02]  /*1e80*/  PLOP3.LUT P4, PT, PT, PT, PT, 0x80, 0x8 ;  /* 0x000000000008781c */ /* 0x000fe40003f8f070 */
[----:B------:R-:W-:-:S09]  /*1e90*/  PLOP3.LUT P1, PT, PT, PT, PT, 0x8, 0x80 ;  /* 0x000000000080781c */ /* 0x000fd20003f2e170 */
[----:B------:R-:W-:Y:S05]  /*1ea0*/  @!P2 BREAK.RELIABLE B1 ;  /* 0x000000000001a942 */ /* 0x000fea0003800100 */
[----:B------:R-:W-:Y:S05]  /*1eb0*/  @!P2 BRA `(.L_x_4388) ;  /* 0x000000000028a947 */ /* 0x000fea0003800000 */
.L_x_4392:
[----:B------:R-:W-:Y:S05]  /*1ec0*/  BSYNC.RELIABLE B1 ;  /* 0x0000000000017941 */ /* 0x000fea0003800100 */
.L_x_4389:
[----:B------:R-:W-:Y:S05]  /*1ed0*/  @P0 BRA `(.L_x_4393) ;  /* 0x0000000000180947 */ /* 0x000fea0003800000 */
[----:B------:R-:W-:-:S13]  /*1ee0*/  ISETP.NE.AND P0, PT, R9, R0, PT ;  /* 0x000000000900720c */ /* 0x000fda0003f05270 */
[----:B------:R-:W-:Y:S02]  /*1ef0*/  @!P0 ISETP.LT.AND P1, PT, R10, R29, PT ;  /* 0x0000001d0a00820c */ /* 0x000fe40003f21270 */
[----:B------:R-:W-:Y:S02]  /*1f00*/  @!P0 PLOP3.LUT P4, PT, PT, PT, PT, 0x8, 0x80 ;  /* 0x000000000080881c */ /* 0x000fe40003f8e170 */
[----:B------:R-:W-:Y:S02]  /*1f10*/  @P0 ISETP.LT.AND P1, PT, R9, R0, PT ;  /* 0x000000000900020c */ /* 0x000fe40003f21270 */
[----:B------:R-:W-:Y:S01]  /*1f20*/  @P0 PLOP3.LUT P4, PT, PT, PT, PT, 0x8, 0x80 ;  /* 0x000000000080081c */ /* 0x000fe20003f8e170 */
[----:B------:R-:W-:-:S12]  /*1f30*/  BRA `(.L_x_4388) ;  /* 0x0000000000087947 */ /* 0x000fd80003800000 */
.L_x_4393:
[----:B------:R-:W-:Y:S02]  /*1f40*/  ISETP.LT.AND P1, PT, R8, R23, PT ;  /* 0x000000170800720c */ /* 0x000fe40003f21270 */
[----:B------:R-:W-:-:S13]  /*1f50*/  PLOP3.LUT P4, PT, PT, PT, PT, 0x8, 0x80 ;  /* 0x000000000080781c */ /* 0x000fda0003f8e170 */
.L_x_4388:
[----:B------:R-:W-:Y:S05]  /*1f60*/  BSYNC.RECONVERGENT B0 ;  /* 0x0000000000007941 */ /* 0x000fea0003800200 */
.L_x_4387:
        /* <DEDUP_REMOVED lines=10> */
[----:B------:R-:W-:Y:S01]  /*2010*/  IMAD.MOV.U32 R2, RZ, RZ, R0 ;  /* 0x000000ffff027224 */ /* 0x000fe200078e0000 */
[CC--:B------:R-:W-:Y:S01]  /*2020*/  ISETP.LT.AND P2, PT, R11.reuse, R18.reuse, P0 ;  /* 0x000000120b00720c */ /* 0x0c0fe20000741270 */
[----:B------:R-:W-:Y:S01]  /*2030*/  IMAD.MOV.U32 R26, RZ, RZ, R29 ;  /* 0x000000ffff1a7224 */ /* 0x000fe200078e001d */
[----:B------:R-:W-:Y:S01]  /*2040*/  ISETP.GE.OR P0, PT, R11, R18, P0 ;  /* 0x000000120b00720c */ /* 0x000fe20000706670 */
[----:B------:R-:W-:Y:S01]  /*2050*/  BSSY.RECONVERGENT B0, `(.L_x_4394) ;  /* 0x0000022000007945 */ /* 0x000fe20003800200 */
[----:B------:R0:W5:Y:S01]  /*2060*/  @!P1 LD.E R34, desc[UR8][R4.64+0x810] ;  /* 0x0008100804229980 */ /* 0x000162000c101900 */
[----:B------:R-:W-:-:S03]  /*2070*/  ISETP.LT.AND P4, PT, R14, R19, P4 ;  /* 0x000000130e00720c */ /* 0x000fc60002781270 */
[----:B------:R0:W5:Y:S04]  /*2080*/  @!P1 LD.E R21, desc[UR8][R4.64+0x814] ;  /* 0x0008140804159980 */ /* 0x000168000c101900 */
        /* <DEDUP_REMOVED lines=11> */
.L_x_4396:
[----:B------:R-:W-:-:S13]  /*2140*/  ISETP.NE.AND P1, PT, R2, R9, PT ;  /* 0x000000090200720c */ /* 0x000fda0003f25270 */
[----:B------:R-:W-:Y:S05]  /*2150*/  @!P1 BRA `(.L_x_4398) ;  /* 0x0000000000149947 */ /* 0x000fea0003800000 */
[----:B------:R-:W-:Y:S02]  /*2160*/  ISETP.GE.AND P3, PT, R2, R9, PT ;  /* 0x000000090200720c */ /* 0x000fe40003f66270 */
[----:B------:R-:W-:Y:S02]  /*2170*/  PLOP3.LUT P2, PT, PT, PT, PT, 0x80, 0x8 ;  /* 0x000000000008781c */ /* 0x000fe40003f4f070 */
[----:B------:R-:W-:-:S09]  /*2180*/  PLOP3.LUT P1, PT, PT, PT, PT, 0x8, 0x80 ;  /* 0x000000000080781c */ /* 0x000fd20003f2e170 */
[----:B------:R-:W-:Y:S05]  /*2190*/  @!P3 BRA `(.L_x_4395) ;  /* 0x000000000034b947 */ /* 0x000fea0003800000 */
[----:B------:R-:W-:Y:S05]  /*21a0*/  BRA `(.L_x_4397) ;  /* 0x0000000000107947 */ /* 0x000fea0003800000 */
.L_x_4398:
[----:B------:R-:W-:Y:S02]  /*21b0*/  ISETP.GE.AND P3, PT, R26, R10, PT ;  /* 0x0000000a1a00720c */ /* 0x000fe40003f66270 */
[----:B------:R-:W-:Y:S02]  /*21c0*/  PLOP3.LUT P2, PT, PT, PT, PT, 0x80, 0x8 ;  /* 0x000000000008781c */ /* 0x000fe40003f4f070 */
[----:B------:R-:W-:-:S09]  /*21d0*/  PLOP3.LUT P1, PT, PT, PT, PT, 0x8, 0x80 ;  /* 0x000000000080781c */ /* 0x000fd20003f2e170 */
[----:B------:R-:W-:Y:S05]  /*21e0*/  @!P3 BRA `(.L_x_4395) ;  /* 0x000000000020b947 */ /* 0x000fea0003800000 */
.L_x_4397:
        /* <DEDUP_REMOVED lines=8> */
.L_x_4395:
[----:B------:R-:W-:Y:S05]  /*2270*/  BSYNC.RECONVERGENT B0 ;  /* 0x0000000000007941 */ /* 0x000fea0003800200 */
.L_x_4394:
[----:B0-----:R-:W-:Y:S01]  /*2280*/  IADD3 R12, P0, PT, R6, 0x800, RZ ;  /* 0x00000800060c7810 */ /* 0x001fe20007f1e0ff */
[C---:B------:R-:W-:Y:S02]  /*2290*/  @!P2 VIADD R22, R16.reuse, 0x1 ;  /* 0x000000011016a836 */ /* 0x040fe40000000000 */
[----:B-----5:R-:W-:Y:S02]  /*22a0*/  IMAD.MOV.U32 R33, RZ, RZ, R34 ;  /* 0x000000ffff217224 */ /* 0x020fe400078e0022 */
[----:B------:R-:W-:Y:S02]  /*22b0*/  IMAD.X R13, RZ, RZ, R7, P0 ;  /* 0x000000ffff0d7224 */ /* 0x000fe400000e0607 */
[----:B------:R-:W-:Y:S02]  /*22c0*/  IMAD.IADD R14, R11, 0x1, R16 ;  /* 0x000000010b0e7824 */ /* 0x000fe400078e0210 */
[----:B------:R-:W-:-:S04]  /*22d0*/  @!P2 IMAD.WIDE R4, R16, 0x10, R12 ;  /* 0x000000101004a825 */ /* 0x000fc800078e020c */
[C---:B------:R-:W-:Y:S02]  /*22e0*/  @!P1 VIADD R15, R11.reuse, 0x1 ;  /* 0x000000010b0f9836 */ /* 0x040fe40000000000 */
[----:B------:R-:W-:Y:S02]  /*22f0*/  IMAD.MOV.U32 R20, RZ, RZ, R21 ;  /* 0x000000ffff147224 */ /* 0x000fe400078e0015 */
[----:B------:R-:W-:Y:S02]  /*2300*/  IMAD.MOV.U32 R3, RZ, RZ, R2 ;  /* 0x000000ffff037224 */ /* 0x000fe400078e0002 */
[----:B------:R-:W-:Y:S01]  /*2310*/  IMAD.MOV.U32 R25, RZ, RZ, R26 ;  /* 0x000000ffff197224 */ /* 0x000fe200078e001a */
[----:B------:R-:W-:Y:S01]  /*2320*/  BSSY.RECONVERGENT B0, `(.L_x_4399) ;  /* 0x000002b000007945 */ /* 0x000fe20003800200 */
[----:B------:R-:W-:Y:S01]  /*2330*/  @!P2 IMAD.MOV.U32 R16, RZ, RZ, R22 ;  /* 0x000000ffff10a224 */ /* 0x000fe200078e0016 */
[----:B------:R0:W5:Y:S01]  /*2340*/  @!P2 LD.E R8, desc[UR8][R4.64+0x14] ;  /* 0x000014080408a980 */ /* 0x000162000c101900 */
[----:B------:R-:W-:-:S03]  /*2350*/  @!P1 IMAD.WIDE R12, R11, 0x10, R12 ;  /* 0x000000100b0c9825 */ /* 0x000fc600078e020c */
[----:B------:R-:W-:Y:S01]  /*2360*/  ISETP.GE.AND P0, PT, R16, R17, PT ;  /* 0x000000111000720c */ /* 0x000fe20003f06270 */
[----:B------:R-:W-:Y:S01]  /*2370*/  @!P1 IMAD.MOV.U32 R11, RZ, RZ, R15 ;  /* 0x000000ffff0b9224 */ /* 0x000fe200078e000f */
[----:B------:R0:W5:Y:S04]  /*2380*/  @!P1 LD.E R33, desc[UR8][R12.64+0x10] ;  /* 0x000010080c219980 */ /* 0x000168000c101900 */
[----:B------:R0:W5:Y:S04]  /*2390*/  @!P1 LD.E R20, desc[UR8][R12.64+0x14] ;  /* 0x000014080c149980 */ /* 0x000168000c101900 */
[----:B------:R0:W5:Y:S04]  /*23a0*/  @!P1 LD.E R3, desc[UR8][R12.64+0x18] ;  /* 0x000018080c039980 */ /* 0x000168000c101900 */
[----:B------:R0:W5:Y:S01]  /*23b0*/  @!P1 LD.E R25, desc[UR8][R12.64+0x1c] ;  /* 0x00001c080c199980 */ /* 0x000162000c101900 */
[----:B------:R-:W-:-:S02]  /*23c0*/  ISETP.LT.AND P1, PT, R11, R18, P0 ;  /* 0x000000120b00720c */ /* 0x000fc40000721270 */
        /* <DEDUP_REMOVED lines=13> */
.L_x_4401:
[----:B------:R-:W-:-:S13]  /*24a0*/  ISETP.NE.AND P1, PT, R3, R9, PT ;  /* 0x000000090300720c */ /* 0x000fda0003f25270 */
[----:B------:R-:W-:Y:S05]  /*24b0*/  @!P1 BRA `(.L_x_4403) ;  /* 0x0000000000149947 */ /* 0x000fea0003800000 */
[----:B------:R-:W-:Y:S02]  /*24c0*/  ISETP.GE.AND P5, PT, R3, R9, PT ;  /* 0x000000090300720c */ /* 0x000fe40003fa6270 */
[----:B------:R-:W-:Y:S02]  /*24d0*/  PLOP3.LUT P1, PT, PT, PT, PT, 0x80, 0x8 ;  /* 0x000000000008781c */ /* 0x000fe40003f2f070 */
[----:B------:R-:W-:-:S09]  /*24e0*/  PLOP3.LUT P3, PT, PT, PT, PT, 0x8, 0x80 ;  /* 0x000000000080781c */ /* 0x000fd20003f6e170 */
[----:B------:R-:W-:Y:S05]  /*24f0*/  @!P5 BRA `(.L_x_4400) ;  /* 0x000000000034d947 */ /* 0x000fea0003800000 */
[----:B------:R-:W-:Y:S05]  /*2500*/  BRA `(.L_x_4402) ;  /* 0x0000000000107947 */ /* 0x000fea0003800000 */
.L_x_4403:
[----:B------:R-:W-:Y:S02]  /*2510*/  ISETP.GE.AND P5, PT, R25, R10, PT ;  /* 0x0000000a1900720c */ /* 0x000fe40003fa6270 */
[----:B------:R-:W-:Y:S02]  /*2520*/  PLOP3.LUT P1, PT, PT, PT, PT, 0x80, 0x8 ;  /* 0x000000000008781c */ /* 0x000fe40003f2f070 */
[----:B------:R-:W-:-:S09]  /*2530*/  PLOP3.LUT P3, PT, PT, PT, PT, 0x8, 0x80 ;  /* 0x000000000080781c */ /* 0x000fd20003f6e170 */
[----:B------:R-:W-:Y:S05]  /*2540*/  @!P5 BRA `(.L_x_4400) ;  /* 0x000000000020d947 */ /* 0x000fea0003800000 */
.L_x_4402:
        /* <DEDUP_REMOVED lines=8> */
.L_x_4400:
[----:B------:R-:W-:Y:S05]  /*25d0*/  BSYNC.RECONVERGENT B0 ;  /* 0x0000000000007941 */ /* 0x000fea0003800200 */
.L_x_4399:
[----:B------:R-:W-:Y:S02]  /*25e0*/  @!P1 VIADD R28, R16, 0x1 ;  /* 0x00000001101c9836 */ /* 0x000fe40000000000 */
[----:B-----5:R-:W-:Y:S02]  /*25f0*/  IMAD.MOV.U32 R32, RZ, RZ, R33 ;  /* 0x000000ffff207224 */ /* 0x020fe400078e0021 */
[----:B0-----:R-:W-:Y:S02]  /*2600*/  IMAD.MOV.U32 R4, RZ, RZ, R20 ;  /* 0x000000ffff047224 */ /* 0x001fe400078e0014 */
        /* <DEDUP_REMOVED lines=29> */
.L_x_4406:
[----:B------:R-:W-:-:S13]  /*27e0*/  ISETP.NE.AND P0, PT, R5, R9, PT ;  /* 0x000000090500720c */ /* 0x000fda0003f05270 */
[----:B------:R-:W-:Y:S05]  /*27f0*/  @!P0 BRA `(.L_x_4408) ;  /* 0x0000000000148947 */ /* 0x000fea0003800000 */
[----:B------:R-:W-:Y:S02]  /*2800*/  ISETP.GE.AND P6, PT, R5, R9, PT ;  /* 0x000000090500720c */ /* 0x000fe40003fc6270 */
[----:B------:R-:W-:Y:S02]  /*2810*/  PLOP3.LUT P0, PT, PT, PT, PT, 0x80, 0x8 ;  /* 0x000000000008781c */ /* 0x000fe40003f0f070 */
[----:B------:R-:W-:-:S09]  /*2820*/  PLOP3.LUT P5, PT, PT, PT, PT, 0x8, 0x80 ;  /* 0x000000000080781c */ /* 0x000fd20003fae170 */
[----:B------:R-:W-:Y:S05]  /*2830*/  @!P6 BRA `(.L_x_4405) ;  /* 0x000000000034e947 */ /* 0x000fea0003800000 */
[----:B------:R-:W-:Y:S05]  /*2840*/  BRA `(.L_x_4407) ;  /* 0x0000000000107947 */ /* 0x000fea0003800000 */
.L_x_4408:
[----:B------:R-:W-:Y:S02]  /*2850*/  ISETP.GE.AND P6, PT, R24, R10, PT ;  /* 0x0000000a1800720c */ /* 0x000fe40003fc6270 */
[----:B------:R-:W-:Y:S02]  /*2860*/  PLOP3.LUT P0, PT, PT, PT, PT, 0x80, 0x8 ;  /* 0x000000000008781c */ /* 0x000fe40003f0f070 */
[----:B------:R-:W-:-:S09]  /*2870*/  PLOP3.LUT P5, PT, PT, PT, PT, 0x8, 0x80 ;  /* 0x000000000080781c */ /* 0x000fd20003fae170 */
[----:B------:R-:W-:Y:S05]  /*2880*/  @!P6 BRA `(.L_x_4405) ;  /* 0x000000000020e947 */ /* 0x000fea0003800000 */
.L_x_4407:
        /* <DEDUP_REMOVED lines=8> */
.L_x_4405:
[----:B------:R-:W-:Y:S05]  /*2910*/  BSYNC.RECONVERGENT B0 ;  /* 0x0000000000007941 */ /* 0x000fea0003800200 */
.L_x_4404:
[----:B0-----:R-:W-:-:S04]  /*2920*/  @!P0 IMAD.WIDE R12, R16, 0x10, R6 ;  /* 0x00000010100c8825 */ /* 0x001fc800078e0206 */
[----:B-----5:R-:W-:Y:S01]  /*2930*/  IMAD.MOV.U32 R35, RZ, RZ, R32 ;  /* 0x000000ffff237224 */ /* 0x020fe200078e0020 */
[----:B------:R-:W5:Y:S01]  /*2940*/  @!P0 LD.E R8, desc[UR8][R12.64+0x814] ;  /* 0x000814080c088980 */ /* 0x000f62000c101900 */
[----:B------:R-:W-:Y:S02]  /*2950*/  IMAD.MOV.U32 R28, RZ, RZ, R4 ;  /* 0x000000ffff1c7224 */ /* 0x000fe400078e0004 */
[----:B------:R-:W-:Y:S01]  /*2960*/  IMAD.MOV.U32 R27, RZ, RZ, R5 ;  /* 0x000000ffff1b7224 */ /* 0x000fe200078e0005 */
[----:B------:R-:W5:Y:S01]  /*2970*/  @!P0 LD.E R9, desc[UR8][R12.64+0x818] ;  /* 0x000818080c098980 */ /* 0x000f62000c101900 */
[----:B------:R-:W-:-:S03]  /*2980*/  IMAD.MOV.U32 R31, RZ, RZ, R24 ;  /* 0x000000ffff1f7224 */ /* 0x000fc600078e0018 */
[----:B------:R0:W5:Y:S02]  /*2990*/  @!P0 LD.E R10, desc[UR8][R12.64+0x81c] ;  /* 0x00081c080c0a8980 */ /* 0x000164000c101900 */
[----:B0-----:R-:W-:-:S05]  /*29a0*/  @!P5 IMAD.WIDE R12, R11, 0x10, R6 ;  /* 0x000000100b0cd825 */ /* 0x001fca00078e0206 */
[----:B------:R0:W5:Y:S04]  /*29b0*/  @!P5 LD.E R35, desc[UR8][R12.64+0x810] ;  /* 0x000810080c23d980 */ /* 0x000168000c101900 */
[----:B------:R0:W5:Y:S04]  /*29c0*/  @!P5 LD.E R28, desc[UR8][R12.64+0x814] ;  /* 0x000814080c1cd980 */ /* 0x000168000c101900 */
[----:B------:R0:W5:Y:S04]  /*29d0*/  @!P5 LD.E R27, desc[UR8][R12.64+0x818] ;  /* 0x000818080c1bd980 */ /* 0x000168000c101900 */
[----:B------:R0:W5:Y:S01]  /*29e0*/  @!P5 LD.E R31, desc[UR8][R12.64+0x81c] ;  /* 0x00081c080c1fd980 */ /* 0x000162000c101900 */
[----:B------:R-:W-:Y:S01]  /*29f0*/  @!P0 VIADD R15, R16, 0x1 ;  /* 0x00000001100f8836 */ /* 0x000fe20000000000 */
[----:B------:R-:W-:Y:S01]  /*2a00*/  BSSY.RECONVERGENT B0, `(.L_x_4409) ;  /* 0x000001a000007945 */ /* 0x000fe20003800200 */
[----:B------:R-:W-:-:S02]  /*2a10*/  IMAD.IADD R14, R11, 0x1, R16 ;  /* 0x000000010b0e7824 */ /* 0x000fc400078e0210 */
[----:B------:R-:W-:Y:S02]  /*2a20*/  @!P0 IMAD.MOV.U32 R16, RZ, RZ, R15 ;  /* 0x000000ffff108224 */ /* 0x000fe400078e000f */
[----:B------:R-:W-:Y:S01]  /*2a30*/  @!P5 VIADD R15, R11, 0x1 ;  /* 0x000000010b0fd836 */ /* 0x000fe20000000000 */
[----:B------:R-:W-:Y:S02]  /*2a40*/  ISETP.LT.AND P0, PT, R14, R19, P0 ;  /* 0x000000130e00720c */ /* 0x000fe40000701270 */
[----:B------:R-:W-:Y:S01]  /*2a50*/  ISETP.GE.AND P3, PT, R16, R17, PT ;  /* 0x000000111000720c */ /* 0x000fe20003f66270 */
[----:B------:R-:W-:-:S05]  /*2a60*/  @!P5 IMAD.MOV.U32 R11, RZ, RZ, R15 ;  /* 0x000000ffff0bd224 */ /* 0x000fca00078e000f */
[CC--:B------:R-:W-:Y:S02]  /*2a70*/  ISETP.LT.AND P6, PT, R11.reuse, R18.reuse, P3 ;  /* 0x000000120b00720c */ /* 0x0c0fe40001fc1270 */
[----:B------:R-:W-:-:S13]  /*2a80*/  ISETP.GE.OR P3, PT, R11, R18, P3 ;  /* 0x000000120b00720c */ /* 0x000fda0001f66670 */
[----:B0-----:R-:W-:Y:S05]  /*2a90*/  @P3 BRA `(.L_x_4410) ;  /* 0x0000000000403947 */ /* 0x001fea0003800000 */
[----:B-----5:R-:W-:-:S13]  /*2aa0*/  ISETP.NE.AND P3, PT, R28, R8, PT ;  /* 0x000000081c00720c */ /* 0x020fda0003f65270 */
[----:B------:R-:W-:Y:S05]  /*2ab0*/  @!P3 BRA `(.L_x_4411) ;  /* 0x000000000010b947 */ /* 0x000fea0003800000 */
[----:B------:R-:W-:Y:S02]  /*2ac0*/  ISETP.GE.AND P3, PT, R28, R8, PT ;  /* 0x000000081c00720c */ /* 0x000fe40003f66270 */
[----:B------:R-:W-:-:S11]  /*2ad0*/  PLOP3.LUT P6, PT, PT, PT, PT, 0x80, 0x8 ;  /* 0x000000000008781c */ /* 0x000fd60003fcf070 */
[----:B------:R-:W-:Y:S05]  /*2ae0*/  @!P3 BRA `(.L_x_4410) ;  /* 0x00000000002cb947 */ /* 0x000fea0003800000 */
[----:B------:R-:W-:Y:S05]  /*2af0*/  BRA `(.L_x_4412) ;  /* 0x0000000000247947 */ /* 0x000fea0003800000 */
.L_x_4411:
[----:B------:R-:W-:-:S13]  /*2b00*/  ISETP.NE.AND P3, PT, R27, R9, PT ;  /* 0x000000091b00720c */ /* 0x000fda0003f65270 */
[----:B------:R-:W-:Y:S05]  /*2b10*/  @!P3 BRA `(.L_x_4413) ;  /* 0x000000000010b947 */ /* 0x000fea0003800000 */
[----:B------:R-:W-:Y:S02]  /*2b20*/  ISETP.GE.AND P3, PT, R27, R9, PT ;  /* 0x000000091b00720c */ /* 0x000fe40003f66270 */
[----:B------:R-:W-:-:S11]  /*2b30*/  PLOP3.LUT P6, PT, PT, PT, PT, 0x80, 0x8 ;  /* 0x000000000008781c */ /* 0x000fd60003fcf070 */
[----:B------:R-:W-:Y:S05]  /*2b40*/  @!P3 BRA `(.L_x_4410) ;  /* 0x000000000014b947 */ /* 0x000fea0003800000 */
[----:B------:R-:W-:Y:S05]  /*2b50*/  BRA `(.L_x_4412) ;  /* 0x00000000000c7947 */ /* 0x000fea0003800000 */
.L_x_4413:
[----:B------:R-:W-:Y:S02]  /*2b60*/  ISETP.GE.AND P3, PT, R31, R10, PT ;  /* 0x0000000a1f00720c */ /* 0x000fe40003f66270 */
[----:B------:R-:W-:-:S11]  /*2b70*/  PLOP3.LUT P6, PT, PT, PT, PT, 0x80, 0x8 ;  /* 0x000000000008781c */ /* 0x000fd60003fcf070 */
[----:B------:R-:W-:Y:S05]  /*2b80*/  @!P3 BRA `(.L_x_4410) ;  /* 0x000000000004b947 */ /* 0x000fea0003800000 */
.L_x_4412:
[----:B------:R-:W-:-:S13]  /*2b90*/  PLOP3.LUT P6, PT, PT, PT, PT, 0x8, 0x80 ;  /* 0x000000000080781c */ /* 0x000fda0003fce170 */
.L_x_4410:
[----:B------:R-:W-:Y:S05]  /*2ba0*/  BSYNC.RECONVERGENT B0 ;  /* 0x0000000000007941 */ /* 0x000fea0003800200 */
.L_x_4409:
[----:B------:R-:W0:Y:S01]  /*2bb0*/  S2R R36, SR_CTAID.X ;  /* 0x0000000000247919 */ /* 0x000e220000002500 */
[----:B------:R-:W-:Y:S01]  /*2bc0*/  IMAD.IADD R16, R16, 0x1, R11 ;  /* 0x0000000110107824 */ /* 0x000fe200078e020b */
[----:B-----5:R-:W-:Y:S01]  /*2bd0*/  SEL R8, RZ, 0x2, !P2 ;  /* 0x00000002ff087807 */ /* 0x020fe20005000000 */
[----:B------:R-:W-:Y:S01]  /*2be0*/  BSSY.RECONVERGENT B0, `(.L_x_4414) ;  /* 0x0000142000007945 */ /* 0x000fe20003800200 */
[----:B------:R-:W-:Y:S01]  /*2bf0*/  SEL R9, RZ, 0x1, !P4 ;  /* 0x00000001ff097807 */ /* 0x000fe20006000000 */
[----:B------:R-:W1:Y:S01]  /*2c00*/  S2R R37, SR_TID.X ;  /* 0x0000000000257919 */ /* 0x000e620000002100 */
        /* <DEDUP_REMOVED lines=8> */
[----:B0-----:R-:W-:-:S13]  /*2c90*/  ISETP.NE.AND P3, PT, R36, RZ, PT ;  /* 0x000000ff2400720c */ /* 0x001fda0003f65270 */
[----:B-123--:R-:W-:Y:S05]  /*2ca0*/  @P3 BRA `(.L_x_4415) ;  /* 0x0000000400303947 */ /* 0x00efea0003800000 */
[----:B------:R-:W0:Y:S01]  /*2cb0*/  SHFL.UP P3, R11, R22, 0x1, RZ ;  /* 0x04200000160b7989 */ /* 0x000e2200000600ff */
[----:B------:R-:W-:Y:S01]  /*2cc0*/  SHF.R.U32.HI R36, RZ, 0x5, R37 ;  /* 0x00000005ff247819 */ /* 0x000fe20000011625 */
[----:B------:R-:W1:Y:S01]  /*2cd0*/  S2R R16, SR_LANEID ;  /* 0x0000000000107919 */ /* 0x000e620000000000 */
[----:B0-----:R-:W-:-:S05]  /*2ce0*/  @P3 IMAD.IADD R11, R22, 0x1, R11 ;  /* 0x00000001160b3824 */ /* 0x001fca00078e020b */
[----:B------:R-:W0:Y:S01]  /*2cf0*/  SHFL.UP P3, R10, R11, 0x2, RZ ;  /* 0x044000000b0a7989 */ /* 0x000e2200000600ff */
[----:B-1----:R-:W-:-:S13]  /*2d00*/  ISETP.NE.AND P5, PT, R16, 0x1f, PT ;  /* 0x0000001f1000780c */ /* 0x002fda0003fa5270 */
[----:B------:R-:W-:-:S04]  /*2d10*/  @!P5 IMAD.WIDE.U32 R8, R36, 0x4, R6 ;  /* 0x000000042408d825 */ /* 0x000fc800078e0006 */
[----:B0-----:R-:W-:-:S05]  /*2d20*/  @P3 IMAD.IADD R10, R11, 0x1, R10 ;  /* 0x000000010b0a3824 */ /* 0x001fca00078e020a */
        /* <DEDUP_REMOVED lines=9> */
[----:B0-----:R-:W3:Y:S01]  /*2dc0*/  LD.E.128 R8, desc[UR8][R6.64+0x10] ;  /* 0x0000100806087980 */ /* 0x001ee2000c101d00 */
        /* <DEDUP_REMOVED lines=12> */
[----:B------:R-:W-:Y:S02]  /*2e90*/  ISETP.NE.AND P3, PT, R16, RZ, PT ;  /* 0x000000ff1000720c */ /* 0x000fe40003f65270 */
[----:B------:R-:W-:Y:S02]  /*2ea0*/  SEL R16, R8, R12, !P5 ;  /* 0x0000000c08107207 */ /* 0x000fe40006800000 */
[----:B------:R-:W2:Y:S01]  /*2eb0*/  LD.E.128 R12, desc[UR8][R6.64+0x20] ;  /* 0x00002008060c7980 */ /* 0x000ea2000c101d00 */
[----:B------:R-:W-:Y:S01]  /*2ec0*/  ISETP.NE.AND P5, PT, R36, 0x6, PT ;  /* 0x000000062400780c */ /* 0x000fe20003fa5270 */
[----:B------:R-:W-:-:S03]  /*2ed0*/  IMAD.IADD R10, R10, 0x1, R9 ;  /* 0x000000010a0a7824 */ /* 0x000fc600078e0209 */
[----:B------:R-:W-:Y:S02]  /*2ee0*/  SEL R8, R9, R16, !P5 ;  /* 0x0000001009087207 */ /* 0x000fe40006800000 */
[----:B------:R-:W3:Y:S01]  /*2ef0*/  LD.E.128 R16, desc[UR8][R6.64+0x30] ;  /* 0x0000300806107980 */ /* 0x000ee2000c101d00 */
[----:B------:R-:W-:Y:S01]  /*2f00*/  ISETP.NE.AND P5, PT, R36, 0x7, PT ;  /* 0x000000072400780c */ /* 0x000fe20003fa5270 */
[----:B------:R-:W-:Y:S02]  /*2f10*/  IMAD.IADD R11, R11, 0x1, R10 ;  /* 0x000000010b0b7824 */ /* 0x000fe400078e020a */
[----:B------:R-:W-:Y:S01]  /*2f20*/  IMAD.IADD R22, R30, 0x1, -R22 ;  /* 0x000000011e167824 */ /* 0x000fe200078e0a16 */
[----:B------:R-:W-:Y:S02]  /*2f30*/  SEL R8, R10, R8, !P5 ;  /* 0x000000080a087207 */ /* 0x000fe40006800000 */
[----:B------:R-:W-:-:S04]  /*2f40*/  ISETP.NE.AND P5, PT, R36, 0x8, PT ;  /* 0x000000082400780c */ /* 0x000fc80003fa5270 */
[C---:B------:R-:W-:Y:S02]  /*2f50*/  SEL R8, R11.reuse, R8, !P5 ;  /* 0x000000080b087207 */ /* 0x040fe40006800000 */
[----:B------:R-:W-:Y:S01]  /*2f60*/  ISETP.NE.AND P5, PT, R36, 0x9, PT ;  /* 0x000000092400780c */ /* 0x000fe20003fa5270 */
[----:B--2---:R-:W-:-:S04]  /*2f70*/  IMAD.IADD R12, R11, 0x1, R12 ;  /* 0x000000010b0c7824 */ /* 0x004fc800078e020c */
[----:B------:R-:W-:Y:S01]  /*2f80*/  IMAD.IADD R13, R13, 0x1, R12 ;  /* 0x000000010d0d7824 */ /* 0x000fe200078e020c */
[----:B------:R-:W-:Y:S01]  /*2f90*/  SEL R8, R12, R8, !P5 ;  /* 0x000000080c087207 */ /* 0x000fe20006800000 */
[----:B------:R-:W-:Y:S01]  /*2fa0*/  IMAD.MOV.U32 R12, RZ, RZ, RZ ;  /* 0x000000ffff0c7224 */ /* 0x000fe200078e00ff */
[----:B------:R-:W-:Y:S01]  /*2fb0*/  ISETP.NE.AND P5, PT, R36, 0xa, PT ;  /* 0x0000000a2400780c */ /* 0x000fe20003fa5270 */
[----:B------:R-:W-:-:S03]  /*2fc0*/  IMAD.IADD R14, R14, 0x1, R13 ;  /* 0x000000010e0e7824 */ /* 0x000fc600078e020d */
[----:B------:R-:W-:Y:S01]  /*2fd0*/  SEL R8, R13, R8, !P5 ;  /* 0x000000080d087207 */ /* 0x000fe20006800000 */
[----:B------:R-:W-:Y:S01]  /*2fe0*/  IMAD.IADD R15, R15, 0x1, R14 ;  /* 0x000000010f0f7824 */ /* 0x000fe200078e020e */
[----:B------:R-:W-:-:S03]  /*2ff0*/  ISETP.NE.AND P5, PT, R36, 0xb, PT ;  /* 0x0000000b2400780c */ /* 0x000fc60003fa5270 */
[----:B---3--:R-:W-:Y:S01]  /*3000*/  IMAD.IADD R16, R15, 0x1, R16 ;  /* 0x000000010f107824 */ /* 0x008fe200078e0210 */
[----:B------:R-:W-:Y:S02]  /*3010*/  SEL R9, R14, R8, !P5 ;  /* 0x000000080e097207 */ /* 0x000fe40006800000 */
[----:B------:R-:W-:Y:S01]  /*3020*/  SEL R8, R22, RZ, P3 ;  /* 0x000000ff16087207 */ /* 0x000fe20001800000 */
[----:B------:R-:W-:Y:S01]  /*3030*/  IMAD.IADD R17, R17, 0x1, R16 ;  /* 0x0000000111117824 */ /* 0x000fe200078e0210 */
[C---:B------:R-:W-:Y:S02]  /*3040*/  ISETP.NE.AND P3, PT, R36.reuse, 0xc, PT ;  /* 0x0000000c2400780c */ /* 0x040fe40003f65270 */
[----:B------:R-:W-:Y:S01]  /*3050*/  ISETP.NE.AND P5, PT, R36, 0xe, PT ;  /* 0x0000000e2400780c */ /* 0x000fe20003fa5270 */
[----:B------:R-:W-:Y:S01]  /*3060*/  IMAD.IADD R18, R18, 0x1, R17 ;  /* 0x0000000112127824 */ /* 0x000fe200078e0211 */
[----:B------:R-:W-:Y:S02]  /*3070*/  SEL R9, R15, R9, !P3 ;  /* 0x000000090f097207 */ /* 0x000fe40005800000 */
[----:B------:R-:W-:Y:S01]  /*3080*/  ISETP.NE.AND P3, PT, R36, 0xd, PT ;  /* 0x0000000d2400780c */ /* 0x000fe20003f65270 */
[----:B------:R-:W-:-:S03]  /*3090*/  IMAD.IADD R19, R19, 0x1, R18 ;  /* 0x0000000113137824 */ /* 0x000fc600078e0212 */
[----:B------:R-:W-:Y:S02]  /*30a0*/  SEL R9, R16, R9, !P3 ;  /* 0x0000000910097207 */ /* 0x000fe40005800000 */
[----:B------:R-:W-:Y:S02]  /*30b0*/  ISETP.NE.AND P3, PT, R36, 0xf, PT ;  /* 0x0000000f2400780c */ /* 0x000fe40003f65270 */
[----:B------:R-:W-:Y:S02]  /*30c0*/  SEL R9, R17, R9, !P5 ;  /* 0x0000000911097207 */ /* 0x000fe40006800000 */
[C---:B------:R-:W-:Y:S02]  /*30d0*/  ISETP.GE.U32.AND P5, PT, R37.reuse, 0x20, PT ;  /* 0x000000202500780c */ /* 0x040fe40003fa6070 */
[----:B------:R-:W-:Y:S02]  /*30e0*/  SEL R9, R18, R9, !P3 ;  /* 0x0000000912097207 */ /* 0x000fe40005800000 */
[----:B------:R-:W-:-:S02]  /*30f0*/  ISETP.NE.AND P3, PT, R37, RZ, PT ;  /* 0x000000ff2500720c */ /* 0x000fc40003f65270 */
[----:B------:R-:W-:-:S05]  /*3100*/  SEL R9, R9, RZ, P5 ;  /* 0x000000ff09097207 */ /* 0x000fca0002800000 */
[----:B------:R-:W-:-:S06]  /*3110*/  IMAD.IADD R13, R9, 0x1, R8 ;  /* 0x00000001090d7824 */ /* 0x000fcc00078e0208 */
[----:B------:R-:W-:Y:S05]  /*3120*/  @P3 BRA `(.L_x_4416) ;  /* 0x0000000c00b43947 */ /* 0x000fea0003800000 */
[----:B------:R-:W0:Y:S01]  /*3130*/  LDC.64 R8, c[0x0][0x3d8] ;  /* 0x0000f600ff087b82 */ /* 0x000e220000000a00 */
[----:B------:R-:W-:-:S05]  /*3140*/  IMAD.MOV.U32 R18, RZ, RZ, 0x65 ;  /* 0x00000065ff127424 */ /* 0x000fca00078e00ff */
[----:B0-----:R1:W-:Y:S01]  /*3150*/  ST.E.64.STRONG.GPU desc[UR8][R8.64+0x100], R18 ;  /* 0x0001001208007985 */ /* 0x0013e2000c10fb08 */
[----:B------:R-:W-:Y:S05]  /*3160*/  BRA `(.L_x_4416) ;  /* 0x0000000c00a47947 */ /* 0x000fea0003800000 */
.L_x_4415:
        /* <DEDUP_REMOVED lines=26> */
[----:B------:R-:W-:-:S04]  /*3310*/  ISETP.NE.AND P3, PT, R18, 0x4, PT ;  /* 0x000000041200780c */ /* 0x000fc80003f65270 */
[----:B------:R-:W-:Y:S02]  /*3320*/  SEL R19, R15, R12, !P3 ;  /* 0x0000000c0f137207 */ /* 0x000fe40005800000 */
[----:B------:R-:W2:Y:S01]  /*3330*/  LD.E.128 R12, desc[UR8][R6.64+0x20] ;  /* 0x00002008060c7980 */ /* 0x000ea2000c101d00 */
[----:B------:R-:W-:Y:S01]  /*3340*/  ISETP.NE.AND P3, PT, R18, 0x5, PT ;  /* 0x000000051200780c */ /* 0x000fe20003f65270 */
[----:B------:R-:W-:-:S03]  /*3350*/  IMAD.IADD R9, R9, 0x1, R8 ;  /* 0x0000000109097824 */ /* 0x000fc600078e0208 */
[----:B------:R-:W-:Y:S01]  /*3360*/  SEL R19, R8, R19, !P3 ;  /* 0x0000001308137207 */ /* 0x000fe20005800000 */
[----:B------:R-:W-:Y:S01]  /*3370*/  IMAD.IADD R10, R10, 0x1, R9 ;  /* 0x000000010a0a7824 */ /* 0x000fe200078e0209 */
[----:B------:R-:W-:-:S03]  /*3380*/  ISETP.NE.AND P3, PT, R18, 0x6, PT ;  /* 0x000000061200780c */ /* 0x000fc60003f65270 */
[----:B------:R-:W-:Y:S01]  /*3390*/  IMAD.IADD R11, R11, 0x1, R10 ;  /* 0x000000010b0b7824 */ /* 0x000fe200078e020a */
[----:B------:R-:W-:Y:S02]  /*33a0*/  SEL R19, R9, R19, !P3 ;  /* 0x0000001309137207 */ /* 0x000fe40005800000 */
[----:B------:R-:W-:-:S04]  /*33b0*/  ISETP.NE.AND P3, PT, R18, 0x7, PT ;  /* 0x000000071200780c */ /* 0x000fc80003f65270 */
[----:B------:R-:W-:Y:S02]  /*33c0*/  SEL R19, R10, R19, !P3 ;  /* 0x000000130a137207 */ /* 0x000fe40005800000 */
[----:B------:R-:W-:-:S04]  /*33d0*/  ISETP.NE.AND P3, PT, R18, 0x8, PT ;  /* 0x000000081200780c */ /* 0x000fc80003f65270 */
[C---:B------:R-:W-:Y:S01]  /*33e0*/  SEL R19, R11.reuse, R19, !P3 ;  /* 0x000000130b137207 */ /* 0x040fe20005800000 */
[----:B--2---:R-:W-:Y:S02]  /*33f0*/  IMAD.IADD R12, R11, 0x1, R12 ;  /* 0x000000010b0c7824 */ /* 0x004fe400078e020c */
[----:B------:R-:W2:Y:S01]  /*3400*/  LD.E.128 R8, desc[UR8][R6.64+0x30] ;  /* 0x0000300806087980 */ /* 0x000ea2000c101d00 */
[C---:B------:R-:W-:Y:S01]  /*3410*/  ISETP.NE.AND P3, PT, R18.reuse, 0x9, PT ;  /* 0x000000091200780c */ /* 0x040fe20003f65270 */
[----:B------:R-:W-:Y:S01]  /*3420*/  IMAD.IADD R13, R13, 0x1, R12 ;  /* 0x000000010d0d7824 */ /* 0x000fe200078e020c */
[----:B------:R-:W-:Y:S01]  /*3430*/  ISETP.NE.AND P5, PT, R18, 0xe, PT ;  /* 0x0000000e1200780c */ /* 0x000fe20003fa5270 */
[----:B------:R-:W0:Y:S01]  /*3440*/  S2R R30, SR_TID.X ;  /* 0x00000000001e7919 */ /* 0x000e220000002100 */
        /* <DEDUP_REMOVED lines=8> */
[C---:B------:R-:W-:Y:S02]  /*34d0*/  SEL R19, R15.reuse, R19, !P3 ;  /* 0x000000130f137207 */ /* 0x040fe40005800000 */
[----:B------:R-:W-:Y:S01]  /*34e0*/  ISETP.NE.AND P3, PT, R18, 0xd, PT ;  /* 0x0000000d1200780c */ /* 0x000fe20003f65270 */
[----:B--2---:R-:W-:-:S04]  /*34f0*/  IMAD.IADD R8, R15, 0x1, R8 ;  /* 0x000000010f087824 */ /* 0x004fc800078e0208 */
[----:B------:R-:W-:Y:S01]  /*3500*/  IMAD.IADD R9, R9, 0x1, R8 ;  /* 0x0000000109097824 */ /* 0x000fe200078e0208 */
[----:B------:R-:W-:Y:S02]  /*3510*/  SEL R19, R8, R19, !P3 ;  /* 0x0000001308137207 */ /* 0x000fe40005800000 */
[----:B------:R-:W-:Y:S01]  /*3520*/  ISETP.NE.AND P3, PT, R18, 0xf, PT ;  /* 0x0000000f1200780c */ /* 0x000fe20003f65270 */
[----:B------:R-:W-:Y:S01]  /*3530*/  IMAD.IADD R10, R10, 0x1, R9 ;  /* 0x000000010a0a7824 */ /* 0x000fe200078e0209 */
[----:B------:R-:W-:Y:S01]  /*3540*/  SEL R19, R9, R19, !P5 ;  /* 0x0000001309137207 */ /* 0x000fe20006800000 */
[----:B------:R-:W-:Y:S01]  /*3550*/  IMAD.IADD R18, R17, 0x1, -R22 ;  /* 0x0000000111127824 */ /* 0x000fe200078e0a16 */
[----:B------:R-:W-:Y:S01]  /*3560*/  ISETP.NE.AND P5, PT, R16, RZ, PT ;  /* 0x000000ff1000720c */ /* 0x000fe20003fa5270 */
[----:B------:R-:W-:Y:S01]  /*3570*/  IMAD.IADD R11, R11, 0x1, R10 ;  /* 0x000000010b0b7824 */ /* 0x000fe200078e020a */
[----:B------:R-:W-:Y:S02]  /*3580*/  SEL R19, R10, R19, !P3 ;  /* 0x000000130a137207 */ /* 0x000fe40005800000 */
[----:B0-----:R-:W-:-:S02]  /*3590*/  ISETP.GT.U32.AND P3, PT, R30, 0x1f, PT ;  /* 0x0000001f1e00780c */ /* 0x001fc40003f64070 */
[----:B------:R-:W-:Y:S02]  /*35a0*/  SEL R8, R18, RZ, P5 ;  /* 0x000000ff12087207 */ /* 0x000fe40002800000 */
[----:B------:R-:W-:-:S03]  /*35b0*/  ISETP.GE.U32.AND P5, PT, R30, 0x20, PT ;  /* 0x000000201e00780c */ /* 0x000fc60003fa6070 */
[----:B------:R-:W-:-:S05]  /*35c0*/  IMAD.IADD R13, R19, 0x1, R8 ;  /* 0x00000001130d7824 */ /* 0x000fca00078e0208 */
[----:B------:R-:W-:Y:S01]  /*35d0*/  SEL R18, R18, R13, !P5 ;  /* 0x0000000d12127207 */ /* 0x000fe20006800000 */
[----:B------:R-:W-:Y:S06]  /*35e0*/  @P3 BRA `(.L_x_4417) ;  /* 0x0000000800643947 */ /* 0x000fec0003800000 */
[----:B------:R-:W0:Y:S01]  /*35f0*/  LDC.64 R8, c[0x0][0x3d8] ;  /* 0x0000f600ff087b82 */ /* 0x000e220000000a00 */
[----:B------:R-:W-:Y:S01]  /*3600*/  ISETP.NE.AND P3, PT, R30, RZ, PT ;  /* 0x000000ff1e00720c */ /* 0x000fe20003f65270 */
[----:B------:R-:W1:-:S12]  /*3610*/  LDCU UR4, c[0x0][0x370] ;  /* 0x00006e00ff0477ac */ /* 0x000e580008000800 */
[----:B------:R-:W-:Y:S01]  /*3620*/  @!P3 IMAD.MOV.U32 R10, RZ, RZ, 0x64 ;  /* 0x00000064ff0ab424 */ /* 0x000fe200078e00ff */
[----:B------:R2:W-:Y:S01]  /*3630*/  @!P3 ST.E desc[UR8][R6.64+0x6c], R11 ;  /* 0x00006c0b0600b985 */ /* 0x0005e2000c101908 */
[----:B-1----:R-:W-:Y:S01]  /*3640*/  UISETP.GT.U32.AND UP0, UPT, UR4, 0x1f3, UPT ;  /* 0x000001f30400788c */ /* 0x002fe2000bf04070 */
[----:B0-----:R-:W-:-:S05]  /*3650*/  IMAD.WIDE.U32 R36, R36, 0x8, R8 ;  /* 0x0000000824247825 */ /* 0x001fca00078e0008 */
[----:B------:R2:W-:Y:S03]  /*3660*/  @!P3 ST.E.64.STRONG.GPU desc[UR8][R36.64+0x100], R10 ;  /* 0x0001000a2400b985 */ /* 0x0005e6000c10fb08 */
[----:B------:R-:W-:Y:S05]  /*3670*/  BRA.U UP0, `(.L_x_4418) ;  /* 0x0000000100087547 */ /* 0x000fea000b800000 */
[----:B------:R0:W-:Y:S06]  /*3680*/  MEMBAR.SC.CTA ;  /* 0x0000000000007992 */ /* 0x0001ec0000000000 */
[----:B0-----:R-:W-:Y:S05]  /*3690*/  BRA `(.L_x_4419) ;  /* 0x0000000000087947 */ /* 0x001fea0003800000 */
.L_x_4418:
[----:B------:R-:W-:Y:S05]  /*36a0*/  NANOSLEEP 0x1c2 ;  /* 0x000001c20000795d */ /* 0x000fea0003800000 */
[----:B------:R-:W-:Y:S01]  /*36b0*/  NOP ;  /* 0x0000000000007918 */ /* 0x000fe20000000000 */
.L_x_4419:
[----:B------:R-:W-:-:S03]  /*36c0*/  IMAD.WIDE.U32 R8, R30, 0x8, RZ ;  /* 0x000000081e087825 */ /* 0x000fc600078e00ff */
[----:B------:R-:W-:Y:S02]  /*36d0*/  LOP3.LUT R15, R8, 0xfffffff8, RZ, 0x3c, !PT ;  /* 0xfffffff8080f7812 */ /* 0x000fe400078e3cff */
[----:B------:R-:W-:Y:S02]  /*36e0*/  LOP3.LUT R9, RZ, R9, RZ, 0x33, !PT ;  /* 0x00000009ff097212 */ /* 0x000fe400078e33ff */
[----:B------:R-:W-:-:S05]  /*36f0*/  IADD3 R14, P3, PT, R36, R15, RZ ;  /* 0x0000000f240e7210 */ /* 0x000fca0007f7e0ff */
[----:B------:R-:W-:-:S05]  /*3700*/  IMAD.X R15, R37, 0x1, R9, P3 ;  /* 0x00000001250f7824 */ /* 0x000fca00018e0609 */
[----:B------:R-:W3:Y:S01]  /*3710*/  LD.E.64.STRONG.GPU R12, desc[UR8][R14.64+0x100] ;  /* 0x000100080e0c7980 */ /* 0x000ee2000c10fb00 */
[----:B------:R-:W0:Y:S01]  /*3720*/  LDC R9, c[0x0][0x370] ;  /* 0x0000dc00ff097b82 */ /* 0x000e220000000800 */
[----:B------:R-:W-:Y:S01]  /*3730*/  UMOV UR4, 0xffffffff ;  /* 0xffffffff00047882 */ /* 0x000fe20000000000 */
[----:B---3--:R-:W-:Y:S02]  /*3740*/  ISETP.NE.AND P3, PT, R12, 0x63, PT ;  /* 0x000000630c00780c */ /* 0x008fe40003f65270 */
[----:B0-----:R-:W-:Y:S11]  /*3750*/  BRA.DIV UR4, `(.L_x_4420) ;  /* 0x0000005a04847947 */ /* 0x001ff6000b800000 */
[----:B------:R-:W-:-:S13]  /*3760*/  VOTE.ANY P3, !P3 ;  /* 0x0000000000ff7806 */ /* 0x000fda0005860100 */
.L_x_4564:
[----:B------:R-:W-:Y:S05]  /*3770*/  @!P3 BRA `(.L_x_4421) ;  /* 0x000000000034b947 */ /* 0x000fea0003800000 */
[----:B------:R-:W-:-:S13]  /*3780*/  ISETP.GT.U32.AND P5, PT, R9, 0x1f3, PT ;  /* 0x000001f30900780c */ /* 0x000fda0003fa4070 */
.L_x_4425:
[----:B------:R-:W-:Y:S05]  /*3790*/  YIELD ;  /* 0x0000000000007946 */ /* 0x000fea0003800000 */
[----:B------:R-:W-:Y:S05]  /*37a0*/  @P5 BRA `(.L_x_4422) ;  /* 0x0000000000085947 */ /* 0x000fea0003800000 */
[----:B------:R0:W-:Y:S06]  /*37b0*/  MEMBAR.SC.CTA ;  /* 0x0000000000007992 */ /* 0x0001ec0000000000 */
[----:B0-----:R-:W-:Y:S05]  /*37c0*/  BRA `(.L_x_4423) ;  /* 0x0000000000087947 */ /* 0x001fea0003800000 */
.L_x_4422:
[----:B------:R-:W-:Y:S05]  /*37d0*/  NANOSLEEP 0x15e ;  /* 0x0000015e0000795d */ /* 0x000fea0003800000 */
[----:B------:R-:W-:Y:S01]  /*37e0*/  NOP ;  /* 0x0000000000007918 */ /* 0x000fe20000000000 */
.L_x_4423:
[----:B------:R-:W3:Y:S01]  /*37f0*/  LD.E.64.STRONG.GPU R12, desc[UR8][R14.64+0x100] ;  /* 0x000100080e0c7980 */ /* 0x000ee2000c10fb00 */
[----:B------:R-:W-:Y:S01]  /*3800*/  UMOV UR4, 0xffffffff ;  /* 0xffffffff00047882 */ /* 0x000fe20000000000 */
[----:B---3--:R-:W-:Y:S02]  /*3810*/  ISETP.NE.AND P3, PT, R12, 0x63, PT ;  /* 0x000000630c00780c */ /* 0x008fe40003f65270 */
[----:B------:R-:W-:Y:S11]  /*3820*/  BRA.DIV UR4, `(.L_x_4424) ;  /* 0x0000005a04707947 */ /* 0x000ff6000b800000 */
[----:B------:R-:W-:-:S13]  /*3830*/  VOTE.ANY P3, !P3 ;  /* 0x0000000000ff7806 */ /* 0x000fda0005860100 */
.L_x_4567:
[----:B------:R-:W-:Y:S05]  /*3840*/  @P3 BRA `(.L_x_4425) ;  /* 0xfffffffc00d03947 */ /* 0x000fea000383ffff */
.L_x_4421:
[----:B------:R-:W-:Y:S01]  /*3850*/  UMOV UR4, 0xffffffff ;  /* 0xffffffff00047882 */ /* 0x000fe20000000000 */
[----:B------:R-:W-:Y:S02]  /*3860*/  ISETP.NE.AND P3, PT, R12, 0x65, PT ;  /* 0x000000650c00780c */ /* 0x000fe40003f65270 */
[----:B------:R-:W-:Y:S11]  /*3870*/  BRA.DIV UR4, `(.L_x_4426) ;  /* 0x0000005a047c7947 */ /* 0x000ff6000b800000 */
[----:B------:R-:W0:Y:S01]  /*3880*/  S2R R9, SR_GEMASK ;  /* 0x0000000000097919 */ /* 0x000e220000003c00 */
[----:B------:R-:W-:Y:S01]  /*3890*/  VOTE.ANY R8, PT, !P3 ;  /* 0x0000000000087806 */ /* 0x000fe200058e0100 */
[----:B------:R-:W1:Y:S01]  /*38a0*/  S2UR UR4, SR_CTAID.X ;  /* 0x00000000000479c3 */ /* 0x000e620000002500 */
[----:B------:R-:W-:Y:S01]  /*38b0*/  ISETP.NE.AND P5, PT, R12, 0x65, PT ;  /* 0x000000650c00780c */ /* 0x000fe20003fa5270 */
[----:B--2---:R-:W2:Y:S01]  /*38c0*/  S2R R10, SR_TID.X ;  /* 0x00000000000a7919 */ /* 0x004ea20000002100 */
[----:B0-----:R-:W-:Y:S02]  /*38d0*/  LOP3.LUT R8, R8, 0x80000000, R9, 0xec, !PT ;  /* 0x8000000008087812 */ /* 0x001fe400078eec09 */
[----:B--2---:R-:W-:-:S03]  /*38e0*/  LOP3.LUT R10, RZ, R10, RZ, 0x33, !PT ;  /* 0x0000000aff0a7212 */ /* 0x004fc600078e33ff */
[----:B------:R-:W-:-:S05]  /*38f0*/  VIADD R9, R8, 0xffffffff ;  /* 0xffffffff08097836 */ /* 0x000fca0000000000 */
[----:B------:R-:W-:Y:S01]  /*3900*/  LOP3.LUT R9, R8, R9, RZ, 0xc, !PT ;  /* 0x0000000908097212 */ /* 0x000fe200078e0cff */
[----:B------:R-:W-:-:S05]  /*3910*/  VIADD R8, R16, 0x2 ;  /* 0x0000000210087836 */ /* 0x000fca0000000000 */
[----:B------:R-:W0:Y:S02]  /*3920*/  POPC R9, R9 ;  /* 0x0000000900097309 */ /* 0x000e240000000000 */
[----:B0-----:R-:W0:Y:S01]  /*3930*/  SHFL.DOWN PT, R14, R13, 0x1, R9 ;  /* 0x082000000d0e7989 */ /* 0x001e2200000e0009 */
[----:B------:R-:W-:-:S04]  /*3940*/  ISETP.GE.AND P3, PT, R16, R9, PT ;  /* 0x000000091000720c */ /* 0x000fc80003f66270 */
        /* <DEDUP_REMOVED lines=13> */
[----:B------:R-:W-:Y:S02]  /*3a20*/  IMAD.IADD R17, R30, 0x1, R17 ;  /* 0x000000011e117824 */ /* 0x000fe400078e0211 */
[----:B-1----:R-:W-:-:S03]  /*3a30*/  VIADD R30, R10, UR4 ;  /* 0x000000040a1e7c36 */ /* 0x002fc60008000000 */
[----:B------:R-:W0:Y:S02]  /*3a40*/  SHFL.DOWN PT, R14, R17, 0x8, R9 ;  /* 0x09000000110e7989 */ /* 0x000e2400000e0009 */
[----:B0-----:R-:W-:Y:S02]  /*3a50*/  SEL R14, R14, RZ, !P3 ;  /* 0x000000ff0e0e7207 */ /* 0x001fe40005800000 */
[----:B------:R-:W-:-:S03]  /*3a60*/  ISETP.GT.AND P3, PT, R8, R9, PT ;  /* 0x000000090800720c */ /* 0x000fc60003f64270 */
[----:B------:R-:W-:-:S05]  /*3a70*/  IMAD.IADD R15, R17, 0x1, R14 ;  /* 0x00000001110f7824 */ /* 0x000fca00078e020e */
[----:B------:R0:W1:Y:S02]  /*3a80*/  SHFL.DOWN PT, R14, R15, 0x10, R9 ;  /* 0x0a0000000f0e7989 */ /* 0x00006400000e0009 */
[----:B0-----:R-:W0:Y:S01]  /*3a90*/  LDC.64 R8, c[0x0][0x3d8] ;  /* 0x0000f600ff087b82 */ /* 0x001e220000000a00 */
[----:B-1----:R-:W-:Y:S02]  /*3aa0*/  SEL R14, R14, RZ, !P3 ;  /* 0x000000ff0e0e7207 */ /* 0x002fe40005800000 */
[----:B------:R-:W-:-:S03]  /*3ab0*/  VOTE.ALL P3, P5 ;  /* 0x0000000000ff7806 */ /* 0x000fc60002860000 */
[----:B------:R-:W-:Y:S01]  /*3ac0*/  IMAD.IADD R17, R15, 0x1, R14 ;  /* 0x000000010f117824 */ /* 0x000fe200078e020e */
[----:B0-----:R-:W-:-:S05]  /*3ad0*/  IADD3 R19, P5, PT, R8, 0x100, RZ ;  /* 0x0000010008137810 */ /* 0x001fca0007fbe0ff */
[----:B------:R-:W-:-:S08]  /*3ae0*/  IMAD.X R22, RZ, RZ, R9, P5 ;  /* 0x000000ffff167224 */ /* 0x000fd000028e0609 */
.L_x_4576:
[----:B------:R-:W-:Y:S05]  /*3af0*/  @!P3 BRA `(.L_x_4427) ;  /* 0x0000000000f4b947 */ /* 0x000fea0003800000 */
.L_x_4435:
        /* <DEDUP_REMOVED lines=9> */
.L_x_4579:
[----:B------:R-:W-:Y:S05]  /*3b90*/  @!P3 BRA `(.L_x_4429) ;  /* 0x000000000038b947 */ /* 0x000fea0003800000 */
.L_x_4433:
[----:B------:R-:W-:Y:S05]  /*3ba0*/  YIELD ;  /* 0x0000000000007946 */ /* 0x000fea0003800000 */
[----:B------:R-:W0:Y:S02]  /*3bb0*/  LDCU UR4, c[0x0][0x370] ;  /* 0x00006e00ff0477ac */ /* 0x000e240008000800 */
[----:B0-----:R-:W-:-:S09]  /*3bc0*/  UISETP.GT.U32.AND UP0, UPT, UR4, 0x1f3, UPT ;  /* 0x000001f30400788c */ /* 0x001fd2000bf04070 */
[----:B------:R-:W-:Y:S05]  /*3bd0*/  BRA.U UP0, `(.L_x_4430) ;  /* 0x0000000100087547 */ /* 0x000fea000b800000 */
[----:B------:R0:W-:Y:S06]  /*3be0*/  MEMBAR.SC.CTA ;  /* 0x0000000000007992 */ /* 0x0001ec0000000000 */
[----:B0-----:R-:W-:Y:S05]  /*3bf0*/  BRA `(.L_x_4431) ;  /* 0x0000000000087947 */ /* 0x001fea0003800000 */
.L_x_4430:
[----:B------:R-:W-:Y:S05]  /*3c00*/  NANOSLEEP 0x15e ;  /* 0x0000015e0000795d */ /* 0x000fea0003800000 */
[----:B------:R-:W-:Y:S01]  /*3c10*/  NOP ;  /* 0x0000000000007918 */ /* 0x000fe20000000000 */
.L_x_4431:
[----:B------:R-:W2:Y:S01]  /*3c20*/  LD.E.64.STRONG.GPU R12, desc[UR8][R14.64+-0x100] ;  /* 0xffff00080e0c7980 */ /* 0x000ea2000c10fb00 */
[----:B------:R-:W-:Y:S01]  /*3c30*/  UMOV UR4, 0xffffffff ;  /* 0xffffffff00047882 */ /* 0x000fe20000000000 */
[----:B--2---:R-:W-:Y:S02]  /*3c40*/  ISETP.NE.AND P3, PT, R12, 0x63, PT ;  /* 0x000000630c00780c */ /* 0x004fe40003f65270 */
[----:B------:R-:W-:Y:S11]  /*3c50*/  BRA.DIV UR4, `(.L_x_4432) ;  /* 0x0000005a04c47947 */ /* 0x000ff6000b800000 */
[----:B------:R-:W-:-:S13]  /*3c60*/  VOTE.ANY P3, !P3 ;  /* 0x0000000000ff7806 */ /* 0x000fda0005860100 */
.L_x_4582:
[----:B------:R-:W-:Y:S05]  /*3c70*/  @P3 BRA `(.L_x_4433) ;  /* 0xfffffffc00c83947 */ /* 0x000fea000383ffff */
.L_x_4429:
[----:B------:R-:W-:Y:S01]  /*3c80*/  UMOV UR4, 0xffffffff ;  /* 0xffffffff00047882 */ /* 0x000fe20000000000 */
[----:B------:R-:W-:Y:S02]  /*3c90*/  ISETP.NE.AND P3, PT, R12, 0x65, PT ;  /* 0x000000650c00780c */ /* 0x000fe40003f65270 */
[----:B------:R-:W-:Y:S11]  /*3ca0*/  BRA.DIV UR4, `(.L_x_4434) ;  /* 0x0000005a04d07947 */ /* 0x000ff6000b800000 */
[----:B------:R-:W0:Y:S01]  /*3cb0*/  S2R R9, SR_GEMASK ;  /* 0x0000000000097919 */ /* 0x000e220000003c00 */
[----:B------:R-:W-:Y:S01]  /*3cc0*/  VOTE.ANY R8, PT, !P3 ;  /* 0x0000000000087806 */ /* 0x000fe200058e0100 */
[----:B------:R-:W-:-:S03]  /*3cd0*/  VIADD R30, R30, 0xffffffe0 ;  /* 0xffffffe01e1e7836 */ /* 0x000fc60000000000 */
[----:B0-----:R-:W-:-:S05]  /*3ce0*/  LOP3.LUT R8, R8, 0x80000000, R9, 0xec, !PT ;  /* 0x8000000008087812 */ /* 0x001fca00078eec09 */
        /* <DEDUP_REMOVED lines=29> */
.L_x_4591:
[----:B------:R-:W-:Y:S05]  /*3ec0*/  @P3 BRA `(.L_x_4435) ;  /* 0xfffffffc000c3947 */ /* 0x000fea000383ffff */
.L_x_4427:
        /* <DEDUP_REMOVED lines=11> */
.L_x_4417:
[----:B------:R-:W1:Y:S01]  /*3f80*/  S2R R8, SR_TID.X ;  /* 0x0000000000087919 */ /* 0x000e620000002100 */
[----:B------:R-:W-:Y:S05]  /*3f90*/  WARPSYNC.ALL ;  /* 0x0000000000007948 */ /* 0x000fea0003800000 */
[----:B------:R-:W-:Y:S06]  /*3fa0*/  BAR.SYNC.DEFER_BLOCKING 0x0 ;  /* 0x0000000000007b1d */ /* 0x000fec0000010000 */
[----:B------:R2:W5:Y:S01]  /*3fb0*/  LD.E R12, desc[UR8][R6.64+0x64] ;  /* 0x00006408060c7980 */ /* 0x000562000c101900 */
[----:B-1----:R-:W-:-:S03]  /*3fc0*/  ISETP.NE.AND P3, PT, R8, RZ, PT ;  /* 0x000000ff0800720c */ /* 0x002fc60003f65270 */
[----:B------:R2:W5:Y:S10]  /*3fd0*/  LD.E R19, desc[UR8][R6.64+0x6c] ;  /* 0x00006c0806137980 */ /* 0x000574000c101900 */
[----:B------:R-:W3:Y:S02]  /*3fe0*/  @P3 LD.E R8, desc[UR8][R6.64+0x50] ;  /* 0x0000500806083980 */ /* 0x000ee4000c101900 */
[----:B--23--:R-:W-:-:S07]  /*3ff0*/  @P3 IMAD.IADD R13, R13, 0x1, R8 ;  /* 0x000000010d0d3824 */ /* 0x00cfce00078e0208 */
.L_x_4416:
[----:B------:R-:W-:Y:S05]  /*4000*/  BSYNC.RECONVERGENT B0 ;  /* 0x0000000000007941 */ /* 0x000fea0003800200 */
.L_x_4414:
[----:B------:R-:W2:Y:S01]  /*4010*/  LDL.LU R15, [R1] ;  /* 0x00000000010f7983 */ /* 0x000ea20000300800 */
[----:B-----5:R-:W-:Y:S01]  /*4020*/  IMAD.IADD R13, R13, 0x1, -R12 ;  /* 0x000000010d0d7824 */ /* 0x020fe200078e0a0c */
[----:B-1----:R-:W1:Y:S03]  /*4030*/  S2R R18, SR_TID.X ;  /* 0x0000000000127919 */ /* 0x002e660000002100 */
[C---:B0-----:R-:W-:Y:S02]  /*4040*/  @P4 VIADD R10, R13.reuse, 0x1 ;  /* 0x000000010d0a4836 */ /* 0x041fe40000000000 */
[----:B------:R-:W-:Y:S01]  /*4050*/  @P4 IMAD.WIDE R8, R13, 0x10, R6 ;  /* 0x000000100d084825 */ /* 0x000fe200078e0206 */
[----:B------:R-:W-:Y:S03]  /*4060*/  BAR.SYNC.DEFER_BLOCKING 0x0 ;  /* 0x0000000000007b1d */ /* 0x000fe60000010000 */
[----:B------:R-:W-:-:S04]  /*4070*/  @P4 IMAD.MOV.U32 R13, RZ, RZ, R10 ;  /* 0x000000ffff0d4224 */ /* 0x000fc800078e000a */
[C---:B------:R-:W-:Y:S02]  /*4080*/  @P2 VIADD R14, R13.reuse, 0x1 ;  /* 0x000000010d0e2836 */ /* 0x040fe40000000000 */
[----:B------:R-:W-:-:S04]  /*4090*/  @P2 IMAD.WIDE R10, R13, 0x10, R6 ;  /* 0x000000100d0a2825 */ /* 0x000fc800078e0206 */
[----:B------:R-:W-:-:S04]  /*40a0*/  @P2 IMAD.MOV.U32 R13, RZ, RZ, R14 ;  /* 0x000000ffff0d2224 */ /* 0x000fc800078e000e */
[C---:B------:R-:W-:Y:S01]  /*40b0*/  @P1 VIADD R14, R13.reuse, 0x1 ;  /* 0x000000010d0e1836 */ /* 0x040fe20000000000 */
[----:B------:R-:W-:Y:S04]  /*40c0*/  @P4 ST.E desc[UR8][R8.64+0x804], R23 ;  /* 0x0008041708004985 */ /* 0x000fe8000c101908 */
[----:B------:R-:W-:Y:S04]  /*40d0*/  @P4 ST.E desc[UR8][R8.64+0x808], R0 ;  /* 0x0008080008004985 */ /* 0x000fe8000c101908 */
[----:B------:R-:W-:Y:S04]  /*40e0*/  @P4 ST.E desc[UR8][R8.64+0x80c], R29 ;  /* 0x00080c1d08004985 */ /* 0x000fe8000c101908 */
[----:B--2---:R0:W-:Y:S04]  /*40f0*/  @P4 ST.E desc[UR8][R8.64+0x800], R15 ;  /* 0x0008000f08004985 */ /* 0x0041e8000c101908 */
[----:B------:R2:W-:Y:S04]  /*4100*/  @P2 ST.E desc[UR8][R10.64+0x800], R34 ;  /* 0x000800220a002985 */ /* 0x0005e8000c101908 */
[----:B------:R2:W-:Y:S01]  /*4110*/  @P2 ST.E desc[UR8][R10.64+0x804], R21 ;  /* 0x000804150a002985 */ /* 0x0005e2000c101908 */
[----:B0-----:R-:W-:-:S03]  /*4120*/  @P1 IMAD.WIDE R8, R13, 0x10, R6 ;  /* 0x000000100d081825 */ /* 0x001fc600078e0206 */
[----:B------:R2:W-:Y:S01]  /*4130*/  @P2 ST.E desc[UR8][R10.64+0x808], R2 ;  /* 0x000808020a002985 */ /* 0x0005e2000c101908 */
[----:B------:R-:W-:-:S03]  /*4140*/  @P1 IMAD.MOV.U32 R13, RZ, RZ, R14 ;  /* 0x000000ffff0d1224 */ /* 0x000fc600078e000e */
[----:B------:R2:W-:Y:S01]  /*4150*/  @P2 ST.E desc[UR8][R10.64+0x80c], R26 ;  /* 0x00080c1a0a002985 */ /* 0x0005e2000c101908 */
[----:B------:R-:W-:-:S03]  /*4160*/  @P0 VIADD R16, R13, 0x1 ;  /* 0x000000010d100836 */ /* 0x000fc60000000000 */
[----:B------:R2:W-:Y:S01]  /*4170*/  @P1 ST.E desc[UR8][R8.64+0x800], R33 ;  /* 0x0008002108001985 */ /* 0x0005e2000c101908 */
[----:B------:R-:W-:-:S03]  /*4180*/  @P0 IMAD.WIDE R14, R13, 0x10, R6 ;  /* 0x000000100d0e0825 */ /* 0x000fc600078e0206 */
[----:B------:R2:W-:Y:S01]  /*4190*/  @P1 ST.E desc[UR8][R8.64+0x804], R20 ;  /* 0x0008041408001985 */ /* 0x0005e2000c101908 */
[----:B------:R-:W-:-:S03]  /*41a0*/  @P0 IMAD.MOV.U32 R13, RZ, RZ, R16 ;  /* 0x000000ffff0d0224 */ /* 0x000fc600078e0010 */
[----:B------:R2:W-:Y:S01]  /*41b0*/  @P1 ST.E desc[UR8][R8.64+0x808], R3 ;  /* 0x0008080308001985 */ /* 0x0005e2000c101908 */
[----:B------:R-:W-:-:S03]  /*41c0*/  @P6 IMAD.WIDE R16, R13, 0x10, R6 ;  /* 0x000000100d106825 */ /* 0x000fc600078e0206 */
[----:B------:R2:W-:Y:S01]  /*41d0*/  @P1 ST.E desc[UR8][R8.64+0x80c], R25 ;  /* 0x00080c1908001985 */ /* 0x0005e2000c101908 */
[----:B-1----:R-:W-:-:S03]  /*41e0*/  ISETP.GE.AND P1, PT, R18, R19, PT ;  /* 0x000000131200720c */ /* 0x002fc60003f26270 */
        /* <DEDUP_REMOVED lines=10> */
[----:B--2---:R-:W-:Y:S01]  /*4290*/  IMAD.MOV.U32 R5, RZ, RZ, R18 ;  /* 0x000000ffff057224 */ /* 0x004fe200078e0012 */
[----:B------:R-:W-:Y:S04]  /*42a0*/  BSSY.RECONVERGENT B0, `(.L_x_4436) ;  /* 0x0000028000007945 */ /* 0x000fe80003800200 */
[----:B------:R-:W-:-:S05]  /*42b0*/  LOP3.LUT R0, RZ, R5, RZ, 0x33, !PT ;  /* 0x00000005ff007212 */ /* 0x000fca00078e33ff */
[----:B------:R-:W-:-:S05]  /*42c0*/  IMAD.IADD R0, R0, 0x1, R19 ;  /* 0x0000000100007824 */ /* 0x000fca00078e0213 */
[C---:B------:R-:W-:Y:S02]  /*42d0*/  LOP3.LUT R2, R0.reuse, 0x600, RZ, 0xc0, !PT ;  /* 0x0000060000027812 */ /* 0x040fe400078ec0ff */
[----:B------:R-:W-:Y:S02]  /*42e0*/  ISETP.GE.U32.AND P1, PT, R0, 0x600, PT ;  /* 0x000006000000780c */ /* 0x000fe40003f26070 */
[----:B------:R-:W-:Y:S02]  /*42f0*/  ISETP.NE.AND P0, PT, R2, 0x600, PT ;  /* 0x000006000200780c */ /* 0x000fe40003f05270 */
[----:B------:R-:W0:Y:S11]  /*4300*/  LDC.64 R2, c[0x0][0x3b0] ;  /* 0x0000ec00ff027b82 */ /* 0x000e360000000a00 */
        /* <DEDUP_REMOVED lines=15> */
.L_x_4438:
        /* <DEDUP_REMOVED lines=18> */
.L_x_4437:
[----:B------:R-:W-:Y:S05]  /*4520*/  BSYNC.RECONVERGENT B0 ;  /* 0x0000000000007941 */ /* 0x000fea0003800200 */
.L_x_4436:
[----:B------:R-:W-:Y:S05]  /*4530*/  @!P1 EXIT ;  /* 0x000000000000994d */ /* 0x000fea0003800000 */
[----:B------:R-:W-:Y:S01]  /*4540*/  IMAD.WIDE.U32 R6, R5, 0x10, R6 ;  /* 0x0000001005067825 */ /* 0x000fe200078e0006 */
[----:B0-----:R-:W-:-:S03]  /*4550*/  IADD3 R2, P1, PT, R2, 0x4000, RZ ;  /* 0x0000400002027810 */ /* 0x001fc60007f3e0ff */
[----:B-1----:R-:W-:Y:S01]  /*4560*/  IMAD.IADD R11, R5, 0x1, R12 ;  /* 0x00000001050b7824 */ /* 0x002fe200078e020c */
[----:B------:R-:W-:Y:S01]  /*4570*/  IADD3 R0, P0, PT, R6, 0x4800, RZ ;  /* 0x0000480006007810 */ /* 0x000fe20007f1e0ff */
[----:B------:R-:W-:-:S04]  /*4580*/  IMAD.X R3, RZ, RZ, R3, P1 ;  /* 0x000000ffff037224 */ /* 0x000fc800008e0603 */
[----:B------:R-:W-:-:S08]  /*4590*/  IMAD.X R13, RZ, RZ, R7, P0 ;  /* 0x000000ffff0d7224 */ /* 0x000fd000000e0607 */
.L_x_4439:
        /* <DEDUP_REMOVED lines=42> */
.L_x_4326:
[----:B------:R-:W0:Y:S01]  /*4840*/  LDC.64 R2, c[0x0][0x3c8] ;  /* 0x0000f200ff027b82 */ /* 0x000e220000000a00 */
[----:B------:R-:W1:Y:S01]  /*4850*/  S2R R8, SR_TID.X ;  /* 0x0000000000087919 */ /* 0x000e620000002100 */
[----:B------:R-:W2:Y:S01]  /*4860*/  LDCU.64 UR4, c[0x0][0x388] ;  /* 0x00007100ff0477ac */ /* 0x000ea20008000a00 */
[----:B0-----:R-:W-:-:S05]  /*4870*/  IMAD.WIDE.U32 R4, R5, 0x8, R2 ;  /* 0x0000000805047825 */ /* 0x001fca00078e0002 */
[----:B------:R-:W3:Y:S04]  /*4880*/  LDG.E R3, desc[UR8][R4.64] ;  /* 0x0000000804037981 */ /* 0x000ee8000c1e1900 */
[----:B------:R-:W3:Y:S04]  /*4890*/  LDG.E R0, desc[UR8][R4.64+0x8] ;  /* 0x0000080804007981 */ /* 0x000ee8000c1e1900 */
[----:B------:R-:W4:Y:S04]  /*48a0*/  LDG.E R10, desc[UR8][R4.64+0x4] ;  /* 0x00000408040a7981 */ /* 0x000f28000c1e1900 */
[----:B------:R-:W4:Y:S01]  /*48b0*/  LDG.E R9, desc[UR8][R4.64+0xc] ;  /* 0x00000c0804097981 */ /* 0x000f22000c1e1900 */
[----:B------:R-:W-:Y:S01]  /*48c0*/  BSSY.RECONVERGENT B0, `(.L_x_4440) ;  /* 0x000001e000007945 */ /* 0x000fe20003800200 */
[----:B------:R-:W-:-:S02]  /*48d0*/  IMAD.MOV.U32 R11, RZ, RZ, RZ ;  /* 0x000000ffff0b7224 */ /* 0x000fc400078e00ff */
[----:B------:R-:W-:Y:S02]  /*48e0*/  IMAD.MOV.U32 R13, RZ, RZ, RZ ;  /* 0x000000ffff0d7224 */ /* 0x000fe400078e00ff */
[----:B------:R-:W-:Y:S02]  /*48f0*/  IMAD.MOV.U32 R15, RZ, RZ, RZ ;  /* 0x000000ffff0f7224 */ /* 0x000fe400078e00ff */
[----:B------:R-:W-:Y:S02]  /*4900*/  IMAD.MOV.U32 R19, RZ, RZ, RZ ;  /* 0x000000ffff137224 */ /* 0x000fe400078e00ff */
[----:B---3--:R-:W-:Y:S01]  /*4910*/  IMAD.IADD R17, R0, 0x1, -R3 ;  /* 0x0000000100117824 */ /* 0x008fe200078e0a03 */
[----:B-1----:R-:W-:Y:S01]  /*4920*/  IADD3 R12, P0, PT, R3, R8, RZ ;  /* 0x00000008030c7210 */ /* 0x002fe20007f1e0ff */
[----:B----4-:R-:W-:-:S04]  /*4930*/  IMAD.IADD R0, R9, 0x1, -R10 ;  /* 0x0000000109007824 */ /* 0x010fc800078e0a0a */
[----:B------:R-:W-:Y:S01]  /*4940*/  IMAD.IADD R9, R17, 0x1, R0 ;  /* 0x0000000111097824 */ /* 0x000fe200078e0200 */
[----:B------:R-:W-:-:S04]  /*4950*/  LEA.HI.X.SX32 R3, R3, RZ, 0x1, P0 ;  /* 0x000000ff03037211 */ /* 0x000fc800000f0eff */
[----:B------:R-:W-:Y:S02]  /*4960*/  ISETP.GE.AND P0, PT, R8, R9, PT ;  /* 0x000000090800720c */ /* 0x000fe40003f06270 */
[----:B--2---:R-:W-:-:S04]  /*4970*/  LEA R2, P1, R12, UR4, 0x4 ;  /* 0x000000040c027c11 */ /* 0x004fc8000f8220ff */
[----:B------:R-:W-:Y:S02]  /*4980*/  LEA.HI.X R3, R12, UR5, R3, 0x4, P1 ;  /* 0x000000050c037c11 */ /* 0x000fe400088f2403 */
[----:B------:R-:W-:-:S05]  /*4990*/  SHF.R.S32.HI R12, RZ, 0x1f, R10 ;  /* 0x0000001fff0c7819 */ /* 0x000fca000001140a */
[----:B------:R-:W-:Y:S05]  /*49a0*/  @P0 BRA `(.L_x_4441) ;  /* 0x00000000003c0947 */ /* 0x000fea0003800000 */
        /* <DEDUP_REMOVED lines=15> */
.L_x_4441:
[----:B------:R-:W-:Y:S05]  /*4aa0*/  BSYNC.RECONVERGENT B0 ;  /* 0x0000000000007941 */ /* 0x000fea0003800200 */
.L_x_4440:
[----:B------:R-:W1:Y:S01]  /*4ab0*/  LDCU.64 UR4, c[0x0][0x390] ;  /* 0x00007200ff0477ac */ /* 0x000e620008000a00 */
[--C-:B------:R-:W-:Y:S01]  /*4ac0*/  IADD3 R10, P0, P1, R10, R8, -R17.reuse ;  /* 0x000000080a0a7210 */ /* 0x100fe2000791e811 */
[C---:B------:R-:W-:Y:S01]  /*4ad0*/  VIADD R14, R8.reuse, 0x200 ;  /* 0x00000200080e7836 */ /* 0x040fe20000000000 */
[----:B0-----:R-:W-:Y:S01]  /*4ae0*/  SHF.R.S32.HI R5, RZ, 0x1f, R17 ;  /* 0x0000001fff057819 */ /* 0x001fe20000011411 */
[C---:B------:R-:W-:Y:S01]  /*4af0*/  VIADD R16, R8.reuse, 0x600 ;  /* 0x0000060008107836 */ /* 0x040fe20000000000 */
[----:B------:R-:W-:Y:S01]  /*4b00*/  LOP3.LUT R26, R8, 0x800, RZ, 0xfc, !PT ;  /* 0x00000800081a7812 */ /* 0x000fe200078efcff */
[----:B------:R-:W-:Y:S01]  /*4b10*/  BSSY.RECONVERGENT B0, `(.L_x_4442) ;  /* 0x0000017000007945 */ /* 0x000fe20003800200 */
[----:B------:R-:W-:Y:S01]  /*4b20*/  IADD3.X R5, PT, PT, R12, RZ, ~R5, P0, P1 ;  /* 0x000000ff0c057210 */ /* 0x000fe200007e2c05 */
[----:B------:R-:W-:Y:S01]  /*4b30*/  IMAD.MOV.U32 R21, RZ, RZ, RZ ;  /* 0x000000ffff157224 */ /* 0x000fe200078e00ff */
[-C--:B------:R-:W-:Y:S01]  /*4b40*/  ISETP.GE.AND P1, PT, R14, R9.reuse, PT ;  /* 0x000000090e00720c */ /* 0x080fe20003f26270 */
[----:B------:R-:W-:Y:S01]  /*4b50*/  IMAD.MOV.U32 R23, RZ, RZ, RZ ;  /* 0x000000ffff177224 */ /* 0x000fe200078e00ff */
[----:B------:R-:W-:Y:S01]  /*4b60*/  LOP3.LUT R12, R8, 0x400, RZ, 0xfc, !PT ;  /* 0x00000400080c7812 */ /* 0x000fe200078efcff */
[----:B------:R-:W-:Y:S01]  /*4b70*/  IMAD.MOV.U32 R25, RZ, RZ, RZ ;  /* 0x000000ffff197224 */ /* 0x000fe200078e00ff */
[-C--:B------:R-:W-:Y:S01]  /*4b80*/  ISETP.GE.AND P3, PT, R16, R9.reuse, PT ;  /* 0x000000091000720c */ /* 0x080fe20003f66270 */
[----:B------:R-:W-:Y:S01]  /*4b90*/  IMAD.MOV.U32 R27, RZ, RZ, RZ ;  /* 0x000000ffff1b7224 */ /* 0x000fe200078e00ff */
[----:B------:R-:W-:-:S02]  /*4ba0*/  ISETP.GE.AND P2, PT, R12, R9, PT ;  /* 0x000000090c00720c */ /* 0x000fc40003f46270 */
[----:B------:R-:W-:Y:S02]  /*4bb0*/  ISETP.GE.AND P0, PT, R26, R9, PT ;  /* 0x000000091a00720c */ /* 0x000fe40003f06270 */
[----:B-1----:R-:W-:-:S04]  /*4bc0*/  LEA R4, P4, R10, UR4, 0x4 ;  /* 0x000000040a047c11 */ /* 0x002fc8000f8820ff */
[----:B------:R-:W-:Y:S01]  /*4bd0*/  LEA.HI.X R5, R10, UR5, R5, 0x4, P4 ;  /* 0x000000050a057c11 */ /* 0x000fe2000a0f2405 */
[----:B------:R-:W-:Y:S08]  /*4be0*/  @P1 BRA `(.L_x_4443) ;  /* 0x0000000000241947 */ /* 0x000ff00003800000 */
        /* <DEDUP_REMOVED lines=9> */
.L_x_4443:
[----:B------:R-:W-:Y:S05]  /*4c80*/  BSYNC.RECONVERGENT B0 ;  /* 0x0000000000007941 */ /* 0x000fea0003800200 */
.L_x_4442:
        /* <DEDUP_REMOVED lines=15> */
.L_x_4445:
[----:B------:R-:W-:Y:S05]  /*4d80*/  BSYNC.RECONVERGENT B0 ;  /* 0x0000000000007941 */ /* 0x000fea0003800200 */
.L_x_4444:
        /* <DEDUP_REMOVED lines=16> */
.L_x_4447:
[----:B------:R-:W-:Y:S05]  /*4e90*/  BSYNC.RECONVERGENT B0 ;  /* 0x0000000000007941 */ /* 0x000fea0003800200 */
.L_x_4446:
[----:B------:R-:W-:Y:S01]  /*4ea0*/  BSSY.RECONVERGENT B0, `(.L_x_4448) ;  /* 0x000000e000007945 */ /* 0x000fe20003800200 */
        /* <DEDUP_REMOVED lines=13> */
.L_x_4449:
[----:B------:R-:W-:Y:S05]  /*4f80*/  BSYNC.RECONVERGENT B0 ;  /* 0x0000000000007941 */ /* 0x000fea0003800200 */
.L_x_4448:
[C---:B------:R-:W-:Y:S01]  /*4f90*/  IMAD R16, R8.reuse, 0x5, RZ ;  /* 0x0000000508107824 */ /* 0x040fe200078e02ff */
[----:B------:R-:W-:Y:S01]  /*4fa0*/  BSSY.RECONVERGENT B0, `(.L_x_4450) ;  /* 0x0000039000007945 */ /* 0x000fe20003800200 */
[----:B0123--:R-:W-:-:S03]  /*4fb0*/  IMAD.WIDE.U32 R2, R8, 0x10, R6 ;  /* 0x0000001008027825 */ /* 0x00ffc600078e0006 */
[----:B------:R-:W-:Y:S02]  /*4fc0*/  VIMNMX R16, PT, PT, R16, R9, PT ;  /* 0x0000000910107248 */ /* 0x000fe40003fe0100 */
[----:B-----5:R0:W-:Y:S02]  /*4fd0*/  ST.E desc[UR8][R2.64+0x80c], R11 ;  /* 0x00080c0b02007985 */ /* 0x0201e4000c101908 */
[----:B------:R-:W-:Y:S02]  /*4fe0*/  VIMNMX R4, PT, PT, R17, R16, PT ;  /* 0x0000001011047248 */ /* 0x000fe40003fe0100 */
[----:B------:R-:W-:Y:S04]  /*4ff0*/  ST.E desc[UR8][R2.64+0x800], R19 ;  /* 0x0008001302007985 */ /* 0x000fe8000c101908 */
[----:B------:R-:W-:Y:S01]  /*5000*/  ST.E desc[UR8][R2.64+0x804], R15 ;  /* 0x0008040f02007985 */ /* 0x000fe2000c101908 */
[----:B0-----:R-:W-:-:S03]  /*5010*/  VIADDMNMX R11, R16, -R0, RZ, !PT ;  /* 0x80000000100b7246 */ /* 0x001fc600078001ff */
[----:B------:R-:W-:Y:S01]  /*5020*/  ST.E desc[UR8][R2.64+0x808], R13 ;  /* 0x0008080d02007985 */ /* 0x000fe2000c101908 */
[----:B------:R-:W-:-:S03]  /*5030*/  ISETP.GE.AND P0, PT, R11, R4, PT ;  /* 0x000000040b00720c */ /* 0x000fc60003f06270 */
[----:B------:R-:W-:Y:S04]  /*5040*/  ST.E desc[UR8][R2.64+0x2800], R27 ;  /* 0x0028001b02007985 */ /* 0x000fe8000c101908 */
        /* <DEDUP_REMOVED lines=8> */
[----:B------:R0:W-:Y:S04]  /*50d0*/  ST.E desc[UR8][R2.64+0x6804], R12 ;  /* 0x0068040c02007985 */ /* 0x0001e8000c101908 */
[----:B------:R1:W-:Y:S04]  /*50e0*/  ST.E desc[UR8][R2.64+0x6808], R10 ;  /* 0x0068080a02007985 */ /* 0x0003e8000c101908 */
[----:B------:R1:W-:Y:S04]  /*50f0*/  ST.E desc[UR8][R2.64+0x680c], R37 ;  /* 0x00680c2502007985 */ /* 0x0003e8000c101908 */
[----:B------:R1:W-:Y:S01]  /*5100*/  ST.E desc[UR8][R2.64+0x8800], R24 ;  /* 0x0088001802007985 */ /* 0x0003e2000c101908 */
[----:B0-----:R-:W-:-:S03]  /*5110*/  IMAD.WIDE R12, R17, 0x10, R6 ;  /* 0x00000010110c7825 */ /* 0x001fc600078e0206 */
[----:B------:R1:W-:Y:S04]  /*5120*/  ST.E desc[UR8][R2.64+0x8804], R22 ;  /* 0x0088041602007985 */ /* 0x0003e8000c101908 */
[----:B------:R1:W-:Y:S04]  /*5130*/  ST.E desc[UR8][R2.64+0x8808], R20 ;  /* 0x0088081402007985 */ /* 0x0003e8000c101908 */
[----:B------:R1:W-:Y:S01]  /*5140*/  ST.E desc[UR8][R2.64+0x880c], R18 ;  /* 0x00880c1202007985 */ /* 0x0003e2000c101908 */
[----:B------:R-:W-:Y:S06]  /*5150*/  BAR.SYNC.DEFER_BLOCKING 0x0 ;  /* 0x0000000000007b1d */ /* 0x000fec0000010000 */
[----:B------:R-:W-:Y:S05]  /*5160*/  @P0 BRA `(.L_x_4451) ;  /* 0x0000000000700947 */ /* 0x000fea0003800000 */
[----:B------:R-:W-:-:S07]  /*5170*/  IMAD.MOV.U32 R9, RZ, RZ, R4 ;  /* 0x000000ffff097224 */ /* 0x000fce00078e0004 */
.L_x_4455:
[----:B------:R-:W-:-:S04]  /*5180*/  IMAD.MOV.U32 R14, RZ, RZ, R11 ;  /* 0x000000ffff0e7224 */ /* 0x000fc800078e000b */
[----:B------:R-:W-:-:S05]  /*5190*/  IMAD.IADD R4, R9, 0x1, R14 ;  /* 0x0000000109047824 */ /* 0x000fca00078e020e */
[----:B------:R-:W-:-:S04]  /*51a0*/  SHF.R.S32.HI R15, RZ, 0x1, R4 ;  /* 0x00000001ff0f7819 */ /* 0x000fc80000011404 */
[----:B------:R-:W-:-:S05]  /*51b0*/  LOP3.LUT R5, RZ, R15, RZ, 0x33, !PT ;  /* 0x0000000fff057212 */ /* 0x000fca00078e33ff */
[----:B------:R-:W-:Y:S02]  /*51c0*/  IMAD.IADD R11, R16, 0x1, R5 ;  /* 0x00000001100b7824 */ /* 0x000fe400078e0205 */
[----:B------:R-:W-:-:S04]  /*51d0*/  IMAD.WIDE R4, R15, 0x10, R6 ;  /* 0x000000100f047825 */ /* 0x000fc800078e0206 */
[----:B-1----:R-:W-:Y:S01]  /*51e0*/  IMAD.WIDE R10, R11, 0x10, R12 ;  /* 0x000000100b0a7825 */ /* 0x002fe200078e020c */
        /* <DEDUP_REMOVED lines=13> */
.L_x_4453:
[----:B------:R-:W-:-:S13]  /*52c0*/  ISETP.LT.AND P0, PT, R19, R18, PT ;  /* 0x000000121300720c */ /* 0x000fda0003f01270 */
.L_x_4454:
[----:B------:R-:W-:Y:S05]  /*52d0*/  BSYNC.RECONVERGENT B1 ;  /* 0x0000000000017941 */ /* 0x000fea0003800200 */
.L_x_4452:
[C---:B------:R-:W-:Y:S01]  /*52e0*/  @!P0 VIADD R14, R15.reuse, 0x1 ;  /* 0x000000010f0e8836 */ /* 0x040fe20000000000 */
[----:B------:R-:W-:-:S03]  /*52f0*/  SEL R9, R15, R9, P0 ;  /* 0x000000090f097207 */ /* 0x000fc60000000000 */
[----:B------:R-:W-:Y:S01]  /*5300*/  IMAD.MOV.U32 R11, RZ, RZ, R14 ;  /* 0x000000ffff0b7224 */ /* 0x000fe200078e000e */
[----:B------:R-:W-:-:S13]  /*5310*/  ISETP.GE.AND P0, PT, R14, R9, PT ;  /* 0x000000090e00720c */ /* 0x000fda0003f06270 */
[----:B------:R-:W-:Y:S05]  /*5320*/  @!P0 BRA `(.L_x_4455) ;  /* 0xfffffffc00948947 */ /* 0x000fea000383ffff */
.L_x_4451:
[----:B------:R-:W-:Y:S05]  /*5330*/  BSYNC.RECONVERGENT B0 ;  /* 0x0000000000007941 */ /* 0x000fea0003800200 */
.L_x_4450:
[----:B------:R-:W-:Y:S01]  /*5340*/  IMAD.IADD R15, R16, 0x1, -R11 ;  /* 0x00000001100f7824 */ /* 0x000fe200078e0a0b */
[----:B------:R-:W-:Y:S01]  /*5350*/  BSSY.RECONVERGENT B0, `(.L_x_4456) ;  /* 0x000010d000007945 */ /* 0x000fe20003800200 */
[----:B------:R-:W-:-:S03]  /*5360*/  IMAD.MOV.U32 R4, RZ, RZ, RZ ;  /* 0x000000ffff047224 */ /* 0x000fc600078e00ff */
[----:B------:R-:W-:-:S13]  /*5370*/  ISETP.GE.AND P0, PT, R15, R0, PT ;  /* 0x000000000f00720c */ /* 0x000fda0003f06270 */
[----:B------:R-:W-:Y:S05]  /*5380*/  @P0 BRA `(.L_x_4457) ;  /* 0x0000001000240947 */ /* 0x000fea0003800000 */
[----:B------:R-:W-:-:S05]  /*5390*/  IMAD.WIDE R4, R15, 0x10, R12 ;  /* 0x000000100f047825 */ /* 0x000fca00078e020c */
[----:B------:R0:W5:Y:S04]  /*53a0*/  LD.E R14, desc[UR8][R4.64+0x804] ;  /* 0x00080408040e7980 */ /* 0x000168000c101900 */
[----:B-1----:R0:W5:Y:S04]  /*53b0*/  LD.E R10, desc[UR8][R4.64+0x808] ;  /* 0x00080808040a7980 */ /* 0x002168000c101900 */
        /* <DEDUP_REMOVED lines=19> */
.L_x_4461:
[----:B------:R-:W-:-:S13]  /*54f0*/  ISETP.LT.AND P0, PT, R21, R14, PT ;  /* 0x0000000e1500720c */ /* 0x000fda0003f01270 */
.L_x_4462:
[----:B------:R-:W-:Y:S05]  /*5500*/  BSYNC.RECONVERGENT B2 ;  /* 0x0000000000027941 */ /* 0x000fea0003800200 */
.L_x_4460:
[----:B------:R-:W-:Y:S01]  /*5510*/  VIADD R18, R20, 0x1 ;  /* 0x0000000114127836 */ /* 0x000fe20000000000 */
[----:B------:R-:W-:-:S04]  /*5520*/  SEL R19, R11, R20, P0 ;  /* 0x000000140b137207 */ /* 0x000fc80000000000 */
[----:B------:R-:W-:-:S07]  /*5530*/  SEL R18, R18, RZ, P0 ;  /* 0x000000ff12127207 */ /* 0x000fce0000000000 */
.L_x_4459:
[----:B------:R-:W-:Y:S05]  /*5540*/  BSYNC.RECONVERGENT B1 ;  /* 0x0000000000017941 */ /* 0x000fea0003800200 */
.L_x_4458:
        /* <DEDUP_REMOVED lines=17> */
.L_x_4467:
[----:B------:R-:W-:-:S13]  /*5660*/  ISETP.LT.AND P0, PT, R23, R14, PT ;  /* 0x0000000e1700720c */ /* 0x000fda0003f01270 */
.L_x_4468:
[----:B------:R-:W-:Y:S05]  /*5670*/  BSYNC.RECONVERGENT B3 ;  /* 0x0000000000037941 */ /* 0x000fea0003800200 */
.L_x_4466:
        /* <DEDUP_REMOVED lines=17> */
.L_x_4471:
[----:B------:R-:W-:-:S13]  /*5790*/  ISETP.LT.AND P0, PT, R23, R14, PT ;  /* 0x0000000e1700720c */ /* 0x000fda0003f01270 */
.L_x_4472:
[----:B------:R-:W-:Y:S05]  /*57a0*/  BSYNC.RECONVERGENT B3 ;  /* 0x0000000000037941 */ /* 0x000fea0003800200 */
.L_x_4470:
[----:B------:R-:W-:Y:S01]  /*57b0*/  SEL R19, R19, R22, P0 ;  /* 0x0000001613137207 */ /* 0x000fe20000000000 */
[----:B------:R-:W-:-:S07]  /*57c0*/  @P0 VIADD R18, R22, 0x1 ;  /* 0x0000000116120836 */ /* 0x000fce0000000000 */
.L_x_4465:
        /* <DEDUP_REMOVED lines=16> */
.L_x_4475:
[----:B------:R-:W-:-:S13]  /*58d0*/  ISETP.LT.AND P0, PT, R23, R14, PT ;  /* 0x0000000e1700720c */ /* 0x000fda0003f01270 */
.L_x_4476:
[----:B------:R-:W-:Y:S05]  /*58e0*/  BSYNC.RECONVERGENT B3 ;  /* 0x0000000000037941 */ /* 0x000fea0003800200 */
.L_x_4474:
[----:B------:R-:W-:Y:S01]  /*58f0*/  SEL R19, R19, R22, P0 ;  /* 0x0000001613137207 */ /* 0x000fe20000000000 */
[----:B------:R-:W-:-:S07]  /*5900*/  @P0 VIADD R18, R22, 0x1 ;  /* 0x0000000116120836 */ /* 0x000fce0000000000 */
.L_x_4469:
[----:B------:R-:W-:-:S13]  /*5910*/  ISETP.GE.AND P0, PT, R18, R19, PT ;  /* 0x000000131200720c */ /* 0x000fda0003f06270 */
[----:B------:R-:W-:Y:S05]  /*5920*/  @P0 BREAK.RELIABLE B1 ;  /* 0x0000000000010942 */ /* 0x000fea0003800100 */
[----:B------:R-:W-:Y:S05]  /*5930*/  @P0 BRA `(.L_x_4473) ;  /* 0x0000000000580947 */ /* 0x000fea0003800000 */
[----:B------:R-:W-:Y:S05]  /*5940*/  BSYNC.RELIABLE B1 ;  /* 0x0000000000017941 */ /* 0x000fea0003800100 */
.L_x_4464:
        /* <DEDUP_REMOVED lines=14> */
.L_x_4478:
[----:B------:R-:W-:-:S13]  /*5a30*/  ISETP.LT.AND P0, PT, R23, R14, PT ;  /* 0x0000000e1700720c */ /* 0x000fda0003f01270 */
.L_x_4479:
[----:B------:R-:W-:Y:S05]  /*5a40*/  BSYNC.RECONVERGENT B1 ;  /* 0x0000000000017941 */ /* 0x000fea0003800200 */
.L_x_4477:
[----:B------:R-:W-:Y:S01]  /*5a50*/  @P0 VIADD R22, R18, 0x1 ;  /* 0x0000000112160836 */ /* 0x000fe20000000000 */
[----:B------:R-:W-:-:S03]  /*5a60*/  SEL R19, R19, R18, P0 ;  /* 0x0000001213137207 */ /* 0x000fc60000000000 */
[----:B------:R-:W-:Y:S01]  /*5a70*/  IMAD.MOV.U32 R18, RZ, RZ, R22 ;  /* 0x000000ffff127224 */ /* 0x000fe200078e0016 */
[----:B------:R-:W-:-:S13]  /*5a80*/  ISETP.GE.AND P0, PT, R22, R19, PT ;  /* 0x000000131600720c */ /* 0x000fda0003f06270 */
[----:B------:R-:W-:Y:S05]  /*5a90*/  @!P0 BRA `(.L_x_4464) ;  /* 0xfffffffc00ac8947 */ /* 0x000fea000383ffff */
.L_x_4473:
[----:B------:R-:W-:Y:S05]  /*5aa0*/  BSYNC.RECONVERGENT B2 ;  /* 0x0000000000027941 */ /* 0x000fea0003800200 */
.L_x_4463:
        /* <DEDUP_REMOVED lines=18> */
.L_x_4483:
[----:B------:R-:W-:-:S13]  /*5bd0*/  ISETP.LT.AND P0, PT, R23, R14, PT ;  /* 0x0000000e1700720c */ /* 0x000fda0003f01270 */
.L_x_4484:
[----:B------:R-:W-:Y:S05]  /*5be0*/  BSYNC.RECONVERGENT B2 ;  /* 0x0000000000027941 */ /* 0x000fea0003800200 */
.L_x_4482:
[----:B------:R-:W-:Y:S01]  /*5bf0*/  VIADD R22, R19, 0x1 ;  /* 0x0000000113167836 */ /* 0x000fe20000000000 */
[----:B------:R-:W-:-:S04]  /*5c00*/  SEL R19, R15, R19, P0 ;  /* 0x000000130f137207 */ /* 0x000fc80000000000 */
[----:B------:R-:W-:-:S07]  /*5c10*/  SEL R22, R22, RZ, P0 ;  /* 0x000000ff16167207 */ /* 0x000fce0000000000 */
.L_x_4481:
[----:B------:R-:W-:Y:S05]  /*5c20*/  BSYNC.RECONVERGENT B1 ;  /* 0x0000000000017941 */ /* 0x000fea0003800200 */
.L_x_4480:
        /* <DEDUP_REMOVED lines=17> */
.L_x_4489:
[----:B------:R-:W-:-:S13]  /*5d40*/  ISETP.LT.AND P0, PT, R25, R14, PT ;  /* 0x0000000e1900720c */ /* 0x000fda0003f01270 */
.L_x_4490:
[----:B------:R-:W-:Y:S05]  /*5d50*/  BSYNC.RECONVERGENT B3 ;  /* 0x0000000000037941 */ /* 0x000fea0003800200 */
.L_x_4488:
        /* <DEDUP_REMOVED lines=17> */
.L_x_4493:
[----:B------:R-:W-:-:S13]  /*5e70*/  ISETP.LT.AND P0, PT, R25, R14, PT ;  /* 0x0000000e1900720c */ /* 0x000fda0003f01270 */
.L_x_4494:
[----:B------:R-:W-:Y:S05]  /*5e80*/  BSYNC.RECONVERGENT B3 ;  /* 0x0000000000037941 */ /* 0x000fea0003800200 */
.L_x_4492:
[----:B------:R-:W-:Y:S01]  /*5e90*/  SEL R19, R19, R23, P0 ;  /* 0x0000001713137207 */ /* 0x000fe20000000000 */
[----:B------:R-:W-:-:S07]  /*5ea0*/  @P0 VIADD R22, R23, 0x1 ;  /* 0x0000000117160836 */ /* 0x000fce0000000000 */
.L_x_4487:
        /* <DEDUP_REMOVED lines=16> */
.L_x_4497:
[----:B------:R-:W-:-:S13]  /*5fb0*/  ISETP.LT.AND P0, PT, R25, R14, PT ;  /* 0x0000000e1900720c */ /* 0x000fda0003f01270 */
.L_x_4498:
[----:B------:R-:W-:Y:S05]  /*5fc0*/  BSYNC.RECONVERGENT B3 ;  /* 0x0000000000037941 */ /* 0x000fea0003800200 */
.L_x_4496:
[----:B------:R-:W-:Y:S01]  /*5fd0*/  SEL R19, R19, R23, P0 ;  /* 0x0000001713137207 */ /* 0x000fe20000000000 */
[----:B------:R-:W-:-:S07]  /*5fe0*/  @P0 VIADD R22, R23, 0x1 ;  /* 0x0000000117160836 */ /* 0x000fce0000000000 */
.L_x_4491:
[----:B------:R-:W-:-:S13]  /*5ff0*/  ISETP.GE.AND P0, PT, R22, R19, PT ;  /* 0x000000131600720c */ /* 0x000fda0003f06270 */
[----:B------:R-:W-:Y:S05]  /*6000*/  @P0 BREAK.RELIABLE B1 ;  /* 0x0000000000010942 */ /* 0x000fea0003800100 */
[----:B------:R-:W-:Y:S05]  /*6010*/  @P0 BRA `(.L_x_4495) ;  /* 0x0000000000500947 */ /* 0x000fea0003800000 */
[----:B------:R-:W-:Y:S05]  /*6020*/  BSYNC.RELIABLE B1 ;  /* 0x0000000000017941 */ /* 0x000fea0003800100 */
.L_x_4486:
        /* <DEDUP_REMOVED lines=13> */
.L_x_4500:
[----:B------:R-:W-:-:S13]  /*6100*/  ISETP.LT.AND P0, PT, R25, R14, PT ;  /* 0x0000000e1900720c */ /* 0x000fda0003f01270 */
.L_x_4501:
[----:B------:R-:W-:Y:S05]  /*6110*/  BSYNC.RECONVERGENT B1 ;  /* 0x0000000000017941 */ /* 0x000fea0003800200 */
.L_x_4499:
[----:B------:R-:W-:Y:S01]  /*6120*/  @P0 VIADD R22, R23, 0x1 ;  /* 0x0000000117160836 */ /* 0x000fe20000000000 */
[----:B------:R-:W-:-:S04]  /*6130*/  SEL R19, R19, R23, P0 ;  /* 0x0000001713137207 */ /* 0x000fc80000000000 */
[----:B------:R-:W-:-:S13]  /*6140*/  ISETP.GE.AND P0, PT, R22, R19, PT ;  /* 0x000000131600720c */ /* 0x000fda0003f06270 */
[----:B------:R-:W-:Y:S05]  /*6150*/  @!P0 BRA `(.L_x_4486) ;  /* 0xfffffffc00b48947 */ /* 0x000fea000383ffff */
.L_x_4495:
[----:B------:R-:W-:Y:S05]  /*6160*/  BSYNC.RECONVERGENT B2 ;  /* 0x0000000000027941 */ /* 0x000fea0003800200 */
.L_x_4485:
        /* <DEDUP_REMOVED lines=13> */
.L_x_4507:
        /* <DEDUP_REMOVED lines=14> */
.L_x_4505:
[----:B------:R-:W-:-:S13]  /*6320*/  ISETP.LT.AND P0, PT, R14, R23, PT ;  /* 0x000000170e00720c */ /* 0x000fda0003f01270 */
.L_x_4506:
[----:B------:R-:W-:Y:S05]  /*6330*/  BSYNC.RECONVERGENT B2 ;  /* 0x0000000000027941 */ /* 0x000fea0003800200 */
.L_x_4504:
[C---:B------:R-:W-:Y:S01]  /*6340*/  @!P0 VIADD R22, R15.reuse, 0x1 ;  /* 0x000000010f168836 */ /* 0x040fe20000000000 */
[----:B------:R-:W-:-:S03]  /*6350*/  SEL R11, R15, R11, P0 ;  /* 0x0000000b0f0b7207 */ /* 0x000fc60000000000 */
[----:B------:R-:W-:Y:S01]  /*6360*/  IMAD.MOV.U32 R15, RZ, RZ, R22 ;  /* 0x000000ffff0f7224 */ /* 0x000fe200078e0016 */
[----:B------:R-:W-:-:S13]  /*6370*/  ISETP.GE.AND P0, PT, R22, R11, PT ;  /* 0x0000000b1600720c */ /* 0x000fda0003f06270 */
[----:B------:R-:W-:Y:S05]  /*6380*/  @!P0 BRA `(.L_x_4507) ;  /* 0xfffffffc00ac8947 */ /* 0x000fea000383ffff */
.L_x_4503:
[----:B------:R-:W-:Y:S05]  /*6390*/  BSYNC.RECONVERGENT B1 ;  /* 0x0000000000017941 */ /* 0x000fea0003800200 */
.L_x_4502:
        /* <DEDUP_REMOVED lines=8> */
.L_x_4457:
[----:B------:R-:W-:Y:S05]  /*6420*/  BSYNC.RECONVERGENT B0 ;  /* 0x0000000000007941 */ /* 0x000fea0003800200 */
.L_x_4456:
[----:B------:R-:W-:Y:S05]  /*6430*/  WARPSYNC.ALL ;  /* 0x0000000000007948 */ /* 0x000fea0003800000 */
[----:B------:R-:W-:Y:S01]  /*6440*/  ISETP.NE.AND P0, PT, R8, RZ, PT ;  /* 0x000000ff0800720c */ /* 0x000fe20003f05270 */
[----:B------:R-:W-:Y:S01]  /*6450*/  IMAD.U32 R5, R17, 0x10000, RZ ;  /* 0x0001000011057824 */ /* 0x000fe200078e00ff */
[----:B------:R-:W-:Y:S01]  /*6460*/  IADD3 R16, PT, PT, R4, R16, -R11 ;  /* 0x0000001004107210 */ /* 0x000fe20007ffe80b */
[C---:B------:R-:W-:Y:S02]  /*6470*/  VIADD R4, R8.reuse, 0xffffffff ;  /* 0xffffffff08047836 */ /* 0x040fe40000000000 */
[----:B-1----:R-:W-:Y:S01]  /*6480*/  IMAD.WIDE.U32 R2, R8, -0xc, R2 ;  /* 0xfffffff408027825 */ /* 0x002fe200078e0002 */
[----:B------:R-:W-:-:S02]  /*6490*/  LOP3.LUT R19, R5, R0, RZ, 0xfc, !PT ;  /* 0x0000000005137212 */ /* 0x000fc400078efcff */
[----:B------:R-:W-:Y:S01]  /*64a0*/  SEL R15, R4, 0x1ff, P0 ;  /* 0x000001ff040f7807 */ /* 0x000fe20000000000 */
[----:B------:R-:W-:Y:S02]  /*64b0*/  IMAD.U32 R5, R11, 0x10000, RZ ;  /* 0x000100000b057824 */ /* 0x000fe400078e00ff */
[----:B------:R-:W-:Y:S02]  /*64c0*/  IMAD.IADD R3, R3, 0x1, -R8 ;  /* 0x0000000103037824 */ /* 0x000fe400078e0a08 */
[----:B-----5:R-:W-:Y:S01]  /*64d0*/  IMAD.WIDE R14, R15, 0x4, R6 ;  /* 0x000000040f0e7825 */ /* 0x020fe200078e0206 */
[----:B------:R-:W-:-:S05]  /*64e0*/  @P0 LOP3.LUT R19, R16, R5, RZ, 0xfc, !PT ;  /* 0x0000000510130212 */ /* 0x000fca00078efcff */
[----:B------:R0:W-:Y:S01]  /*64f0*/  ST.E desc[UR8][R14.64], R19 ;  /* 0x000000130e007985 */ /* 0x0001e2000c101908 */
[----:B------:R-:W-:Y:S01]  /*6500*/  BAR.SYNC.DEFER_BLOCKING 0x0 ;  /* 0x0000000000007b1d */ /* 0x000fe20000010000 */
[----:B------:R-:W-:-:S05]  /*6510*/  IMAD.WIDE R4, R11, 0x10, R6 ;  /* 0x000000100b047825 */ /* 0x000fca00078e0206 */
[----:B------:R-:W0:Y:S01]  /*6520*/  LD.E R2, desc[UR8][R2.64] ;  /* 0x0000000802027980 */ /* 0x000e22000c101900 */
[----:B------:R-:W-:-:S03]  /*6530*/  IMAD.WIDE R12, R16, 0x10, R12 ;  /* 0x00000010100c7825 */ /* 0x000fc600078e020c */
        /* <DEDUP_REMOVED lines=30> */
.L_x_4512:
[----:B------:R-:W-:Y:S02]  /*6720*/  ISETP.GE.AND P2, PT, R0, R9, PT ;  /* 0x000000090000720c */ /* 0x000fe40003f46270 */
[----:B------:R-:W-:Y:S02]  /*6730*/  PLOP3.LUT P4, PT, PT, PT, PT, 0x80, 0x8 ;  /* 0x000000000008781c */ /* 0x000fe40003f8f070 */
[----:B------:R-:W-:-:S09]  /*6740*/  PLOP3.LUT P1, PT, PT, PT, PT, 0x8, 0x80 ;  /* 0x000000000080781c */ /* 0x000fd20003f2e170 */
[----:B------:R-:W-:Y:S05]  /*6750*/  @!P2 BREAK.RELIABLE B1 ;  /* 0x000000000001a942 */ /* 0x000fea0003800100 */
[----:B------:R-:W-:Y:S05]  /*6760*/  @!P2 BRA `(.L_x_4509) ;  /* 0x000000000040a947 */ /* 0x000fea0003800000 */
[----:B------:R-:W-:Y:S05]  /*6770*/  BRA `(.L_x_4513) ;  /* 0x0000000000147947 */ /* 0x000fea0003800000 */
.L_x_4511:
[----:B------:R-:W-:Y:S02]  /*6780*/  ISETP.GE.AND P2, PT, R23, R8, PT ;  /* 0x000000081700720c */ /* 0x000fe40003f46270 */
[----:B------:R-:W-:Y:S02]  /*6790*/  PLOP3.LUT P4, PT, PT, PT, PT, 0x80, 0x8 ;  /* 0x000000000008781c */ /* 0x000fe40003f8f070 */
[----:B------:R-:W-:-:S09]  /*67a0*/  PLOP3.LUT P1, PT, PT, PT, PT, 0x8, 0x80 ;  /* 0x000000000080781c */ /* 0x000fd20003f2e170 */
[----:B------:R-:W-:Y:S05]  /*67b0*/  @!P2 BREAK.RELIABLE B1 ;  /* 0x000000000001a942 */ /* 0x000fea0003800100 */
[----:B------:R-:W-:Y:S05]  /*67c0*/  @!P2 BRA `(.L_x_4509) ;  /* 0x000000000028a947 */ /* 0x000fea0003800000 */
.L_x_4513:
[----:B------:R-:W-:Y:S05]  /*67d0*/  BSYNC.RELIABLE B1 ;  /* 0x0000000000017941 */ /* 0x000fea0003800100 */
.L_x_4510:
[----:B------:R-:W-:Y:S05]  /*67e0*/  @P0 BRA `(.L_x_4514) ;  /* 0x0000000000180947 */ /* 0x000fea0003800000 */
[----:B------:R-:W-:-:S13]  /*67f0*/  ISETP.NE.AND P0, PT, R9, R0, PT ;  /* 0x000000000900720c */ /* 0x000fda0003f05270 */
[----:B------:R-:W-:Y:S02]  /*6800*/  @!P0 ISETP.LT.AND P1, PT, R10, R29, PT ;  /* 0x0000001d0a00820c */ /* 0x000fe40003f21270 */
[----:B------:R-:W-:Y:S02]  /*6810*/  @!P0 PLOP3.LUT P4, PT, PT, PT, PT, 0x8, 0x80 ;  /* 0x000000000080881c */ /* 0x000fe40003f8e170 */
[----:B------:R-:W-:Y:S02]  /*6820*/  @P0 ISETP.LT.AND P1, PT, R9, R0, PT ;  /* 0x000000000900020c */ /* 0x000fe40003f21270 */
[----:B------:R-:W-:Y:S01]  /*6830*/  @P0 PLOP3.LUT P4, PT, PT, PT, PT, 0x8, 0x80 ;  /* 0x000000000080081c */ /* 0x000fe20003f8e170 */
[----:B------:R-:W-:-:S12]  /*6840*/  BRA `(.L_x_4509) ;  /* 0x0000000000087947 */ /* 0x000fd80003800000 */
.L_x_4514:
[----:B------:R-:W-:Y:S02]  /*6850*/  ISETP.LT.AND P1, PT, R8, R23, PT ;  /* 0x000000170800720c */ /* 0x000fe40003f21270 */
[----:B------:R-:W-:-:S13]  /*6860*/  PLOP3.LUT P4, PT, PT, PT, PT, 0x8, 0x80 ;  /* 0x000000000080781c */ /* 0x000fda0003f8e170 */
.L_x_4509:
[----:B------:R-:W-:Y:S05]  /*6870*/  BSYNC.RECONVERGENT B0 ;  /* 0x0000000000007941 */ /* 0x000fea0003800200 */
.L_x_4508:
[----:B------:R-:W-:Y:S05]  /*6880*/  WARPSYNC.ALL ;  /* 0x0000000000007948 */ /* 0x000fea0003800000 */
[----:B------:R-:W-:Y:S01]  /*6890*/  IMAD.MOV.U32 R34, RZ, RZ, R20 ;  /* 0x000000ffff227224 */ /* 0x000fe200078e0014 */
[----:B-----5:R0:W5:Y:S01]  /*68a0*/  @!P4 LD.E R8, desc[UR8][R12.64+0x814] ;  /* 0x000814080c08c980 */ /* 0x020162000c101900 */
[----:B------:R-:W-:Y:S02]  /*68b0*/  IMAD.MOV.U32 R21, RZ, RZ, R23 ;  /* 0x000000ffff157224 */ /* 0x000fe400078e0017 */
[----:B------:R-:W-:Y:S01]  /*68c0*/  IMAD.MOV.U32 R2, RZ, RZ, R0 ;  /* 0x000000ffff027224 */ /* 0x000fe200078e0000 */
[----:B------:R0:W5:Y:S01]  /*68d0*/  @!P4 LD.E R9, desc[UR8][R12.64+0x818] ;  /* 0x000818080c09c980 */ /* 0x000162000c101900 */
[----:B------:R-:W-:-:S02]  /*68e0*/  IMAD.MOV.U32 R26, RZ, RZ, R29 ;  /* 0x000000ffff1a7224 */ /* 0x000fc400078e001d */
[C---:B------:R-:W-:Y:S01]  /*68f0*/  IMAD.IADD R14, R11.reuse, 0x1, R16 ;  /* 0x000000010b0e7824 */ /* 0x040fe200078e0210 */
[----:B------:R0:W5:Y:S01]  /*6900*/  @!P1 LD.E R34, desc[UR8][R4.64+0x810] ;  /* 0x0008100804229980 */ /* 0x000162000c101900 */
[----:B------:R-:W-:Y:S02]  /*6910*/  @!P4 VIADD R16, R16, 0x1 ;  /* 0x000000011010c836 */ /* 0x000fe40000000000 */
[----:B------:R-:W-:Y:S01]  /*6920*/  @!P1 VIADD R11, R11, 0x1 ;  /* 0x000000010b0b9836 */ /* 0x000fe20000000000 */
[----:B------:R0:W5:Y:S04]  /*6930*/  @!P1 LD.E R21, desc[UR8][R4.64+0x814] ;  /* 0x0008140804159980 */ /* 0x000168000c101900 */
[----:B------:R0:W5:Y:S04]  /*6940*/  @!P1 LD.E R2, desc[UR8][R4.64+0x818] ;  /* 0x0008180804029980 */ /* 0x000168000c101900 */
[----:B------:R0:W5:Y:S01]  /*6950*/  @!P1 LD.E R26, desc[UR8][R4.64+0x81c] ;  /* 0x00081c08041a9980 */ /* 0x000162000c101900 */
[----:B------:R-:W-:-:S03]  /*6960*/  ISETP.GE.AND P1, PT, R16, R17, PT ;  /* 0x000000111000720c */ /* 0x000fc60003f26270 */
[----:B------:R0:W5:Y:S01]  /*6970*/  @!P4 LD.E R10, desc[UR8][R12.64+0x81c] ;  /* 0x00081c080c0ac980 */ /* 0x000162000c101900 */
[CC--:B------:R-:W-:Y:S02]  /*6980*/  ISETP.LT.AND P0, PT, R11.reuse, R18.reuse, P1 ;  /* 0x000000120b00720c */ /* 0x0c0fe40000f01270 */
[CC--:B------:R-:W-:Y:S01]  /*6990*/  ISETP.GE.OR P1, PT, R11.reuse, R18.reuse, P1 ;  /* 0x000000120b00720c */ /* 0x0c0fe20000f26670 */
[----:B------:R-:W-:Y:S01]  /*69a0*/  BSSY.RECONVERGENT B0, `(.L_x_4515) ;  /* 0x000001e000007945 */ /* 0x000fe20003800200 */
        /* <DEDUP_REMOVED lines=10> */
.L_x_4517:
[----:B------:R-:W-:-:S13]  /*6a50*/  ISETP.NE.AND P0, PT, R2, R9, PT ;  /* 0x000000090200720c */ /* 0x000fda0003f05270 */
[----:B------:R-:W-:Y:S05]  /*6a60*/  @!P0 BRA `(.L_x_4519) ;  /* 0x0000000000148947 */ /* 0x000fea0003800000 */
[----:B------:R-:W-:Y:S02]  /*6a70*/  ISETP.GE.AND P3, PT, R2, R9, PT ;  /* 0x000000090200720c */ /* 0x000fe40003f66270 */
[----:B------:R-:W-:Y:S02]  /*6a80*/  PLOP3.LUT P0, PT, PT, PT, PT, 0x80, 0x8 ;  /* 0x000000000008781c */ /* 0x000fe40003f0f070 */
[----:B------:R-:W-:-:S09]  /*6a90*/  PLOP3.LUT P2, PT, PT, PT, PT, 0x8, 0x80 ;  /* 0x000000000080781c */ /* 0x000fd20003f4e170 */
[----:B------:R-:W-:Y:S05]  /*6aa0*/  @!P3 BRA `(.L_x_4516) ;  /* 0x000000000034b947 */ /* 0x000fea0003800000 */
[----:B------:R-:W-:Y:S05]  /*6ab0*/  BRA `(.L_x_4518) ;  /* 0x0000000000107947 */ /* 0x000fea0003800000 */
.L_x_4519:
[----:B------:R-:W-:Y:S02]  /*6ac0*/  ISETP.GE.AND P3, PT, R26, R10, PT ;  /* 0x0000000a1a00720c */ /* 0x000fe40003f66270 */
[----:B------:R-:W-:Y:S02]  /*6ad0*/  PLOP3.LUT P0, PT, PT, PT, PT, 0x80, 0x8 ;  /* 0x000000000008781c */ /* 0x000fe40003f0f070 */
[----:B------:R-:W-:-:S09]  /*6ae0*/  PLOP3.LUT P2, PT, PT, PT, PT, 0x8, 0x80 ;  /* 0x000000000080781c */ /* 0x000fd20003f4e170 */
[----:B------:R-:W-:Y:S05]  /*6af0*/  @!P3 BRA `(.L_x_4516) ;  /* 0x000000000020b947 */ /* 0x000fea0003800000 */
.L_x_4518:
        /* <DEDUP_REMOVED lines=8> */
.L_x_4516:
[----:B------:R-:W-:Y:S05]  /*6b80*/  BSYNC.RECONVERGENT B0 ;  /* 0x0000000000007941 */ /* 0x000fea0003800200 */
.L_x_4515:
        /* <DEDUP_REMOVED lines=22> */
[CC--:B------:R-:W-:Y:S01]  /*6cf0*/  ISETP.GE.OR P2, PT, R11.reuse, R18.reuse, P2 ;  /* 0x000000120b00720c */ /* 0x0c0fe20001746670 */
        /* <DEDUP_REMOVED lines=11> */
.L_x_4522:
[----:B------:R-:W-:-:S13]  /*6db0*/  ISETP.NE.AND P1, PT, R3, R9, PT ;  /* 0x000000090300720c */ /* 0x000fda0003f25270 */
[----:B------:R-:W-:Y:S05]  /*6dc0*/  @!P1 BRA `(.L_x_4524) ;  /* 0x0000000000149947 */ /* 0x000fea0003800000 */
[----:B------:R-:W-:Y:S02]  /*6dd0*/  ISETP.GE.AND P5, PT, R3, R9, PT ;  /* 0x000000090300720c */ /* 0x000fe40003fa6270 */
[----:B------:R-:W-:Y:S02]  /*6de0*/  PLOP3.LUT P1, PT, PT, PT, PT, 0x80, 0x8 ;  /* 0x000000000008781c */ /* 0x000fe40003f2f070 */
[----:B------:R-:W-:-:S09]  /*6df0*/  PLOP3.LUT P3, PT, PT, PT, PT, 0x8, 0x80 ;  /* 0x000000000080781c */ /* 0x000fd20003f6e170 */
[----:B------:R-:W-:Y:S05]  /*6e00*/  @!P5 BRA `(.L_x_4521) ;  /* 0x000000000034d947 */ /* 0x000fea0003800000 */
[----:B------:R-:W-:Y:S05]  /*6e10*/  BRA `(.L_x_4523) ;  /* 0x0000000000107947 */ /* 0x000fea0003800000 */
.L_x_4524:
[----:B------:R-:W-:Y:S02]  /*6e20*/  ISETP.GE.AND P5, PT, R25, R10, PT ;  /* 0x0000000a1900720c */ /* 0x000fe40003fa6270 */
[----:B------:R-:W-:Y:S02]  /*6e30*/  PLOP3.LUT P1, PT, PT, PT, PT, 0x80, 0x8 ;  /* 0x000000000008781c */ /* 0x000fe40003f2f070 */
[----:B------:R-:W-:-:S09]  /*6e40*/  PLOP3.LUT P3, PT, PT, PT, PT, 0x8, 0x80 ;  /* 0x000000000080781c */ /* 0x000fd20003f6e170 */
[----:B------:R-:W-:Y:S05]  /*6e50*/  @!P5 BRA `(.L_x_4521) ;  /* 0x000000000020d947 */ /* 0x000fea0003800000 */
.L_x_4523:
        /* <DEDUP_REMOVED lines=8> */
.L_x_4521:
[----:B------:R-:W-:Y:S05]  /*6ee0*/  BSYNC.RECONVERGENT B0 ;  /* 0x0000000000007941 */ /* 0x000fea0003800200 */
.L_x_4520:
        /* <DEDUP_REMOVED lines=32> */
.L_x_4527:
[----:B------:R-:W-:-:S13]  /*70f0*/  ISETP.NE.AND P2, PT, R5, R9, PT ;  /* 0x000000090500720c */ /* 0x000fda0003f45270 */
[----:B------:R-:W-:Y:S05]  /*7100*/  @!P2 BRA `(.L_x_4529) ;  /* 0x000000000014a947 */ /* 0x000fea0003800000 */
[----:B------:R-:W-:Y:S02]  /*7110*/  ISETP.GE.AND P6, PT, R5, R9, PT ;  /* 0x000000090500720c */ /* 0x000fe40003fc6270 */
[----:B------:R-:W-:Y:S02]  /*7120*/  PLOP3.LUT P2, PT, PT, PT, PT, 0x80, 0x8 ;  /* 0x000000000008781c */ /* 0x000fe40003f4f070 */
[----:B------:R-:W-:-:S09]  /*7130*/  PLOP3.LUT P5, PT, PT, PT, PT, 0x8, 0x80 ;  /* 0x000000000080781c */ /* 0x000fd20003fae170 */
[----:B------:R-:W-:Y:S05]  /*7140*/  @!P6 BRA `(.L_x_4526) ;  /* 0x000000000034e947 */ /* 0x000fea0003800000 */
[----:B------:R-:W-:Y:S05]  /*7150*/  BRA `(.L_x_4528) ;  /* 0x0000000000107947 */ /* 0x000fea0003800000 */
.L_x_4529:
[----:B------:R-:W-:Y:S02]  /*7160*/  ISETP.GE.AND P6, PT, R24, R10, PT ;  /* 0x0000000a1800720c */ /* 0x000fe40003fc6270 */
[----:B------:R-:W-:Y:S02]  /*7170*/  PLOP3.LUT P2, PT, PT, PT, PT, 0x80, 0x8 ;  /* 0x000000000008781c */ /* 0x000fe40003f4f070 */
[----:B------:R-:W-:-:S09]  /*7180*/  PLOP3.LUT P5, PT, PT, PT, PT, 0x8, 0x80 ;  /* 0x000000000080781c */ /* 0x000fd20003fae170 */
[----:B------:R-:W-:Y:S05]  /*7190*/  @!P6 BRA `(.L_x_4526) ;  /* 0x000000000020e947 */ /* 0x000fea0003800000 */
.L_x_4528:
        /* <DEDUP_REMOVED lines=8> */
.L_x_4526:
[----:B------:R-:W-:Y:S05]  /*7220*/  BSYNC.RECONVERGENT B0 ;  /* 0x0000000000007941 */ /* 0x000fea0003800200 */
.L_x_4525:
        /* <DEDUP_REMOVED lines=30> */
.L_x_4532:
[----:B------:R-:W-:-:S13]  /*7410*/  ISETP.NE.AND P3, PT, R27, R9, PT ;  /* 0x000000091b00720c */ /* 0x000fda0003f65270 */
[----:B------:R-:W-:Y:S05]  /*7420*/  @!P3 BRA `(.L_x_4534) ;  /* 0x000000000010b947 */ /* 0x000fea0003800000 */
[----:B------:R-:W-:Y:S02]  /*7430*/  ISETP.GE.AND P3, PT, R27, R9, PT ;  /* 0x000000091b00720c */ /* 0x000fe40003f66270 */
[----:B------:R-:W-:-:S11]  /*7440*/  PLOP3.LUT P6, PT, PT, PT, PT, 0x80, 0x8 ;  /* 0x000000000008781c */ /* 0x000fd60003fcf070 */
[----:B------:R-:W-:Y:S05]  /*7450*/  @!P3 BRA `(.L_x_4531) ;  /* 0x000000000014b947 */ /* 0x000fea0003800000 */
[----:B------:R-:W-:Y:S05]  /*7460*/  BRA `(.L_x_4533) ;  /* 0x00000000000c7947 */ /* 0x000fea0003800000 */
.L_x_4534:
[----:B------:R-:W-:Y:S02]  /*7470*/  ISETP.GE.AND P3, PT, R30, R10, PT ;  /* 0x0000000a1e00720c */ /* 0x000fe40003f66270 */
[----:B------:R-:W-:-:S11]  /*7480*/  PLOP3.LUT P6, PT, PT, PT, PT, 0x80, 0x8 ;  /* 0x000000000008781c */ /* 0x000fd60003fcf070 */
[----:B------:R-:W-:Y:S05]  /*7490*/  @!P3 BRA `(.L_x_4531) ;  /* 0x000000000004b947 */ /* 0x000fea0003800000 */
.L_x_4533:
[----:B------:R-:W-:-:S13]  /*74a0*/  PLOP3.LUT P6, PT, PT, PT, PT, 0x8, 0x80 ;  /* 0x000000000080781c */ /* 0x000fda0003fce170 */
.L_x_4531:
[----:B------:R-:W-:Y:S05]  /*74b0*/  BSYNC.RECONVERGENT B0 ;  /* 0x0000000000007941 */ /* 0x000fea0003800200 */
.L_x_4530:
[----:B------:R-:W0:Y:S01]  /*74c0*/  S2R R36, SR_CTAID.X ;  /* 0x0000000000247919 */ /* 0x000e220000002500 */
[----:B------:R-:W-:Y:S01]  /*74d0*/  IMAD.IADD R16, R16, 0x1, R11 ;  /* 0x0000000110107824 */ /* 0x000fe200078e020b */
[----:B-----5:R-:W-:Y:S02]  /*74e0*/  SEL R8, RZ, 0x2, !P0 ;  /* 0x00000002ff087807 */ /* 0x020fe40004000000 */
        /* <DEDUP_REMOVED lines=60> */
[----:B------:R-:W-:-:S03]  /*78b0*/  IMAD.IADD R14, R14, 0x1, R13 ;  /* 0x000000010e0e7824 */ /* 0x000fc600078e020d */
[----:B------:R-:W-:Y:S01]  /*78c0*/  SEL R8, R13, R8, !P5 ;  /* 0x000000080d087207 */ /* 0x000fe20006800000 */
[----:B------:R-:W-:Y:S01]  /*78d0*/  IMAD.IADD R15, R15, 0x1, R14 ;  /* 0x000000010f0f7824 */ /* 0x000fe200078e020e */
[----:B------:R-:W-:-:S03]  /*78e0*/  ISETP.NE.AND P5, PT, R36, 0xb, PT ;  /* 0x0000000b2400780c */ /* 0x000fc60003fa5270 */
[----:B---3--:R-:W-:Y:S01]  /*78f0*/  IMAD.IADD R16, R15, 0x1, R16 ;  /* 0x000000010f107824 */ /* 0x008fe200078e0210 */
[----:B------:R-:W-:Y:S01]  /*7900*/  SEL R9, R14, R8, !P5 ;  /* 0x000000080e097207 */ /* 0x000fe20006800000 */
[----:B------:R-:W-:Y:S01]  /*7910*/  IMAD.MOV.U32 R14, RZ, RZ, RZ ;  /* 0x000000ffff0e7224 */ /* 0x000fe200078e00ff */
        /* <DEDUP_REMOVED lines=11> */
[----:B------:R-:W-:Y:S02]  /*79d0*/  ISETP.GE.U32.AND P5, PT, R37, 0x20, PT ;  /* 0x000000202500780c */ /* 0x000fe40003fa6070 */
[----:B------:R-:W-:-:S04]  /*79e0*/  SEL R9, R18, R9, !P3 ;  /* 0x0000000912097207 */ /* 0x000fc80005800000 */
[----:B------:R-:W-:-:S05]  /*79f0*/  SEL R9, R9, RZ, P5 ;  /* 0x000000ff09097207 */ /* 0x000fca0002800000 */
[----:B------:R-:W-:Y:S01]  /*7a00*/  IMAD.IADD R9, R9, 0x1, R8 ;  /* 0x0000000109097824 */ /* 0x000fe200078e0208 */
[----:B------:R-:W-:Y:S06]  /*7a10*/  BRA `(.L_x_4536) ;  /* 0x0000000c00a47947 */ /* 0x000fec0003800000 */
.L_x_4535:
        /* <DEDUP_REMOVED lines=45> */
[----:B------:R-:W-:Y:S01]  /*7cf0*/  IMAD.IADD R22, R17, 0x1, -R22 ;  /* 0x0000000111167824 */ /* 0x000fe200078e0a16 */
[----:B------:R-:W-:Y:S01]  /*7d00*/  SEL R19, R12, R19, !P3 ;  /* 0x000000130c137207 */ /* 0x000fe20005800000 */
[----:B------:R-:W-:Y:S01]  /*7d10*/  IMAD.IADD R14, R14, 0x1, R13 ;  /* 0x000000010e0e7824 */ /* 0x000fe200078e020d */
[----:B------:R-:W0:Y:S01]  /*7d20*/  S2R R12, SR_TID.X ;  /* 0x00000000000c7919 */ /* 0x000e220000002100 */
[----:B------:R-:W-:-:S02]  /*7d30*/  ISETP.NE.AND P3, PT, R18, 0xa, PT ;  /* 0x0000000a1200780c */ /* 0x000fc40003f65270 */
[----:B------:R-:W-:Y:S02]  /*7d40*/  IMAD.IADD R15, R15, 0x1, R14 ;  /* 0x000000010f0f7824 */ /* 0x000fe400078e020e */
        /* <DEDUP_REMOVED lines=11> */
[----:B------:R-:W-:Y:S02]  /*7e00*/  SEL R19, R9, R19, !P5 ;  /* 0x0000001309137207 */ /* 0x000fe40006800000 */
        /* <DEDUP_REMOVED lines=20> */
.L_x_4538:
[----:B------:R-:W-:Y:S05]  /*7f50*/  NANOSLEEP 0x1c2 ;  /* 0x000001c20000795d */ /* 0x000fea0003800000 */
[----:B------:R-:W-:Y:S01]  /*7f60*/  NOP ;  /* 0x0000000000007918 */ /* 0x000fe20000000000 */
.L_x_4539:
        /* <DEDUP_REMOVED lines=11> */
.L_x_4594:
[----:B------:R-:W-:Y:S05]  /*8020*/  @!P3 BRA `(.L_x_4541) ;  /* 0x000000000034b947 */ /* 0x000fea0003800000 */
[----:B------:R-:W-:-:S13]  /*8030*/  ISETP.GT.U32.AND P5, PT, R9, 0x1f3, PT ;  /* 0x000001f30900780c */ /* 0x000fda0003fa4070 */
.L_x_4545:
[----:B------:R-:W-:Y:S05]  /*8040*/  YIELD ;  /* 0x0000000000007946 */ /* 0x000fea0003800000 */
[----:B------:R-:W-:Y:S05]  /*8050*/  @P5 BRA `(.L_x_4542) ;  /* 0x0000000000085947 */ /* 0x000fea0003800000 */
[----:B------:R0:W-:Y:S06]  /*8060*/  MEMBAR.SC.CTA ;  /* 0x0000000000007992 */ /* 0x0001ec0000000000 */
[----:B0-----:R-:W-:Y:S05]  /*8070*/  BRA `(.L_x_4543) ;  /* 0x0000000000087947 */ /* 0x001fea0003800000 */
.L_x_4542:
[----:B------:R-:W-:Y:S05]  /*8080*/  NANOSLEEP 0x15e ;  /* 0x0000015e0000795d */ /* 0x000fea0003800000 */
[----:B------:R-:W-:Y:S01]  /*8090*/  NOP ;  /* 0x0000000000007918 */ /* 0x000fe20000000000 */
.L_x_4543:
[----:B------:R-:W3:Y:S01]  /*80a0*/  LD.E.64.STRONG.GPU R12, desc[UR8][R14.64+0x100] ;  /* 0x000100080e0c7980 */ /* 0x000ee2000c10fb00 */
[----:B------:R-:W-:Y:S01]  /*80b0*/  UMOV UR4, 0xffffffff ;  /* 0xffffffff00047882 */ /* 0x000fe20000000000 */
[----:B---3--:R-:W-:Y:S02]  /*80c0*/  ISETP.NE.AND P3, PT, R12, 0x63, PT ;  /* 0x000000630c00780c */ /* 0x008fe40003f65270 */
[----:B------:R-:W-:Y:S11]  /*80d0*/  BRA.DIV UR4, `(.L_x_4544) ;  /* 0x0000001a04cc7947 */ /* 0x000ff6000b800000 */
[----:B------:R-:W-:-:S13]  /*80e0*/  VOTE.ANY P3, !P3 ;  /* 0x0000000000ff7806 */ /* 0x000fda0005860100 */
.L_x_4597:
[----:B------:R-:W-:Y:S05]  /*80f0*/  @P3 BRA `(.L_x_4545) ;  /* 0xfffffffc00d03947 */ /* 0x000fea000383ffff */
.L_x_4541:
        /* <DEDUP_REMOVED lines=42> */
.L_x_4606:
[----:B------:R-:W-:Y:S05]  /*83a0*/  @!P3 BRA `(.L_x_4547) ;  /* 0x0000000000f4b947 */ /* 0x000fea0003800000 */
.L_x_4555:
        /* <DEDUP_REMOVED lines=9> */
.L_x_4609:
[----:B------:R-:W-:Y:S05]  /*8440*/  @!P3 BRA `(.L_x_4549) ;  /* 0x000000000038b947 */ /* 0x000fea0003800000 */
.L_x_4553:
[----:B------:R-:W-:Y:S05]  /*8450*/  YIELD ;  /* 0x0000000000007946 */ /* 0x000fea0003800000 */
[----:B------:R-:W0:Y:S02]  /*8460*/  LDCU UR4, c[0x0][0x370] ;  /* 0x00006e00ff0477ac */ /* 0x000e240008000800 */
[----:B0-----:R-:W-:-:S09]  /*8470*/  UISETP.GT.U32.AND UP0, UPT, UR4, 0x1f3, UPT ;  /* 0x000001f30400788c */ /* 0x001fd2000bf04070 */
[----:B------:R-:W-:Y:S05]  /*8480*/  BRA.U UP0, `(.L_x_4550) ;  /* 0x0000000100087547 */ /* 0x000fea000b800000 */
[----:B------:R0:W-:Y:S06]  /*8490*/  MEMBAR.SC.CTA ;  /* 0x0000000000007992 */ /* 0x0001ec0000000000 */
[----:B0-----:R-:W-:Y:S05]  /*84a0*/  BRA `(.L_x_4551) ;  /* 0x0000000000087947 */ /* 0x001fea0003800000 */
.L_x_4550:
[----:B------:R-:W-:Y:S05]  /*84b0*/  NANOSLEEP 0x15e ;  /* 0x0000015e0000795d */ /* 0x000fea0003800000 */
[----:B------:R-:W-:Y:S01]  /*84c0*/  NOP ;  /* 0x0000000000007918 */ /* 0x000fe20000000000 */
.L_x_4551:
[----:B------:R-:W2:Y:S01]  /*84d0*/  LD.E.64.STRONG.GPU R12, desc[UR8][R14.64+-0x100] ;  /* 0xffff00080e0c7980 */ /* 0x000ea2000c10fb00 */
[----:B------:R-:W-:Y:S01]  /*84e0*/  UMOV UR4, 0xffffffff ;  /* 0xffffffff00047882 */ /* 0x000fe20000000000 */
[----:B--2---:R-:W-:Y:S02]  /*84f0*/  ISETP.NE.AND P3, PT, R12, 0x63, PT ;  /* 0x000000630c00780c */ /* 0x004fe40003f65270 */
[----:B------:R-:W-:Y:S11]  /*8500*/  BRA.DIV UR4, `(.L_x_4552) ;  /* 0x0000001e04207947 */ /* 0x000ff6000b800000 */
[----:B------:R-:W-:-:S13]  /*8510*/  VOTE.ANY P3, !P3 ;  /* 0x0000000000ff7806 */ /* 0x000fda0005860100 */
.L_x_4612:
[----:B------:R-:W-:Y:S05]  /*8520*/  @P3 BRA `(.L_x_4553) ;  /* 0xfffffffc00c83947 */ /* 0x000fea000383ffff */
.L_x_4549:
        /* <DEDUP_REMOVED lines=36> */
.L_x_4621:
[----:B------:R-:W-:Y:S05]  /*8770*/  @P3 BRA `(.L_x_4555) ;  /* 0xfffffffc000c3947 */ /* 0x000fea000383ffff */
.L_x_4547:
        /* <DEDUP_REMOVED lines=11> */
.L_x_4537:
        /* <DEDUP_REMOVED lines=8> */
.L_x_4536:
[----:B------:R-:W2:Y:S01]  /*88b0*/  LDL.LU R13, [R1] ;  /* 0x00000000010d7983 */ /* 0x000ea20000300800 */
[----:B-----5:R-:W-:Y:S01]  /*88c0*/  IMAD.IADD R15, R9, 0x1, -R14 ;  /* 0x00000001090f7824 */ /* 0x020fe200078e0a0e */
[----:B------:R-:W-:Y:S01]  /*88d0*/  BSSY.RECONVERGENT B0, `(.L_x_4556) ;  /* 0x0000081000007945 */ /* 0x000fe20003800200 */
[----:B------:R-:W1:Y:S02]  /*88e0*/  S2R R22, SR_TID.X ;  /* 0x0000000000167919 */ /* 0x000e640000002100 */
        /* <DEDUP_REMOVED lines=18> */
[----:B-1----:R-:W-:Y:S01]  /*8a10*/  ISETP.GE.AND P0, PT, R22, R19, PT ;  /* 0x000000131600720c */ /* 0x002fe20003f06270 */
[C---:B------:R-:W-:Y:S02]  /*8a20*/  @P2 VIADD R18, R15.reuse, 0x1 ;  /* 0x000000010f122836 */ /* 0x040fe40000000000 */
[----:B------:R2:W-:Y:S01]  /*8a30*/  @P1 ST.E desc[UR8][R12.64+0x800], R33 ;  /* 0x000800210c001985 */ /* 0x0005e2000c101908 */
[----:B------:R-:W-:-:S03]  /*8a40*/  @P2 IMAD.WIDE R16, R15, 0x10, R6 ;  /* 0x000000100f102825 */ /* 0x000fc600078e0206 */
[----:B------:R2:W-:Y:S01]  /*8a50*/  @P1 ST.E desc[UR8][R12.64+0x804], R20 ;  /* 0x000804140c001985 */ /* 0x0005e2000c101908 */
[----:B------:R-:W-:-:S03]  /*8a60*/  @P2 IMAD.MOV.U32 R15, RZ, RZ, R18 ;  /* 0x000000ffff0f2224 */ /* 0x000fc600078e0012 */
[----:B------:R2:W-:Y:S01]  /*8a70*/  @P1 ST.E desc[UR8][R12.64+0x808], R3 ;  /* 0x000808030c001985 */ /* 0x0005e2000c101908 */
[----:B------:R-:W-:-:S03]  /*8a80*/  @P6 IMAD.WIDE R8, R15, 0x10, R6 ;  /* 0x000000100f086825 */ /* 0x000fc600078e0206 */
        /* <DEDUP_REMOVED lines=11> */
[----:B------:R-:W-:Y:S01]  /*8b40*/  LOP3.LUT R0, RZ, R22, RZ, 0x33, !PT ;  /* 0x00000016ff007212 */ /* 0x000fe200078e33ff */
[----:B--2---:R-:W0:Y:S01]  /*8b50*/  LDC.64 R2, c[0x0][0x3b0] ;  /* 0x0000ec00ff027b82 */ /* 0x004e220000000a00 */
[----:B------:R-:W-:Y:S01]  /*8b60*/  BSSY.RECONVERGENT B1, `(.L_x_4558) ;  /* 0x0000027000017945 */ /* 0x000fe20003800200 */
[----:B------:R-:W-:Y:S02]  /*8b70*/  IMAD.MOV.U32 R9, RZ, RZ, R22 ;  /* 0x000000ffff097224 */ /* 0x000fe400078e0016 */
[----:B------:R-:W-:-:S05]  /*8b80*/  IMAD.IADD R0, R0, 0x1, R19 ;  /* 0x0000000100007824 */ /* 0x000fca00078e0213 */
[C---:B------:R-:W-:Y:S02]  /*8b90*/  LOP3.LUT R4, R0.reuse, 0x600, RZ, 0xc0, !PT ;  /* 0x0000060000047812 */ /* 0x040fe400078ec0ff */
[----:B------:R-:W-:Y:S02]  /*8ba0*/  ISETP.GE.U32.AND P1, PT, R0, 0x600, PT ;  /* 0x000006000000780c */ /* 0x000fe40003f26070 */
[----:B------:R-:W-:-:S13]  /*8bb0*/  ISETP.NE.AND P0, PT, R4, 0x600, PT ;  /* 0x000006000400780c */ /* 0x000fda0003f05270 */
[----:B------:R-:W-:Y:S05]  /*8bc0*/  @!P0 BRA `(.L_x_4559) ;  /* 0x0000000000808947 */ /* 0x000fea0003800000 */
[----:B------:R-:W-:Y:S01]  /*8bd0*/  IMAD.WIDE.U32 R8, R22, 0x10, R6 ;  /* 0x0000001016087825 */ /* 0x000fe200078e0006 */
[----:B------:R-:W-:-:S03]  /*8be0*/  LEA.HI R0, R0, 0x1, RZ, 0x17 ;  /* 0x0000000100007811 */ /* 0x000fc600078fb8ff */
[----:B------:R-:W-:Y:S01]  /*8bf0*/  IMAD.MOV.U32 R4, RZ, RZ, 0x8 ;  /* 0x00000008ff047424 */ /* 0x000fe200078e00ff */
[----:B------:R-:W-:Y:S01]  /*8c00*/  IADD3 R16, P0, PT, R8, 0x80c, RZ ;  /* 0x0000080c08107810 */ /* 0x000fe20007f1e0ff */
[C---:B------:R-:W-:Y:S01]  /*8c10*/  IMAD.SHL.U32 R8, R0.reuse, 0x200, RZ ;  /* 0x0000020000087824 */ /* 0x040fe200078e00ff */
[----:B------:R-:W-:Y:S01]  /*8c20*/  LOP3.LUT R0, R0, 0x3, RZ, 0xc0, !PT ;  /* 0x0000000300007812 */ /* 0x000fe200078ec0ff */
[----:B------:R-:W-:Y:S02]  /*8c30*/  IMAD.MOV.U32 R5, RZ, RZ, 0x0 ;  /* 0x00000000ff057424 */ /* 0x000fe400078e00ff */
[----:B------:R-:W-:Y:S01]  /*8c40*/  IMAD.X R13, RZ, RZ, R9, P0 ;  /* 0x000000ffff0d7224 */ /* 0x000fe200000e0609 */
[----:B------:R-:W-:Y:S01]  /*8c50*/  LOP3.LUT R8, R8, 0x600, RZ, 0xc0, !PT ;  /* 0x0000060008087812 */ /* 0x000fe200078ec0ff */
[----:B0-----:R-:W-:-:S04]  /*8c60*/  IMAD.WIDE.U32 R4, R2, 0x1, R4 ;  /* 0x0000000102047825 */ /* 0x001fc800078e0004 */
[----:B------:R-:W-:Y:S02]  /*8c70*/  IMAD.IADD R15, R22, 0x1, R14 ;  /* 0x00000001160f7824 */ /* 0x000fe400078e020e */
[----:B------:R-:W-:Y:S02]  /*8c80*/  IMAD.MOV R0, RZ, RZ, -R0 ;  /* 0x000000ffff007224 */ /* 0x000fe400078e0a00 */
[----:B------:R-:W-:Y:S02]  /*8c90*/  IMAD.IADD R27, R5, 0x1, R3 ;  /* 0x00000001051b7824 */ /* 0x000fe400078e0203 */
[----:B------:R-:W-:-:S07]  /*8ca0*/  IMAD.IADD R9, R8, 0x1, R22 ;  /* 0x0000000108097824 */ /* 0x000fce00078e0216 */
.L_x_4560:
        /* <DEDUP_REMOVED lines=18> */
.L_x_4559:
[----:B------:R-:W-:Y:S05]  /*8dd0*/  BSYNC.RECONVERGENT B1 ;  /* 0x0000000000017941 */ /* 0x000fea0003800200 */
.L_x_4558:
[----:B------:R-:W-:Y:S05]  /*8de0*/  @!P1 BRA `(.L_x_4557) ;  /* 0x0000000000bc9947 */ /* 0x000fea0003800000 */
[----:B------:R-:W-:Y:S01]  /*8df0*/  IMAD.WIDE.U32 R6, R9, 0x10, R6 ;  /* 0x0000001009067825 */ /* 0x000fe200078e0006 */
[----:B0-----:R-:W-:-:S03]  /*8e00*/  IADD3 R2, P1, PT, R2, 0x4000, RZ ;  /* 0x0000400002027810 */ /* 0x001fc60007f3e0ff */
[----:B-1----:R-:W-:Y:S01]  /*8e10*/  IMAD.IADD R11, R9, 0x1, R14 ;  /* 0x00000001090b7824 */ /* 0x002fe200078e020e */
[----:B------:R-:W-:Y:S01]  /*8e20*/  IADD3 R0, P0, PT, R6, 0x4800, RZ ;  /* 0x0000480006007810 */ /* 0x000fe20007f1e0ff */
[----:B------:R-:W-:-:S04]  /*8e30*/  IMAD.X R3, RZ, RZ, R3, P1 ;  /* 0x000000ffff037224 */ /* 0x000fc800008e0603 */
[----:B------:R-:W-:-:S08]  /*8e40*/  IMAD.X R13, RZ, RZ, R7, P0 ;  /* 0x000000ffff0d7224 */ /* 0x000fd000000e0607 */
.L_x_4561:
[----:B------:R-:W-:Y:S02]  /*8e50*/  IMAD.MOV.U32 R4, RZ, RZ, R0 ;  /* 0x000000ffff047224 */ /* 0x000fe400078e0000 */
[----:B------:R-:W-:-:S05]  /*8e60*/  IMAD.MOV.U32 R5, RZ, RZ, R13 ;  /* 0x000000ffff057224 */ /* 0x000fca00078e000d */
[----:B------:R-:W2:Y:S04]  /*8e70*/  LD.E R13, desc[UR8][R4.64+-0x4000] ;  /* 0xffc00008040d7980 */ /* 0x000ea8000c101900 */
[----:B------:R-:W3:Y:S04]  /*8e80*/  LD.E R15, desc[UR8][R4.64+-0x3ffc] ;  /* 0xffc00408040f7980 */ /* 0x000ee8000c101900 */
[----:B------:R-:W4:Y:S04]  /*8e90*/  LD.E R17, desc[UR8][R4.64+-0x3ff8] ;  /* 0xffc0080804117980 */ /* 0x000f28000c101900 */
[----:B------:R-:W5:Y:S01]  /*8ea0*/  LD.E R21, desc[UR8][R4.64+-0x3ff4] ;  /* 0xffc00c0804157980 */ /* 0x000f62000c101900 */
[----:B0-----:R-:W-:-:S05]  /*8eb0*/  IMAD.WIDE R6, R11, 0x10, R2 ;  /* 0x000000100b067825 */ /* 0x001fca00078e0202 */
        /* <DEDUP_REMOVED lines=34> */
.L_x_4557:
[----:B------:R-:W-:Y:S05]  /*90e0*/  BSYNC.RECONVERGENT B0 ;  /* 0x0000000000007941 */ /* 0x000fea0003800200 */
.L_x_4556:
[----:B--2---:R-:W2:Y:S02]  /*90f0*/  S2R R4, SR_TID.X ;  /* 0x0000000000047919 */ /* 0x004ea40000002100 */
[----:B--2---:R-:W-:-:S13]  /*9100*/  ISETP.NE.AND P0, PT, R4, RZ, PT ;  /* 0x000000ff0400720c */ /* 0x004fda0003f05270 */
[----:B------:R-:W-:Y:S05]  /*9110*/  @P0 EXIT ;  /* 0x000000000000094d */ /* 0x000fea0003800000 */
[----:B0-----:R-:W0:Y:S01]  /*9120*/  LDC.64 R2, c[0x0][0x3d0] ;  /* 0x0000f400ff027b82 */ /* 0x001e220000000a00 */
[----:B------:R-:W-:-:S05]  /*9130*/  IMAD.IADD R14, R14, 0x1, R19 ;  /* 0x000000010e0e7824 */ /* 0x000fca00078e0213 */
[----:B------:R-:W-:-:S05]  /*9140*/  SHF.R.S32.HI R15, RZ, 0x1f, R14 ;  /* 0x0000001fff0f7819 */ /* 0x000fca000001140e */
[----:B0-----:R-:W-:Y:S01]  /*9150*/  STG.E.64 desc[UR8][R2.64], R14 ;  /* 0x0000000e02007986 */ /* 0x001fe2000c101b08 */
[----:B------:R-:W-:Y:S05]  /*9160*/  EXIT ;  /* 0x000000000000794d */ /* 0x000fea0003800000 */
.L_x_4420:
[----:B------:R-:W-:Y:S01]  /*9170*/  BSSY B1, `(.L_x_4562) ;  /* 0x0000006000017945 */ /* 0x000fe20003800000 */
[----:B------:R-:W-:Y:S01]  /*9180*/  PLOP3.LUT P3, PT, P3, PT, PT, 0x8, 0x80 ;  /* 0x000000000080781c */ /* 0x000fe20001f6e170 */
[----:B------:R-:W-:-:S12]  /*9190*/  IMAD.MOV.U32 R8, RZ, RZ, -0x1 ;  /* 0xffffffffff087424 */ /* 0x000fd800078e00ff */
[----:B--2---:R-:W-:Y:S05]  /*91a0*/  WARPSYNC.COLLECTIVE R8, `(.L_x_4563) ;  /* 0x0000000008087348 */ /* 0x004fea0003c00000 */
[----:B------:R-:W-:Y:S01]  /*91b0*/  VOTE.ANY P3, P3 ;  /* 0x0000000000ff7806 */ /* 0x000fe20001860100 */
[----:B--2---:R-:W-:-:S12]  /*91c0*/  ENDCOLLECTIVE ;  /* 0x000000000000791b */ /* 0x004fd80003800000 */
.L_x_4563:
[----:B------:R-:W-:Y:S05]  /*91d0*/  BSYNC B1 ;  /* 0x0000000000017941 */ /* 0x000fea0003800000 */
.L_x_4562:
[----:B------:R-:W-:Y:S05]  /*91e0*/  BRA `(.L_x_4564) ;  /* 0xffffffa400607947 */ /* 0x000fea000383ffff */
.L_x_4424:
[----:B------:R-:W-:Y:S01]  /*91f0*/  BSSY B1, `(.L_x_4565) ;  /* 0x0000006000017945 */ /* 0x000fe20003800000 */
[----:B------:R-:W-:Y:S01]  /*9200*/  PLOP3.LUT P3, PT, P3, PT, PT, 0x8, 0x80 ;  /* 0x000000000080781c */ /* 0x000fe20001f6e170 */
[----:B------:R-:W-:-:S12]  /*9210*/  IMAD.MOV.U32 R8, RZ, RZ, -0x1 ;  /* 0xffffffffff087424 */ /* 0x000fd800078e00ff */
[----:B--2---:R-:W-:Y:S05]  /*9220*/  WARPSYNC.COLLECTIVE R8, `(.L_x_4566) ;  /* 0x0000000008087348 */ /* 0x004fea0003c00000 */
[----:B------:R-:W-:Y:S01]  /*9230*/  VOTE.ANY P3, P3 ;  /* 0x0000000000ff7806 */ /* 0x000fe20001860100 */
[----:B--2---:R-:W-:-:S12]  /*9240*/  ENDCOLLECTIVE ;  /* 0x000000000000791b */ /* 0x004fd80003800000 */
.L_x_4566:
[----:B------:R-:W-:Y:S05]  /*9250*/  BSYNC B1 ;  /* 0x0000000000017941 */ /* 0x000fea0003800000 */
.L_x_4565:
[----:B------:R-:W-:Y:S05]  /*9260*/  BRA `(.L_x_4567) ;  /* 0xffffffa400747947 */ /* 0x000fea000383ffff */
.L_x_4426:
[----:B------:R-:W0:Y:S01]  /*9270*/  S2R R9, SR_GEMASK ;  /* 0x0000000000097919 */ /* 0x000e220000003c00 */
[----:B------:R-:W-:Y:S01]  /*9280*/  BSSY B1, `(.L_x_4568) ;  /* 0x0000007000017945 */ /* 0x000fe20003800000 */
[----:B------:R-:W-:Y:S01]  /*9290*/  ISETP.NE.AND P5, PT, R12, 0x65, PT ;  /* 0x000000650c00780c */ /* 0x000fe20003fa5270 */
[----:B------:R-:W-:Y:S01]  /*92a0*/  IMAD.MOV.U32 R8, RZ, RZ, -0x1 ;  /* 0xffffffffff087424 */ /* 0x000fe200078e00ff */
[----:B------:R-:W-:-:S13]  /*92b0*/  PLOP3.LUT P3, PT, P3, PT, PT, 0x8, 0x80 ;  /* 0x000000000080781c */ /* 0x000fda0001f6e170 */
[----:B0-2---:R-:W-:Y:S05]  /*92c0*/  WARPSYNC.COLLECTIVE R8, `(.L_x_4569) ;  /* 0x0000000008087348 */ /* 0x005fea0003c00000 */
[----:B------:R-:W-:Y:S01]  /*92d0*/  VOTE.ANY R8, PT, P3 ;  /* 0x0000000000087806 */ /* 0x000fe200018e0100 */
[----:B0-2---:R-:W-:Y:S06]  /*92e0*/  ENDCOLLECTIVE ;  /* 0x000000000000791b */ /* 0x005fec0003800000 */
.L_x_4569:
[----:B------:R-:W-:Y:S05]  /*92f0*/  BSYNC B1 ;  /* 0x0000000000017941 */ /* 0x000fea0003800000 */
.L_x_4568:
[----:B------:R-:W-:Y:S01]  /*9300*/  LOP3.LUT R8, R8, 0x80000000, R9, 0xec, !PT ;  /* 0x8000000008087812 */ /* 0x000fe200078eec09 */
[----:B------:R-:W-:Y:S01]  /*9310*/  IMAD.MOV.U32 R10, RZ, RZ, 0x1 ;  /* 0x00000001ff0a7424 */ /* 0x000fe200078e00ff */
[----:B------:R-:W-:-:S03]  /*9320*/  P2R R12, PR, RZ, 0x1 ;  /* 0x00000001ff0c7803 */ /* 0x000fc60000000000 */
[----:B------:R-:W-:-:S05]  /*9330*/  VIADD R9, R8, 0xffffffff ;  /* 0xffffffff08097836 */ /* 0x000fca0000000000 */
[----:B------:R-:W-:Y:S01]  /*9340*/  LOP3.LUT R15, R8, R9, RZ, 0xc, !PT ;  /* 0x00000009080f7212 */ /* 0x000fe200078e0cff */
[----:B------:R-:W-:-:S03]  /*9350*/  IMAD.MOV.U32 R8, RZ, RZ, -0x1 ;  /* 0xffffffffff087424 */ /* 0x000fc600078e00ff */
[----:B------:R0:W1:Y:S04]  /*9360*/  POPC R9, R15 ;  /* 0x0000000f00097309 */ /* 0x0000680000000000 */
[----:B01----:R-:W-:Y:S05]  /*9370*/  WARPSYNC.COLLECTIVE R8, `(.L_x_4570) ;  /* 0x0000000008087348 */ /* 0x003fea0003c00000 */
[----:B-1----:R1:W2:Y:S02]  /*9380*/  SHFL.DOWN P3, R14, R13, R10, R9 ;  /* 0x0800000a0d0e7389 */ /* 0x0022a40000060009 */
[----:B012---:R-:W-:Y:S05]  /*9390*/  ENDCOLLECTIVE ;  /* 0x000000000000791b */ /* 0x007fea0003800000 */
.L_x_4570:
[----:B------:R-:W-:Y:S01]  /*93a0*/  IMAD.MOV.U32 R10, RZ, RZ, 0x2 ;  /* 0x00000002ff0a7424 */ /* 0x000fe200078e00ff */
[----:B------:R-:W-:-:S04]  /*93b0*/  ISETP.GE.AND P3, PT, R16, R9, PT ;  /* 0x000000091000720c */ /* 0x000fc80003f66270 */
[----:B------:R-:W-:-:S05]  /*93c0*/  SEL R14, R14, RZ, !P3 ;  /* 0x000000ff0e0e7207 */ /* 0x000fca0005800000 */
[----:B------:R-:W-:Y:S02]  /*93d0*/  IMAD.IADD R22, R14, 0x1, R13 ;  /* 0x000000010e167824 */ /* 0x000fe400078e020d */
[----:B------:R-:W-:Y:S02]  /*93e0*/  VIADD R14, R16, 0x2 ;  /* 0x00000002100e7836 */ /* 0x000fe40000000000 */
[----:B------:R-:W-:-:S03]  /*93f0*/  IMAD.MOV.U32 R13, RZ, RZ, R22 ;  /* 0x000000ffff0d7224 */ /* 0x000fc600078e0016 */
[----:B------:R-:W-:-:S13]  /*9400*/  ISETP.GT.AND P0, PT, R14, R9, PT ;  /* 0x000000090e00720c */ /* 0x000fda0003f04270 */
[----:B------:R-:W-:Y:S05]  /*9410*/  WARPSYNC.COLLECTIVE R8, `(.L_x_4571) ;  /* 0x0000000008087348 */ /* 0x000fea0003c00000 */
[----:B------:R0:W1:Y:S02]  /*9420*/  SHFL.DOWN P3, R14, R13, R10, R9 ;  /* 0x0800000a0d0e7389 */ /* 0x0000640000060009 */
[----:B01----:R-:W-:Y:S05]  /*9430*/  ENDCOLLECTIVE ;  /* 0x000000000000791b */ /* 0x003fea0003800000 */
.L_x_4571:
        /* <DEDUP_REMOVED lines=10> */
.L_x_4572:
        /* <DEDUP_REMOVED lines=9> */
.L_x_4573:
[----:B------:R-:W-:Y:S01]  /*9570*/  IMAD.MOV.U32 R10, RZ, RZ, 0x10 ;  /* 0x00000010ff0a7424 */ /* 0x000fe200078e00ff */
[----:B------:R-:W-:-:S05]  /*9580*/  SEL R14, R14, RZ, !P0 ;  /* 0x000000ff0e0e7207 */ /* 0x000fca0004000000 */
[----:B------:R-:W-:-:S04]  /*9590*/  IMAD.IADD R15, R17, 0x1, R14 ;  /* 0x00000001110f7824 */ /* 0x000fc800078e020e */
[----:B------:R-:W-:-:S07]  /*95a0*/  IMAD.MOV.U32 R13, RZ, RZ, R15 ;  /* 0x000000ffff0d7224 */ /* 0x000fce00078e000f */
[----:B------:R-:W-:Y:S05]  /*95b0*/  WARPSYNC.COLLECTIVE R8, `(.L_x_4574) ;  /* 0x0000000008087348 */ /* 0x000fea0003c00000 */
[----:B------:R0:W1:Y:S02]  /*95c0*/  SHFL.DOWN P3, R14, R13, R10, R9 ;  /* 0x0800000a0d0e7389 */ /* 0x0000640000060009 */
[----:B01----:R-:W-:Y:S05]  /*95d0*/  ENDCOLLECTIVE ;  /* 0x000000000000791b */ /* 0x003fea0003800000 */
.L_x_4574:
[----:B------:R-:W0:Y:S01]  /*95e0*/  S2UR UR4, SR_CTAID.X ;  /* 0x00000000000479c3 */ /* 0x000e220000002500 */
[----:B------:R-:W-:-:S07]  /*95f0*/  ISETP.GT.AND P3, PT, R22, R9, PT ;  /* 0x000000091600720c */ /* 0x000fce0003f64270 */
[----:B------:R-:W1:Y:S01]  /*9600*/  LDC.64 R8, c[0x0][0x3d8] ;  /* 0x0000f600ff087b82 */ /* 0x000e620000000a00 */
[----:B------:R-:W-:Y:S02]  /*9610*/  SEL R14, R14, RZ, !P3 ;  /* 0x000000ff0e0e7207 */ /* 0x000fe40005800000 */
[----:B------:R-:W-:-:S03]  /*9620*/  PLOP3.LUT P3, PT, P5, PT, PT, 0x80, 0x8 ;  /* 0x000000000008781c */ /* 0x000fc60002f6f070 */
[----:B------:R-:W-:Y:S02]  /*9630*/  IMAD.IADD R17, R15, 0x1, R14 ;  /* 0x000000010f117824 */ /* 0x000fe400078e020e */
[----:B------:R-:W2:Y:S01]  /*9640*/  S2R R14, SR_TID.X ;  /* 0x00000000000e7919 */ /* 0x000ea20000002100 */
[----:B-1----:R-:W-:Y:S01]  /*9650*/  IADD3 R19, P0, PT, R8, 0x100, RZ ;  /* 0x0000010008137810 */ /* 0x002fe20007f1e0ff */
[----:B------:R-:W-:-:S04]  /*9660*/  IMAD.MOV.U32 R8, RZ, RZ, -0x1 ;  /* 0xffffffffff087424 */ /* 0x000fc800078e00ff */
[----:B------:R-:W-:Y:S01]  /*9670*/  IMAD.X R22, RZ, RZ, R9, P0 ;  /* 0x000000ffff167224 */ /* 0x000fe200000e0609 */
[----:B------:R-:W-:Y:S02]  /*9680*/  ISETP.NE.AND P0, PT, R12, RZ, PT ;  /* 0x000000ff0c00720c */ /* 0x000fe40003f05270 */
[----:B--2---:R-:W-:-:S05]  /*9690*/  LOP3.LUT R14, RZ, R14, RZ, 0x33, !PT ;  /* 0x0000000eff0e7212 */ /* 0x004fca00078e33ff */
[----:B0-----:R-:W-:-:S07]  /*96a0*/  VIADD R30, R14, UR4 ;  /* 0x000000040e1e7c36 */ /* 0x001fce0008000000 */
[----:B------:R-:W-:Y:S05]  /*96b0*/  WARPSYNC.COLLECTIVE R8, `(.L_x_4575) ;  /* 0x0000000008087348 */ /* 0x000fea0003c00000 */
[----:B------:R-:W-:Y:S01]  /*96c0*/  VOTE.ALL P3, P3 ;  /* 0x0000000000ff7806 */ /* 0x000fe20001860000 */
[----:B------:R-:W-:-:S12]  /*96d0*/  ENDCOLLECTIVE ;  /* 0x000000000000791b */ /* 0x000fd80003800000 */
.L_x_4575:
[----:B------:R-:W-:Y:S05]  /*96e0*/  BRA `(.L_x_4576) ;  /* 0xffffffa400007947 */ /* 0x000fea000383ffff */
.L_x_4428:
[----:B------:R-:W-:Y:S01]  /*96f0*/  BSSY B1, `(.L_x_4577) ;  /* 0x0000006000017945 */ /* 0x000fe20003800000 */
[----:B------:R-:W-:Y:S01]  /*9700*/  PLOP3.LUT P3, PT, P3, PT, PT, 0x8, 0x80 ;  /* 0x000000000080781c */ /* 0x000fe20001f6e170 */
[----:B------:R-:W-:-:S12]  /*9710*/  IMAD.MOV.U32 R8, RZ, RZ, -0x1 ;  /* 0xffffffffff087424 */ /* 0x000fd800078e00ff */
[----:B------:R-:W-:Y:S05]  /*9720*/  WARPSYNC.COLLECTIVE R8, `(.L_x_4578) ;  /* 0x0000000008087348 */ /* 0x000fea0003c00000 */
[----:B------:R-:W-:Y:S01]  /*9730*/  VOTE.ANY P3, P3 ;  /* 0x0000000000ff7806 */ /* 0x000fe20001860100 */
[----:B------:R-:W-:-:S12]  /*9740*/  ENDCOLLECTIVE ;  /* 0x000000000000791b */ /* 0x000fd80003800000 */
.L_x_4578:
[----:B------:R-:W-:Y:S05]  /*9750*/  BSYNC B1 ;  /* 0x0000000000017941 */ /* 0x000fea0003800000 */
.L_x_4577:
[----:B------:R-:W-:Y:S05]  /*9760*/  BRA `(.L_x_4579) ;  /* 0xffffffa400087947 */ /* 0x000fea000383ffff */
.L_x_4432:
[----:B------:R-:W-:Y:S01]  /*9770*/  BSSY B1, `(.L_x_4580) ;  /* 0x0000006000017945 */ /* 0x000fe20003800000 */
[----:B------:R-:W-:Y:S01]  /*9780*/  PLOP3.LUT P3, PT, P3, PT, PT, 0x8, 0x80 ;  /* 0x000000000080781c */ /* 0x000fe20001f6e170 */
[----:B------:R-:W-:-:S12]  /*9790*/  IMAD.MOV.U32 R8, RZ, RZ, -0x1 ;  /* 0xffffffffff087424 */ /* 0x000fd800078e00ff */
[----:B------:R-:W-:Y:S05]  /*97a0*/  WARPSYNC.COLLECTIVE R8, `(.L_x_4581) ;  /* 0x0000000008087348 */ /* 0x000fea0003c00000 */
[----:B------:R-:W-:Y:S01]  /*97b0*/  VOTE.ANY P3, P3 ;  /* 0x0000000000ff7806 */ /* 0x000fe20001860100 */
[----:B------:R-:W-:-:S12]  /*97c0*/  ENDCOLLECTIVE ;  /* 0x000000000000791b */ /* 0x000fd80003800000 */
.L_x_4581:
[----:B------:R-:W-:Y:S05]  /*97d0*/  BSYNC B1 ;  /* 0x0000000000017941 */ /* 0x000fea0003800000 */
.L_x_4580:
[----:B------:R-:W-:Y:S05]  /*97e0*/  BRA `(.L_x_4582) ;  /* 0xffffffa400207947 */ /* 0x000fea000383ffff */
.L_x_4434:
[----:B------:R-:W-:Y:S01]  /*97f0*/  BSSY B1, `(.L_x_4583) ;  /* 0x0000006000017945 */ /* 0x000fe20003800000 */
[----:B------:R-:W-:Y:S01]  /*9800*/  PLOP3.LUT P3, PT, P3, PT, PT, 0x8, 0x80 ;  /* 0x000000000080781c */ /* 0x000fe20001f6e170 */
[----:B------:R-:W-:-:S12]  /*9810*/  IMAD.MOV.U32 R8, RZ, RZ, -0x1 ;  /* 0xffffffffff087424 */ /* 0x000fd800078e00ff */
[----:B------:R-:W-:Y:S05]  /*9820*/  WARPSYNC.COLLECTIVE R8, `(.L_x_4584) ;  /* 0x0000000008087348 */ /* 0x000fea0003c00000 */
[----:B------:R-:W-:Y:S01]  /*9830*/  VOTE.ANY R8, PT, P3 ;  /* 0x0000000000087806 */ /* 0x000fe200018e0100 */
[----:B------:R-:W-:Y:S06]  /*9840*/  ENDCOLLECTIVE ;  /* 0x000000000000791b */ /* 0x000fec0003800000 */
.L_x_4584:
[----:B------:R-:W-:Y:S05]  /*9850*/  BSYNC B1 ;  /* 0x0000000000017941 */ /* 0x000fea0003800000 */
.L_x_4583:
[----:B------:R-:W0:Y:S01]  /*9860*/  S2R R9, SR_GEMASK ;  /* 0x0000000000097919 */ /* 0x000e220000003c00 */
[----:B------:R-:W-:Y:S02]  /*9870*/  IMAD.MOV.U32 R10, RZ, RZ, 0x1 ;  /* 0x00000001ff0a7424 */ /* 0x000fe400078e00ff */
[----:B------:R-:W-:Y:S01]  /*9880*/  VIADD R30, R30, 0xffffffe0 ;  /* 0xffffffe01e1e7836 */ /* 0x000fe20000000000 */
[----:B0-----:R-:W-:-:S05]  /*9890*/  LOP3.LUT R8, R8, 0x80000000, R9, 0xec, !PT ;  /* 0x8000000008087812 */ /* 0x001fca00078eec09 */
[----:B------:R-:W-:-:S05]  /*98a0*/  VIADD R9, R8, 0xffffffff ;  /* 0xffffffff08097836 */ /* 0x000fca0000000000 */
[----:B------:R-:W-:Y:S01]  /*98b0*/  LOP3.LUT R15, R8, R9, RZ, 0xc, !PT ;  /* 0x00000009080f7212 */ /* 0x000fe200078e0cff */
[----:B------:R-:W-:-:S03]  /*98c0*/  IMAD.MOV.U32 R8, RZ, RZ, -0x1 ;  /* 0xffffffffff087424 */ /* 0x000fc600078e00ff */
[----:B------:R0:W1:Y:S02]  /*98d0*/  POPC R9, R15 ;  /* 0x0000000f00097309 */ /* 0x0000640000000000 */
[----:B0-----:R-:W-:-:S07]  /*98e0*/  VIADD R15, R16, 0x10 ;  /* 0x00000010100f7836 */ /* 0x001fce0000000000 */
[----:B-1----:R-:W-:Y:S05]  /*98f0*/  WARPSYNC.COLLECTIVE R8, `(.L_x_4585) ;  /* 0x0000000008087348 */ /* 0x002fea0003c00000 */
[----:B-1----:R0:W1:Y:S02]  /*9900*/  SHFL.DOWN P3, R14, R13, R10, R9 ;  /* 0x0800000a0d0e7389 */ /* 0x0020640000060009 */
[----:B01----:R-:W-:Y:S05]  /*9910*/  ENDCOLLECTIVE ;  /* 0x000000000000791b */ /* 0x003fea0003800000 */
.L_x_4585:
[----:B------:R-:W-:Y:S01]  /*9920*/  IMAD.MOV.U32 R10, RZ, RZ, 0x2 ;  /* 0x00000002ff0a7424 */ /* 0x000fe200078e00ff */
[----:B------:R-:W-:-:S04]  /*9930*/  ISETP.GE.AND P3, PT, R16, R9, PT ;  /* 0x000000091000720c */ /* 0x000fc80003f66270 */
[----:B------:R-:W-:-:S05]  /*9940*/  SEL R14, R14, RZ, !P3 ;  /* 0x000000ff0e0e7207 */ /* 0x000fca0005800000 */
[----:B------:R-:W-:Y:S02]  /*9950*/  IMAD.IADD R13, R14, 0x1, R13 ;  /* 0x000000010e0d7824 */ /* 0x000fe400078e020d */
[----:B------:R-:W-:-:S05]  /*9960*/  VIADD R14, R16, 0x2 ;  /* 0x00000002100e7836 */ /* 0x000fca0000000000 */
[----:B------:R-:W-:-:S13]  /*9970*/  ISETP.GT.AND P5, PT, R14, R9, PT ;  /* 0x000000090e00720c */ /* 0x000fda0003fa4270 */
[----:B------:R-:W-:Y:S05]  /*9980*/  WARPSYNC.COLLECTIVE R8, `(.L_x_4586) ;  /* 0x0000000008087348 */ /* 0x000fea0003c00000 */
[----:B------:R0:W1:Y:S02]  /*9990*/  SHFL.DOWN P3, R14, R13, R10, R9 ;  /* 0x0800000a0d0e7389 */ /* 0x0000640000060009 */
[----:B01----:R-:W-:Y:S05]  /*99a0*/  ENDCOLLECTIVE ;  /* 0x000000000000791b */ /* 0x003fea0003800000 */
.L_x_4586:
[----:B------:R-:W-:Y:S01]  /*99b0*/  IMAD.MOV.U32 R10, RZ, RZ, 0x4 ;  /* 0x00000004ff0a7424 */ /* 0x000fe200078e00ff */
[----:B------:R-:W-:-:S05]  /*99c0*/  SEL R14, R14, RZ, !P5 ;  /* 0x000000ff0e0e7207 */ /* 0x000fca0006800000 */
[----:B------:R-:W-:Y:S02]  /*99d0*/  IMAD.IADD R13, R13, 0x1, R14 ;  /* 0x000000010d0d7824 */ /* 0x000fe400078e020e */
[----:B------:R-:W-:-:S05]  /*99e0*/  VIADD R14, R16, 0x4 ;  /* 0x00000004100e7836 */ /* 0x000fca0000000000 */
[----:B------:R-:W-:-:S13]  /*99f0*/  ISETP.GT.AND P5, PT, R14, R9, PT ;  /* 0x000000090e00720c */ /* 0x000fda0003fa4270 */
[----:B------:R-:W-:Y:S05]  /*9a00*/  WARPSYNC.COLLECTIVE R8, `(.L_x_4587) ;  /* 0x0000000008087348 */ /* 0x000fea0003c00000 */
[----:B------:R0:W1:Y:S02]  /*9a10*/  SHFL.DOWN P3, R14, R13, R10, R9 ;  /* 0x0800000a0d0e7389 */ /* 0x0000640000060009 */
[----:B01----:R-:W-:Y:S05]  /*9a20*/  ENDCOLLECTIVE ;  /* 0x000000000000791b */ /* 0x003fea0003800000 */
.L_x_4587:
        /* <DEDUP_REMOVED lines=8> */
.L_x_4588:
[----:B------:R-:W-:Y:S01]  /*9ab0*/  IMAD.MOV.U32 R10, RZ, RZ, 0x10 ;  /* 0x00000010ff0a7424 */ /* 0x000fe200078e00ff */
[----:B------:R-:W-:-:S05]  /*9ac0*/  SEL R14, R14, RZ, !P5 ;  /* 0x000000ff0e0e7207 */ /* 0x000fca0006800000 */
[----:B------:R-:W-:-:S07]  /*9ad0*/  IMAD.IADD R13, R13, 0x1, R14 ;  /* 0x000000010d0d7824 */ /* 0x000fce00078e020e */
[----:B------:R-:W-:Y:S05]  /*9ae0*/  WARPSYNC.COLLECTIVE R8, `(.L_x_4589) ;  /* 0x0000000008087348 */ /* 0x000fea0003c00000 */
[----:B------:R0:W1:Y:S02]  /*9af0*/  SHFL.DOWN P3, R14, R13, R10, R9 ;  /* 0x0800000a0d0e7389 */ /* 0x0000640000060009 */
[----:B01----:R-:W-:Y:S05]  /*9b00*/  ENDCOLLECTIVE ;  /* 0x000000000000791b */ /* 0x003fea0003800000 */
.L_x_4589:
[----:B------:R-:W-:-:S04]  /*9b10*/  ISETP.GT.AND P3, PT, R15, R9, PT ;  /* 0x000000090f00720c */ /* 0x000fc80003f64270 */
[----:B------:R-:W-:Y:S02]  /*9b20*/  SEL R14, R14, RZ, !P3 ;  /* 0x000000ff0e0e7207 */ /* 0x000fe40005800000 */
[----:B------:R-:W-:Y:S02]  /*9b30*/  ISETP.NE.AND P3, PT, R12, 0x65, PT ;  /* 0x000000650c00780c */ /* 0x000fe40003f65270 */
[----:B------:R-:W-:-:S11]  /*9b40*/  IADD3 R17, PT, PT, R13, R14, R17 ;  /* 0x0000000e0d117210 */ /* 0x000fd60007ffe011 */
[----:B------:R-:W-:Y:S05]  /*9b50*/  WARPSYNC.COLLECTIVE R8, `(.L_x_4590) ;  /* 0x0000000008087348 */ /* 0x000fea0003c00000 */
[----:B------:R-:W-:Y:S01]  /*9b60*/  VOTE.ALL P3, P3 ;  /* 0x0000000000ff7806 */ /* 0x000fe20001860000 */
[----:B------:R-:W-:-:S12]  /*9b70*/  ENDCOLLECTIVE ;  /* 0x000000000000791b */ /* 0x000fd80003800000 */
.L_x_4590:
[----:B------:R-:W-:Y:S05]  /*9b80*/  BRA `(.L_x_4591) ;  /* 0xffffffa000cc7947 */ /* 0x000fea000383ffff */
.L_x_4540:
[----:B------:R-:W-:Y:S01]  /*9b90*/  BSSY B0, `(.L_x_4592) ;  /* 0x0000006000007945 */ /* 0x000fe20003800000 */
[----:B------:R-:W-:Y:S01]  /*9ba0*/  PLOP3.LUT P3, PT, P3, PT, PT, 0x8, 0x80 ;  /* 0x000000000080781c */ /* 0x000fe20001f6e170 */
[----:B------:R-:W-:-:S12]  /*9bb0*/  IMAD.MOV.U32 R8, RZ, RZ, -0x1 ;  /* 0xffffffffff087424 */ /* 0x000fd800078e00ff */
[----:B--2---:R-:W-:Y:S05]  /*9bc0*/  WARPSYNC.COLLECTIVE R8, `(.L_x_4593) ;  /* 0x0000000008087348 */ /* 0x004fea0003c00000 */
[----:B------:R-:W-:Y:S01]  /*9bd0*/  VOTE.ANY P3, P3 ;  /* 0x0000000000ff7806 */ /* 0x000fe20001860100 */
[----:B--2---:R-:W-:-:S12]  /*9be0*/  ENDCOLLECTIVE ;  /* 0x000000000000791b */ /* 0x004fd80003800000 */
.L_x_4593:
[----:B------:R-:W-:Y:S05]  /*9bf0*/  BSYNC B0 ;  /* 0x0000000000007941 */ /* 0x000fea0003800000 */
.L_x_4592:
[----:B------:R-:W-:Y:S05]  /*9c00*/  BRA `(.L_x_4594) ;  /* 0xffffffe400047947 */ /* 0x000fea000383ffff */
.L_x_4544:
[----:B------:R-:W-:Y:S01]  /*9c10*/  BSSY B0, `(.L_x_4595) ;  /* 0x0000006000007945 */ /* 0x000fe20003800000 */
[----:B------:R-:W-:Y:S01]  /*9c20*/  PLOP3.LUT P3, PT, P3, PT, PT, 0x8, 0x80 ;  /* 0x000000000080781c */ /* 0x000fe20001f6e170 */
[----:B------:R-:W-:-:S12]  /*9c30*/  IMAD.MOV.U32 R8, RZ, RZ, -0x1 ;  /* 0xffffffffff087424 */ /* 0x000fd800078e00ff */
[----:B--2---:R-:W-:Y:S05]  /*9c40*/  WARPSYNC.COLLECTIVE R8, `(.L_x_4596) ;  /* 0x0000000008087348 */ /* 0x004fea0003c00000 */
[----:B------:R-:W-:Y:S01]  /*9c50*/  VOTE.ANY P3, P3 ;  /* 0x0000000000ff7806 */ /* 0x000fe20001860100 */
[----:B--2---:R-:W-:-:S12]  /*9c60*/  ENDCOLLECTIVE ;  /* 0x000000000000791b */ /* 0x004fd80003800000 */
.L_x_4596:
[----:B------:R-:W-:Y:S05]  /*9c70*/  BSYNC B0 ;  /* 0x0000000000007941 */ /* 0x000fea0003800000 */
.L_x_4595:
[----:B------:R-:W-:Y:S05]  /*9c80*/  BRA `(.L_x_4597) ;  /* 0xffffffe400187947 */ /* 0x000fea000383ffff */
.L_x_4546:
        /* <DEDUP_REMOVED lines=8> */
.L_x_4599:
[----:B------:R-:W-:Y:S05]  /*9d10*/  BSYNC B0 ;  /* 0x0000000000007941 */ /* 0x000fea0003800000 */
.L_x_4598:
        /* <DEDUP_REMOVED lines=10> */
.L_x_4600:
        /* <DEDUP_REMOVED lines=10> */
.L_x_4601:
        /* <DEDUP_REMOVED lines=10> */
.L_x_4602:
        /* <DEDUP_REMOVED lines=9> */
.L_x_4603:
[----:B------:R-:W-:Y:S01]  /*9f90*/  IMAD.MOV.U32 R10, RZ, RZ, 0x10 ;  /* 0x00000010ff0a7424 */ /* 0x000fe200078e00ff */
[----:B------:R-:W-:-:S05]  /*9fa0*/  SEL R14, R14, RZ, !P0 ;  /* 0x000000ff0e0e7207 */ /* 0x000fca0004000000 */
[----:B------:R-:W-:-:S04]  /*9fb0*/  IMAD.IADD R15, R17, 0x1, R14 ;  /* 0x00000001110f7824 */ /* 0x000fc800078e020e */
[----:B------:R-:W-:-:S07]  /*9fc0*/  IMAD.MOV.U32 R13, RZ, RZ, R15 ;  /* 0x000000ffff0d7224 */ /* 0x000fce00078e000f */
[----:B------:R-:W-:Y:S05]  /*9fd0*/  WARPSYNC.COLLECTIVE R8, `(.L_x_4604) ;  /* 0x0000000008087348 */ /* 0x000fea0003c00000 */
[----:B------:R0:W1:Y:S02]  /*9fe0*/  SHFL.DOWN P3, R14, R13, R10, R9 ;  /* 0x0800000a0d0e7389 */ /* 0x0000640000060009 */
[----:B01----:R-:W-:Y:S05]  /*9ff0*/  ENDCOLLECTIVE ;  /* 0x000000000000791b */ /* 0x003fea0003800000 */
.L_x_4604:
        /* <DEDUP_REMOVED lines=16> */
.L_x_4605:
[----:B------:R-:W-:Y:S05]  /*a100*/  BRA `(.L_x_4606) ;  /* 0xffffffe000a47947 */ /* 0x000fea000383ffff */
.L_x_4548:
[----:B------:R-:W-:Y:S01]  /*a110*/  BSSY B0, `(.L_x_4607) ;  /* 0x0000006000007945 */ /* 0x000fe20003800000 */
[----:B------:R-:W-:Y:S01]  /*a120*/  PLOP3.LUT P3, PT, P3, PT, PT, 0x8, 0x80 ;  /* 0x000000000080781c */ /* 0x000fe20001f6e170 */
[----:B------:R-:W-:-:S12]  /*a130*/  IMAD.MOV.U32 R8, RZ, RZ, -0x1 ;  /* 0xffffffffff087424 */ /* 0x000fd800078e00ff */
[----:B------:R-:W-:Y:S05]  /*a140*/  WARPSYNC.COLLECTIVE R8, `(.L_x_4608) ;  /* 0x0000000008087348 */ /* 0x000fea0003c00000 */
[----:B------:R-:W-:Y:S01]  /*a150*/  VOTE.ANY P3, P3 ;  /* 0x0000000000ff7806 */ /* 0x000fe20001860100 */
[----:B------:R-:W-:-:S12]  /*a160*/  ENDCOLLECTIVE ;  /* 0x000000000000791b */ /* 0x000fd80003800000 */
.L_x_4608:
[----:B------:R-:W-:Y:S05]  /*a170*/  BSYNC B0 ;  /* 0x0000000000007941 */ /* 0x000fea0003800000 */
.L_x_4607:
[----:B------:R-:W-:Y:S05]  /*a180*/  BRA `(.L_x_4609) ;  /* 0xffffffe000ac7947 */ /* 0x000fea000383ffff */
.L_x_4552:
[----:B------:R-:W-:Y:S01]  /*a190*/  BSSY B0, `(.L_x_4610) ;  /* 0x0000006000007945 */ /* 0x000fe20003800000 */
[----:B------:R-:W-:Y:S01]  /*a1a0*/  PLOP3.LUT P3, PT, P3, PT, PT, 0x8, 0x80 ;  /* 0x000000000080781c */ /* 0x000fe20001f6e170 */
[----:B------:R-:W-:-:S12]  /*a1b0*/  IMAD.MOV.U32 R8, RZ, RZ, -0x1 ;  /* 0xffffffffff087424 */ /* 0x000fd800078e00ff */
[----:B------:R-:W-:Y:S05]  /*a1c0*/  WARPSYNC.COLLECTIVE R8, `(.L_x_4611) ;  /* 0x0000000008087348 */ /* 0x000fea0003c00000 */
[----:B------:R-:W-:Y:S01]  /*a1d0*/  VOTE.ANY P3, P3 ;  /* 0x0000000000ff7806 */ /* 0x000fe20001860100 */
[----:B------:R-:W-:-:S12]  /*a1e0*/  ENDCOLLECTIVE ;  /* 0x000000000000791b */ /* 0x000fd80003800000 */
.L_x_4611:
[----:B------:R-:W-:Y:S05]  /*a1f0*/  BSYNC B0 ;  /* 0x0000000000007941 */ /* 0x000fea0003800000 */
.L_x_4610:
[----:B------:R-:W-:Y:S05]  /*a200*/  BRA `(.L_x_4612) ;  /* 0xffffffe000c47947 */ /* 0x000fea000383ffff */
.L_x_4554:
[----:B------:R-:W-:Y:S01]  /*a210*/  BSSY B0, `(.L_x_4613) ;  /* 0x0000006000007945 */ /* 0x000fe20003800000 */
[----:B------:R-:W-:Y:S01]  /*a220*/  PLOP3.LUT P3, PT, P3, PT, PT, 0x8, 0x80 ;  /* 0x000000000080781c */ /* 0x000fe20001f6e170 */
[----:B------:R-:W-:-:S12]  /*a230*/  IMAD.MOV.U32 R8, RZ, RZ, -0x1 ;  /* 0xffffffffff087424 */ /* 0x000fd800078e00ff */
[----:B------:R-:W-:Y:S05]  /*a240*/  WARPSYNC.COLLECTIVE R8, `(.L_x_4614) ;  /* 0x0000000008087348 */ /* 0x000fea0003c00000 */
[----:B------:R-:W-:Y:S01]  /*a250*/  VOTE.ANY R8, PT, P3 ;  /* 0x0000000000087806 */ /* 0x000fe200018e0100 */
[----:B------:R-:W-:Y:S06]  /*a260*/  ENDCOLLECTIVE ;  /* 0x000000000000791b */ /* 0x000fec0003800000 */
.L_x_4614:
[----:B------:R-:W-:Y:S05]  /*a270*/  BSYNC B0 ;  /* 0x0000000000007941 */ /* 0x000fea0003800000 */
.L_x_4613:
        /* <DEDUP_REMOVED lines=12> */
.L_x_4615:
        /* <DEDUP_REMOVED lines=9> */
.L_x_4616:
        /* <DEDUP_REMOVED lines=8> */
.L_x_4617:
        /* <DEDUP_REMOVED lines=8> */
.L_x_4618:
[----:B------:R-:W-:Y:S01]  /*a4d0*/  IMAD.MOV.U32 R10, RZ, RZ, 0x10 ;  /* 0x00000010ff0a7424 */ /* 0x000fe200078e00ff */
[----:B------:R-:W-:-:S05]  /*a4e0*/  SEL R14, R14, RZ, !P5 ;  /* 0x000000ff0e0e7207 */ /* 0x000fca0006800000 */
[----:B------:R-:W-:-:S07]  /*a4f0*/  IMAD.IADD R13, R13, 0x1, R14 ;  /* 0x000000010d0d7824 */ /* 0x000fce00078e020e */
[----:B------:R-:W-:Y:S05]  /*a500*/  WARPSYNC.COLLECTIVE R8, `(.L_x_4619) ;  /* 0x0000000008087348 */ /* 0x000fea0003c00000 */
[----:B------:R0:W1:Y:S02]  /*a510*/  SHFL.DOWN P3, R14, R13, R10, R9 ;  /* 0x0800000a0d0e7389 */ /* 0x0000640000060009 */
[----:B01----:R-:W-:Y:S05]  /*a520*/  ENDCOLLECTIVE ;  /* 0x000000000000791b */ /* 0x003fea0003800000 */
.L_x_4619:
[----:B------:R-:W-:-:S04]  /*a530*/  ISETP.GT.AND P3, PT, R15, R9, PT ;  /* 0x000000090f00720c */ /* 0x000fc80003f64270 */
[----:B------:R-:W-:Y:S02]  /*a540*/  SEL R14, R14, RZ, !P3 ;  /* 0x000000ff0e0e7207 */ /* 0x000fe40005800000 */
[----:B------:R-:W-:Y:S02]  /*a550*/  ISETP.NE.AND P3, PT, R12, 0x65, PT ;  /* 0x000000650c00780c */ /* 0x000fe40003f65270 */
[----:B------:R-:W-:-:S11]  /*a560*/  IADD3 R17, PT, PT, R13, R14, R17 ;  /* 0x0000000e0d117210 */ /* 0x000fd60007ffe011 */
[----:B------:R-:W-:Y:S05]  /*a570*/  WARPSYNC.COLLECTIVE R8, `(.L_x_4620) ;  /* 0x0000000008087348 */ /* 0x000fea0003c00000 */
[----:B------:R-:W-:Y:S01]  /*a580*/  VOTE.ALL P3, P3 ;  /* 0x0000000000ff7806 */ /* 0x000fe20001860000 */
[----:B------:R-:W-:-:S12]  /*a590*/  ENDCOLLECTIVE ;  /* 0x000000000000791b */ /* 0x000fd80003800000 */
.L_x_4620:
[----:B------:R-:W-:Y:S05]  /*a5a0*/  BRA `(.L_x_4621) ;  /* 0xffffffe000707947 */ /* 0x000fea000383ffff */
.L_x_4622:
        /* <DEDUP_REMOVED lines=13> */
.L_x_4868:


//--------------------- .text._ZN6thrust24THRUST_300001_SM_1000_NS8cuda_cub4core6detail13_kernel_agentINS1_16__set_operations14PartitionAgentINS0_6detail15normal_iteratorINS0_10device_ptrIN4cuda3std3__45tupleIJiiiiEEEEEEESG_i7sortXYZEEJSG_SG_iiiPNSC_4pairIiiEESH_iEEEvDpT0_ --------------------------
	.section	.text._ZN6thrust24THRUST_300001_SM_1000_NS8cuda_cub4core6detail13_kernel_agentINS1_16__set_operations14PartitionAgentINS0_6detail15normal_iteratorINS0_10device_ptrIN4cuda3std3__45tupleIJiiiiEEEEEEESG_i7sortXYZEEJSG_SG_iiiPNSC_4pairIiiEESH_iEEEvDpT0_,"ax",@progbits
	.align	128
        .global         _ZN6thrust24THRUST_300001_SM_1000_NS8cuda_cub4core6detail13_kernel_agentINS1_16__set_operations14PartitionAgentINS0_6detail15normal_iteratorINS0_10device_ptrIN4cuda3std3__45tupleIJiiiiEEEEEEESG_i7sortXYZEEJSG_SG_iiiPNSC_4pairIiiEESH_iEEEvDpT0_
        .type           _ZN6thrust24THRUST_300001_SM_1000_NS8cuda_cub4core6detail13_kernel_agentINS1_16__set_operations14PartitionAgentINS0_6detail15normal_iteratorINS0_10device_ptrIN4cuda3std3__45tupleIJiiiiEEEEEEESG_i7sortXYZEEJSG_SG_iiiPNSC_4pairIiiEESH_iEEEvDpT0_,@function
        .size           _ZN6thrust24THRUST_300001_SM_1000_NS8cuda_cub4core6detail13_kernel_agentINS1_16__set_operations14PartitionAgentINS0_6detail15normal_iteratorINS0_10device_ptrIN4cuda3std3__45tupleIJiiiiEEEEEEESG_i7sortXYZEEJSG_SG_iiiPNSC_4pairIiiEESH_iEEEvDpT0_,(.L_x_4869 - _ZN6thrust24THRUST_300001_SM_1000_NS8cuda_cub4core6detail13_kernel_agentINS1_16__set_operations14PartitionAgentINS0_6detail15normal_iteratorINS0_10device_ptrIN4cuda3std3__45tupleIJiiiiEEEEEEESG_i7sortXYZEEJSG_SG_iiiPNSC_4pairIiiEESH_iEEEvDpT0_)
        .other          _ZN6thrust24THRUST_300001_SM_1000_NS8cuda_cub4core6detail13_kernel_agentINS1_16__set_operations14PartitionAgentINS0_6detail15normal_iteratorINS0_10device_ptrIN4cuda3std3__45tupleIJiiiiEEEEEEESG_i7sortXYZEEJSG_SG_iiiPNSC_4pairIiiEESH_iEEEvDpT0_,@"STO_CUDA_ENTRY STV_DEFAULT"
_ZN6thrust24THRUST_300001_SM_1000_NS8cuda_cub4core6detail13_kernel_agentINS1_16__set_operations14PartitionAgentINS0_6detail15normal_iteratorINS0_10device_ptrIN4cuda3std3__45tupleIJiiiiEEEEEEESG_i7sortXYZEEJSG_SG_iiiPNSC_4pairIiiEESH_iEEEvDpT0_:
.text._ZN6thrust24THRUST_300001_SM_1000_NS8cuda_cub4core6detail13_kernel_agentINS1_16__set_operations14PartitionAgentINS0_6detail15normal_iteratorINS0_10device_ptrIN4cuda3std3__45tupleIJiiiiEEEEEEESG_i7sortXYZEEJSG_SG_iiiPNSC_4pairIiiEESH_iEEEvDpT0_:
        /* <DEDUP_REMOVED lines=18> */
[----:B------:R-:W0:Y:S01]  /*0120*/  LDC.64 R4, c[0x0][0x380] ;  /* 0x0000e000ff047b82 */ /* 0x000e220000000a00 */
[----:B------:R-:W-:-:S07]  /*0130*/  IMAD.MOV.U32 R12, RZ, RZ, R9 ;  /* 0x000000ffff0c7224 */ /* 0x000fce00078e0009 */
[----:B------:R-:W1:Y:S02]  /*0140*/  LDC.64 R2, c[0x0][0x388] ;  /* 0x0000e200ff027b82 */ /* 0x000e640000000a00 */
.L_x_4628:
[----:B------:R-:W-:-:S04]  /*0150*/  IMAD.MOV.U32 R13, RZ, RZ, R0 ;  /* 0x000000ffff0d7224 */ /* 0x000fc800078e0000 */
[----:B------:R-:W-:-:S05]  /*0160*/  IMAD.IADD R0, R12, 0x1, R13 ;  /* 0x000000010c007824 */ /* 0x000fca00078e020d */
[----:B------:R-:W-:-:S04]  /*0170*/  SHF.R.U32.HI R15, RZ, 0x1, R0 ;  /* 0x00000001ff0f7819 */ /* 0x000fc80000011600 */
[----:B------:R-:W-:Y:S01]  /*0180*/  LOP3.LUT R0, RZ, R15, RZ, 0x33, !PT ;  /* 0x0000000fff007212 */ /* 0x000fe200078e33ff */
[----:B0-----:R-:W-:-:S04]  /*0190*/  IMAD.WIDE.U32 R8, R15, 0x10, R4 ;  /* 0x000000100f087825 */ /* 0x001fc800078e0004 */
[----:B------:R-:W-:Y:S02]  /*01a0*/  IMAD.IADD R11, R7, 0x1, R0 ;  /* 0x00000001070b7824 */ /* 0x000fe400078e0200 */
[----:B------:R-:W2:Y:S02]  /*01b0*/  LDG.E R0, desc[UR4][R8.64+0x4] ;  /* 0x0000040408007981 */ /* 0x000ea4000c1e1900 */
[----:B-1----:R-:W-:-:S05]  /*01c0*/  IMAD.WIDE R10, R11, 0x10, R2 ;  /* 0x000000100b0a7825 */ /* 0x002fca00078e0202 */
        /* <DEDUP_REMOVED lines=12> */
.L_x_4626:
[----:B------:R-:W-:-:S13]  /*0290*/  ISETP.LT.AND P0, PT, R17, R0, PT ;  /* 0x000000001100720c */ /* 0x000fda0003f01270 */
.L_x_4627:
[----:B------:R-:W-:Y:S05]  /*02a0*/  BSYNC.RECONVERGENT B1 ;  /* 0x0000000000017941 */ /* 0x000fea0003800200 */
.L_x_4625:
[C---:B------:R-:W-:Y:S01]  /*02b0*/  @!P0 VIADD R13, R15.reuse, 0x1 ;  /* 0x000000010f0d8836 */ /* 0x040fe20000000000 */
[----:B------:R-:W-:-:S03]  /*02c0*/  SEL R12, R15, R12, P0 ;  /* 0x0000000c0f0c7207 */ /* 0x000fc60000000000 */
[----:B------:R-:W-:Y:S01]  /*02d0*/  IMAD.MOV.U32 R0, RZ, RZ, R13 ;  /* 0x000000ffff007224 */ /* 0x000fe200078e000d */
[----:B------:R-:W-:-:S13]  /*02e0*/  ISETP.GE.AND P0, PT, R13, R12, PT ;  /* 0x0000000c0d00720c */ /* 0x000fda0003f06270 */
[----:B------:R-:W-:Y:S05]  /*02f0*/  @!P0 BRA `(.L_x_4628) ;  /* 0xfffffffc00948947 */ /* 0x000fea000383ffff */
.L_x_4624:
[----:B------:R-:W-:Y:S05]  /*0300*/  BSYNC.RECONVERGENT B0 ;  /* 0x0000000000007941 */ /* 0x000fea0003800200 */
.L_x_4623:
        /* <DEDUP_REMOVED lines=17> */
[----:B------:R-:W-:-:S05]  /*0420*/  IMAD.WIDE.U32 R12, R0, 0x1ff, RZ ;  /* 0x000001ff000c7825 */ /* 0x000fca00078e00ff */
        /* <DEDUP_REMOVED lines=14> */
.L_x_4635:
[----:B------:R-:W-:-:S13]  /*0510*/  ISETP.LT.AND P0, PT, R17, R10, PT ;  /* 0x0000000a1100720c */ /* 0x000fda0003f01270 */
.L_x_4636:
[----:B------:R-:W-:Y:S05]  /*0520*/  BSYNC.RECONVERGENT B3 ;  /* 0x0000000000037941 */ /* 0x000fea0003800200 */
.L_x_4634:
        /* <DEDUP_REMOVED lines=23> */
.L_x_4640:
[----:B------:R-:W-:-:S13]  /*06a0*/  ISETP.LT.AND P0, PT, R19, R10, PT ;  /* 0x0000000a1300720c */ /* 0x000fda0003f01270 */
.L_x_4641:
[----:B------:R-:W-:Y:S05]  /*06b0*/  BSYNC.RECONVERGENT B4 ;  /* 0x0000000000047941 */ /* 0x000fea0003800200 */
.L_x_4639:
[----:B------:R-:W-:Y:S01]  /*06c0*/  SEL R13, R13, R17, P0 ;  /* 0x000000110d0d7207 */ /* 0x000fe20000000000 */
[----:B------:R-:W-:-:S07]  /*06d0*/  @P0 VIADD R12, R17, 0x1 ;  /* 0x00000001110c0836 */ /* 0x000fce0000000000 */
.L_x_4638:
[----:B------:R-:W-:Y:S05]  /*06e0*/  BSYNC.RECONVERGENT B3 ;  /* 0x0000000000037941 */ /* 0x000fea0003800200 */
.L_x_4637:
        /* <DEDUP_REMOVED lines=19> */
.L_x_4643:
[----:B------:R-:W-:-:S13]  /*0820*/  ISETP.LT.AND P0, PT, R19, R10, PT ;  /* 0x0000000a1300720c */ /* 0x000fda0003f01270 */
.L_x_4644:
[----:B------:R-:W-:Y:S05]  /*0830*/  BSYNC.RECONVERGENT B3 ;  /* 0x0000000000037941 */ /* 0x000fea0003800200 */
.L_x_4642:
[----:B------:R-:W-:Y:S01]  /*0840*/  @P0 VIADD R12, R17, 0x1 ;  /* 0x00000001110c0836 */ /* 0x000fe20000000000 */
[----:B------:R-:W-:-:S04]  /*0850*/  SEL R13, R13, R17, P0 ;  /* 0x000000110d0d7207 */ /* 0x000fc80000000000 */
[----:B------:R-:W-:-:S13]  /*0860*/  ISETP.GE.U32.AND P0, PT, R12, R13, PT ;  /* 0x0000000d0c00720c */ /* 0x000fda0003f06070 */
[----:B------:R-:W-:Y:S05]  /*0870*/  @P0 BREAK.RELIABLE B1 ;  /* 0x0000000000010942 */ /* 0x000fea0003800100 */
[----:B------:R-:W-:Y:S05]  /*0880*/  @P0 BRA `(.L_x_4645) ;  /* 0x0000000000c40947 */ /* 0x000fea0003800000 */
[----:B------:R-:W-:Y:S02]  /*0890*/  IMAD.MOV.U32 R14, RZ, RZ, R12 ;  /* 0x000000ffff0e7224 */ /* 0x000fe400078e000c */
[----:B------:R-:W-:Y:S02]  /*08a0*/  IMAD.MOV.U32 R15, RZ, RZ, RZ ;  /* 0x000000ffff0f7224 */ /* 0x000fe400078e00ff */
[----:B------:R-:W-:-:S03]  /*08b0*/  IMAD.WIDE.U32 R14, R13, 0xf, R14 ;  /* 0x0000000f0d0e7825 */ /* 0x000fc600078e000e */
[----:B------:R-:W-:Y:S02]  /*08c0*/  LOP3.LUT R17, R14, 0xfffffff0, RZ, 0xc0, !PT ;  /* 0xfffffff00e117812 */ /* 0x000fe400078ec0ff */
[----:B------:R-:W-:Y:S02]  /*08d0*/  LOP3.LUT R16, R15, 0xf, RZ, 0xc0, !PT ;  /* 0x0000000f0f107812 */ /* 0x000fe400078ec0ff */
[----:B------:R-:W-:-:S05]  /*08e0*/  IADD3 R4, P0, PT, R17, R4, RZ ;  /* 0x0000000411047210 */ /* 0x000fca0007f1e0ff */
[----:B------:R-:W-:-:S05]  /*08f0*/  IMAD.X R5, R16, 0x1, R5, P0 ;  /* 0x0000000110057824 */ /* 0x000fca00000e0605 */
[----:B------:R-:W2:Y:S01]  /*0900*/  LDG.E R17, desc[UR4][R4.64+0x4] ;  /* 0x0000040404117981 */ /* 0x000ea2000c1e1900 */
[----:B------:R-:W-:Y:S01]  /*0910*/  BSSY.RECONVERGENT B3, `(.L_x_4646) ;  /* 0x000000b000037945 */ /* 0x000fe20003800200 */
[----:B------:R-:W-:Y:S02]  /*0920*/  SHF.R.U64 R14, R14, 0x4, R15 ;  /* 0x000000040e0e7819 */ /* 0x000fe4000000120f */
        /* <DEDUP_REMOVED lines=8> */
.L_x_4647:
[----:B------:R-:W-:-:S13]  /*09b0*/  ISETP.LT.AND P0, PT, R17, R10, PT ;  /* 0x0000000a1100720c */ /* 0x000fda0003f01270 */
.L_x_4648:
[----:B------:R-:W-:Y:S05]  /*09c0*/  BSYNC.RECONVERGENT B3 ;  /* 0x0000000000037941 */ /* 0x000fea0003800200 */
.L_x_4646:
[----:B------:R-:W-:Y:S01]  /*09d0*/  SEL R13, R13, R14, P0 ;  /* 0x0000000e0d0d7207 */ /* 0x000fe20000000000 */
[----:B------:R-:W-:-:S07]  /*09e0*/  @P0 VIADD R12, R14, 0x1 ;  /* 0x000000010e0c0836 */ /* 0x000fce0000000000 */
.L_x_4633:
[----:B------:R-:W0:Y:S01]  /*09f0*/  LDC.64 R4, c[0x0][0x380] ;  /* 0x0000e000ff047b82 */ /* 0x000e220000000a00 */
[----:B------:R-:W-:-:S13]  /*0a00*/  ISETP.GE.U32.AND P0, PT, R12, R13, PT ;  /* 0x0000000d0c00720c */ /* 0x000fda0003f06070 */
[----:B------:R-:W-:Y:S05]  /*0a10*/  @P0 BREAK.RELIABLE B1 ;  /* 0x0000000000010942 */ /* 0x000fea0003800100 */
[----:B------:R-:W-:Y:S05]  /*0a20*/  @P0 BRA `(.L_x_4645) ;  /* 0x00000000005c0947 */ /* 0x000fea0003800000 */
[----:B------:R-:W-:Y:S05]  /*0a30*/  BSYNC.RELIABLE B1 ;  /* 0x0000000000017941 */ /* 0x000fea0003800100 */
.L_x_4632:
[----:B------:R-:W-:-:S05]  /*0a40*/  IMAD.MOV.U32 R16, RZ, RZ, R12 ;  /* 0x000000ffff107224 */ /* 0x000fca00078e000c */
[CC--:B------:R-:W-:Y:S02]  /*0a50*/  LOP3.LUT R12, R16.reuse, R13.reuse, RZ, 0xc0, !PT ;  /* 0x0000000d100c7212 */ /* 0x0c0fe400078ec0ff */
[----:B------:R-:W-:-:S04]  /*0a60*/  LOP3.LUT R15, R16, R13, RZ, 0x3c, !PT ;  /* 0x0000000d100f7212 */ /* 0x000fc800078e3cff */
[----:B------:R-:W-:-:S05]  /*0a70*/  LEA.HI.SX32 R12, R15, R12, 0x1f ;  /* 0x0000000c0f0c7211 */ /* 0x000fca00078ffaff */
[----:B0-----:R-:W-:-:S05]  /*0a80*/  IMAD.WIDE R14, R12, 0x10, R4 ;  /* 0x000000100c0e7825 */ /* 0x001fca00078e0204 */
        /* <DEDUP_REMOVED lines=10> */
.L_x_4650:
[----:B------:R-:W-:-:S13]  /*0b30*/  ISETP.LT.AND P0, PT, R17, R10, PT ;  /* 0x0000000a1100720c */ /* 0x000fda0003f01270 */
.L_x_4651:
[----:B------:R-:W-:Y:S05]  /*0b40*/  BSYNC.RECONVERGENT B1 ;  /* 0x0000000000017941 */ /* 0x000fea0003800200 */
.L_x_4649:
[----:B------:R-:W-:Y:S01]  /*0b50*/  @P0 VIADD R16, R12, 0x1 ;  /* 0x000000010c100836 */ /* 0x000fe20000000000 */
[----:B------:R-:W-:-:S03]  /*0b60*/  SEL R13, R13, R12, P0 ;  /* 0x0000000c0d0d7207 */ /* 0x000fc60000000000 */
[----:B------:R-:W-:Y:S01]  /*0b70*/  IMAD.MOV.U32 R12, RZ, RZ, R16 ;  /* 0x000000ffff0c7224 */ /* 0x000fe200078e0010 */
[----:B------:R-:W-:-:S13]  /*0b80*/  ISETP.GE.AND P0, PT, R16, R13, PT ;  /* 0x0000000d1000720c */ /* 0x000fda0003f06270 */
[----:B------:R-:W-:Y:S05]  /*0b90*/  @!P0 BRA `(.L_x_4632) ;  /* 0xfffffffc00a88947 */ /* 0x000fea000383ffff */
.L_x_4645:
[----:B------:R-:W-:Y:S05]  /*0ba0*/  BSYNC.RECONVERGENT B2 ;  /* 0x0000000000027941 */ /* 0x000fea0003800200 */
.L_x_4631:
[----:B------:R-:W-:Y:S01]  /*0bb0*/  ISETP.GE.AND P0, PT, R11, 0x1, PT ;  /* 0x000000010b00780c */ /* 0x000fe20003f06270 */
[----:B------:R-:W-:Y:S01]  /*0bc0*/  BSSY.RECONVERGENT B1, `(.L_x_4652) ;  /* 0x0000019000017945 */ /* 0x000fe20003800200 */
[----:B0-----:R-:W-:Y:S02]  /*0bd0*/  IMAD.MOV.U32 R5, RZ, RZ, RZ ;  /* 0x000000ffff057224 */ /* 0x001fe400078e00ff */
[----:B------:R-:W-:-:S09]  /*0be0*/  IMAD.MOV.U32 R4, RZ, RZ, R11 ;  /* 0x000000ffff047224 */ /* 0x000fd200078e000b */
[----:B------:R-:W-:Y:S05]  /*0bf0*/  @!P0 BRA `(.L_x_4653) ;  /* 0x0000000000548947 */ /* 0x000fea0003800000 */
[----:B------:R-:W0:Y:S01]  /*0c00*/  LDCU.64 UR6, c[0x0][0x388] ;  /* 0x00007100ff0677ac */ /* 0x000e220008000a00 */
[----:B------:R-:W-:-:S05]  /*0c10*/  IMAD.WIDE.U32 R4, R11, 0x1ff, RZ ;  /* 0x000001ff0b047825 */ /* 0x000fca00078e00ff */
        /* <DEDUP_REMOVED lines=14> */
.L_x_4655:
[----:B------:R-:W-:-:S13]  /*0d00*/  ISETP.LT.AND P0, PT, R13, R10, PT ;  /* 0x0000000a0d00720c */ /* 0x000fda0003f01270 */
.L_x_4656:
[----:B------:R-:W-:Y:S05]  /*0d10*/  BSYNC.RECONVERGENT B2 ;  /* 0x0000000000027941 */ /* 0x000fea0003800200 */
.L_x_4654:
[----:B------:R-:W-:Y:S01]  /*0d20*/  VIADD R5, R14, 0x1 ;  /* 0x000000010e057836 */ /* 0x000fe20000000000 */
[----:B------:R-:W-:-:S04]  /*0d30*/  SEL R4, R11, R14, P0 ;  /* 0x0000000e0b047207 */ /* 0x000fc80000000000 */
[----:B------:R-:W-:-:S07]  /*0d40*/  SEL R5, R5, RZ, P0 ;  /* 0x000000ff05057207 */ /* 0x000fce0000000000 */
.L_x_4653:
[----:B------:R-:W-:Y:S05]  /*0d50*/  BSYNC.RECONVERGENT B1 ;  /* 0x0000000000017941 */ /* 0x000fea0003800200 */
.L_x_4652:
[----:B------:R-:W-:Y:S01]  /*0d60*/  ISETP.GE.AND P0, PT, R5, R4, PT ;  /* 0x000000040500720c */ /* 0x000fe20003f06270 */
[----:B------:R-:W-:Y:S04]  /*0d70*/  BSSY.RECONVERGENT B2, `(.L_x_4657) ;  /* 0x0000066000027945 */ /* 0x000fe80003800200 */
[----:B------:R-:W-:Y:S08]  /*0d80*/  BSSY.RELIABLE B1, `(.L_x_4658) ;  /* 0x000004e000017945 */ /* 0x000ff00003800100 */
        /* <DEDUP_REMOVED lines=19> */
.L_x_4661:
[----:B------:R-:W-:-:S13]  /*0ec0*/  ISETP.LT.AND P0, PT, R17, R10, PT ;  /* 0x0000000a1100720c */ /* 0x000fda0003f01270 */
.L_x_4662:
[----:B------:R-:W-:Y:S05]  /*0ed0*/  BSYNC.RECONVERGENT B3 ;  /* 0x0000000000037941 */ /* 0x000fea0003800200 */
.L_x_4660:
        /* <DEDUP_REMOVED lines=22> */
.L_x_4665:
[----:B------:R-:W-:-:S13]  /*1040*/  ISETP.LT.AND P0, PT, R17, R10, PT ;  /* 0x0000000a1100720c */ /* 0x000fda0003f01270 */
.L_x_4666:
[----:B------:R-:W-:Y:S05]  /*1050*/  BSYNC.RECONVERGENT B3 ;  /* 0x0000000000037941 */ /* 0x000fea0003800200 */
.L_x_4664:
[----:B------:R-:W-:Y:S01]  /*1060*/  SEL R4, R4, R13, P0 ;  /* 0x0000000d04047207 */ /* 0x000fe20000000000 */
[----:B------:R-:W-:-:S07]  /*1070*/  @P0 VIADD R5, R13, 0x1 ;  /* 0x000000010d050836 */ /* 0x000fce0000000000 */
.L_x_4659:
[----:B------:R-:W-:-:S13]  /*1080*/  ISETP.GE.AND P0, PT, R5, R4, PT ;  /* 0x000000040500720c */ /* 0x000fda0003f06270 */
[----:B------:R-:W-:Y:S05]  /*1090*/  @P0 BREAK.RELIABLE B1 ;  /* 0x0000000000010942 */ /* 0x000fea0003800100 */
[----:B------:R-:W-:Y:S05]  /*10a0*/  @P0 BRA `(.L_x_4667) ;  /* 0x0000000000c80947 */ /* 0x000fea0003800000 */
[----:B------:R-:W0:Y:S01]  /*10b0*/  LDCU.64 UR6, c[0x0][0x388] ;  /* 0x00007100ff0677ac */ /* 0x000e220008000a00 */
[----:B------:R-:W-:Y:S02]  /*10c0*/  IMAD.MOV.U32 R14, RZ, RZ, R5 ;  /* 0x000000ffff0e7224 */ /* 0x000fe400078e0005 */
[----:B------:R-:W-:Y:S02]  /*10d0*/  IMAD.MOV.U32 R15, RZ, RZ, RZ ;  /* 0x000000ffff0f7224 */ /* 0x000fe400078e00ff */
[----:B------:R-:W-:-:S03]  /*10e0*/  IMAD.WIDE.U32 R16, R4, 0xf, R14 ;  /* 0x0000000f04107825 */ /* 0x000fc600078e000e */
        /* <DEDUP_REMOVED lines=15> */
.L_x_4669:
[----:B------:R-:W-:-:S13]  /*11e0*/  ISETP.LT.AND P0, PT, R13, R10, PT ;  /* 0x0000000a0d00720c */ /* 0x000fda0003f01270 */
.L_x_4670:
[----:B------:R-:W-:Y:S05]  /*11f0*/  BSYNC.RECONVERGENT B3 ;  /* 0x0000000000037941 */ /* 0x000fea0003800200 */
.L_x_4668:
[----:B------:R-:W-:Y:S01]  /*1200*/  SEL R4, R4, R17, P0 ;  /* 0x0000001104047207 */ /* 0x000fe20000000000 */
[----:B------:R-:W-:-:S07]  /*1210*/  @P0 VIADD R5, R17, 0x1 ;  /* 0x0000000111050836 */ /* 0x000fce0000000000 */
.L_x_4663:
[----:B------:R-:W0:Y:S01]  /*1220*/  LDC.64 R14, c[0x0][0x388] ;  /* 0x0000e200ff0e7b82 */ /* 0x000e220000000a00 */
[----:B------:R-:W-:-:S13]  /*1230*/  ISETP.GE.AND P0, PT, R5, R4, PT ;  /* 0x000000040500720c */ /* 0x000fda0003f06270 */
[----:B------:R-:W-:Y:S05]  /*1240*/  @P0 BREAK.RELIABLE B1 ;  /* 0x0000000000010942 */ /* 0x000fea0003800100 */
[----:B------:R-:W-:Y:S05]  /*1250*/  @P0 BRA `(.L_x_4667) ;  /* 0x00000000005c0947 */ /* 0x000fea0003800000 */
[----:B------:R-:W-:Y:S05]  /*1260*/  BSYNC.RELIABLE B1 ;  /* 0x0000000000017941 */ /* 0x000fea0003800100 */
.L_x_4658:
        /* <DEDUP_REMOVED lines=15> */
.L_x_4672:
[----:B------:R-:W-:-:S13]  /*1360*/  ISETP.LT.AND P0, PT, R19, R10, PT ;  /* 0x0000000a1300720c */ /* 0x000fda0003f01270 */
.L_x_4673:
[----:B------:R-:W-:Y:S05]  /*1370*/  BSYNC.RECONVERGENT B1 ;  /* 0x0000000000017941 */ /* 0x000fea0003800200 */
.L_x_4671:
[----:B------:R-:W-:Y:S01]  /*1380*/  @P0 VIADD R13, R5, 0x1 ;  /* 0x00000001050d0836 */ /* 0x000fe20000000000 */
[----:B------:R-:W-:-:S03]  /*1390*/  SEL R4, R4, R5, P0 ;  /* 0x0000000504047207 */ /* 0x000fc60000000000 */
[----:B------:R-:W-:Y:S01]  /*13a0*/  IMAD.MOV.U32 R5, RZ, RZ, R13 ;  /* 0x000000ffff057224 */ /* 0x000fe200078e000d */
[----:B------:R-:W-:-:S13]  /*13b0*/  ISETP.GE.AND P0, PT, R13, R4, PT ;  /* 0x000000040d00720c */ /* 0x000fda0003f06270 */
[----:B------:R-:W-:Y:S05]  /*13c0*/  @!P0 BRA `(.L_x_4658) ;  /* 0xfffffffc00a88947 */ /* 0x000fea000383ffff */
.L_x_4667:
[----:B------:R-:W-:Y:S05]  /*13d0*/  BSYNC.RECONVERGENT B2 ;  /* 0x0000000000027941 */ /* 0x000fea0003800200 */
.L_x_4657:
[----:B------:R-:W-:Y:S01]  /*13e0*/  IMAD.IADD R13, R11, 0x1, -R5 ;  /* 0x000000010b0d7824 */ /* 0x000fe200078e0a05 */
[----:B------:R-:W1:Y:S01]  /*13f0*/  LDCU UR6, c[0x0][0x394] ;  /* 0x00007280ff0677ac */ /* 0x000e620008000800 */
[----:B------:R-:W-:Y:S01]  /*1400*/  BSSY.RECONVERGENT B1, `(.L_x_4674) ;  /* 0x0000020000017945 */ /* 0x000fe20003800200 */
[----:B------:R-:W-:Y:S02]  /*1410*/  IMAD.MOV.U32 R4, RZ, RZ, RZ ;  /* 0x000000ffff047224 */ /* 0x000fe400078e00ff */
[----:B0-----:R-:W-:-:S04]  /*1420*/  IADD3 R15, PT, PT, R13, R0, -R12 ;  /* 0x000000000d0f7210 */ /* 0x001fc80007ffe80c */
[----:B------:R-:W-:-:S04]  /*1430*/  SHF.R.S32.HI R0, RZ, 0x1, R15 ;  /* 0x00000001ff007819 */ /* 0x000fc8000001140f */
[----:B------:R-:W-:-:S04]  /*1440*/  VIMNMX R17, PT, PT, R13, R0, !PT ;  /* 0x000000000d117248 */ /* 0x000fc80007fe0100 */
[----:B------:R-:W-:-:S04]  /*1450*/  IADD3 R5, PT, PT, R5, 0x1, R17 ;  /* 0x0000000105057810 */ /* 0x000fc80007ffe011 */
[----:B-1----:R-:W-:-:S05]  /*1460*/  VIMNMX R0, PT, PT, R5, UR6, PT ;  /* 0x0000000605007c48 */ /* 0x002fca000bfe0100 */
[----:B------:R-:W-:-:S05]  /*1470*/  IMAD.IADD R0, R0, 0x1, -R11 ;  /* 0x0000000100007824 */ /* 0x000fca00078e0a0b */
[----:B------:R-:W-:-:S13]  /*1480*/  ISETP.GE.AND P0, PT, R0, 0x1, PT ;  /* 0x000000010000780c */ /* 0x000fda0003f06270 */
[----:B------:R-:W-:Y:S05]  /*1490*/  @!P0 BRA `(.L_x_4675) ;  /* 0x0000000000588947 */ /* 0x000fea0003800000 */
[----:B------:R-:W-:-:S07]  /*14a0*/  IMAD.MOV.U32 R4, RZ, RZ, RZ ;  /* 0x000000ffff047224 */ /* 0x000fce00078e00ff */
.L_x_4679:
        /* <DEDUP_REMOVED lines=14> */
.L_x_4677:
[----:B------:R-:W-:-:S13]  /*1590*/  ISETP.LT.AND P0, PT, R10, R21, PT ;  /* 0x000000150a00720c */ /* 0x000fda0003f01270 */
.L_x_4678:
[----:B------:R-:W-:Y:S05]  /*15a0*/  BSYNC.RECONVERGENT B2 ;  /* 0x0000000000027941 */ /* 0x000fea0003800200 */
.L_x_4676:
[C---:B------:R-:W-:Y:S01]  /*15b0*/  @!P0 VIADD R11, R19.reuse, 0x1 ;  /* 0x00000001130b8836 */ /* 0x040fe20000000000 */
[----:B------:R-:W-:-:S03]  /*15c0*/  SEL R0, R19, R0, P0 ;  /* 0x0000000013007207 */ /* 0x000fc60000000000 */
[----:B------:R-:W-:Y:S01]  /*15d0*/  IMAD.MOV.U32 R4, RZ, RZ, R11 ;  /* 0x000000ffff047224 */ /* 0x000fe200078e000b */
[----:B------:R-:W-:-:S13]  /*15e0*/  ISETP.GE.AND P0, PT, R11, R0, PT ;  /* 0x000000000b00720c */ /* 0x000fda0003f06270 */
[----:B------:R-:W-:Y:S05]  /*15f0*/  @!P0 BRA `(.L_x_4679) ;  /* 0xfffffffc00ac8947 */ /* 0x000fea000383ffff */
.L_x_4675:
[----:B------:R-:W-:Y:S05]  /*1600*/  BSYNC.RECONVERGENT B1 ;  /* 0x0000000000017941 */ /* 0x000fea0003800200 */
.L_x_4674:
        /* <DEDUP_REMOVED lines=8> */
.L_x_4630:
[----:B------:R-:W-:Y:S05]  /*1690*/  BSYNC.RECONVERGENT B0 ;  /* 0x0000000000007941 */ /* 0x000fea0003800200 */
.L_x_4629:
[----:B------:R-:W-:Y:S05]  /*16a0*/  WARPSYNC.ALL ;  /* 0x0000000000007948 */ /* 0x000fea0003800000 */
[----:B------:R-:W0:Y:S01]  /*16b0*/  LDC.64 R2, c[0x0][0x3a0] ;  /* 0x0000e800ff027b82 */ /* 0x000e220000000a00 */
[----:B------:R-:W-:Y:S01]  /*16c0*/  IADD3 R7, PT, PT, R4, R7, -R0 ;  /* 0x0000000704077210 */ /* 0x000fe20007ffe800 */
[----:B0-----:R-:W-:-:S05]  /*16d0*/  IMAD.WIDE R2, R6, 0x8, R2 ;  /* 0x0000000806027825 */ /* 0x001fca00078e0202 */
[----:B------:R-:W-:Y:S04]  /*16e0*/  STG.E desc[UR4][R2.64], R0 ;  /* 0x0000000002007986 */ /* 0x000fe8000c101904 */
[----:B------:R-:W-:Y:S01]  /*16f0*/  STG.E desc[UR4][R2.64+0x4], R7 ;  /* 0x0000040702007986 */ /* 0x000fe2000c101904 */
[----:B------:R-:W-:Y:S05]  /*1700*/  EXIT ;  /* 0x000000000000794d */ /* 0x000fea0003800000 */
.L_x_4680:
        /* <DEDUP_REMOVED lines=15> */
.L_x_4869:


//--------------------- .text._ZN6thrust24THRUST_300001_SM_1000_NS8cuda_cub4core6detail13_kernel_agentINS1_16__set_operations9InitAgentIN3cub18CUB_300001_SM_100013ScanTileStateIiLb1EEEiEEJSA_iEEEvDpT0_ --------------------------
	.section	.text._ZN6thrust24THRUST_300001_SM_1000_NS8cuda_cub4core6detail13_kernel_agentINS1_16__set_operations9InitAgentIN3cub18CUB_300001_SM_100013ScanTileStateIiLb1EEEiEEJSA_iEEEvDpT0_,"ax",@progbits
	.align	128
        .global         _ZN6thrust24THRUST_300001_SM_1000_NS8cuda_cub4core6detail13_kernel_agentINS1_16__set_operations9InitAgentIN3cub18CUB_300001_SM_100013ScanTileStateIiLb1EEEiEEJSA_iEEEvDpT0_
        .type           _ZN6thrust24THRUST_300001_SM_1000_NS8cuda_cub4core6detail13_kernel_agentINS1_16__set_operations9InitAgentIN3cub18CUB_300001_SM_100013ScanTileStateIiLb1EEEiEEJSA_iEEEvDpT0_,@function
        .size           _ZN6thrust24THRUST_300001_SM_1000_NS8cuda_cub4core6detail13_kernel_agentINS1_16__set_operations9InitAgentIN3cub18CUB_300001_SM_100013ScanTileStateIiLb1EEEiEEJSA_iEEEvDpT0_,(.L_x_4870 - _ZN6thrust24THRUST_300001_SM_1000_NS8cuda_cub4core6detail13_kernel_agentINS1_16__set_operations9InitAgentIN3cub18CUB_300001_SM_100013ScanTileStateIiLb1EEEiEEJSA_iEEEvDpT0_)
        .other          _ZN6thrust24THRUST_300001_SM_1000_NS8cuda_cub4core6detail13_kernel_agentINS1_16__set_operations9InitAgentIN3cub18CUB_300001_SM_100013ScanTileStateIiLb1EEEiEEJSA_iEEEvDpT0_,@"STO_CUDA_ENTRY STV_DEFAULT"
_ZN6thrust24THRUST_300001_SM_1000_NS8cuda_cub4core6detail13_kernel_agentINS1_16__set_operations9InitAgentIN3cub18CUB_300001_SM_100013ScanTileStateIiLb1EEEiEEJSA_iEEEvDpT0_:
.text._ZN6thrust24THRUST_300001_SM_1000_NS8cuda_cub4core6detail13_kernel_agentINS1_16__set_operations9InitAgentIN3cub18CUB_300001_SM_100013ScanTileStateIiLb1EEEiEEJSA_iEEEvDpT0_:
[----:B------:R-:W-:Y:S01]  /*0000*/  LDC R1, c[0x0][0x37c] ;  /* 0x0000df00ff017b82 */ /* 0x000fe20000000800 */
[----:B------:R-:W0:Y:S07]  /*0010*/  S2R R0, SR_TID.X ;  /* 0x0000000000007919 */ /* 0x000e2e0000002100 */
[----:B------:R-:W1:Y:S01]  /*0020*/  S2UR UR6, SR_CTAID.X ;  /* 0x00000000000679c3 */ /* 0x000e620000002500 */
[----:B------:R-:W2:Y:S07]  /*0030*/  LDCU UR4, c[0x0][0x388] ;  /* 0x00007100ff0477ac */ /* 0x000eae0008000800 */
[----:B------:R-:W1:Y:S01]  /*0040*/  LDC R5, c[0x0][0x360] ;  /* 0x0000d800ff057b82 */ /* 0x000e620000000800 */
[----:B0-----:R-:W-:Y:S01]  /*0050*/  ISETP.GT.U32.AND P0, PT, R0, 0x1f, PT ;  /* 0x0000001f0000780c */ /* 0x001fe20003f04070 */
[----:B-1----:R-:W-:-:S03]  /*0060*/  IMAD R5, R5, UR6, R0 ;  /* 0x0000000605057c24 */ /* 0x002fc6000f8e0200 */
[----:B------:R-:W-:Y:S02]  /*0070*/  ISETP.NE.OR P0, PT, RZ, UR6, P0 ;  /* 0x00000006ff007c0c */ /* 0x000fe40008705670 */
[----:B--2---:R-:W-:Y:S01]  /*0080*/  ISETP.GE.AND P1, PT, R5, UR4, PT ;  /* 0x0000000405007c0c */ /* 0x004fe2000bf26270 */
[----:B------:R-:W0:-:S12]  /*0090*/  LDCU.64 UR4, c[0x0][0x358] ;  /* 0x00006b00ff0477ac */ /* 0x000e180008000a00 */
[----:B------:R-:W1:Y:S01]  /*00a0*/  @!P1 LDC.64 R2, c[0x0][0x380] ;  /* 0x0000e000ff029b82 */ /* 0x000e620000000a00 */
[----:B------:R-:W-:Y:S01]  /*00b0*/  @!P1 MOV R4, 0x63 ;  /* 0x0000006300049802 */ /* 0x000fe20000000f00 */
[----:B-1----:R-:W-:-:S04]  /*00c0*/  @!P1 IMAD.WIDE R2, R5, 0x8, R2 ;  /* 0x0000000805029825 */ /* 0x002fc800078e0202 */
[----:B------:R-:W-:-:S05]  /*00d0*/  HFMA2 R5, -RZ, RZ, 0, 0 ;  /* 0x00000000ff057431 */ /* 0x000fca00000001ff */
[----:B0-----:R0:W-:Y:S01]  /*00e0*/  @!P1 STG.E.64 desc[UR4][R2.64+0x100], R4 ;  /* 0x0001000402009986 */ /* 0x0011e2000c101b04 */
[----:B------:R-:W-:Y:S05]  /*00f0*/  @P0 EXIT ;  /* 0x000000000000094d */ /* 0x000fea0003800000 */
[----:B0-----:R-:W0:Y:S02]  /*0100*/  LDC.64 R2, c[0x0][0x380] ;  /* 0x0000e000ff027b82 */ /* 0x001e240000000a00 */
[----:B0-----:R-:W-:-:S05]  /*0110*/  IMAD.WIDE.U32 R2, R0, 0x8, R2 ;  /* 0x0000000800027825 */ /* 0x001fca00078e0002 */
[----:B------:R-:W-:Y:S01]  /*0120*/  STG.E.64 desc[UR4][R2.64], RZ ;  /* 0x000000ff02007986 */ /* 0x000fe2000c101b04 */
[----:B------:R-:W-:Y:S05]  /*0130*/  EXIT ;  /* 0x000000000000794d */ /* 0x000fea0003800000 */
.L_x_4681:
        /* <DEDUP_REMOVED lines=12> */
.L_x_4870:


//--------------------- .text._ZN6thrust24THRUST_300001_SM_1000_NS8cuda_cub4core6detail13_kernel_agentINS1_8__unique11UniqueAgentINS0_6detail15normal_iteratorINS0_10device_ptrIN4cuda3std3__45tupleIJiiiiEEEEEEESG_NSC_8equal_toISE_EEiPiEEJSG_SG_SI_SJ_iN3cub18CUB_300001_SM_100013ScanTileStateIiLb1EEEmEEEvDpT0_ --------------------------
	.section	.text._ZN6thrust24THRUST_300001_SM_1000_NS8cuda_cub4core6detail13_kernel_agentINS1_8__unique11UniqueAgentINS0_6detail15normal_iteratorINS0_10device_ptrIN4cuda3std3__45tupleIJiiiiEEEEEEESG_NSC_8equal_toISE_EEiPiEEJSG_SG_SI_SJ_iN3cub18CUB_300001_SM_100013ScanTileStateIiLb1EEEmEEEvDpT0_,"ax",@progbits
	.align	128
        .global         _ZN6thrust24THRUST_300001_SM_1000_NS8cuda_cub4core6detail13_kernel_agentINS1_8__unique11UniqueAgentINS0_6detail15normal_iteratorINS0_10device_ptrIN4cuda3std3__45tupleIJiiiiEEEEEEESG_NSC_8equal_toISE_EEiPiEEJSG_SG_SI_SJ_iN3cub18CUB_300001_SM_100013ScanTileStateIiLb1EEEmEEEvDpT0_
        .type           _ZN6thrust24THRUST_300001_SM_1000_NS8cuda_cub4core6detail13_kernel_agentINS1_8__unique11UniqueAgentINS0_6detail15normal_iteratorINS0_10device_ptrIN4cuda3std3__45tupleIJiiiiEEEEEEESG_NSC_8equal_toISE_EEiPiEEJSG_SG_SI_SJ_iN3cub18CUB_300001_SM_100013ScanTileStateIiLb1EEEmEEEvDpT0_,@function
        .size           _ZN6thrust24THRUST_300001_SM_1000_NS8cuda_cub4core6detail13_kernel_agentINS1_8__unique11UniqueAgentINS0_6detail15normal_iteratorINS0_10device_ptrIN4cuda3std3__45tupleIJiiiiEEEEEEESG_NSC_8equal_toISE_EEiPiEEJSG_SG_SI_SJ_iN3cub18CUB_300001_SM_100013ScanTileStateIiLb1EEEmEEEvDpT0_,(.L_x_4871 - _ZN6thrust24THRUST_300001_SM_1000_NS8cuda_cub4core6detail13_kernel_agentINS1_8__unique11UniqueAgentINS0_6detail15normal_iteratorINS0_10device_ptrIN4cuda3std3__45tupleIJiiiiEEEEEEESG_NSC_8equal_toISE_EEiPiEEJSG_SG_SI_SJ_iN3cub18CUB_300001_SM_100013ScanTileStateIiLb1EEEmEEEvDpT0_)
        .other          _ZN6thrust24THRUST_300001_SM_1000_NS8cuda_cub4core6detail13_kernel_agentINS1_8__unique11UniqueAgentINS0_6detail15normal_iteratorINS0_10device_ptrIN4cuda3std3__45tupleIJiiiiEEEEEEESG_NSC_8equal_toISE_EEiPiEEJSG_SG_SI_SJ_iN3cub18CUB_300001_SM_100013ScanTileStateIiLb1EEEmEEEvDpT0_,@"STO_CUDA_ENTRY STV_DEFAULT"
_ZN6thrust24THRUST_300001_SM_1000_NS8cuda_cub4core6detail13_kernel_agentINS1_8__unique11UniqueAgentINS0_6detail15normal_iteratorINS0_10device_ptrIN4cuda3std3__45tupleIJiiiiEEEEEEESG_NSC_8equal_toISE_EEiPiEEJSG_SG_SI_SJ_iN3cub18CUB_300001_SM_100013ScanTileStateIiLb1EEEmEEEvDpT0_:
.text._ZN6thrust24THRUST_300001_SM_1000_NS8cuda_cub4core6detail13_kernel_agentINS1_8__unique11UniqueAgentINS0_6detail15normal_iteratorINS0_10device_ptrIN4cuda3std3__45tupleIJiiiiEEEEEEESG_NSC_8equal_toISE_EEiPiEEJSG_SG_SI_SJ_iN3cub18CUB_300001_SM_100013ScanTileStateIiLb1EEEmEEEvDpT0_:
[----:B------:R-:W-:Y:S01]  /*0000*/  LDC R1, c[0x0][0x37c] ;  /* 0x0000df00ff017b82 */ /* 0x000fe20000000800 */
[----:B------:R-:W0:Y:S01]  /*0010*/  S2R R2, SR_CTAID.X ;  /* 0x0000000000027919 */ /* 0x000e220000002500 */
[----:B------:R-:W1:Y:S01]  /*0020*/  LDCU UR4, c[0x0][0x3b0] ;  /* 0x00007600ff0477ac */ /* 0x000e620008000800 */
[----:B------:R-:W2:Y:S01]  /*0030*/  LDCU.64 UR6, c[0x0][0x358] ;  /* 0x00006b00ff0677ac */ /* 0x000ea20008000a00 */
[----:B-1----:R-:W-:-:S06]  /*0040*/  UIADD3 UR4, UPT, UPT, UR4, -0x1, URZ ;  /* 0xffffffff04047890 */ /* 0x002fcc000fffe0ff */
[C---:B0-----:R-:W-:Y:S01]  /*0050*/  ISETP.GE.AND P0, PT, R2.reuse, UR4, PT ;  /* 0x0000000402007c0c */ /* 0x041fe2000bf06270 */
[----:B------:R-:W-:-:S12]  /*0060*/  IMAD.SHL.U32 R0, R2, 0x80, RZ ;  /* 0x0000008002007824 */ /* 0x000fd800078e00ff */
[----:B--2---:R-:W-:Y:S05]  /*0070*/  @P0 BRA `(.L_x_4682) ;  /* 0x0000001c00780947 */ /* 0x004fea0003800000 */
[----:B------:R-:W-:-:S13]  /*0080*/  ISETP.NE.AND P0, PT, R2, RZ, PT ;  /* 0x000000ff0200720c */ /* 0x000fda0003f05270 */
[----:B------:R-:W-:Y:S05]  /*0090*/  @P0 BRA `(.L_x_4683) ;  /* 0x00000008007c0947 */ /* 0x000fea0003800000 */
[----:B------:R-:W0:Y:S01]  /*00a0*/  S2R R3, SR_TID.X ;  /* 0x0000000000037919 */ /* 0x000e220000002100 */
[----:B------:R-:W1:Y:S01]  /*00b0*/  LDC.64 R4, c[0x0][0x380] ;  /* 0x0000e000ff047b82 */ /* 0x000e620000000a00 */
[----:B0-----:R-:W-:-:S05]  /*00c0*/  IMAD.SHL.U32 R2, R3, 0x2, RZ ;  /* 0x0000000203027824 */ /* 0x001fca00078e00ff */
[----:B------:R-:W-:-:S04]  /*00d0*/  LOP3.LUT R6, R2, 0x7c0, RZ, 0xc0, !PT ;  /* 0x000007c002067812 */ /* 0x000fc800078ec0ff */
[----:B------:R-:W-:-:S05]  /*00e0*/  LOP3.LUT R7, R6, 0x1f, R3, 0xf8, !PT ;  /* 0x0000001f06077812 */ /* 0x000fca00078ef803 */
[----:B------:R-:W-:-:S04]  /*00f0*/  IMAD.IADD R7, R0, 0x1, R7 ;  /* 0x0000000100077824 */ /* 0x000fc800078e0207 */
[----:B-1----:R-:W-:-:S05]  /*0100*/  IMAD.WIDE.U32 R4, R7, 0x10, R4 ;  /* 0x0000001007047825 */ /* 0x002fca00078e0004 */
[----:B------:R-:W2:Y:S04]  /*0110*/  LDG.E.CONSTANT R16, desc[UR6][R4.64] ;  /* 0x0000000604107981 */ /* 0x000ea8000c1e9900 */
[----:B------:R-:W2:Y:S04]  /*0120*/  LDG.E.CONSTANT R17, desc[UR6][R4.64+0x4] ;  /* 0x0000040604117981 */ /* 0x000ea8000c1e9900 */
[----:B------:R-:W2:Y:S04]  /*0130*/  LDG.E.CONSTANT R18, desc[UR6][R4.64+0x8] ;  /* 0x0000080604127981 */ /* 0x000ea8000c1e9900 */
[----:B------:R-:W2:Y:S04]  /*0140*/  LDG.E.CONSTANT R19, desc[UR6][R4.64+0xc] ;  /* 0x00000c0604137981 */ /* 0x000ea8000c1e9900 */
[----:B------:R-:W3:Y:S04]  /*0150*/  LDG.E.CONSTANT R12, desc[UR6][R4.64+0x200] ;  /* 0x00020006040c7981 */ /* 0x000ee8000c1e9900 */
[----:B------:R-:W3:Y:S04]  /*0160*/  LDG.E.CONSTANT R13, desc[UR6][R4.64+0x204] ;  /* 0x00020406040d7981 */ /* 0x000ee8000c1e9900 */
[----:B------:R-:W3:Y:S04]  /*0170*/  LDG.E.CONSTANT R14, desc[UR6][R4.64+0x208] ;  /* 0x00020806040e7981 */ /* 0x000ee8000c1e9900 */
[----:B------:R-:W3:Y:S01]  /*0180*/  LDG.E.CONSTANT R15, desc[UR6][R4.64+0x20c] ;  /* 0x00020c06040f7981 */ /* 0x000ee2000c1e9900 */
[----:B------:R-:W0:Y:S01]  /*0190*/  S2UR UR5, SR_CgaCtaId ;  /* 0x00000000000579c3 */ /* 0x000e220000008800 */
[----:B------:R-:W-:Y:S01]  /*01a0*/  UMOV UR4, 0x400 ;  /* 0x0000040000047882 */ /* 0x000fe20000000000 */
[----:B------:R-:W-:Y:S01]  /*01b0*/  ISETP.NE.AND P2, PT, R3, RZ, PT ;  /* 0x000000ff0300720c */ /* 0x000fe20003f45270 */
[----:B------:R-:W1:Y:S01]  /*01c0*/  S2R R2, SR_LANEID ;  /* 0x0000000000027919 */ /* 0x000e620000000000 */
[----:B------:R-:W-:Y:S01]  /*01d0*/  BSSY.RECONVERGENT B0, `(.L_x_4684) ;  /* 0x000001c000007945 */ /* 0x000fe20003800200 */
[----:B0-----:R-:W-:-:S06]  /*01e0*/  ULEA UR4, UR5, UR4, 0x18 ;  /* 0x0000000405047291 */ /* 0x001fcc000f8ec0ff */
[----:B------:R-:W-:Y:S01]  /*01f0*/  LEA R20, R3, UR4, 0x4 ;  /* 0x0000000403147c11 */ /* 0x000fe2000f8e20ff */
[----:B-1----:R-:W-:-:S05]  /*0200*/  IMAD.IADD R6, R6, 0x1, R2 ;  /* 0x0000000106067824 */ /* 0x002fca00078e0202 */
[----:B------:R-:W-:-:S05]  /*0210*/  LEA R21, R6, UR4, 0x4 ;  /* 0x0000000406157c11 */ /* 0x000fca000f8e20ff */
[----:B------:R-:W-:Y:S01]  /*0220*/  IMAD R0, R2, 0x10, R21 ;  /* 0x0000001002007824 */ /* 0x000fe200078e0215 */
[----:B--2---:R0:W-:Y:S04]  /*0230*/  STS.128 [R21], R16 ;  /* 0x0000001015007388 */ /* 0x0041e80000000c00 */
[----:B---3--:R-:W-:Y:S01]  /*0240*/  STS.128 [R21+0x200], R12 ;  /* 0x0002000c15007388 */ /* 0x008fe20000000c00 */
[----:B------:R-:W-:-:S03]  /*0250*/  NOP ;  /* 0x0000000000007918 */ /* 0x000fc60000000000 */
[----:B------:R-:W-:Y:S01]  /*0260*/  LDS.128 R4, [R0] ;  /* 0x0000000000047984 */ /* 0x000fe20000000c00 */
[----:B0-----:R-:W-:Y:S02]  /*0270*/  IMAD.MOV.U32 R17, RZ, RZ, 0x1 ;  /* 0x00000001ff117424 */ /* 0x001fe400078e00ff */
[----:B------:R-:W-:Y:S01]  /*0280*/  IMAD.MOV.U32 R16, RZ, RZ, 0x1 ;  /* 0x00000001ff107424 */ /* 0x000fe200078e00ff */
[----:B------:R-:W0:Y:S01]  /*0290*/  LDS.128 R8, [R0+0x10] ;  /* 0x0000100000087984 */ /* 0x000e220000000c00 */
[----:B------:R-:W-:Y:S01]  /*02a0*/  BAR.SYNC.DEFER_BLOCKING 0x0 ;  /* 0x0000000000007b1d */ /* 0x000fe20000010000 */
[----:B0-----:R-:W-:-:S05]  /*02b0*/  ISETP.NE.AND P0, PT, R6, R10, PT ;  /* 0x0000000a0600720c */ /* 0x001fca0003f05270 */
[----:B------:R0:W-:Y:S02]  /*02c0*/  STS.128 [R20+0x430], R8 ;  /* 0x0004300814007388 */ /* 0x0001e40000000c00 */
[----:B------:R-:W-:Y:S01]  /*02d0*/  BAR.SYNC.DEFER_BLOCKING 0x0 ;  /* 0x0000000000007b1d */ /* 0x000fe20000010000 */
[----:B------:R-:W-:-:S04]  /*02e0*/  ISETP.NE.OR P0, PT, R5, R9, P0 ;  /* 0x000000090500720c */ /* 0x000fc80000705670 */
[----:B------:R-:W-:-:S13]  /*02f0*/  ISETP.NE.OR P0, PT, R4, R8, P0 ;  /* 0x000000080400720c */ /* 0x000fda0000705670 */
[----:B------:R-:W-:-:S04]  /*0300*/  @!P0 ISETP.NE.AND P1, PT, R7, R11, PT ;  /* 0x0000000b0700820c */ /* 0x000fc80003f25270 */
[----:B------:R-:W-:Y:S01]  /*0310*/  @!P0 SEL R17, RZ, 0x1, !P1 ;  /* 0x00000001ff118807 */ /* 0x000fe20004800000 */
[----:B0-----:R-:W-:Y:S08]  /*0320*/  @!P2 BRA `(.L_x_4685) ;  /* 0x000000000018a947 */ /* 0x001ff00003800000 */
[----:B------:R-:W0:Y:S02]  /*0330*/  LDS.128 R12, [R20+0x420] ;  /* 0x00042000140c7984 */ /* 0x000e240000000c00 */
[----:B0-----:R-:W-:-:S04]  /*0340*/  ISETP.NE.AND P0, PT, R14, R6, PT ;  /* 0x000000060e00720c */ /* 0x001fc80003f05270 */
[----:B------:R-:W-:-:S04]  /*0350*/  ISETP.NE.OR P0, PT, R13, R5, P0 ;  /* 0x000000050d00720c */ /* 0x000fc80000705670 */
[----:B------:R-:W-:-:S13]  /*0360*/  ISETP.NE.OR P0, PT, R12, R4, P0 ;  /* 0x000000040c00720c */ /* 0x000fda0000705670 */
[----:B------:R-:W-:-:S04]  /*0370*/  @!P0 ISETP.NE.AND P1, PT, R15, R7, PT ;  /* 0x000000070f00820c */ /* 0x000fc80003f25270 */
[----:B------:R-:W-:-:S09]  /*0380*/  @!P0 SEL R16, RZ, 0x1, !P1 ;  /* 0x00000001ff108807 */ /* 0x000fd20004800000 */
.L_x_4685:
[----:B------:R-:W-:Y:S05]  /*0390*/  BSYNC.RECONVERGENT B0 ;  /* 0x0000000000007941 */ /* 0x000fea0003800200 */
.L_x_4684:
[C---:B------:R-:W-:Y:S01]  /*03a0*/  IMAD.IADD R21, R17.reuse, 0x1, R16 ;  /* 0x0000000111157824 */ /* 0x040fe200078e0210 */
[----:B------:R-:W-:Y:S01]  /*03b0*/  BAR.SYNC.DEFER_BLOCKING 0x0 ;  /* 0x0000000000007b1d */ /* 0x000fe20000010000 */
[----:B------:R-:W-:Y:S01]  /*03c0*/  ISETP.NE.AND P1, PT, R2, 0x1f, PT ;  /* 0x0000001f0200780c */ /* 0x000fe20003f25270 */
[----:B------:R-:W-:Y:S01]  /*03d0*/  IMAD.MOV.U32 R0, RZ, RZ, R3 ;  /* 0x000000ffff007224 */ /* 0x000fe200078e0003 */
[----:B------:R-:W-:Y:S02]  /*03e0*/  ISETP.NE.AND P4, PT, R17, RZ, PT ;  /* 0x000000ff1100720c */ /* 0x000fe40003f85270 */
[----:B------:R-:W-:Y:S01]  /*03f0*/  ISETP.NE.AND P3, PT, R16, RZ, PT ;  /* 0x000000ff1000720c */ /* 0x000fe20003f65270 */
[----:B------:R-:W-:Y:S01]  /*0400*/  BSSY.RECONVERGENT B0, `(.L_x_4686) ;  /* 0x0000066000007945 */ /* 0x000fe20003800200 */
[----:B------:R-:W-:Y:S01]  /*0410*/  SHF.R.U32.HI R3, RZ, 0x5, R0 ;  /* 0x00000005ff037819 */ /* 0x000fe20000011600 */
[----:B------:R-:W0:Y:S01]  /*0420*/  SHFL.UP P0, R12, R21, 0x1, RZ ;  /* 0x04200000150c7989 */ /* 0x000e2200000000ff */
[----:B------:R-:W-:-:S05]  /*0430*/  ISETP.NE.AND P2, PT, R0, RZ, PT ;  /* 0x000000ff0000720c */ /* 0x000fca0003f45270 */
[----:B------:R-:W-:Y:S01]  /*0440*/  @!P1 LEA R3, R3, UR4, 0x2 ;  /* 0x0000000403039c11 */ /* 0x000fe2000f8e10ff */
[----:B0-----:R-:W-:-:S05]  /*0450*/  @P0 IMAD.IADD R12, R21, 0x1, R12 ;  /* 0x00000001150c0824 */ /* 0x001fca00078e020c */
[----:B------:R-:W0:Y:S02]  /*0460*/  SHFL.UP P0, R13, R12, 0x2, RZ ;  /* 0x044000000c0d7989 */ /* 0x000e2400000000ff */
[----:B0-----:R-:W-:-:S05]  /*0470*/  @P0 IMAD.IADD R13, R12, 0x1, R13 ;  /* 0x000000010c0d0824 */ /* 0x001fca00078e020d */
[----:B------:R-:W0:Y:S02]  /*0480*/  SHFL.UP P0, R14, R13, 0x4, RZ ;  /* 0x048000000d0e7989 */ /* 0x000e2400000000ff */
[----:B0-----:R-:W-:Y:S02]  /*0490*/  @P0 IMAD.IADD R14, R13, 0x1, R14 ;  /* 0x000000010d0e0824 */ /* 0x001fe400078e020e */
[----:B------:R-:W0:Y:S03]  /*04a0*/  @!P2 LDC.64 R12, c[0x0][0x3a8] ;  /* 0x0000ea00ff0cab82 */ /* 0x000e260000000a00 */
[----:B------:R-:W1:Y:S02]  /*04b0*/  SHFL.UP P0, R19, R14, 0x8, RZ ;  /* 0x050000000e137989 */ /* 0x000e6400000000ff */
[----:B-1----:R-:W-:-:S05]  /*04c0*/  @P0 IMAD.IADD R19, R14, 0x1, R19 ;  /* 0x000000010e130824 */ /* 0x002fca00078e0213 */
[----:B------:R-:W1:Y:S02]  /*04d0*/  SHFL.UP P0, R18, R19, 0x10, RZ ;  /* 0x0600000013127989 */ /* 0x000e6400000000ff */
[----:B-1----:R-:W-:Y:S01]  /*04e0*/  @P0 IMAD.IADD R18, R19, 0x1, R18 ;  /* 0x0000000113120824 */ /* 0x002fe200078e0212 */
[----:B------:R-:W-:-:S04]  /*04f0*/  ISETP.GE.U32.AND P0, PT, R0, 0x20, PT ;  /* 0x000000200000780c */ /* 0x000fc80003f06070 */
[----:B------:R-:W-:Y:S01]  /*0500*/  @!P1 STS [R3], R18 ;  /* 0x0000001203009388 */ /* 0x000fe20000000800 */
[----:B------:R-:W-:Y:S01]  /*0510*/  BAR.SYNC.DEFER_BLOCKING 0x0 ;  /* 0x0000000000007b1d */ /* 0x000fe20000010000 */
[----:B------:R-:W-:Y:S01]  /*0520*/  ISETP.NE.AND P1, PT, R2, RZ, PT ;  /* 0x000000ff0200720c */ /* 0x000fe20003f25270 */
[----:B------:R-:W-:-:S05]  /*0530*/  IMAD.IADD R2, R18, 0x1, -R21 ;  /* 0x0000000112027824 */ /* 0x000fca00078e0a15 */
[----:B------:R-:W-:Y:S01]  /*0540*/  SEL R17, R2, RZ, P1 ;  /* 0x000000ff02117207 */ /* 0x000fe20000800000 */
[----:B------:R-:W1:Y:S02]  /*0550*/  LDS.64 R14, [UR4] ;  /* 0x00000004ff0e7984 */ /* 0x000e640008000a00 */
[C---:B-1----:R-:W-:Y:S01]  /*0560*/  SEL R2, R14.reuse, RZ, P0 ;  /* 0x000000ff0e027207 */ /* 0x042fe20000000000 */
[----:B------:R-:W-:-:S04]  /*0570*/  IMAD.IADD R3, R14, 0x1, R15 ;  /* 0x000000010e037824 */ /* 0x000fc800078e020f */
[----:B------:R-:W-:Y:S01]  /*0580*/  IMAD.IADD R17, R2, 0x1, R17 ;  /* 0x0000000102117824 */ /* 0x000fe200078e0211 */
[----:B------:R-:W-:Y:S01]  /*0590*/  ISETP.GE.AND P0, PT, R0, R3, PT ;  /* 0x000000030000720c */ /* 0x000fe20003f06270 */
[----:B------:R-:W-:Y:S02]  /*05a0*/  @!P2 IMAD.MOV.U32 R2, RZ, RZ, 0x65 ;  /* 0x00000065ff02a424 */ /* 0x000fe400078e00ff */
[C---:B------:R-:W-:Y:S01]  /*05b0*/  @P4 IMAD.IADD R16, R17.reuse, 0x1, R16 ;  /* 0x0000000111104824 */ /* 0x040fe200078e0210 */
[----:B------:R-:W-:Y:S02]  /*05c0*/  @P3 LEA R14, R17, UR4, 0x4 ;  /* 0x00000004110e3c11 */ /* 0x000fe4000f8e20ff */
[----:B0-----:R0:W-:Y:S02]  /*05d0*/  @!P2 ST.E.64.STRONG.GPU desc[UR6][R12.64+0x100], R2 ;  /* 0x000100020c00a985 */ /* 0x0011e4000c10fb06 */
[----:B------:R-:W-:Y:S01]  /*05e0*/  @P4 LEA R16, R16, UR4, 0x4 ;  /* 0x0000000410104c11 */ /* 0x000fe2000f8e20ff */
[----:B------:R-:W-:Y:S06]  /*05f0*/  BAR.SYNC.DEFER_BLOCKING 0x0 ;  /* 0x0000000000007b1d */ /* 0x000fec0000010000 */
[----:B------:R0:W-:Y:S04]  /*0600*/  @P3 STS.128 [R14], R4 ;  /* 0x000000040e003388 */ /* 0x0001e80000000c00 */
[----:B------:R0:W-:Y:S01]  /*0610*/  @P4 STS.128 [R16], R8 ;  /* 0x0000000810004388 */ /* 0x0001e20000000c00 */
[----:B------:R-:W-:Y:S06]  /*0620*/  BAR.SYNC.DEFER_BLOCKING 0x0 ;  /* 0x0000000000007b1d */ /* 0x000fec0000010000 */
[----:B------:R-:W-:Y:S05]  /*0630*/  @P0 BRA `(.L_x_4687) ;  /* 0x0000000400080947 */ /* 0x000fea0003800000 */
[----:B0-----:R-:W-:Y:S01]  /*0640*/  LOP3.LUT R2, RZ, R0, RZ, 0x33, !PT ;  /* 0x00000000ff027212 */ /* 0x001fe200078e33ff */
[----:B------:R-:W-:Y:S04]  /*0650*/  BSSY.RECONVERGENT B1, `(.L_x_4688) ;  /* 0x000001d000017945 */ /* 0x000fe80003800200 */
[----:B------:R-:W-:-:S05]  /*0660*/  IMAD.IADD R2, R3, 0x1, R2 ;  /* 0x0000000103027824 */ /* 0x000fca00078e0202 */
[C---:B------:R-:W-:Y:S02]  /*0670*/  LOP3.LUT R4, R2.reuse, 0xc0, RZ, 0xc0, !PT ;  /* 0x000000c002047812 */ /* 0x040fe400078ec0ff */
[----:B------:R-:W-:Y:S02]  /*0680*/  ISETP.GE.U32.AND P1, PT, R2, 0xc0, PT ;  /* 0x000000c00200780c */ /* 0x000fe40003f26070 */
[----:B------:R-:W-:-:S13]  /*0690*/  ISETP.NE.AND P0, PT, R4, 0xc0, PT ;  /* 0x000000c00400780c */ /* 0x000fda0003f05270 */
[----:B------:R-:W-:Y:S05]  /*06a0*/  @!P0 BRA `(.L_x_4689) ;  /* 0x00000000005c8947 */ /* 0x000fea0003800000 */
[----:B------:R-:W0:Y:S01]  /*06b0*/  LDC.64 R4, c[0x0][0x388] ;  /* 0x0000e200ff047b82 */ /* 0x000e220000000a00 */
[----:B------:R-:W-:-:S05]  /*06c0*/  LEA.HI R2, R2, 0x1, RZ, 0x1a ;  /* 0x0000000102027811 */ /* 0x000fca00078fd0ff */
[C---:B------:R-:W-:Y:S01]  /*06d0*/  IMAD.SHL.U32 R6, R2.reuse, 0x40, RZ ;  /* 0x0000004002067824 */ /* 0x040fe200078e00ff */
[----:B------:R-:W-:-:S04]  /*06e0*/  LOP3.LUT R2, R2, 0x3, RZ, 0xc0, !PT ;  /* 0x0000000302027812 */ /* 0x000fc800078ec0ff */
[----:B------:R-:W-:Y:S01]  /*06f0*/  LOP3.LUT R7, R6, 0xc0, RZ, 0xc0, !PT ;  /* 0x000000c006077812 */ /* 0x000fe200078ec0ff */
[----:B------:R-:W-:Y:S02]  /*0700*/  IMAD.MOV R2, RZ, RZ, -R2 ;  /* 0x000000ffff027224 */ /* 0x000fe400078e0a02 */
[----:B0-----:R-:W-:-:S04]  /*0710*/  IMAD.WIDE.U32 R4, R0, 0x10, R4 ;  /* 0x0000001000047825 */ /* 0x001fc800078e0004 */
[----:B------:R-:W-:Y:S01]  /*0720*/  IMAD.IADD R0, R0, 0x1, R7 ;  /* 0x0000000100007824 */ /* 0x000fe200078e0207 */
[----:B------:R-:W-:-:S05]  /*0730*/  IADD3 R10, P0, PT, R4, 0x8, RZ ;  /* 0x00000008040a7810 */ /* 0x000fca0007f1e0ff */
[----:B------:R-:W-:-:S08]  /*0740*/  IMAD.X R11, RZ, RZ, R5, P0 ;  /* 0x000000ffff0b7224 */ /* 0x000fd000000e0605 */
.L_x_4690:
[----:B0-----:R0:W1:Y:S01]  /*0750*/  LDS.128 R4, [R20] ;  /* 0x0000000014047984 */ /* 0x0010620000000c00 */
[----:B------:R-:W-:Y:S02]  /*0760*/  IMAD.MOV.U32 R8, RZ, RZ, R10 ;  /* 0x000000ffff087224 */ /* 0x000fe400078e000a */
[----:B------:R-:W-:Y:S02]  /*0770*/  IMAD.MOV.U32 R9, RZ, RZ, R11 ;  /* 0x000000ffff097224 */ /* 0x000fe400078e000b */
[----:B------:R-:W-:Y:S01]  /*0780*/  VIADD R2, R2, 0x1 ;  /* 0x0000000102027836 */ /* 0x000fe20000000000 */
[----:B------:R-:W-:Y:S01]  /*0790*/  IADD3 R10, P2, PT, R8, 0x400, RZ ;  /* 0x00000400080a7810 */ /* 0x000fe20007f5e0ff */
[----:B0-----:R-:W-:-:S03]  /*07a0*/  VIADD R20, R20, 0x400 ;  /* 0x0000040014147836 */ /* 0x001fc60000000000 */
[----:B------:R-:W-:Y:S01]  /*07b0*/  ISETP.NE.AND P0, PT, R2, RZ, PT ;  /* 0x000000ff0200720c */ /* 0x000fe20003f05270 */
[----:B------:R-:W-:Y:S01]  /*07c0*/  IMAD.X R11, RZ, RZ, R9, P2 ;  /* 0x000000ffff0b7224 */ /* 0x000fe200010e0609 */
[----:B-1----:R0:W-:Y:S04]  /*07d0*/  STG.E desc[UR6][R8.64+-0x8], R4 ;  /* 0xfffff80408007986 */ /* 0x0021e8000c101906 */
[----:B------:R0:W-:Y:S04]  /*07e0*/  STG.E desc[UR6][R8.64+-0x4], R5 ;  /* 0xfffffc0508007986 */ /* 0x0001e8000c101906 */
[----:B------:R0:W-:Y:S04]  /*07f0*/  STG.E desc[UR6][R8.64], R6 ;  /* 0x0000000608007986 */ /* 0x0001e8000c101906 */
[----:B------:R0:W-:Y:S01]  /*0800*/  STG.E desc[UR6][R8.64+0x4], R7 ;  /* 0x0000040708007986 */ /* 0x0001e2000c101906 */
[----:B------:R-:W-:Y:S05]  /*0810*/  @P0 BRA `(.L_x_4690) ;  /* 0xfffffffc00cc0947 */ /* 0x000fea000383ffff */
.L_x_4689:
[----:B------:R-:W-:Y:S05]  /*0820*/  BSYNC.RECONVERGENT B1 ;  /* 0x0000000000017941 */ /* 0x000fea0003800200 */
.L_x_4688:
[----:B------:R-:W-:Y:S05]  /*0830*/  @!P1 BRA `(.L_x_4687) ;  /* 0x0000000000889947 */ /* 0x000fea0003800000 */
[----:B0-----:R-:W0:Y:S01]  /*0840*/  LDC.64 R4, c[0x0][0x388] ;  /* 0x0000e200ff047b82 */ /* 0x001e220000000a00 */
[----:B------:R-:W-:-:S05]  /*0850*/  LEA R2, R0, UR4, 0x4 ;  /* 0x0000000400027c11 */ /* 0x000fca000f8e20ff */
[----:B------:R-:W-:Y:S02]  /*0860*/  VIADD R2, R2, 0x800 ;  /* 0x0000080002027836 */ /* 0x000fe40000000000 */
[----:B0-----:R-:W-:-:S03]  /*0870*/  IMAD.WIDE.U32 R4, R0, 0x10, R4 ;  /* 0x0000001000047825 */ /* 0x001fc600078e0004 */
[----:B------:R-:W-:-:S05]  /*0880*/  IADD3 R22, P0, PT, R4, 0x800, RZ ;  /* 0x0000080004167810 */ /* 0x000fca0007f1e0ff */
[----:B------:R-:W-:-:S08]  /*0890*/  IMAD.X R23, RZ, RZ, R5, P0 ;  /* 0x000000ffff177224 */ /* 0x000fd000000e0605 */
.L_x_4691:
[----:B---3--:R-:W0:Y:S01]  /*08a0*/  LDS.128 R16, [R2+-0x800] ;  /* 0xfff8000002107984 */ /* 0x008e220000000c00 */
[----:B------:R-:W-:Y:S02]  /*08b0*/  IMAD.MOV.U32 R20, RZ, RZ, R22 ;  /* 0x000000ffff147224 */ /* 0x000fe400078e0016 */
[----:B------:R-:W-:Y:S01]  /*08c0*/  IMAD.MOV.U32 R21, RZ, RZ, R23 ;  /* 0x000000ffff157224 */ /* 0x000fe200078e0017 */
[----:B------:R-:W1:Y:S01]  /*08d0*/  LDS.128 R12, [R2+-0x400] ;  /* 0xfffc0000020c7984 */ /* 0x000e620000000c00 */
[----:B------:R-:W-:Y:S01]  /*08e0*/  VIADD R0, R0, 0x100 ;  /* 0x0000010000007836 */ /* 0x000fe20000000000 */
[----:B------:R-:W-:Y:S02]  /*08f0*/  IADD3 R22, P1, PT, R20, 0x1000, RZ ;  /* 0x0000100014167810 */ /* 0x000fe40007f3e0ff */
[----:B------:R-:W2:Y:S02]  /*0900*/  LDS.128 R8, [R2] ;  /* 0x0000000002087984 */ /* 0x000ea40000000c00 */
[----:B------:R-:W-:Y:S01]  /*0910*/  ISETP.GE.AND P0, PT, R0, R3, PT ;  /* 0x000000030000720c */ /* 0x000fe20003f06270 */
[----:B------:R-:W-:Y:S01]  /*0920*/  IMAD.X R23, RZ, RZ, R21, P1 ;  /* 0x000000ffff177224 */ /* 0x000fe200008e0615 */
[----:B------:R3:W4:Y:S02]  /*0930*/  LDS.128 R4, [R2+0x400] ;  /* 0x0004000002047984 */ /* 0x0007240000000c00 */
[----:B---3--:R-:W-:-:S02]  /*0940*/  VIADD R2, R2, 0x1000 ;  /* 0x0000100002027836 */ /* 0x008fc40000000000 */
[----:B0-----:R3:W-:Y:S04]  /*0950*/  STG.E desc[UR6][R20.64+-0x800], R16 ;  /* 0xfff8001014007986 */ /* 0x0017e8000c101906 */
[----:B------:R3:W-:Y:S04]  /*0960*/  STG.E desc[UR6][R20.64+-0x7fc], R17 ;  /* 0xfff8041114007986 */ /* 0x0007e8000c101906 */
[----:B------:R3:W-:Y:S04]  /*0970*/  STG.E desc[UR6][R20.64+-0x7f8], R18 ;  /* 0xfff8081214007986 */ /* 0x0007e8000c101906 */
[----:B------:R3:W-:Y:S04]  /*0980*/  STG.E desc[UR6][R20.64+-0x7f4], R19 ;  /* 0xfff80c1314007986 */ /* 0x0007e8000c101906 */
[----:B-1----:R3:W-:Y:S04]  /*0990*/  STG.E desc[UR6][R20.64+-0x400], R12 ;  /* 0xfffc000c14007986 */ /* 0x0027e8000c101906 */
[----:B------:R3:W-:Y:S04]  /*09a0*/  STG.E desc[UR6][R20.64+-0x3fc], R13 ;  /* 0xfffc040d14007986 */ /* 0x0007e8000c101906 */
[----:B------:R3:W-:Y:S04]  /*09b0*/  STG.E desc[UR6][R20.64+-0x3f8], R14 ;  /* 0xfffc080e14007986 */ /* 0x0007e8000c101906 */
[----:B------:R3:W-:Y:S04]  /*09c0*/  STG.E desc[UR6][R20.64+-0x3f4], R15 ;  /* 0xfffc0c0f14007986 */ /* 0x0007e8000c101906 */
[----:B--2---:R3:W-:Y:S04]  /*09d0*/  STG.E desc[UR6][R20.64], R8 ;  /* 0x0000000814007986 */ /* 0x0047e8000c101906 */
[----:B------:R3:W-:Y:S04]  /*09e0*/  STG.E desc[UR6][R20.64+0x4], R9 ;  /* 0x0000040914007986 */ /* 0x0007e8000c101906 */
[----:B------:R3:W-:Y:S04]  /*09f0*/  STG.E desc[UR6][R20.64+0x8], R10 ;  /* 0x0000080a14007986 */ /* 0x0007e8000c101906 */
[----:B------:R3:W-:Y:S04]  /*0a00*/  STG.E desc[UR6][R20.64+0xc], R11 ;  /* 0x00000c0b14007986 */ /* 0x0007e8000c101906 */
[----:B----4-:R3:W-:Y:S04]  /*0a10*/  STG.E desc[UR6][R20.64+0x400], R4 ;  /* 0x0004000414007986 */ /* 0x0107e8000c101906 */
[----:B------:R3:W-:Y:S04]  /*0a20*/  STG.E desc[UR6][R20.64+0x404], R5 ;  /* 0x0004040514007986 */ /* 0x0007e8000c101906 */
[----:B------:R3:W-:Y:S04]  /*0a30*/  STG.E desc[UR6][R20.64+0x408], R6 ;  /* 0x0004080614007986 */ /* 0x0007e8000c101906 */
[----:B------:R3:W-:Y:S01]  /*0a40*/  STG.E desc[UR6][R20.64+0x40c], R7 ;  /* 0x00040c0714007986 */ /* 0x0007e2000c101906 */
[----:B------:R-:W-:Y:S05]  /*0a50*/  @!P0 BRA `(.L_x_4691) ;  /* 0xfffffffc00908947 */ /* 0x000fea000383ffff */
.L_x_4687:
[----:B------:R-:W-:Y:S05]  /*0a60*/  BSYNC.RECONVERGENT B0 ;  /* 0x0000000000007941 */ /* 0x000fea0003800200 */
.L_x_4686:
[----:B------:R-:W-:Y:S06]  /*0a70*/  BAR.SYNC.DEFER_BLOCKING 0x0 ;  /* 0x0000000000007b1d */ /* 0x000fec0000010000 */
[----:B------:R-:W-:Y:S05]  /*0a80*/  EXIT ;  /* 0x000000000000794d */ /* 0x000fea0003800000 */
.L_x_4683:
        /* <DEDUP_REMOVED lines=15> */
[----:B------:R-:W-:-:S05]  /*0b80*/  IMAD.WIDE R8, R0, 0x10, R8 ;  /* 0x0000001000087825 */ /* 0x000fca00078e0208 */
[----:B------:R-:W4:Y:S04]  /*0b90*/  LDG.E.CONSTANT R4, desc[UR6][R8.64+-0x10] ;  /* 0xfffff00608047981 */ /* 0x000f28000c1e9900 */
[----:B------:R-:W4:Y:S04]  /*0ba0*/  LDG.E.CONSTANT R5, desc[UR6][R8.64+-0xc] ;  /* 0xfffff40608057981 */ /* 0x000f28000c1e9900 */
[----:B------:R-:W4:Y:S04]  /*0bb0*/  LDG.E.CONSTANT R6, desc[UR6][R8.64+-0x8] ;  /* 0xfffff80608067981 */ /* 0x000f28000c1e9900 */
[----:B------:R0:W4:Y:S01]  /*0bc0*/  LDG.E.CONSTANT R7, desc[UR6][R8.64+-0x4] ;  /* 0xfffffc0608077981 */ /* 0x000122000c1e9900 */
[----:B------:R-:W1:Y:S01]  /*0bd0*/  S2UR UR5, SR_CgaCtaId ;  /* 0x00000000000579c3 */ /* 0x000e620000008800 */
[----:B------:R-:W-:Y:S01]  /*0be0*/  UMOV UR4, 0x400 ;  /* 0x0000040000047882 */ /* 0x000fe20000000000 */
[----:B------:R-:W-:Y:S01]  /*0bf0*/  ISETP.NE.AND P0, PT, R3, RZ, PT ;  /* 0x000000ff0300720c */ /* 0x000fe20003f05270 */
[----:B------:R-:W5:Y:S01]  /*0c00*/  S2R R25, SR_LANEID ;  /* 0x0000000000197919 */ /* 0x000f620000000000 */
[----:B------:R-:W-:Y:S01]  /*0c10*/  IMAD.MOV.U32 R24, RZ, RZ, 0x1 ;  /* 0x00000001ff187424 */ /* 0x000fe200078e00ff */
[----:B-1----:R-:W-:-:S06]  /*0c20*/  ULEA UR4, UR5, UR4, 0x18 ;  /* 0x0000000405047291 */ /* 0x002fcc000f8ec0ff */
[----:B------:R-:W-:Y:S01]  /*0c30*/  LEA R26, R3, UR4, 0x4 ;  /* 0x00000004031a7c11 */ /* 0x000fe2000f8e20ff */
[----:B-----5:R-:W-:-:S05]  /*0c40*/  IMAD.IADD R2, R2, 0x1, R25 ;  /* 0x0000000102027824 */ /* 0x020fca00078e0219 */
[----:B------:R-:W-:-:S05]  /*0c50*/  LEA R2, R2, UR4, 0x4 ;  /* 0x0000000402027c11 */ /* 0x000fca000f8e20ff */
[----:B------:R-:W-:Y:S01]  /*0c60*/  IMAD R0, R25, 0x10, R2 ;  /* 0x0000001019007824 */ /* 0x000fe200078e0202 */
[----:B--2---:R-:W-:Y:S04]  /*0c70*/  STS.128 [R2], R16 ;  /* 0x0000001002007388 */ /* 0x004fe80000000c00 */
[----:B---3--:R-:W-:Y:S01]  /*0c80*/  STS.128 [R2+0x200], R20 ;  /* 0x0002001402007388 */ /* 0x008fe20000000c00 */
[----:B------:R-:W-:-:S03]  /*0c90*/  NOP ;  /* 0x0000000000007918 */ /* 0x000fc60000000000 */
[----:B------:R-:W1:Y:S04]  /*0ca0*/  LDS.128 R12, [R0+0x10] ;  /* 0x00001000000c7984 */ /* 0x000e680000000c00 */
[----:B0-----:R-:W0:Y:S01]  /*0cb0*/  LDS.128 R8, [R0] ;  /* 0x0000000000087984 */ /* 0x001e220000000c00 */
[----:B------:R-:W-:Y:S06]  /*0cc0*/  BAR.SYNC.DEFER_BLOCKING 0x0 ;  /* 0x0000000000007b1d */ /* 0x000fec0000010000 */
[----:B-1----:R-:W-:Y:S02]  /*0cd0*/  STS.128 [R26+0x430], R12 ;  /* 0x0004300c1a007388 */ /* 0x002fe40000000c00 */
[----:B------:R-:W-:Y:S06]  /*0ce0*/  BAR.SYNC.DEFER_BLOCKING 0x0 ;  /* 0x0000000000007b1d */ /* 0x000fec0000010000 */
[----:B----4-:R-:W1:Y:S02]  /*0cf0*/  @P0 LDS.128 R4, [R26+0x420] ;  /* 0x000420001a040984 */ /* 0x010e640000000c00 */
[----:B------:R-:W-:Y:S01]  /*0d00*/  BAR.SYNC.DEFER_BLOCKING 0x0 ;  /* 0x0000000000007b1d */ /* 0x000fe20000010000 */
[----:B0-----:R-:W-:-:S04]  /*0d10*/  ISETP.NE.AND P0, PT, R10, R14, PT ;  /* 0x0000000e0a00720c */ /* 0x001fc80003f05270 */
[----:B------:R-:W-:-:S04]  /*0d20*/  ISETP.NE.OR P0, PT, R9, R13, P0 ;  /* 0x0000000d0900720c */ /* 0x000fc80000705670 */
[----:B------:R-:W-:-:S13]  /*0d30*/  ISETP.NE.OR P1, PT, R8, R12, P0 ;  /* 0x0000000c0800720c */ /* 0x000fda0000725670 */
[----:B------:R-:W-:-:S04]  /*0d40*/  @!P1 ISETP.NE.AND P2, PT, R11, R15, PT ;  /* 0x0000000f0b00920c */ /* 0x000fc80003f45270 */
[----:B------:R-:W-:Y:S02]  /*0d50*/  @!P1 SEL R24, RZ, 0x1, !P2 ;  /* 0x00000001ff189807 */ /* 0x000fe40005000000 */
[----:B------:R-:W-:-:S03]  /*0d60*/  ISETP.NE.AND P2, PT, R25, 0x1f, PT ;  /* 0x0000001f1900780c */ /* 0x000fc60003f45270 */
[----:B------:R-:W-:Y:S01]  /*0d70*/  VIADD R0, R24, 0x1 ;  /* 0x0000000118007836 */ /* 0x000fe20000000000 */
[----:B-1----:R-:W-:-:S04]  /*0d80*/  ISETP.NE.AND P0, PT, R5, R9, PT ;  /* 0x000000090500720c */ /* 0x002fc80003f05270 */
[----:B------:R-:W-:-:S04]  /*0d90*/  ISETP.NE.OR P0, PT, R4, R8, P0 ;  /* 0x000000080400720c */ /* 0x000fc80000705670 */
[----:B------:R-:W-:Y:S02]  /*0da0*/  ISETP.NE.OR P0, PT, R6, R10, P0 ;  /* 0x0000000a0600720c */ /* 0x000fe40000705670 */
[----:B------:R-:W-:Y:S02]  /*0db0*/  SHF.R.U32.HI R6, RZ, 0x5, R3 ;  /* 0x00000005ff067819 */ /* 0x000fe40000011603 */
[----:B------:R-:W-:Y:S02]  /*0dc0*/  ISETP.NE.OR P0, PT, R7, R11, P0 ;  /* 0x0000000b0700720c */ /* 0x000fe40000705670 */
[----:B------:R-:W-:-:S11]  /*0dd0*/  @!P2 LEA R6, R6, UR4, 0x2 ;  /* 0x000000040606ac11 */ /* 0x000fd6000f8e10ff */
[----:B------:R-:W-:-:S05]  /*0de0*/  @!P0 IMAD.MOV R0, RZ, RZ, R24 ;  /* 0x000000ffff008224 */ /* 0x000fca00078e0218 */
[----:B------:R-:W0:Y:S02]  /*0df0*/  SHFL.UP P1, R5, R0, 0x1, RZ ;  /* 0x0420000000057989 */ /* 0x000e2400000200ff */
[----:B0-----:R-:W-:-:S05]  /*0e00*/  @P1 IMAD.IADD R5, R5, 0x1, R0 ;  /* 0x0000000105051824 */ /* 0x001fca00078e0200 */
[----:B------:R-:W0:Y:S02]  /*0e10*/  SHFL.UP P1, R2, R5, 0x2, RZ ;  /* 0x0440000005027989 */ /* 0x000e2400000200ff */
[----:B0-----:R-:W-:-:S05]  /*0e20*/  @P1 IMAD.IADD R2, R5, 0x1, R2 ;  /* 0x0000000105021824 */ /* 0x001fca00078e0202 */
[----:B------:R-:W0:Y:S02]  /*0e30*/  SHFL.UP P1, R7, R2, 0x4, RZ ;  /* 0x0480000002077989 */ /* 0x000e2400000200ff */
[----:B0-----:R-:W-:-:S05]  /*0e40*/  @P1 IMAD.IADD R7, R2, 0x1, R7 ;  /* 0x0000000102071824 */ /* 0x001fca00078e0207 */
[----:B------:R-:W0:Y:S02]  /*0e50*/  SHFL.UP P1, R4, R7, 0x8, RZ ;  /* 0x0500000007047989 */ /* 0x000e2400000200ff */
[----:B0-----:R-:W-:-:S05]  /*0e60*/  @P1 IMAD.IADD R4, R7, 0x1, R4 ;  /* 0x0000000107041824 */ /* 0x001fca00078e0204 */
[----:B------:R-:W0:Y:S02]  /*0e70*/  SHFL.UP P1, R19, R4, 0x10, RZ ;  /* 0x0600000004137989 */ /* 0x000e2400000200ff */
[----:B0-----:R-:W-:Y:S01]  /*0e80*/  @P1 IMAD.IADD R19, R4, 0x1, R19 ;  /* 0x0000000104131824 */ /* 0x001fe200078e0213 */
[----:B------:R-:W-:-:S03]  /*0e90*/  ISETP.NE.AND P1, PT, R25, RZ, PT ;  /* 0x000000ff1900720c */ /* 0x000fc60003f25270 */
[----:B------:R-:W-:Y:S01]  /*0ea0*/  IMAD.IADD R0, R19, 0x1, -R0 ;  /* 0x0000000113007824 */ /* 0x000fe200078e0a00 */
[----:B------:R-:W-:Y:S01]  /*0eb0*/  @!P2 STS [R6], R19 ;  /* 0x000000130600a388 */ /* 0x000fe20000000800 */
[----:B------:R-:W-:Y:S01]  /*0ec0*/  BAR.SYNC.DEFER_BLOCKING 0x0 ;  /* 0x0000000000007b1d */ /* 0x000fe20000010000 */
[C---:B------:R-:W-:Y:S02]  /*0ed0*/  ISETP.GT.U32.AND P2, PT, R3.reuse, 0x1f, PT ;  /* 0x0000001f0300780c */ /* 0x040fe40003f44070 */
[----:B------:R-:W-:Y:S02]  /*0ee0*/  SEL R5, R0, RZ, P1 ;  /* 0x000000ff00057207 */ /* 0x000fe40000800000 */
[----:B------:R-:W-:Y:S01]  /*0ef0*/  ISETP.GE.U32.AND P1, PT, R3, 0x20, PT ;  /* 0x000000200300780c */ /* 0x000fe20003f26070 */
[----:B------:R-:W0:Y:S02]  /*0f00*/  LDS.64 R16, [UR4] ;  /* 0x00000004ff107984 */ /* 0x000e240008000a00 */
[----:B0-----:R-:W-:-:S02]  /*0f10*/  IMAD.IADD R5, R16, 0x1, R5 ;  /* 0x0000000110057824 */ /* 0x001fc400078e0205 */
[----:B------:R-:W-:-:S03]  /*0f20*/  IMAD.IADD R17, R16, 0x1, R17 ;  /* 0x0000000110117824 */ /* 0x000fc600078e0211 */
[----:B------:R-:W-:Y:S01]  /*0f30*/  SEL R26, R0, R5, !P1 ;  /* 0x00000005001a7207 */ /* 0x000fe20004800000 */
[----:B------:R-:W-:Y:S06]  /*0f40*/  @P2 BRA `(.L_x_4692) ;  /* 0x0000000800502947 */ /* 0x000fec0003800000 */
[----:B------:R-:W0:Y:S01]  /*0f50*/  S2R R27, SR_CTAID.X ;  /* 0x00000000001b7919 */ /* 0x000e220000002500 */
[----:B------:R-:W0:Y:S01]  /*0f60*/  LDC.64 R28, c[0x0][0x3a8] ;  /* 0x0000ea00ff1c7b82 */ /* 0x000e220000000a00 */
[----:B------:R-:W-:Y:S02]  /*0f70*/  ISETP.NE.AND P1, PT, R3, RZ, PT ;  /* 0x000000ff0300720c */ /* 0x000fe40003f25270 */
[----:B------:R-:W-:-:S05]  /*0f80*/  LOP3.LUT R22, RZ, R3, RZ, 0x33, !PT ;  /* 0x00000003ff167212 */ /* 0x000fca00078e33ff */
[----:B------:R-:W1:Y:S06]  /*0f90*/  LDC R2, c[0x0][0x370] ;  /* 0x0000dc00ff027b82 */ /* 0x000e6c0000000800 */
[----:B------:R-:W-:Y:S01]  /*0fa0*/  @!P1 IMAD.MOV.U32 R16, RZ, RZ, 0x64 ;  /* 0x00000064ff109424 */ /* 0x000fe200078e00ff */
[----:B------:R2:W-:Y:S01]  /*0fb0*/  @!P1 STS [UR4+0x2c], R17 ;  /* 0x00002c11ff009988 */ /* 0x0005e20008000804 */
[----:B0-----:R-:W-:Y:S01]  /*0fc0*/  IMAD.WIDE.U32 R28, R27, 0x8, R28 ;  /* 0x000000081b1c7825 */ /* 0x001fe200078e001c */
[----:B-1----:R-:W-:-:S04]  /*0fd0*/  ISETP.GT.U32.AND P2, PT, R2, 0x1f3, PT ;  /* 0x000001f30200780c */ /* 0x002fc80003f44070 */
[----:B------:R2:W-:Y:S09]  /*0fe0*/  @!P1 ST.E.64.STRONG.GPU desc[UR6][R28.64+0x100], R16 ;  /* 0x000100101c009985 */ /* 0x0005f2000c10fb06 */
[----:B------:R-:W-:Y:S05]  /*0ff0*/  @P2 BRA `(.L_x_4693) ;  /* 0x0000000000082947 */ /* 0x000fea0003800000 */
[----:B------:R0:W-:Y:S06]  /*1000*/  MEMBAR.SC.CTA ;  /* 0x0000000000007992 */ /* 0x0001ec0000000000 */
[----:B0-----:R-:W-:Y:S05]  /*1010*/  BRA `(.L_x_4694) ;  /* 0x0000000000087947 */ /* 0x001fea0003800000 */
.L_x_4693:
[----:B------:R-:W-:Y:S05]  /*1020*/  NANOSLEEP 0x1c2 ;  /* 0x000001c20000795d */ /* 0x000fea0003800000 */
[----:B------:R-:W-:Y:S01]  /*1030*/  NOP ;  /* 0x0000000000007918 */ /* 0x000fe20000000000 */
.L_x_4694:
[----:B------:R-:W-:-:S05]  /*1040*/  IMAD.WIDE R4, R22, 0x8, R28 ;  /* 0x0000000816047825 */ /* 0x000fca00078e021c */
[----:B------:R-:W3:Y:S01]  /*1050*/  LD.E.64.STRONG.GPU R6, desc[UR6][R4.64+0x100] ;  /* 0x0001000604067980 */ /* 0x000ee2000c10fb00 */
[----:B------:R-:W-:Y:S01]  /*1060*/  UMOV UR5, 0xffffffff ;  /* 0xffffffff00057882 */ /* 0x000fe20000000000 */
[----:B---3--:R-:W-:Y:S02]  /*1070*/  ISETP.NE.AND P1, PT, R6, 0x63, PT ;  /* 0x000000630600780c */ /* 0x008fe40003f25270 */
[----:B------:R-:W-:Y:S11]  /*1080*/  BRA.DIV UR5, `(.L_x_4695) ;  /* 0x0000002e05b87947 */ /* 0x000ff6000b800000 */
[----:B------:R-:W-:-:S13]  /*1090*/  VOTE.ANY P1, !P1 ;  /* 0x0000000000ff7806 */ /* 0x000fda0004820100 */
.L_x_4754:
[----:B------:R-:W-:Y:S05]  /*10a0*/  @!P1 BRA `(.L_x_4696) ;  /* 0x0000000000309947 */ /* 0x000fea0003800000 */
.L_x_4700:
[----:B------:R-:W-:Y:S05]  /*10b0*/  YIELD ;  /* 0x0000000000007946 */ /* 0x000fea0003800000 */
[----:B------:R-:W-:Y:S05]  /*10c0*/  @P2 BRA `(.L_x_4697) ;  /* 0x0000000000082947 */ /* 0x000fea0003800000 */
[----:B------:R0:W-:Y:S06]  /*10d0*/  MEMBAR.SC.CTA ;  /* 0x0000000000007992 */ /* 0x0001ec0000000000 */
[----:B0-----:R-:W-:Y:S05]  /*10e0*/  BRA `(.L_x_4698) ;  /* 0x0000000000087947 */ /* 0x001fea0003800000 */
.L_x_4697:
[----:B------:R-:W-:Y:S05]  /*10f0*/  NANOSLEEP 0x15e ;  /* 0x0000015e0000795d */ /* 0x000fea0003800000 */
[----:B------:R-:W-:Y:S01]  /*1100*/  NOP ;  /* 0x0000000000007918 */ /* 0x000fe20000000000 */
.L_x_4698:
[----:B------:R-:W3:Y:S01]  /*1110*/  LD.E.64.STRONG.GPU R6, desc[UR6][R4.64+0x100] ;  /* 0x0001000604067980 */ /* 0x000ee2000c10fb00 */
[----:B------:R-:W-:Y:S01]  /*1120*/  UMOV UR5, 0xffffffff ;  /* 0xffffffff00057882 */ /* 0x000fe20000000000 */
[----:B---3--:R-:W-:Y:S02]  /*1130*/  ISETP.NE.AND P1, PT, R6, 0x63, PT ;  /* 0x000000630600780c */ /* 0x008fe40003f25270 */
[----:B------:R-:W-:Y:S11]  /*1140*/  BRA.DIV UR5, `(.L_x_4699) ;  /* 0x0000002e05a87947 */ /* 0x000ff6000b800000 */
[----:B------:R-:W-:-:S13]  /*1150*/  VOTE.ANY P1, !P1 ;  /* 0x0000000000ff7806 */ /* 0x000fda0004820100 */
.L_x_4757:
[----:B------:R-:W-:Y:S05]  /*1160*/  @P1 BRA `(.L_x_4700) ;  /* 0xfffffffc00d01947 */ /* 0x000fea000383ffff */
.L_x_4696:
[----:B------:R-:W-:Y:S01]  /*1170*/  UMOV UR5, 0xffffffff ;  /* 0xffffffff00057882 */ /* 0x000fe20000000000 */
[----:B------:R-:W-:Y:S02]  /*1180*/  ISETP.NE.AND P2, PT, R6, 0x65, PT ;  /* 0x000000650600780c */ /* 0x000fe40003f45270 */
[----:B------:R-:W-:Y:S11]  /*1190*/  BRA.DIV UR5, `(.L_x_4701) ;  /* 0x0000002e05b47947 */ /* 0x000ff6000b800000 */
[----:B------:R-:W0:Y:S01]  /*11a0*/  S2R R27, SR_GEMASK ;  /* 0x00000000001b7919 */ /* 0x000e220000003c00 */
[----:B------:R-:W-:Y:S01]  /*11b0*/  VOTE.ANY R0, PT, !P2 ;  /* 0x0000000000007806 */ /* 0x000fe200050e0100 */
[----:B------:R-:W-:Y:S01]  /*11c0*/  VIADD R19, R25, 0x2 ;  /* 0x0000000219137836 */ /* 0x000fe20000000000 */
[----:B------:R-:W1:Y:S02]  /*11d0*/  S2R R21, SR_CTAID.X ;  /* 0x0000000000157919 */ /* 0x000e640000002500 */
[----:B0-----:R-:W-:Y:S01]  /*11e0*/  LOP3.LUT R0, R0, 0x80000000, R27, 0xec, !PT ;  /* 0x8000000000007812 */ /* 0x001fe200078eec1b */
[----:B-1----:R-:W-:-:S04]  /*11f0*/  IMAD.IADD R22, R22, 0x1, R21 ;  /* 0x0000000116167824 */ /* 0x002fc800078e0215 */
[----:B------:R-:W-:-:S05]  /*1200*/  VIADD R5, R0, 0xffffffff ;  /* 0xffffffff00057836 */ /* 0x000fca0000000000 */
[----:B------:R-:W-:-:S04]  /*1210*/  LOP3.LUT R0, R0, R5, RZ, 0xc, !PT ;  /* 0x0000000500007212 */ /* 0x000fc800078e0cff */
[----:B------:R-:W0:Y:S02]  /*1220*/  POPC R18, R0 ;  /* 0x0000000000127309 */ /* 0x000e240000000000 */
[----:B0-----:R-:W0:Y:S01]  /*1230*/  SHFL.DOWN PT, R23, R7, 0x1, R18 ;  /* 0x0820000007177989 */ /* 0x001e2200000e0012 */
[----:B------:R-:W-:-:S04]  /*1240*/  ISETP.GE.AND P1, PT, R25, R18, PT ;  /* 0x000000121900720c */ /* 0x000fc80003f26270 */
[----:B0-----:R-:W-:Y:S02]  /*1250*/  SEL R4, R23, RZ, !P1 ;  /* 0x000000ff17047207 */ /* 0x001fe40004800000 */
[-C--:B------:R-:W-:Y:S01]  /*1260*/  ISETP.GT.AND P1, PT, R19, R18.reuse, PT ;  /* 0x000000121300720c */ /* 0x080fe20003f24270 */
[C---:B------:R-:W-:Y:S02]  /*1270*/  VIADD R19, R25.reuse, 0x10 ;  /* 0x0000001019137836 */ /* 0x040fe40000000000 */
[----:B------:R-:W-:Y:S02]  /*1280*/  IMAD.IADD R5, R4, 0x1, R7 ;  /* 0x0000000104057824 */ /* 0x000fe400078e0207 */
[----:B------:R-:W-:Y:S01]  /*1290*/  VIADD R4, R25, 0x4 ;  /* 0x0000000419047836 */ /* 0x000fe20000000000 */
[----:B------:R-:W-:Y:S02]  /*12a0*/  ISETP.GT.AND P2, PT, R19, R18, PT ;  /* 0x000000121300720c */ /* 0x000fe40003f44270 */
[----:B------:R-:W0:Y:S02]  /*12b0*/  SHFL.DOWN PT, R23, R5, 0x2, R18 ;  /* 0x0840000005177989 */ /* 0x000e2400000e0012 */
[----:B0-----:R-:W-:-:S02]  /*12c0*/  SEL R20, R23, RZ, !P1 ;  /* 0x000000ff17147207 */ /* 0x001fc40004800000 */
[----:B------:R-:W-:-:S03]  /*12d0*/  ISETP.GT.AND P1, PT, R4, R18, PT ;  /* 0x000000120400720c */ /* 0x000fc60003f24270 */
[----:B------:R-:W-:Y:S02]  /*12e0*/  IMAD.IADD R20, R5, 0x1, R20 ;  /* 0x0000000105147824 */ /* 0x000fe400078e0214 */
[----:B------:R-:W-:-:S03]  /*12f0*/  VIADD R5, R25, 0x8 ;  /* 0x0000000819057836 */ /* 0x000fc60000000000 */
[----:B------:R-:W0:Y:S02]  /*1300*/  SHFL.DOWN PT, R23, R20, 0x4, R18 ;  /* 0x0880000014177989 */ /* 0x000e2400000e0012 */
[----:B0-----:R-:W-:Y:S02]  /*1310*/  SEL R7, R23, RZ, !P1 ;  /* 0x000000ff17077207 */ /* 0x001fe40004800000 */
[----:B------:R-:W-:-:S03]  /*1320*/  ISETP.GT.AND P1, PT, R5, R18, PT ;  /* 0x000000120500720c */ /* 0x000fc60003f24270 */
[----:B------:R-:W-:-:S05]  /*1330*/  IMAD.IADD R7, R20, 0x1, R7 ;  /* 0x0000000114077824 */ /* 0x000fca00078e0207 */
[----:B------:R-:W2:Y:S02]  /*1340*/  SHFL.DOWN PT, R23, R7, 0x8, R18 ;  /* 0x0900000007177989 */ /* 0x000ea400000e0012 */
[----:B--2---:R-:W-:Y:S02]  /*1350*/  SEL R16, R23, RZ, !P1 ;  /* 0x000000ff17107207 */ /* 0x004fe40004800000 */
[----:B------:R-:W-:-:S03]  /*1360*/  ISETP.NE.AND P1, PT, R6, 0x65, PT ;  /* 0x000000650600780c */ /* 0x000fc60003f25270 */
[----:B------:R-:W-:-:S05]  /*1370*/  IMAD.IADD R16, R7, 0x1, R16 ;  /* 0x0000000107107824 */ /* 0x000fca00078e0210 */
[----:B------:R0:W1:Y:S05]  /*1380*/  SHFL.DOWN PT, R23, R16, 0x10, R18 ;  /* 0x0a00000010177989 */ /* 0x00006a00000e0012 */
[----:B------:R-:W-:Y:S01]  /*1390*/  VOTE.ALL P1, P1 ;  /* 0x0000000000ff7806 */ /* 0x000fe20000820000 */
[----:B0-----:R-:W0:Y:S01]  /*13a0*/  LDC.64 R18, c[0x0][0x3a8] ;  /* 0x0000ea00ff127b82 */ /* 0x001e220000000a00 */
[----:B-1----:R-:W-:-:S05]  /*13b0*/  SEL R23, R23, RZ, !P2 ;  /* 0x000000ff17177207 */ /* 0x002fca0005000000 */
[----:B------:R-:W-:Y:S01]  /*13c0*/  IMAD.IADD R6, R16, 0x1, R23 ;  /* 0x0000000110067824 */ /* 0x000fe200078e0217 */
[----:B0-----:R-:W-:-:S05]  /*13d0*/  IADD3 R7, P3, PT, R18, 0x100, RZ ;  /* 0x0000010012077810 */ /* 0x001fca0007f7e0ff */
[----:B------:R-:W-:-:S08]  /*13e0*/  IMAD.X R16, RZ, RZ, R19, P3 ;  /* 0x000000ffff107224 */ /* 0x000fd000018e0613 */
.L_x_4766:
[----:B------:R-:W-:Y:S05]  /*13f0*/  @!P1 BRA `(.L_x_4702) ;  /* 0x0000000000e49947 */ /* 0x000fea0003800000 */
.L_x_4710:
        /* <DEDUP_REMOVED lines=9> */
.L_x_4769:
[----:B------:R-:W-:Y:S05]  /*1490*/  @!P1 BRA `(.L_x_4704) ;  /* 0x0000000000349947 */ /* 0x000fea0003800000 */
[----:B------:R-:W-:-:S13]  /*14a0*/  ISETP.GT.U32.AND P2, PT, R2, 0x1f3, PT ;  /* 0x000001f30200780c */ /* 0x000fda0003f44070 */
.L_x_4708:
[----:B------:R-:W-:Y:S05]  /*14b0*/  YIELD ;  /* 0x0000000000007946 */ /* 0x000fea0003800000 */
[----:B------:R-:W-:Y:S05]  /*14c0*/  @P2 BRA `(.L_x_4705) ;  /* 0x0000000000082947 */ /* 0x000fea0003800000 */
[----:B------:R0:W-:Y:S06]  /*14d0*/  MEMBAR.SC.CTA ;  /* 0x0000000000007992 */ /* 0x0001ec0000000000 */
[----:B0-----:R-:W-:Y:S05]  /*14e0*/  BRA `(.L_x_4706) ;  /* 0x0000000000087947 */ /* 0x001fea0003800000 */
.L_x_4705:
[----:B------:R-:W-:Y:S05]  /*14f0*/  NANOSLEEP 0x15e ;  /* 0x0000015e0000795d */ /* 0x000fea0003800000 */
[----:B------:R-:W-:Y:S01]  /*1500*/  NOP ;  /* 0x0000000000007918 */ /* 0x000fe20000000000 */
.L_x_4706:
[----:B------:R-:W2:Y:S01]  /*1510*/  LD.E.64.STRONG.GPU R20, desc[UR6][R18.64+-0x100] ;  /* 0xffff000612147980 */ /* 0x000ea2000c10fb00 */
[----:B------:R-:W-:Y:S01]  /*1520*/  UMOV UR5, 0xffffffff ;  /* 0xffffffff00057882 */ /* 0x000fe20000000000 */
[----:B--2---:R-:W-:Y:S02]  /*1530*/  ISETP.NE.AND P1, PT, R20, 0x63, PT ;  /* 0x000000631400780c */ /* 0x004fe40003f25270 */
[----:B------:R-:W-:Y:S11]  /*1540*/  BRA.DIV UR5, `(.L_x_4707) ;  /* 0x0000002e05f47947 */ /* 0x000ff6000b800000 */
[----:B------:R-:W-:-:S13]  /*1550*/  VOTE.ANY P1, !P1 ;  /* 0x0000000000ff7806 */ /* 0x000fda0004820100 */
.L_x_4772:
[----:B------:R-:W-:Y:S05]  /*1560*/  @P1 BRA `(.L_x_4708) ;  /* 0xfffffffc00d01947 */ /* 0x000fea000383ffff */
.L_x_4704:
[----:B------:R-:W-:Y:S01]  /*1570*/  UMOV UR5, 0xffffffff ;  /* 0xffffffff00057882 */ /* 0x000fe20000000000 */
[----:B------:R-:W-:Y:S02]  /*1580*/  ISETP.NE.AND P1, PT, R20, 0x65, PT ;  /* 0x000000651400780c */ /* 0x000fe40003f25270 */
[----:B------:R-:W-:Y:S11]  /*1590*/  BRA.DIV UR5, `(.L_x_4709) ;  /* 0x0000003205007947 */ /* 0x000ff6000b800000 */
[----:B------:R-:W-:Y:S01]  /*15a0*/  VOTE.ANY R0, PT, !P1 ;  /* 0x0000000000007806 */ /* 0x000fe200048e0100 */
[----:B------:R-:W-:-:S03]  /*15b0*/  VIADD R22, R22, 0xffffffe0 ;  /* 0xffffffe016167836 */ /* 0x000fc60000000000 */
[----:B------:R-:W-:-:S05]  /*15c0*/  LOP3.LUT R0, R0, 0x80000000, R27, 0xec, !PT ;  /* 0x8000000000007812 */ /* 0x000fca00078eec1b */
[----:B------:R-:W-:-:S05]  /*15d0*/  VIADD R19, R0, 0xffffffff ;  /* 0xffffffff00137836 */ /* 0x000fca0000000000 */
[----:B------:R-:W-:-:S04]  /*15e0*/  LOP3.LUT R19, R0, R19, RZ, 0xc, !PT ;  /* 0x0000001300137212 */ /* 0x000fc800078e0cff */
[----:B------:R0:W1:Y:S02]  /*15f0*/  POPC R18, R19 ;  /* 0x0000001300127309 */ /* 0x0000640000000000 */
[C---:B0-----:R-:W-:Y:S01]  /*1600*/  VIADD R19, R25.reuse, 0x10 ;  /* 0x0000001019137836 */ /* 0x041fe20000000000 */
[----:B-1----:R-:W0:Y:S01]  /*1610*/  SHFL.DOWN PT, R23, R21, 0x1, R18 ;  /* 0x0820000015177989 */ /* 0x002e2200000e0012 */
[----:B------:R-:W-:-:S03]  /*1620*/  ISETP.GE.AND P1, PT, R25, R18, PT ;  /* 0x000000121900720c */ /* 0x000fc60003f26270 */
[----:B------:R-:W-:Y:S02]  /*1630*/  ISETP.GT.AND P2, PT, R19, R18, PT ;  /* 0x000000121300720c */ /* 0x000fe40003f44270 */
[----:B0-----:R-:W-:Y:S01]  /*1640*/  SEL R0, R23, RZ, !P1 ;  /* 0x000000ff17007207 */ /* 0x001fe20004800000 */
[----:B------:R-:W-:-:S04]  /*1650*/  VIADD R23, R25, 0x2 ;  /* 0x0000000219177836 */ /* 0x000fc80000000000 */
[----:B------:R-:W-:Y:S01]  /*1660*/  IMAD.IADD R21, R0, 0x1, R21 ;  /* 0x0000000100157824 */ /* 0x000fe200078e0215 */
[----:B------:R-:W-:-:S04]  /*1670*/  ISETP.GT.AND P1, PT, R23, R18, PT ;  /* 0x000000121700720c */ /* 0x000fc80003f24270 */
[----:B------:R-:W0:Y:S02]  /*1680*/  SHFL.DOWN PT, R23, R21, 0x2, R18 ;  /* 0x0840000015177989 */ /* 0x000e2400000e0012 */
[----:B0-----:R-:W-:Y:S02]  /*1690*/  SEL R0, R23, RZ, !P1 ;  /* 0x000000ff17007207 */ /* 0x001fe40004800000 */
[----:B------:R-:W-:-:S03]  /*16a0*/  ISETP.GT.AND P1, PT, R4, R18, PT ;  /* 0x000000120400720c */ /* 0x000fc60003f24270 */
[----:B------:R-:W-:-:S05]  /*16b0*/  IMAD.IADD R21, R21, 0x1, R0 ;  /* 0x0000000115157824 */ /* 0x000fca00078e0200 */
[----:B------:R-:W0:Y:S02]  /*16c0*/  SHFL.DOWN PT, R23, R21, 0x4, R18 ;  /* 0x0880000015177989 */ /* 0x000e2400000e0012 */
[----:B0-----:R-:W-:Y:S02]  /*16d0*/  SEL R0, R23, RZ, !P1 ;  /* 0x000000ff17007207 */ /* 0x001fe40004800000 */
[----:B------:R-:W-:-:S03]  /*16e0*/  ISETP.GT.AND P1, PT, R5, R18, PT ;  /* 0x000000120500720c */ /* 0x000fc60003f24270 */
[----:B------:R-:W-:-:S05]  /*16f0*/  IMAD.IADD R21, R21, 0x1, R0 ;  /* 0x0000000115157824 */ /* 0x000fca00078e0200 */
        /* <DEDUP_REMOVED lines=8> */
.L_x_4781:
[----:B------:R-:W-:Y:S05]  /*1780*/  @P1 BRA `(.L_x_4710) ;  /* 0xfffffffc001c1947 */ /* 0x000fea000383ffff */
.L_x_4702:
[----:B------:R-:W-:Y:S02]  /*1790*/  ISETP.NE.AND P2, PT, R3, RZ, PT ;  /* 0x000000ff0300720c */ /* 0x000fe40003f45270 */
[----:B------:R-:W-:-:S11]  /*17a0*/  ISETP.NE.AND P1, PT, R25, RZ, PT ;  /* 0x000000ff1900720c */ /* 0x000fd60003f25270 */
[----:B------:R-:W0:Y:S01]  /*17b0*/  @!P2 S2R R5, SR_CgaCtaId ;  /* 0x000000000005a919 */ /* 0x000e220000008800 */
[----:B------:R-:W-:Y:S01]  /*17c0*/  @!P2 MOV R0, 0x400 ;  /* 0x000004000000a802 */ /* 0x000fe20000000f00 */
[----:B------:R-:W-:Y:S01]  /*17d0*/  @!P2 IMAD.IADD R17, R17, 0x1, R6 ;  /* 0x000000011111a824 */ /* 0x000fe200078e0206 */
[----:B------:R-:W-:Y:S01]  /*17e0*/  @!P1 MOV R2, 0x400 ;  /* 0x0000040000029802 */ /* 0x000fe20000000f00 */
[----:B------:R-:W1:Y:S01]  /*17f0*/  @!P1 S2R R7, SR_CgaCtaId ;  /* 0x0000000000079919 */ /* 0x000e620000008800 */
[----:B------:R-:W-:-:S05]  /*1800*/  @!P2 IMAD.MOV.U32 R16, RZ, RZ, 0x65 ;  /* 0x00000065ff10a424 */ /* 0x000fca00078e00ff */
[----:B------:R2:W-:Y:S01]  /*1810*/  @!P2 ST.E.64.STRONG.GPU desc[UR6][R28.64+0x100], R16 ;  /* 0x000100101c00a985 */ /* 0x0005e2000c10fb06 */
[----:B0-----:R-:W-:Y:S01]  /*1820*/  @!P2 LEA R0, R5, R0, 0x18 ;  /* 0x000000000500a211 */ /* 0x001fe200078ec0ff */
[----:B------:R-:W-:Y:S02]  /*1830*/  IMAD.MOV.U32 R5, RZ, RZ, R26 ;  /* 0x000000ffff057224 */ /* 0x000fe400078e001a */
[----:B------:R-:W-:Y:S01]  /*1840*/  @!P1 IMAD.MOV.U32 R5, RZ, RZ, R6 ;  /* 0x000000ffff059224 */ /* 0x000fe200078e0006 */
[----:B-1----:R-:W-:Y:S01]  /*1850*/  @!P1 LEA R7, R7, R2, 0x18 ;  /* 0x0000000207079211 */ /* 0x002fe200078ec0ff */
[----:B------:R2:W-:Y:S04]  /*1860*/  @!P2 STS [R0+0x28], R17 ;  /* 0x000028110000a388 */ /* 0x0005e80000000800 */
[----:B------:R2:W-:Y:S04]  /*1870*/  @!P2 STS [R0+0x24], R6 ;  /* 0x000024060000a388 */ /* 0x0005e80000000800 */
[----:B------:R2:W-:Y:S02]  /*1880*/  @!P1 STS [R7+0xc], R6 ;  /* 0x00000c0607009388 */ /* 0x0005e40000000800 */
.L_x_4692:
[----:B------:R-:W-:Y:S05]  /*1890*/  WARPSYNC.ALL ;  /* 0x0000000000007948 */ /* 0x000fea0003800000 */
[----:B------:R-:W-:Y:S01]  /*18a0*/  ISETP.NE.AND P1, PT, R3, RZ, PT ;  /* 0x000000ff0300720c */ /* 0x000fe20003f25270 */
[----:B------:R-:W0:Y:S08]  /*18b0*/  S2UR UR5, SR_CgaCtaId ;  /* 0x00000000000579c3 */ /* 0x000e300000008800 */
[----:B------:R-:W-:Y:S01]  /*18c0*/  BAR.SYNC.DEFER_BLOCKING 0x0 ;  /* 0x0000000000007b1d */ /* 0x000fe20000010000 */
[----:B------:R-:W-:-:S05]  /*18d0*/  ISETP.NE.AND P2, PT, R24, RZ, PT ;  /* 0x000000ff1800720c */ /* 0x000fca0003f45270 */
[----:B------:R-:W-:Y:S01]  /*18e0*/  UMOV UR4, 0x400 ;  /* 0x0000040000047882 */ /* 0x000fe20000000000 */
[----:B------:R-:W-:Y:S01]  /*18f0*/  BSSY.RECONVERGENT B0, `(.L_x_4711) ;  /* 0x0000054000007945 */ /* 0x000fe20003800200 */
[----:B0-----:R-:W-:-:S09]  /*1900*/  ULEA UR4, UR5, UR4, 0x18 ;  /* 0x0000000405047291 */ /* 0x001fd2000f8ec0ff */
[----:B------:R-:W0:Y:S04]  /*1910*/  @P1 LDS R4, [UR4+0xc] ;  /* 0x00000c04ff041984 */ /* 0x000e280008000800 */
[----:B------:R-:W1:Y:S04]  /*1920*/  LDS R2, [UR4+0x24] ;  /* 0x00002404ff027984 */ /* 0x000e680008000800 */
[----:B--2---:R-:W2:Y:S01]  /*1930*/  LDS R0, [UR4+0x2c] ;  /* 0x00002c04ff007984 */ /* 0x004ea20008000800 */
[----:B0-----:R-:W-:-:S04]  /*1940*/  @P1 IMAD.IADD R5, R5, 0x1, R4 ;  /* 0x0000000105051824 */ /* 0x001fc800078e0204 */
[C---:B------:R-:W-:Y:S02]  /*1950*/  VIADD R7, R5.reuse, 0x1 ;  /* 0x0000000105077836 */ /* 0x040fe40000000000 */
[----:B------:R-:W-:Y:S02]  /*1960*/  @!P0 IMAD.MOV R7, RZ, RZ, R5 ;  /* 0x000000ffff078224 */ /* 0x000fe400078e0205 */
[--C-:B-1----:R-:W-:Y:S02]  /*1970*/  @P0 IMAD.IADD R5, R5, 0x1, -R2.reuse ;  /* 0x0000000105050824 */ /* 0x102fe400078e0a02 */
[----:B------:R-:W-:-:S03]  /*1980*/  @P2 IMAD.IADD R7, R7, 0x1, -R2 ;  /* 0x0000000107072824 */ /* 0x000fc600078e0a02 */
[----:B------:R-:W-:Y:S01]  /*1990*/  @P0 LEA R5, R5, UR4, 0x4 ;  /* 0x0000000405050c11 */ /* 0x000fe2000f8e20ff */
[----:B------:R-:W-:Y:S01]  /*19a0*/  BAR.SYNC.DEFER_BLOCKING 0x0 ;  /* 0x0000000000007b1d */ /* 0x000fe20000010000 */
[----:B------:R-:W-:-:S05]  /*19b0*/  @P2 LEA R7, R7, UR4, 0x4 ;  /* 0x0000000407072c11 */ /* 0x000fca000f8e20ff */
[----:B------:R0:W-:Y:S01]  /*19c0*/  @P0 STS.128 [R5], R8 ;  /* 0x0000000805000388 */ /* 0x0001e20000000c00 */
[----:B--2---:R-:W-:-:S03]  /*19d0*/  ISETP.GE.AND P0, PT, R3, R0, PT ;  /* 0x000000000300720c */ /* 0x004fc60003f06270 */
[----:B------:R0:W-:Y:S01]  /*19e0*/  @P2 STS.128 [R7], R12 ;  /* 0x0000000c07002388 */ /* 0x0001e20000000c00 */
[----:B------:R-:W-:Y:S09]  /*19f0*/  BAR.SYNC.DEFER_BLOCKING 0x0 ;  /* 0x0000000000007b1d */ /* 0x000ff20000010000 */
[----:B------:R-:W-:Y:S05]  /*1a00*/  @P0 BRA `(.L_x_4712) ;  /* 0x0000000400080947 */ /* 0x000fea0003800000 */
[----:B0-----:R-:W-:Y:S01]  /*1a10*/  LOP3.LUT R5, RZ, R3, RZ, 0x33, !PT ;  /* 0x00000003ff057212 */ /* 0x001fe200078e33ff */
        /* <DEDUP_REMOVED lines=8> */
[----:B------:R-:W-:Y:S01]  /*1aa0*/  IMAD.MOV.U32 R10, RZ, RZ, 0x8 ;  /* 0x00000008ff0a7424 */ /* 0x000fe200078e00ff */
[----:B------:R-:W-:Y:S01]  /*1ab0*/  LEA R14, R3, UR4, 0x4 ;  /* 0x00000004030e7c11 */ /* 0x000fe2000f8e20ff */
[----:B------:R-:W-:Y:S02]  /*1ac0*/  IMAD.MOV.U32 R11, RZ, RZ, 0x0 ;  /* 0x00000000ff0b7424 */ /* 0x000fe400078e00ff */
[C---:B------:R-:W-:Y:S01]  /*1ad0*/  IMAD.SHL.U32 R5, R4.reuse, 0x40, RZ ;  /* 0x0000004004057824 */ /* 0x040fe200078e00ff */
[----:B------:R-:W-:Y:S01]  /*1ae0*/  LOP3.LUT R4, R4, 0x3, RZ, 0xc0, !PT ;  /* 0x0000000304047812 */ /* 0x000fe200078ec0ff */
[----:B0-----:R-:W-:-:S03]  /*1af0*/  IMAD.WIDE.U32 R10, R8, 0x1, R10 ;  /* 0x00000001080a7825 */ /* 0x001fc600078e000a */
[----:B------:R-:W-:Y:S01]  /*1b00*/  LOP3.LUT R6, R5, 0xc0, RZ, 0xc0, !PT ;  /* 0x000000c005067812 */ /* 0x000fe200078ec0ff */
[----:B------:R-:W-:Y:S02]  /*1b10*/  IMAD.IADD R15, R3, 0x1, R2 ;  /* 0x00000001030f7824 */ /* 0x000fe400078e0202 */
[----:B------:R-:W-:Y:S02]  /*1b20*/  IMAD.MOV R16, RZ, RZ, -R4 ;  /* 0x000000ffff107224 */ /* 0x000fe400078e0a04 */
[----:B------:R-:W-:Y:S02]  /*1b30*/  IMAD.IADD R17, R11, 0x1, R9 ;  /* 0x000000010b117824 */ /* 0x000fe400078e0209 */
[----:B------:R-:W-:-:S07]  /*1b40*/  IMAD.IADD R3, R3, 0x1, R6 ;  /* 0x0000000103037824 */ /* 0x000fce00078e0206 */
.L_x_4715:
[----:B-1----:R0:W1:Y:S01]  /*1b50*/  LDS.128 R4, [R14] ;  /* 0x000000000e047984 */ /* 0x0020620000000c00 */
[----:B------:R-:W-:Y:S02]  /*1b60*/  IMAD.MOV.U32 R12, RZ, RZ, R10 ;  /* 0x000000ffff0c7224 */ /* 0x000fe400078e000a */
[----:B------:R-:W-:Y:S02]  /*1b70*/  IMAD.MOV.U32 R13, RZ, RZ, R17 ;  /* 0x000000ffff0d7224 */ /* 0x000fe400078e0011 */
[----:B------:R-:W-:Y:S02]  /*1b80*/  VIADD R16, R16, 0x1 ;  /* 0x0000000110107836 */ /* 0x000fe40000000000 */
[----:B------:R-:W-:-:S03]  /*1b90*/  IMAD.WIDE R12, R15, 0x10, R12 ;  /* 0x000000100f0c7825 */ /* 0x000fc600078e020c */
[----:B------:R-:W-:Y:S01]  /*1ba0*/  ISETP.NE.AND P0, PT, R16, RZ, PT ;  /* 0x000000ff1000720c */ /* 0x000fe20003f05270 */
[----:B0-----:R-:W-:Y:S02]  /*1bb0*/  VIADD R14, R14, 0x400 ;  /* 0x000004000e0e7836 */ /* 0x001fe40000000000 */
[----:B------:R-:W-:Y:S01]  /*1bc0*/  VIADD R15, R15, 0x40 ;  /* 0x000000400f0f7836 */ /* 0x000fe20000000000 */
[----:B-1----:R1:W-:Y:S04]  /*1bd0*/  STG.E desc[UR6][R12.64+-0x8], R4 ;  /* 0xfffff8040c007986 */ /* 0x0023e8000c101906 */
[----:B------:R1:W-:Y:S04]  /*1be0*/  STG.E desc[UR6][R12.64+-0x4], R5 ;  /* 0xfffffc050c007986 */ /* 0x0003e8000c101906 */
[----:B------:R1:W-:Y:S04]  /*1bf0*/  STG.E desc[UR6][R12.64], R6 ;  /* 0x000000060c007986 */ /* 0x0003e8000c101906 */
[----:B------:R1:W-:Y:S01]  /*1c00*/  STG.E desc[UR6][R12.64+0x4], R7 ;  /* 0x000004070c007986 */ /* 0x0003e2000c101906 */
[----:B------:R-:W-:Y:S05]  /*1c10*/  @P0 BRA `(.L_x_4715) ;  /* 0xfffffffc00cc0947 */ /* 0x000fea000383ffff */
.L_x_4714:
[----:B------:R-:W-:Y:S05]  /*1c20*/  BSYNC.RECONVERGENT B1 ;  /* 0x0000000000017941 */ /* 0x000fea0003800200 */
.L_x_4713:
[----:B------:R-:W-:Y:S05]  /*1c30*/  @!P1 BRA `(.L_x_4712) ;  /* 0x00000000007c9947 */ /* 0x000fea0003800000 */
[----:B0-----:R-:W-:Y:S01]  /*1c40*/  IADD3 R20, P0, PT, R8, 0x800, RZ ;  /* 0x0000080008147810 */ /* 0x001fe20007f1e0ff */
[C---:B------:R-:W-:Y:S01]  /*1c50*/  IMAD.IADD R25, R3.reuse, 0x1, R2 ;  /* 0x0000000103197824 */ /* 0x040fe200078e0202 */
[----:B-1----:R-:W-:-:S03]  /*1c60*/  LEA R4, R3, UR4, 0x4 ;  /* 0x0000000403047c11 */ /* 0x002fc6000f8e20ff */
[----:B------:R-:W-:Y:S02]  /*1c70*/  IMAD.X R21, RZ, RZ, R9, P0 ;  /* 0x000000ffff157224 */ /* 0x000fe400000e0609 */
[----:B------:R-:W-:-:S07]  /*1c80*/  VIADD R2, R4, 0x800 ;  /* 0x0000080004027836 */ /* 0x000fce0000000000 */
.L_x_4716:
[----:B---3--:R-:W0:Y:S01]  /*1c90*/  LDS.128 R4, [R2+-0x800] ;  /* 0xfff8000002047984 */ /* 0x008e220000000c00 */
[----:B------:R-:W-:-:S03]  /*1ca0*/  IMAD.WIDE R22, R25, 0x10, R20 ;  /* 0x0000001019167825 */ /* 0x000fc600078e0214 */
[----:B------:R-:W1:Y:S01]  /*1cb0*/  LDS.128 R8, [R2+-0x400] ;  /* 0xfffc000002087984 */ /* 0x000e620000000c00 */
[----:B------:R-:W-:Y:S02]  /*1cc0*/  VIADD R3, R3, 0x100 ;  /* 0x0000010003037836 */ /* 0x000fe40000000000 */
[----:B------:R-:W-:Y:S01]  /*1cd0*/  VIADD R25, R25, 0x100 ;  /* 0x0000010019197836 */ /* 0x000fe20000000000 */
[----:B------:R-:W2:Y:S02]  /*1ce0*/  LDS.128 R12, [R2] ;  /* 0x00000000020c7984 */ /* 0x000ea40000000c00 */
[----:B------:R-:W-:Y:S02]  /*1cf0*/  ISETP.GE.AND P0, PT, R3, R0, PT ;  /* 0x000000000300720c */ /* 0x000fe40003f06270 */
        /* <DEDUP_REMOVED lines=19> */
.L_x_4712:
[----:B------:R-:W-:Y:S05]  /*1e30*/  BSYNC.RECONVERGENT B0 ;  /* 0x0000000000007941 */ /* 0x000fea0003800200 */
.L_x_4711:
[----:B------:R-:W-:Y:S06]  /*1e40*/  BAR.SYNC.DEFER_BLOCKING 0x0 ;  /* 0x0000000000007b1d */ /* 0x000fec0000010000 */
[----:B------:R-:W-:Y:S05]  /*1e50*/  EXIT ;  /* 0x000000000000794d */ /* 0x000fea0003800000 */
.L_x_4682:
[----:B------:R-:W0:Y:S01]  /*1e60*/  S2R R2, SR_CTAID.X ;  /* 0x0000000000027919 */ /* 0x000e220000002500 */
[----:B------:R-:W1:Y:S02]  /*1e70*/  LDCU UR8, c[0x0][0x3a0] ;  /* 0x00007400ff0877ac */ /* 0x000e640008000800 */
[----:B-1----:R-:W-:Y:S02]  /*1e80*/  IADD3 R26, PT, PT, -R0, UR8, RZ ;  /* 0x00000008001a7c10 */ /* 0x002fe4000fffe1ff */
[----:B0-----:R-:W-:-:S13]  /*1e90*/  ISETP.NE.AND P0, PT, R2, RZ, PT ;  /* 0x000000ff0200720c */ /* 0x001fda0003f05270 */
[----:B------:R-:W-:Y:S05]  /*1ea0*/  @P0 BRA `(.L_x_4717) ;  /* 0x0000000800b80947 */ /* 0x000fea0003800000 */
[----:B------:R-:W0:Y:S02]  /*1eb0*/  LDC.64 R8, c[0x0][0x380] ;  /* 0x0000e000ff087b82 */ /* 0x000e240000000a00 */
[----:B0-----:R-:W-:-:S05]  /*1ec0*/  IMAD.WIDE.U32 R4, R0, 0x10, R8 ;  /* 0x0000001000047825 */ /* 0x001fca00078e0008 */
[----:B------:R-:W2:Y:S04]  /*1ed0*/  LDG.E.CONSTANT R12, desc[UR6][R4.64] ;  /* 0x00000006040c7981 */ /* 0x000ea8000c1e9900 */
[----:B------:R-:W3:Y:S04]  /*1ee0*/  LDG.E.CONSTANT R13, desc[UR6][R4.64+0x4] ;  /* 0x00000406040d7981 */ /* 0x000ee8000c1e9900 */
[----:B------:R-:W4:Y:S04]  /*1ef0*/  LDG.E.CONSTANT R14, desc[UR6][R4.64+0x8] ;  /* 0x00000806040e7981 */ /* 0x000f28000c1e9900 */
[----:B------:R-:W5:Y:S01]  /*1f00*/  LDG.E.CONSTANT R15, desc[UR6][R4.64+0xc] ;  /* 0x00000c06040f7981 */ /* 0x000f62000c1e9900 */
[----:B------:R-:W0:Y:S02]  /*1f10*/  S2R R3, SR_TID.X ;  /* 0x0000000000037919 */ /* 0x000e240000002100 */
[----:B0-----:R-:W-:-:S05]  /*1f20*/  IMAD.SHL.U32 R21, R3, 0x2, RZ ;  /* 0x0000000203157824 */ /* 0x001fca00078e00ff */
[----:B------:R-:W-:-:S04]  /*1f30*/  LOP3.LUT R2, R21, 0x7c0, RZ, 0xc0, !PT ;  /* 0x000007c015027812 */ /* 0x000fc800078ec0ff */
[----:B------:R-:W-:-:S04]  /*1f40*/  LOP3.LUT R11, R2, 0x1f, R3, 0xf8, !PT ;  /* 0x0000001f020b7812 */ /* 0x000fc800078ef803 */
[C---:B------:R-:W-:Y:S01]  /*1f50*/  ISETP.GE.AND P0, PT, R11.reuse, R26, PT ;  /* 0x0000001a0b00720c */ /* 0x040fe20003f06270 */
[----:B------:R-:W-:-:S05]  /*1f60*/  VIADD R7, R11, 0x20 ;  /* 0x000000200b077836 */ /* 0x000fca0000000000 */
[----:B------:R-:W-:-:S07]  /*1f70*/  ISETP.GE.AND P1, PT, R7, R26, PT ;  /* 0x0000001a0700720c */ /* 0x000fce0003f26270 */
[----:B------:R-:W-:-:S04]  /*1f80*/  @!P0 IMAD.IADD R7, R0, 0x1, R11 ;  /* 0x0000000100078824 */ /* 0x000fc800078e020b */
[----:B------:R-:W-:Y:S02]  /*1f90*/  @!P0 IMAD.WIDE.U32 R8, R7, 0x10, R8 ;  /* 0x0000001007088825 */ /* 0x000fe400078e0008 */
[----:B------:R-:W-:-:S05]  /*1fa0*/  @!P1 LEA R6, P2, R11, R4, 0x4 ;  /* 0x000000040b069211 */ /* 0x000fca00078420ff */
[----:B------:R-:W-:Y:S02]  /*1fb0*/  @!P1 IMAD.X R7, RZ, RZ, R5, P2 ;  /* 0x000000ffff079224 */ /* 0x000fe400010e0605 */
[----:B--2---:R-:W-:Y:S02]  /*1fc0*/  IMAD.MOV.U32 R16, RZ, RZ, R12 ;  /* 0x000000ffff107224 */ /* 0x004fe400078e000c */
[----:B------:R-:W2:Y:S01]  /*1fd0*/  @!P0 LDG.E.CONSTANT R12, desc[UR6][R8.64] ;  /* 0x00000006080c8981 */ /* 0x000ea2000c1e9900 */
[----:B---3--:R-:W-:-:S03]  /*1fe0*/  IMAD.MOV.U32 R17, RZ, RZ, R13 ;  /* 0x000000ffff117224 */ /* 0x008fc600078e000d */
[----:B------:R-:W2:Y:S01]  /*1ff0*/  @!P0 LDG.E.CONSTANT R13, desc[UR6][R8.64+0x4] ;  /* 0x00000406080d8981 */ /* 0x000ea2000c1e9900 */
[----:B----4-:R-:W-:-:S03]  /*2000*/  IMAD.MOV.U32 R18, RZ, RZ, R14 ;  /* 0x000000ffff127224 */ /* 0x010fc600078e000e */
[----:B------:R-:W2:Y:S01]  /*2010*/  @!P0 LDG.E.CONSTANT R14, desc[UR6][R8.64+0x8] ;  /* 0x00000806080e8981 */ /* 0x000ea2000c1e9900 */
[----:B-----5:R-:W-:-:S03]  /*2020*/  IMAD.MOV.U32 R19, RZ, RZ, R15 ;  /* 0x000000ffff137224 */ /* 0x020fc600078e000f */
[----:B------:R-:W2:Y:S04]  /*2030*/  @!P0 LDG.E.CONSTANT R15, desc[UR6][R8.64+0xc] ;  /* 0x00000c06080f8981 */ /* 0x000ea8000c1e9900 */
[----:B------:R-:W3:Y:S04]  /*2040*/  @!P1 LDG.E.CONSTANT R16, desc[UR6][R6.64+0x200] ;  /* 0x0002000606109981 */ /* 0x000ee8000c1e9900 */
[----:B------:R-:W3:Y:S04]  /*2050*/  @!P1 LDG.E.CONSTANT R17, desc[UR6][R6.64+0x204] ;  /* 0x0002040606119981 */ /* 0x000ee8000c1e9900 */
[----:B------:R-:W3:Y:S04]  /*2060*/  @!P1 LDG.E.CONSTANT R18, desc[UR6][R6.64+0x208] ;  /* 0x0002080606129981 */ /* 0x000ee8000c1e9900 */
[----:B------:R-:W3:Y:S01]  /*2070*/  @!P1 LDG.E.CONSTANT R19, desc[UR6][R6.64+0x20c] ;  /* 0x00020c0606139981 */ /* 0x000ee2000c1e9900 */
[----:B------:R-:W0:Y:S01]  /*2080*/  S2R R0, SR_LANEID ;  /* 0x0000000000007919 */ /* 0x000e220000000000 */
[----:B------:R-:W1:Y:S01]  /*2090*/  S2UR UR5, SR_CgaCtaId ;  /* 0x00000000000579c3 */ /* 0x000e620000008800 */
[----:B------:R-:W-:-:S02]  /*20a0*/  UMOV UR4, 0x400 ;  /* 0x0000040000047882 */ /* 0x000fc40000000000 */
[----:B-1----:R-:W-:Y:S01]  /*20b0*/  ULEA UR4, UR5, UR4, 0x18 ;  /* 0x0000000405047291 */ /* 0x002fe2000f8ec0ff */
[----:B0-----:R-:W-:-:S05]  /*20c0*/  IMAD.IADD R2, R2, 0x1, R0 ;  /* 0x0000000102027824 */ /* 0x001fca00078e0200 */
[----:B------:R-:W-:-:S05]  /*20d0*/  LEA R25, R2, UR4, 0x4 ;  /* 0x0000000402197c11 */ /* 0x000fca000f8e20ff */
[----:B------:R-:W-:Y:S01]  /*20e0*/  IMAD R20, R0, 0x10, R25 ;  /* 0x0000001000147824 */ /* 0x000fe200078e0219 */
[C---:B------:R-:W-:Y:S02]  /*20f0*/  ISETP.NE.AND P4, PT, R3.reuse, RZ, PT ;  /* 0x000000ff0300720c */ /* 0x040fe40003f85270 */
[----:B------:R-:W-:Y:S01]  /*2100*/  LEA R2, R3, UR4, 0x4 ;  /* 0x0000000403027c11 */ /* 0x000fe2000f8e20ff */
[C---:B------:R-:W-:Y:S01]  /*2110*/  VIADD R23, R21.reuse, 0x1 ;  /* 0x0000000115177836 */ /* 0x040fe20000000000 */
[----:B------:R-:W-:Y:S01]  /*2120*/  BSSY.RECONVERGENT B0, `(.L_x_4718) ;  /* 0x0000019000007945 */ /* 0x000fe20003800200 */
[----:B------:R-:W-:-:S03]  /*2130*/  ISETP.GE.AND P1, PT, R21, R26, PT ;  /* 0x0000001a1500720c */ /* 0x000fc60003f26270 */
[----:B------:R-:W-:Y:S01]  /*2140*/  ISETP.GE.AND P2, PT, R23, R26, PT ;  /* 0x0000001a1700720c */ /* 0x000fe20003f46270 */
[----:B--2---:R-:W-:Y:S04]  /*2150*/  STS.128 [R25], R12 ;  /* 0x0000000c19007388 */ /* 0x004fe80000000c00 */
[----:B---3--:R0:W-:Y:S01]  /*2160*/  STS.128 [R25+0x200], R16 ;  /* 0x0002001019007388 */ /* 0x0081e20000000c00 */
[----:B------:R-:W-:-:S03]  /*2170*/  NOP ;  /* 0x0000000000007918 */ /* 0x000fc60000000000 */
[----:B------:R-:W-:Y:S04]  /*2180*/  LDS.128 R4, [R20] ;  /* 0x0000000014047984 */ /* 0x000fe80000000c00 */
[----:B------:R-:W1:Y:S01]  /*2190*/  LDS.128 R8, [R20+0x10] ;  /* 0x0000100014087984 */ /* 0x000e620000000c00 */
[----:B------:R-:W-:Y:S01]  /*21a0*/  BAR.SYNC.DEFER_BLOCKING 0x0 ;  /* 0x0000000000007b1d */ /* 0x000fe20000010000 */
[----:B0-----:R-:W-:Y:S02]  /*21b0*/  IMAD.MOV.U32 R17, RZ, RZ, 0x1 ;  /* 0x00000001ff117424 */ /* 0x001fe400078e00ff */
[----:B------:R-:W-:Y:S01]  /*21c0*/  IMAD.MOV.U32 R16, RZ, RZ, 0x1 ;  /* 0x00000001ff107424 */ /* 0x000fe200078e00ff */
[----:B-1----:R-:W-:-:S04]  /*21d0*/  ISETP.NE.AND P0, PT, R6, R10, PT ;  /* 0x0000000a0600720c */ /* 0x002fc80003f05270 */
[----:B------:R-:W-:-:S04]  /*21e0*/  ISETP.NE.OR P0, PT, R5, R9, P0 ;  /* 0x000000090500720c */ /* 0x000fc80000705670 */
[----:B------:R-:W-:Y:S01]  /*21f0*/  ISETP.NE.OR P0, PT, R4, R8, P0 ;  /* 0x000000080400720c */ /* 0x000fe20000705670 */
[----:B------:R0:W-:Y:S01]  /*2200*/  STS.128 [R2+0x430], R8 ;  /* 0x0004300802007388 */ /* 0x0001e20000000c00 */
[----:B------:R-:W-:Y:S11]  /*2210*/  BAR.SYNC.DEFER_BLOCKING 0x0 ;  /* 0x0000000000007b1d */ /* 0x000ff60000010000 */
        /* <DEDUP_REMOVED lines=9> */
.L_x_4719:
[----:B------:R-:W-:Y:S05]  /*22b0*/  BSYNC.RECONVERGENT B0 ;  /* 0x0000000000007941 */ /* 0x000fea0003800200 */
.L_x_4718:
[----:B------:R-:W-:Y:S01]  /*22c0*/  SEL R19, R17, 0x1, !P2 ;  /* 0x0000000111137807 */ /* 0x000fe20005000000 */
[----:B------:R-:W-:Y:S01]  /*22d0*/  BAR.SYNC.DEFER_BLOCKING 0x0 ;  /* 0x0000000000007b1d */ /* 0x000fe20000010000 */
[----:B------:R-:W-:Y:S02]  /*22e0*/  SEL R18, R16, 0x1, !P1 ;  /* 0x0000000110127807 */ /* 0x000fe40004800000 */
[----:B------:R-:W-:Y:S02]  /*22f0*/  ISETP.NE.AND P1, PT, R0, 0x1f, PT ;  /* 0x0000001f0000780c */ /* 0x000fe40003f25270 */
[----:B------:R-:W-:Y:S01]  /*2300*/  SHF.R.U32.HI R17, RZ, 0x5, R3 ;  /* 0x00000005ff117819 */ /* 0x000fe20000011603 */
[----:B------:R-:W-:Y:S01]  /*2310*/  IMAD.IADD R21, R18, 0x1, R19 ;  /* 0x0000000112157824 */ /* 0x000fe200078e0213 */
[----:B------:R-:W-:Y:S01]  /*2320*/  ISETP.NE.AND P3, PT, R0, RZ, PT ;  /* 0x000000ff0000720c */ /* 0x000fe20003f65270 */
[----:B------:R-:W-:Y:S01]  /*2330*/  BSSY.RECONVERGENT B0, `(.L_x_4720) ;  /* 0x0000063000007945 */ /* 0x000fe20003800200 */
[----:B------:R-:W-:-:S02]  /*2340*/  ISETP.NE.AND P2, PT, R19, RZ, PT ;  /* 0x000000ff1300720c */ /* 0x000fc40003f45270 */
[----:B------:R-:W0:Y:S05]  /*2350*/  SHFL.UP P0, R12, R21, 0x1, RZ ;  /* 0x04200000150c7989 */ /* 0x000e2a00000000ff */
[----:B------:R-:W-:Y:S01]  /*2360*/  @!P1 LEA R17, R17, UR4, 0x2 ;  /* 0x0000000411119c11 */ /* 0x000fe2000f8e10ff */
        /* <DEDUP_REMOVED lines=9> */
[----:B------:R-:W-:-:S03]  /*2400*/  ISETP.GE.U32.AND P0, PT, R3, 0x20, PT ;  /* 0x000000200300780c */ /* 0x000fc60003f06070 */
[----:B------:R-:W-:Y:S01]  /*2410*/  IMAD.IADD R0, R16, 0x1, -R21 ;  /* 0x0000000110007824 */ /* 0x000fe200078e0a15 */
[----:B------:R-:W-:Y:S01]  /*2420*/  @!P1 STS [R17], R16 ;  /* 0x0000001011009388 */ /* 0x000fe20000000800 */
[----:B------:R-:W-:Y:S03]  /*2430*/  BAR.SYNC.DEFER_BLOCKING 0x0 ;  /* 0x0000000000007b1d */ /* 0x000fe60000010000 */
[----:B------:R-:W-:Y:S02]  /*2440*/  SEL R15, R0, RZ, P3 ;  /* 0x000000ff000f7207 */ /* 0x000fe40001800000 */
[----:B------:R-:W-:Y:S01]  /*2450*/  ISETP.NE.AND P1, PT, R18, RZ, PT ;  /* 0x000000ff1200720c */ /* 0x000fe20003f25270 */
[----:B------:R-:W0:Y:S02]  /*2460*/  LDS.64 R12, [UR4] ;  /* 0x00000004ff0c7984 */ /* 0x000e240008000a00 */
[----:B0-----:R-:W-:-:S05]  /*2470*/  SEL R0, R12, RZ, P0 ;  /* 0x000000ff0c007207 */ /* 0x001fca0000000000 */
[----:B------:R-:W-:-:S04]  /*2480*/  IMAD.IADD R15, R0, 0x1, R15 ;  /* 0x00000001000f7824 */ /* 0x000fc800078e020f */
[----:B------:R-:W-:Y:S01]  /*2490*/  @P2 IMAD.IADD R0, R18, 0x1, R15 ;  /* 0x0000000112002824 */ /* 0x000fe200078e020f */
[----:B------:R-:W-:Y:S01]  /*24a0*/  @P1 LEA R14, R15, UR4, 0x4 ;  /* 0x000000040f0e1c11 */ /* 0x000fe2000f8e20ff */
[----:B------:R-:W-:Y:S03]  /*24b0*/  BAR.SYNC.DEFER_BLOCKING 0x0 ;  /* 0x0000000000007b1d */ /* 0x000fe60000010000 */
[----:B------:R-:W-:Y:S02]  /*24c0*/  @P2 LEA R15, R0, UR4, 0x4 ;  /* 0x00000004000f2c11 */ /* 0x000fe4000f8e20ff */
[----:B------:R-:W-:-:S05]  /*24d0*/  IADD3 R0, PT, PT, R13, R26, R12 ;  /* 0x0000001a0d007210 */ /* 0x000fca0007ffe00c */
[----:B------:R-:W-:-:S05]  /*24e0*/  VIADD R0, R0, 0xffffff80 ;  /* 0xffffff8000007836 */ /* 0x000fca0000000000 */
[----:B------:R-:W-:Y:S01]  /*24f0*/  ISETP.GE.AND P0, PT, R3, R0, PT ;  /* 0x000000000300720c */ /* 0x000fe20003f06270 */
[----:B------:R0:W-:Y:S04]  /*2500*/  @P1 STS.128 [R14], R4 ;  /* 0x000000040e001388 */ /* 0x0001e80000000c00 */
[----:B------:R0:W-:Y:S01]  /*2510*/  @P2 STS.128 [R15], R8 ;  /* 0x000000080f002388 */ /* 0x0001e20000000c00 */
[----:B------:R-:W-:Y:S07]  /*2520*/  BAR.SYNC.DEFER_BLOCKING 0x0 ;  /* 0x0000000000007b1d */ /* 0x000fee0000010000 */
[----:B------:R-:W-:Y:S05]  /*2530*/  @P0 BRA `(.L_x_4721) ;  /* 0x0000000400080947 */ /* 0x000fea0003800000 */
[----:B------:R-:W-:Y:S01]  /*2540*/  IADD3 R12, PT, PT, R13, UR8, R12 ;  /* 0x000000080d0c7c10 */ /* 0x000fe2000fffe00c */
[----:B------:R-:W-:Y:S03]  /*2550*/  BSSY.RECONVERGENT B1, `(.L_x_4722) ;  /* 0x000001d000017945 */ /* 0x000fe60003800200 */
[----:B------:R-:W-:-:S04]  /*2560*/  IADD3 R12, PT, PT, R12, -0x81, -R3 ;  /* 0xffffff7f0c0c7810 */ /* 0x000fc80007ffe803 */
[C---:B0-----:R-:W-:Y:S02]  /*2570*/  LOP3.LUT R4, R12.reuse, 0xc0, RZ, 0xc0, !PT ;  /* 0x000000c00c047812 */ /* 0x041fe400078ec0ff */
[----:B------:R-:W-:Y:S02]  /*2580*/  ISETP.GE.U32.AND P1, PT, R12, 0xc0, PT ;  /* 0x000000c00c00780c */ /* 0x000fe40003f26070 */
[----:B------:R-:W-:-:S13]  /*2590*/  ISETP.NE.AND P0, PT, R4, 0xc0, PT ;  /* 0x000000c00400780c */ /* 0x000fda0003f05270 */
[----:B------:R-:W-:Y:S05]  /*25a0*/  @!P0 BRA `(.L_x_4723) ;  /* 0x00000000005c8947 */ /* 0x000fea0003800000 */
[----:B------:R-:W0:Y:S01]  /*25b0*/  LDC.64 R4, c[0x0][0x388] ;  /* 0x0000e200ff047b82 */ /* 0x000e220000000a00 */
[----:B------:R-:W-:-:S05]  /*25c0*/  LEA.HI R6, R12, 0x1, RZ, 0x1a ;  /* 0x000000010c067811 */ /* 0x000fca00078fd0ff */
[C---:B------:R-:W-:Y:S01]  /*25d0*/  IMAD.SHL.U32 R7, R6.reuse, 0x40, RZ ;  /* 0x0000004006077824 */ /* 0x040fe200078e00ff */
[----:B------:R-:W-:-:S05]  /*25e0*/  LOP3.LUT R6, R6, 0x3, RZ, 0xc0, !PT ;  /* 0x0000000306067812 */ /* 0x000fca00078ec0ff */
[----:B------:R-:W-:Y:S02]  /*25f0*/  IMAD.MOV R10, RZ, RZ, -R6 ;  /* 0x000000ffff0a7224 */ /* 0x000fe400078e0a06 */
[----:B0-----:R-:W-:-:S03]  /*2600*/  IMAD.WIDE.U32 R4, R3, 0x10, R4 ;  /* 0x0000001003047825 */ /* 0x001fc600078e0004 */
[----:B------:R-:W-:Y:S02]  /*2610*/  IADD3 R11, P0, PT, R4, 0x8, RZ ;  /* 0x00000008040b7810 */ /* 0x000fe40007f1e0ff */
[----:B------:R-:W-:-:S03]  /*2620*/  LOP3.LUT R4, R7, 0xc0, RZ, 0xc0, !PT ;  /* 0x000000c007047812 */ /* 0x000fc600078ec0ff */
[----:B------:R-:W-:Y:S02]  /*2630*/  IMAD.X R12, RZ, RZ, R5, P0 ;  /* 0x000000ffff0c7224 */ /* 0x000fe400000e0605 */
[----:B------:R-:W-:-:S07]  /*2640*/  IMAD.IADD R3, R3, 0x1, R4 ;  /* 0x0000000103037824 */ /* 0x000fce00078e0204 */
.L_x_4724:
        /* <DEDUP_REMOVED lines=13> */
.L_x_4723:
[----:B------:R-:W-:Y:S05]  /*2720*/  BSYNC.RECONVERGENT B1 ;  /* 0x0000000000017941 */ /* 0x000fea0003800200 */
.L_x_4722:
[----:B------:R-:W-:Y:S05]  /*2730*/  @!P1 BRA `(.L_x_4721) ;  /* 0x0000000000889947 */ /* 0x000fea0003800000 */
[----:B0-----:R-:W0:Y:S01]  /*2740*/  LDC.64 R4, c[0x0][0x388] ;  /* 0x0000e200ff047b82 */ /* 0x001e220000000a00 */
[----:B------:R-:W-:-:S05]  /*2750*/  LEA R2, R3, UR4, 0x4 ;  /* 0x0000000403027c11 */ /* 0x000fca000f8e20ff */
[----:B------:R-:W-:Y:S02]  /*2760*/  VIADD R2, R2, 0x800 ;  /* 0x0000080002027836 */ /* 0x000fe40000000000 */
[----:B0-----:R-:W-:-:S03]  /*2770*/  IMAD.WIDE.U32 R4, R3, 0x10, R4 ;  /* 0x0000001003047825 */ /* 0x001fc600078e0004 */
[----:B------:R-:W-:-:S05]  /*2780*/  IADD3 R22, P0, PT, R4, 0x800, RZ ;  /* 0x0000080004167810 */ /* 0x000fca0007f1e0ff */
[----:B------:R-:W-:-:S08]  /*2790*/  IMAD.X R23, RZ, RZ, R5, P0 ;  /* 0x000000ffff177224 */ /* 0x000fd000000e0605 */
.L_x_4725:
        /* <DEDUP_REMOVED lines=28> */
.L_x_4721:
[----:B------:R-:W-:Y:S05]  /*2960*/  BSYNC.RECONVERGENT B0 ;  /* 0x0000000000007941 */ /* 0x000fea0003800200 */
.L_x_4720:
[----:B------:R-:W-:Y:S06]  /*2970*/  BAR.SYNC.DEFER_BLOCKING 0x0 ;  /* 0x0000000000007b1d */ /* 0x000fec0000010000 */
[----:B------:R-:W-:Y:S05]  /*2980*/  BRA `(.L_x_4726) ;  /* 0x0000001400607947 */ /* 0x000fea0003800000 */
.L_x_4717:
[----:B------:R-:W0:Y:S02]  /*2990*/  LDC.64 R12, c[0x0][0x380] ;  /* 0x0000e000ff0c7b82 */ /* 0x000e240000000a00 */
[----:B0-----:R-:W-:-:S05]  /*29a0*/  IMAD.WIDE.U32 R8, R0, 0x10, R12 ;  /* 0x0000001000087825 */ /* 0x001fca00078e000c */
[----:B------:R-:W2:Y:S04]  /*29b0*/  LDG.E.CONSTANT R4, desc[UR6][R8.64] ;  /* 0x0000000608047981 */ /* 0x000ea8000c1e9900 */
[----:B------:R-:W3:Y:S04]  /*29c0*/  LDG.E.CONSTANT R5, desc[UR6][R8.64+0x4] ;  /* 0x0000040608057981 */ /* 0x000ee8000c1e9900 */
[----:B------:R-:W4:Y:S04]  /*29d0*/  LDG.E.CONSTANT R6, desc[UR6][R8.64+0x8] ;  /* 0x0000080608067981 */ /* 0x000f28000c1e9900 */
[----:B------:R2:W5:Y:S01]  /*29e0*/  LDG.E.CONSTANT R7, desc[UR6][R8.64+0xc] ;  /* 0x00000c0608077981 */ /* 0x000562000c1e9900 */
        /* <DEDUP_REMOVED lines=11> */
[----:B------:R-:W-:-:S05]  /*2aa0*/  IMAD.WIDE R22, R0, 0x10, R12 ;  /* 0x0000001000167825 */ /* 0x000fca00078e020c */
[----:B------:R-:W5:Y:S04]  /*2ab0*/  LDG.E.CONSTANT R12, desc[UR6][R22.64+-0x10] ;  /* 0xfffff006160c7981 */ /* 0x000f68000c1e9900 */
[----:B------:R-:W5:Y:S04]  /*2ac0*/  LDG.E.CONSTANT R13, desc[UR6][R22.64+-0xc] ;  /* 0xfffff406160d7981 */ /* 0x000f68000c1e9900 */
[----:B------:R-:W5:Y:S04]  /*2ad0*/  LDG.E.CONSTANT R14, desc[UR6][R22.64+-0x8] ;  /* 0xfffff806160e7981 */ /* 0x000f68000c1e9900 */
[----:B------:R-:W5:Y:S01]  /*2ae0*/  LDG.E.CONSTANT R15, desc[UR6][R22.64+-0x4] ;  /* 0xfffffc06160f7981 */ /* 0x000f62000c1e9900 */
[----:B--2---:R-:W-:-:S03]  /*2af0*/  IMAD.MOV.U32 R8, RZ, RZ, R4 ;  /* 0x000000ffff087224 */ /* 0x004fc600078e0004 */
[----:B------:R-:W2:Y:S01]  /*2b00*/  @!P0 LDG.E.CONSTANT R4, desc[UR6][R18.64] ;  /* 0x0000000612048981 */ /* 0x000ea2000c1e9900 */
[----:B---3--:R-:W-:-:S03]  /*2b10*/  IMAD.MOV.U32 R9, RZ, RZ, R5 ;  /* 0x000000ffff097224 */ /* 0x008fc600078e0005 */
[----:B------:R-:W2:Y:S01]  /*2b20*/  @!P0 LDG.E.CONSTANT R5, desc[UR6][R18.64+0x4] ;  /* 0x0000040612058981 */ /* 0x000ea2000c1e9900 */
[----:B----4-:R-:W-:-:S03]  /*2b30*/  IMAD.MOV.U32 R10, RZ, RZ, R6 ;  /* 0x000000ffff0a7224 */ /* 0x010fc600078e0006 */
[----:B------:R-:W2:Y:S01]  /*2b40*/  @!P0 LDG.E.CONSTANT R6, desc[UR6][R18.64+0x8] ;  /* 0x0000080612068981 */ /* 0x000ea2000c1e9900 */
[----:B-----5:R-:W-:-:S03]  /*2b50*/  IMAD.MOV.U32 R11, RZ, RZ, R7 ;  /* 0x000000ffff0b7224 */ /* 0x020fc600078e0007 */
[----:B------:R0:W2:Y:S04]  /*2b60*/  @!P0 LDG.E.CONSTANT R7, desc[UR6][R18.64+0xc] ;  /* 0x00000c0612078981 */ /* 0x0000a8000c1e9900 */
[----:B------:R-:W3:Y:S04]  /*2b70*/  @!P1 LDG.E.CONSTANT R8, desc[UR6][R20.64+0x200] ;  /* 0x0002000614089981 */ /* 0x000ee8000c1e9900 */
[----:B------:R-:W3:Y:S04]  /*2b80*/  @!P1 LDG.E.CONSTANT R9, desc[UR6][R20.64+0x204] ;  /* 0x0002040614099981 */ /* 0x000ee8000c1e9900 */
[----:B------:R-:W3:Y:S04]  /*2b90*/  @!P1 LDG.E.CONSTANT R10, desc[UR6][R20.64+0x208] ;  /* 0x00020806140a9981 */ /* 0x000ee8000c1e9900 */
[----:B------:R-:W3:Y:S01]  /*2ba0*/  @!P1 LDG.E.CONSTANT R11, desc[UR6][R20.64+0x20c] ;  /* 0x00020c06140b9981 */ /* 0x000ee2000c1e9900 */
[----:B------:R-:W1:Y:S01]  /*2bb0*/  S2R R16, SR_LANEID ;  /* 0x0000000000107919 */ /* 0x000e620000000000 */
[----:B------:R-:W4:Y:S01]  /*2bc0*/  S2UR UR5, SR_CgaCtaId ;  /* 0x00000000000579c3 */ /* 0x000f220000008800 */
[----:B------:R-:W-:-:S02]  /*2bd0*/  UMOV UR4, 0x400 ;  /* 0x0000040000047882 */ /* 0x000fc40000000000 */
[----:B----4-:R-:W-:Y:S01]  /*2be0*/  ULEA UR4, UR5, UR4, 0x18 ;  /* 0x0000000405047291 */ /* 0x010fe2000f8ec0ff */
[----:B-1----:R-:W-:-:S05]  /*2bf0*/  IMAD.IADD R2, R2, 0x1, R16 ;  /* 0x0000000102027824 */ /* 0x002fca00078e0210 */
[----:B0-----:R-:W-:-:S05]  /*2c00*/  LEA R19, R2, UR4, 0x4 ;  /* 0x0000000402137c11 */ /* 0x001fca000f8e20ff */
[----:B------:R-:W-:Y:S01]  /*2c10*/  IMAD R0, R16, 0x10, R19 ;  /* 0x0000001010007824 */ /* 0x000fe200078e0213 */
[C---:B------:R-:W-:Y:S02]  /*2c20*/  LEA R2, R17.reuse, UR4, 0x4 ;  /* 0x0000000411027c11 */ /* 0x040fe4000f8e20ff */
[----:B------:R-:W-:Y:S01]  /*2c30*/  ISETP.NE.AND P0, PT, R17, RZ, PT ;  /* 0x000000ff1100720c */ /* 0x000fe20003f05270 */
[----:B--2---:R-:W-:Y:S04]  /*2c40*/  STS.128 [R19], R4 ;  /* 0x0000000413007388 */ /* 0x004fe80000000c00 */
[----:B---3--:R-:W-:Y:S01]  /*2c50*/  STS.128 [R19+0x200], R8 ;  /* 0x0002000813007388 */ /* 0x008fe20000000c00 */
[----:B------:R-:W-:-:S03]  /*2c60*/  NOP ;  /* 0x0000000000007918 */ /* 0x000fc60000000000 */
[----:B------:R-:W0:Y:S04]  /*2c70*/  LDS.128 R4, [R0+0x10] ;  /* 0x0000100000047984 */ /* 0x000e280000000c00 */
[----:B------:R-:W1:Y:S01]  /*2c80*/  LDS.128 R8, [R0] ;  /* 0x0000000000087984 */ /* 0x000e620000000c00 */
[----:B------:R-:W-:Y:S06]  /*2c90*/  BAR.SYNC.DEFER_BLOCKING 0x0 ;  /* 0x0000000000007b1d */ /* 0x000fec0000010000 */
[----:B0-----:R-:W-:Y:S02]  /*2ca0*/  STS.128 [R2+0x430], R4 ;  /* 0x0004300402007388 */ /* 0x001fe40000000c00 */
[----:B------:R-:W-:Y:S06]  /*2cb0*/  BAR.SYNC.DEFER_BLOCKING 0x0 ;  /* 0x0000000000007b1d */ /* 0x000fec0000010000 */
[----:B------:R-:W0:Y:S02]  /*2cc0*/  @P0 LDS.128 R12, [R2+0x420] ;  /* 0x00042000020c0984 */ /* 0x000e240000000c00 */
[----:B------:R-:W-:Y:S01]  /*2cd0*/  BAR.SYNC.DEFER_BLOCKING 0x0 ;  /* 0x0000000000007b1d */ /* 0x000fe20000010000 */
[----:B-1----:R-:W-:-:S04]  /*2ce0*/  ISETP.NE.AND P0, PT, R10, R6, PT ;  /* 0x000000060a00720c */ /* 0x002fc80003f05270 */
[----:B------:R-:W-:-:S04]  /*2cf0*/  ISETP.NE.OR P0, PT, R9, R5, P0 ;  /* 0x000000050900720c */ /* 0x000fc80000705670 */
[----:B------:R-:W-:Y:S01]  /*2d00*/  ISETP.NE.OR P0, PT, R8, R4, P0 ;  /* 0x000000040800720c */ /* 0x000fe20000705670 */
[----:B------:R-:W-:-:S12]  /*2d10*/  IMAD.MOV.U32 R0, RZ, RZ, 0x1 ;  /* 0x00000001ff007424 */ /* 0x000fd800078e00ff */
[----:B------:R-:W-:Y:S02]  /*2d20*/  @!P0 ISETP.NE.AND P2, PT, R11, R7, PT ;  /* 0x000000070b00820c */ /* 0x000fe40003f45270 */
[----:B0-----:R-:W-:-:S04]  /*2d30*/  ISETP.NE.AND P1, PT, R13, R9, PT ;  /* 0x000000090d00720c */ /* 0x001fc80003f25270 */
[----:B------:R-:W-:-:S04]  /*2d40*/  ISETP.NE.OR P1, PT, R12, R8, P1 ;  /* 0x000000080c00720c */ /* 0x000fc80000f25670 */
[C---:B------:R-:W-:Y:S01]  /*2d50*/  ISETP.GE.OR P1, PT, R3.reuse, R26, P1 ;  /* 0x0000001a0300720c */ /* 0x040fe20000f26670 */
[----:B------:R-:W-:-:S03]  /*2d60*/  VIADD R3, R3, 0x1 ;  /* 0x0000000103037836 */ /* 0x000fc60000000000 */
[----:B------:R-:W-:Y:S02]  /*2d70*/  ISETP.NE.OR P1, PT, R14, R10, P1 ;  /* 0x0000000a0e00720c */ /* 0x000fe40000f25670 */
[----:B------:R-:W-:Y:S02]  /*2d80*/  @!P0 SEL R0, RZ, 0x1, !P2 ;  /* 0x00000001ff008807 */ /* 0x000fe40005000000 */
[----:B------:R-:W-:Y:S02]  /*2d90*/  ISETP.GE.AND P3, PT, R3, R26, PT ;  /* 0x0000001a0300720c */ /* 0x000fe40003f66270 */
[----:B------:R-:W-:Y:S02]  /*2da0*/  ISETP.NE.OR P0, PT, R15, R11, P1 ;  /* 0x0000000b0f00720c */ /* 0x000fe40000f05670 */
[----:B------:R-:W-:Y:S02]  /*2db0*/  SEL R3, R0, 0x1, !P3 ;  /* 0x0000000100037807 */ /* 0x000fe40005800000 */
[----:B------:R-:W-:-:S05]  /*2dc0*/  SEL R25, RZ, 0x1, !P0 ;  /* 0x00000001ff197807 */ /* 0x000fca0004000000 */
[----:B------:R-:W-:-:S05]  /*2dd0*/  IMAD.IADD R27, R25, 0x1, R3 ;  /* 0x00000001191b7824 */ /* 0x000fca00078e0203 */
[----:B------:R-:W0:Y:S02]  /*2de0*/  SHFL.UP P1, R0, R27, 0x1, RZ ;  /* 0x042000001b007989 */ /* 0x000e2400000200ff */
[----:B0-----:R-:W-:-:S05]  /*2df0*/  @P1 IMAD.IADD R0, R27, 0x1, R0 ;  /* 0x000000011b001824 */ /* 0x001fca00078e0200 */
[----:B------:R-:W0:Y:S02]  /*2e00*/  SHFL.UP P1, R13, R0, 0x2, RZ ;  /* 0x04400000000d7989 */ /* 0x000e2400000200ff */
[----:B0-----:R-:W-:-:S05]  /*2e10*/  @P1 IMAD.IADD R13, R0, 0x1, R13 ;  /* 0x00000001000d1824 */ /* 0x001fca00078e020d */
[----:B------:R-:W0:Y:S02]  /*2e20*/  SHFL.UP P1, R2, R13, 0x4, RZ ;  /* 0x048000000d027989 */ /* 0x000e2400000200ff */
[----:B0-----:R-:W-:-:S05]  /*2e30*/  @P1 IMAD.IADD R2, R13, 0x1, R2 ;  /* 0x000000010d021824 */ /* 0x001fca00078e0202 */
[----:B------:R-:W0:Y:S01]  /*2e40*/  SHFL.UP P1, R19, R2, 0x8, RZ ;  /* 0x0500000002137989 */ /* 0x000e2200000200ff */
[----:B------:R-:W-:Y:S01]  /*2e50*/  ISETP.NE.AND P2, PT, R16, 0x1f, PT ;  /* 0x0000001f1000780c */ /* 0x000fe20003f45270 */
[----:B0-----:R-:W-:-:S05]  /*2e60*/  @P1 IMAD.IADD R19, R2, 0x1, R19 ;  /* 0x0000000102131824 */ /* 0x001fca00078e0213 */
[----:B------:R-:W0:Y:S01]  /*2e70*/  SHFL.UP P1, R12, R19, 0x10, RZ ;  /* 0x06000000130c7989 */ /* 0x000e2200000200ff */
[----:B------:R-:W-:-:S06]  /*2e80*/  SHF.R.U32.HI R21, RZ, 0x5, R17 ;  /* 0x00000005ff157819 */ /* 0x000fcc0000011611 */
[----:B------:R-:W-:Y:S01]  /*2e90*/  @!P2 LEA R21, R21, UR4, 0x2 ;  /* 0x000000041515ac11 */ /* 0x000fe2000f8e10ff */
[----:B0-----:R-:W-:-:S05]  /*2ea0*/  @P1 IMAD.IADD R12, R19, 0x1, R12 ;  /* 0x00000001130c1824 */ /* 0x001fca00078e020c */
[----:B------:R-:W-:Y:S01]  /*2eb0*/  @!P2 STS [R21], R12 ;  /* 0x0000000c1500a388 */ /* 0x000fe20000000800 */
[----:B------:R-:W-:Y:S06]  /*2ec0*/  BAR.SYNC.DEFER_BLOCKING 0x0 ;  /* 0x0000000000007b1d */ /* 0x000fec0000010000 */
[----:B------:R-:W0:Y:S01]  /*2ed0*/  LDS.64 R14, [UR4] ;  /* 0x00000004ff0e7984 */ /* 0x000e220008000a00 */
[----:B------:R-:W-:Y:S01]  /*2ee0*/  IMAD.IADD R27, R12, 0x1, -R27 ;  /* 0x000000010c1b7824 */ /* 0x000fe200078e0a1b */
[----:B------:R-:W-:Y:S02]  /*2ef0*/  ISETP.GT.U32.AND P2, PT, R17, 0x1f, PT ;  /* 0x0000001f1100780c */ /* 0x000fe40003f44070 */
[----:B------:R-:W-:-:S04]  /*2f00*/  ISETP.NE.AND P1, PT, R16, RZ, PT ;  /* 0x000000ff1000720c */ /* 0x000fc80003f25270 */
[----:B------:R-:W-:Y:S02]  /*2f10*/  SEL R13, R27, RZ, P1 ;  /* 0x000000ff1b0d7207 */ /* 0x000fe40000800000 */
[----:B------:R-:W-:-:S03]  /*2f20*/  ISETP.GE.U32.AND P1, PT, R17, 0x20, PT ;  /* 0x000000201100780c */ /* 0x000fc60003f26070 */
[C---:B0-----:R-:W-:Y:S02]  /*2f30*/  IMAD.IADD R0, R14.reuse, 0x1, R13 ;  /* 0x000000010e007824 */ /* 0x041fe400078e020d */
[----:B------:R-:W-:-:S03]  /*2f40*/  IMAD.IADD R15, R14, 0x1, R15 ;  /* 0x000000010e0f7824 */ /* 0x000fc600078e020f */
[----:B------:R-:W-:Y:S01]  /*2f50*/  SEL R27, R27, R0, !P1 ;  /* 0x000000001b1b7207 */ /* 0x000fe20004800000 */
[----:B------:R-:W-:Y:S06]  /*2f60*/  @P2 BRA `(.L_x_4727) ;  /* 0x00000008006c2947 */ /* 0x000fec0003800000 */
[----:B------:R-:W0:Y:S01]  /*2f70*/  S2R R24, SR_CTAID.X ;  /* 0x0000000000187919 */ /* 0x000e220000002500 */
[----:B------:R-:W0:Y:S01]  /*2f80*/  LDC.64 R28, c[0x0][0x3a8] ;  /* 0x0000ea00ff1c7b82 */ /* 0x000e220000000a00 */
[----:B------:R-:W-:-:S07]  /*2f90*/  ISETP.NE.AND P1, PT, R17, RZ, PT ;  /* 0x000000ff1100720c */ /* 0x000fce0003f25270 */
        /* <DEDUP_REMOVED lines=9> */
.L_x_4728:
[----:B------:R-:W-:Y:S05]  /*3030*/  NANOSLEEP 0x1c2 ;  /* 0x000001c20000795d */ /* 0x000fea0003800000 */
[----:B------:R-:W-:Y:S01]  /*3040*/  NOP ;  /* 0x0000000000007918 */ /* 0x000fe20000000000 */
.L_x_4729:
[----:B------:R-:W-:-:S03]  /*3050*/  IMAD.WIDE.U32 R12, R17, 0x8, RZ ;  /* 0x00000008110c7825 */ /* 0x000fc600078e00ff */
[----:B------:R-:W-:Y:S02]  /*3060*/  LOP3.LUT R19, R12, 0xfffffff8, RZ, 0x3c, !PT ;  /* 0xfffffff80c137812 */ /* 0x000fe400078e3cff */
[----:B------:R-:W-:Y:S02]  /*3070*/  LOP3.LUT R13, RZ, R13, RZ, 0x33, !PT ;  /* 0x0000000dff0d7212 */ /* 0x000fe400078e33ff */
[----:B------:R-:W-:-:S05]  /*3080*/  IADD3 R18, P1, PT, R28, R19, RZ ;  /* 0x000000131c127210 */ /* 0x000fca0007f3e0ff */
[----:B------:R-:W-:-:S05]  /*3090*/  IMAD.X R19, R29, 0x1, R13, P1 ;  /* 0x000000011d137824 */ /* 0x000fca00008e060d */
[----:B------:R-:W3:Y:S01]  /*30a0*/  LD.E.64.STRONG.GPU R12, desc[UR6][R18.64+0x100] ;  /* 0x00010006120c7980 */ /* 0x000ee2000c10fb00 */
[----:B------:R-:W-:Y:S01]  /*30b0*/  UMOV UR5, 0xffffffff ;  /* 0xffffffff00057882 */ /* 0x000fe20000000000 */
[----:B---3--:R-:W-:Y:S02]  /*30c0*/  ISETP.NE.AND P1, PT, R12, 0x63, PT ;  /* 0x000000630c00780c */ /* 0x008fe40003f25270 */
[----:B------:R-:W-:Y:S11]  /*30d0*/  BRA.DIV UR5, `(.L_x_4730) ;  /* 0x0000001a050c7947 */ /* 0x000ff6000b800000 */
[----:B------:R-:W-:-:S13]  /*30e0*/  VOTE.ANY P1, !P1 ;  /* 0x0000000000ff7806 */ /* 0x000fda0004820100 */
.L_x_4784:
[----:B------:R-:W-:Y:S05]  /*30f0*/  @!P1 BRA `(.L_x_4731) ;  /* 0x0000000000309947 */ /* 0x000fea0003800000 */
.L_x_4735:
[----:B------:R-:W-:Y:S05]  /*3100*/  YIELD ;  /* 0x0000000000007946 */ /* 0x000fea0003800000 */
[----:B------:R-:W-:Y:S05]  /*3110*/  @P2 BRA `(.L_x_4732) ;  /* 0x0000000000082947 */ /* 0x000fea0003800000 */
[----:B------:R0:W-:Y:S06]  /*3120*/  MEMBAR.SC.CTA ;  /* 0x0000000000007992 */ /* 0x0001ec0000000000 */
[----:B0-----:R-:W-:Y:S05]  /*3130*/  BRA `(.L_x_4733) ;  /* 0x0000000000087947 */ /* 0x001fea0003800000 */
.L_x_4732:
[----:B------:R-:W-:Y:S05]  /*3140*/  NANOSLEEP 0x15e ;  /* 0x0000015e0000795d */ /* 0x000fea0003800000 */
[----:B------:R-:W-:Y:S01]  /*3150*/  NOP ;  /* 0x0000000000007918 */ /* 0x000fe20000000000 */
.L_x_4733:
[----:B------:R-:W3:Y:S01]  /*3160*/  LD.E.64.STRONG.GPU R12, desc[UR6][R18.64+0x100] ;  /* 0x00010006120c7980 */ /* 0x000ee2000c10fb00 */
[----:B------:R-:W-:Y:S01]  /*3170*/  UMOV UR5, 0xffffffff ;  /* 0xffffffff00057882 */ /* 0x000fe20000000000 */
[----:B---3--:R-:W-:Y:S02]  /*3180*/  ISETP.NE.AND P1, PT, R12, 0x63, PT ;  /* 0x000000630c00780c */ /* 0x008fe40003f25270 */
[----:B------:R-:W-:Y:S11]  /*3190*/  BRA.DIV UR5, `(.L_x_4734) ;  /* 0x0000001605fc7947 */ /* 0x000ff6000b800000 */
[----:B------:R-:W-:-:S13]  /*31a0*/  VOTE.ANY P1, !P1 ;  /* 0x0000000000ff7806 */ /* 0x000fda0004820100 */
.L_x_4787:
[----:B------:R-:W-:Y:S05]  /*31b0*/  @P1 BRA `(.L_x_4735) ;  /* 0xfffffffc00d01947 */ /* 0x000fea000383ffff */
.L_x_4731:
[----:B------:R-:W-:Y:S01]  /*31c0*/  UMOV UR5, 0xffffffff ;  /* 0xffffffff00057882 */ /* 0x000fe20000000000 */
[----:B------:R-:W-:Y:S02]  /*31d0*/  ISETP.NE.AND P2, PT, R12, 0x65, PT ;  /* 0x000000650c00780c */ /* 0x000fe40003f45270 */
[----:B------:R-:W-:Y:S11]  /*31e0*/  BRA.DIV UR5, `(.L_x_4736) ;  /* 0x0000001a05087947 */ /* 0x000ff6000b800000 */
[----:B--2---:R-:W0:Y:S01]  /*31f0*/  S2R R14, SR_GEMASK ;  /* 0x00000000000e7919 */ /* 0x004e220000003c00 */
[----:B------:R-:W-:Y:S01]  /*3200*/  VOTE.ANY R0, PT, !P2 ;  /* 0x0000000000007806 */ /* 0x000fe200050e0100 */
[----:B------:R-:W-:Y:S01]  /*3210*/  VIADD R21, R16, 0x2 ;  /* 0x0000000210157836 */ /* 0x000fe20000000000 */
[----:B------:R-:W1:Y:S02]  /*3220*/  S2R R18, SR_CTAID.X ;  /* 0x0000000000127919 */ /* 0x000e640000002500 */
        /* <DEDUP_REMOVED lines=13> */
[-C--:B------:R-:W-:Y:S01]  /*3300*/  ISETP.GT.AND P1, PT, R19, R14.reuse, PT ;  /* 0x0000000e1300720c */ /* 0x080fe20003f24270 */
[----:B------:R-:W-:Y:S02]  /*3310*/  VIADD R19, R16, 0x10 ;  /* 0x0000001010137836 */ /* 0x000fe40000000000 */
[----:B------:R-:W-:Y:S02]  /*3320*/  IMAD.IADD R22, R20, 0x1, R23 ;  /* 0x0000000114167824 */ /* 0x000fe400078e0217 */
[----:B------:R-:W0:Y:S01]  /*3330*/  LDC.64 R20, c[0x0][0x3a8] ;  /* 0x0000ea00ff147b82 */ /* 0x000e220000000a00 */
[----:B------:R-:W-:-:S02]  /*3340*/  ISETP.GT.AND P2, PT, R19, R14, PT ;  /* 0x0000000e1300720c */ /* 0x000fc40003f44270 */
[----:B------:R-:W2:Y:S01]  /*3350*/  SHFL.DOWN PT, R23, R22, 0x4, R14 ;  /* 0x0880000016177989 */ /* 0x000ea200000e000e */
[----:B0-----:R-:W-:Y:S02]  /*3360*/  IADD3 R20, P3, PT, R20, 0x100, RZ ;  /* 0x0000010014147810 */ /* 0x001fe40007f7e0ff */
[----:B--2---:R-:W-:Y:S02]  /*3370*/  SEL R23, R23, RZ, !P1 ;  /* 0x000000ff17177207 */ /* 0x004fe40004800000 */
[----:B------:R-:W-:-:S03]  /*3380*/  ISETP.GT.AND P1, PT, R13, R14, PT ;  /* 0x0000000e0d00720c */ /* 0x000fc60003f24270 */
[----:B------:R-:W-:Y:S02]  /*3390*/  IMAD.IADD R24, R22, 0x1, R23 ;  /* 0x0000000116187824 */ /* 0x000fe400078e0217 */
[----:B------:R-:W-:-:S03]  /*33a0*/  IMAD.X R22, RZ, RZ, R21, P3 ;  /* 0x000000ffff167224 */ /* 0x000fc600018e0615 */
[----:B------:R-:W0:Y:S02]  /*33b0*/  SHFL.DOWN PT, R23, R24, 0x8, R14 ;  /* 0x0900000018177989 */ /* 0x000e2400000e000e */
[----:B0-----:R-:W-:Y:S02]  /*33c0*/  SEL R13, R23, RZ, !P1 ;  /* 0x000000ff170d7207 */ /* 0x001fe40004800000 */
[----:B------:R-:W-:Y:S02]  /*33d0*/  ISETP.NE.AND P1, PT, R12, 0x65, PT ;  /* 0x000000650c00780c */ /* 0x000fe40003f25270 */
[----:B------:R-:W-:Y:S01]  /*33e0*/  LOP3.LUT R12, RZ, R17, RZ, 0x33, !PT ;  /* 0x00000011ff0c7212 */ /* 0x000fe200078e33ff */
[----:B------:R-:W-:-:S04]  /*33f0*/  IMAD.IADD R13, R24, 0x1, R13 ;  /* 0x00000001180d7824 */ /* 0x000fc800078e020d */
[----:B-1----:R-:W-:Y:S01]  /*3400*/  IMAD.IADD R24, R12, 0x1, R18 ;  /* 0x000000010c187824 */ /* 0x002fe200078e0212 */
[----:B------:R-:W0:Y:S05]  /*3410*/  SHFL.DOWN PT, R23, R13, 0x10, R14 ;  /* 0x0a0000000d177989 */ /* 0x000e2a00000e000e */
[----:B------:R-:W-:Y:S02]  /*3420*/  VOTE.ALL P1, P1 ;  /* 0x0000000000ff7806 */ /* 0x000fe40000820000 */
[----:B0-----:R-:W-:-:S05]  /*3430*/  SEL R0, R23, RZ, !P2 ;  /* 0x000000ff17007207 */ /* 0x001fca0005000000 */
[----:B------:R-:W-:-:S07]  /*3440*/  IMAD.IADD R14, R13, 0x1, R0 ;  /* 0x000000010d0e7824 */ /* 0x000fce00078e0200 */
.L_x_4796:
[----:B------:R-:W-:Y:S05]  /*3450*/  @!P1 BRA `(.L_x_4737) ;  /* 0x0000000000f09947 */ /* 0x000fea0003800000 */
.L_x_4745:
        /* <DEDUP_REMOVED lines=9> */
.L_x_4799:
[----:B------:R-:W-:Y:S05]  /*34f0*/  @!P1 BRA `(.L_x_4739) ;  /* 0x0000000000349947 */ /* 0x000fea0003800000 */
[----:B------:R-:W-:-:S13]  /*3500*/  ISETP.GT.U32.AND P2, PT, R2, 0x1f3, PT ;  /* 0x000001f30200780c */ /* 0x000fda0003f44070 */
.L_x_4743:
[----:B------:R-:W-:Y:S05]  /*3510*/  YIELD ;  /* 0x0000000000007946 */ /* 0x000fea0003800000 */
[----:B------:R-:W-:Y:S05]  /*3520*/  @P2 BRA `(.L_x_4740) ;  /* 0x0000000000082947 */ /* 0x000fea0003800000 */
[----:B------:R0:W-:Y:S06]  /*3530*/  MEMBAR.SC.CTA ;  /* 0x0000000000007992 */ /* 0x0001ec0000000000 */
[----:B0-----:R-:W-:Y:S05]  /*3540*/  BRA `(.L_x_4741) ;  /* 0x0000000000087947 */ /* 0x001fea0003800000 */
.L_x_4740:
[----:B------:R-:W-:Y:S05]  /*3550*/  NANOSLEEP 0x15e ;  /* 0x0000015e0000795d */ /* 0x000fea0003800000 */
[----:B------:R-:W-:Y:S01]  /*3560*/  NOP ;  /* 0x0000000000007918 */ /* 0x000fe20000000000 */
.L_x_4741:
[----:B------:R-:W2:Y:S01]  /*3570*/  LD.E.64.STRONG.GPU R12, desc[UR6][R18.64+-0x100] ;  /* 0xffff0006120c7980 */ /* 0x000ea2000c10fb00 */
[----:B------:R-:W-:Y:S01]  /*3580*/  UMOV UR5, 0xffffffff ;  /* 0xffffffff00057882 */ /* 0x000fe20000000000 */
[----:B--2---:R-:W-:Y:S02]  /*3590*/  ISETP.NE.AND P1, PT, R12, 0x63, PT ;  /* 0x000000630c00780c */ /* 0x004fe40003f25270 */
[----:B------:R-:W-:Y:S11]  /*35a0*/  BRA.DIV UR5, `(.L_x_4742) ;  /* 0x0000001a054c7947 */ /* 0x000ff6000b800000 */
[----:B------:R-:W-:-:S13]  /*35b0*/  VOTE.ANY P1, !P1 ;  /* 0x0000000000ff7806 */ /* 0x000fda0004820100 */
.L_x_4802:
[----:B------:R-:W-:Y:S05]  /*35c0*/  @P1 BRA `(.L_x_4743) ;  /* 0xfffffffc00d01947 */ /* 0x000fea000383ffff */
.L_x_4739:
[----:B------:R-:W-:Y:S01]  /*35d0*/  UMOV UR5, 0xffffffff ;  /* 0xffffffff00057882 */ /* 0x000fe20000000000 */
[----:B------:R-:W-:Y:S02]  /*35e0*/  ISETP.NE.AND P1, PT, R12, 0x65, PT ;  /* 0x000000650c00780c */ /* 0x000fe40003f25270 */
[----:B------:R-:W-:Y:S11]  /*35f0*/  BRA.DIV UR5, `(.L_x_4744) ;  /* 0x0000001a05587947 */ /* 0x000ff6000b800000 */
[----:B------:R-:W0:Y:S01]  /*3600*/  S2R R18, SR_GEMASK ;  /* 0x0000000000127919 */ /* 0x000e220000003c00 */
[----:B------:R-:W-:Y:S01]  /*3610*/  VOTE.ANY R0, PT, !P1 ;  /* 0x0000000000007806 */ /* 0x000fe200048e0100 */
[----:B------:R-:W-:Y:S02]  /*3620*/  VIADD R21, R16, 0x2 ;  /* 0x0000000210157836 */ /* 0x000fe40000000000 */
[----:B------:R-:W-:Y:S01]  /*3630*/  VIADD R24, R24, 0xffffffe0 ;  /* 0xffffffe018187836 */ /* 0x000fe20000000000 */
[----:B0-----:R-:W-:-:S05]  /*3640*/  LOP3.LUT R0, R0, 0x80000000, R18, 0xec, !PT ;  /* 0x8000000000007812 */ /* 0x001fca00078eec12 */
[----:B------:R-:W-:-:S05]  /*3650*/  VIADD R19, R0, 0xffffffff ;  /* 0xffffffff00137836 */ /* 0x000fca0000000000 */
[----:B------:R-:W-:-:S04]  /*3660*/  LOP3.LUT R19, R0, R19, RZ, 0xc, !PT ;  /* 0x0000001300137212 */ /* 0x000fc800078e0cff */
[----:B------:R0:W1:Y:S02]  /*3670*/  POPC R18, R19 ;  /* 0x0000001300127309 */ /* 0x0000640000000000 */
[C---:B0-----:R-:W-:Y:S01]  /*3680*/  VIADD R19, R16.reuse, 0x8 ;  /* 0x0000000810137836 */ /* 0x041fe20000000000 */
[----:B-1----:R-:W0:Y:S01]  /*3690*/  SHFL.DOWN PT, R23, R13, 0x1, R18 ;  /* 0x082000000d177989 */ /* 0x002e2200000e0012 */
[----:B------:R-:W-:-:S04]  /*36a0*/  ISETP.GE.AND P1, PT, R16, R18, PT ;  /* 0x000000121000720c */ /* 0x000fc80003f26270 */
        /* <DEDUP_REMOVED lines=22> */
.L_x_4811:
[----:B------:R-:W-:Y:S05]  /*3810*/  @P1 BRA `(.L_x_4745) ;  /* 0xfffffffc00101947 */ /* 0x000fea000383ffff */
.L_x_4737:
        /* <DEDUP_REMOVED lines=16> */
.L_x_4727:
        /* <DEDUP_REMOVED lines=8> */
[----:B--2---:R-:W0:Y:S04]  /*39a0*/  @P2 LDS R19, [UR4+0xc] ;  /* 0x00000c04ff132984 */ /* 0x004e280008000800 */
[----:B------:R-:W1:Y:S01]  /*39b0*/  LDS.128 R12, [UR4+0x20] ;  /* 0x00002004ff0c7984 */ /* 0x000e620008000c00 */
[----:B0-----:R-:W-:-:S04]  /*39c0*/  @P2 IMAD.IADD R0, R0, 0x1, R19 ;  /* 0x0000000100002824 */ /* 0x001fc800078e0213 */
[----:B-1----:R-:W-:Y:S01]  /*39d0*/  @P0 IMAD.IADD R2, R0, 0x1, -R13 ;  /* 0x0000000100020824 */ /* 0x002fe200078e0a0d */
[----:B------:R-:W-:-:S04]  /*39e0*/  @P1 IADD3 R0, PT, PT, -R13, R0, R25 ;  /* 0x000000000d001210 */ /* 0x000fc80007ffe119 */
[----:B------:R-:W-:Y:S02]  /*39f0*/  @P1 LEA R12, R0, UR4, 0x4 ;  /* 0x00000004000c1c11 */ /* 0x000fe4000f8e20ff */
[----:B------:R-:W-:Y:S02]  /*3a00*/  IADD3 R0, PT, PT, -R26, 0x80, RZ ;  /* 0x000000801a007810 */ /* 0x000fe40007ffe1ff */
[----:B------:R-:W-:Y:S01]  /*3a10*/  @P0 LEA R3, R2, UR4, 0x4 ;  /* 0x0000000402030c11 */ /* 0x000fe2000f8e20ff */
[----:B------:R-:W-:Y:S02]  /*3a20*/  BAR.SYNC.DEFER_BLOCKING 0x0 ;  /* 0x0000000000007b1d */ /* 0x000fe40000010000 */
[--C-:B------:R-:W-:Y:S02]  /*3a30*/  IMAD.IADD R2, R15, 0x1, -R0.reuse ;  /* 0x000000010f027824 */ /* 0x100fe400078e0a00 */
[----:B------:R-:W-:Y:S02]  /*3a40*/  IMAD.IADD R0, R14, 0x1, -R0 ;  /* 0x000000010e007824 */ /* 0x000fe400078e0a00 */
[----:B------:R0:W-:Y:S01]  /*3a50*/  @P0 STS.128 [R3], R8 ;  /* 0x0000000803000388 */ /* 0x0001e20000000c00 */
[----:B------:R-:W-:-:S03]  /*3a60*/  ISETP.GE.AND P0, PT, R17, R2, PT ;  /* 0x000000021100720c */ /* 0x000fc60003f06270 */
[----:B------:R0:W-:Y:S01]  /*3a70*/  @P1 STS.128 [R12], R4 ;  /* 0x000000040c001388 */ /* 0x0001e20000000c00 */
[----:B------:R-:W-:Y:S09]  /*3a80*/  BAR.SYNC.DEFER_BLOCKING 0x0 ;  /* 0x0000000000007b1d */ /* 0x000ff20000010000 */
[----:B------:R-:W-:Y:S05]  /*3a90*/  @P0 BRA `(.L_x_4747) ;  /* 0x0000000400140947 */ /* 0x000fea0003800000 */
[----:B0-----:R-:W0:Y:S01]  /*3aa0*/  S2R R4, SR_CTAID.X ;  /* 0x0000000000047919 */ /* 0x001e220000002500 */
[----:B------:R-:W1:Y:S01]  /*3ab0*/  LDCU UR5, c[0x0][0x3a0] ;  /* 0x00007400ff0577ac */ /* 0x000e620008000800 */
[----:B------:R-:W2:Y:S01]  /*3ac0*/  LDC.64 R18, c[0x0][0x388] ;  /* 0x0000e200ff127b82 */ /* 0x000ea20000000a00 */
[----:B------:R-:W-:Y:S01]  /*3ad0*/  BSSY.RECONVERGENT B1, `(.L_x_4748) ;  /* 0x0000021000017945 */ /* 0x000fe20003800200 */
[----:B0-----:R-:W-:-:S05]  /*3ae0*/  IMAD R4, R4, 0x80, R17 ;  /* 0x0000008004047824 */ /* 0x001fca00078e0211 */
[----:B-1----:R-:W-:-:S05]  /*3af0*/  IADD3 R4, PT, PT, -R4, UR5, R15 ;  /* 0x0000000504047c10 */ /* 0x002fca000fffe10f */
[----:B------:R-:W-:-:S05]  /*3b00*/  VIADD R4, R4, 0xffffff7f ;  /* 0xffffff7f04047836 */ /* 0x000fca0000000000 */
[C---:B------:R-:W-:Y:S02]  /*3b10*/  LOP3.LUT R3, R4.reuse, 0xc0, RZ, 0xc0, !PT ;  /* 0x000000c004037812 */ /* 0x040fe400078ec0ff */
[----:B------:R-:W-:Y:S02]  /*3b20*/  ISETP.GE.U32.AND P1, PT, R4, 0xc0, PT ;  /* 0x000000c00400780c */ /* 0x000fe40003f26070 */
[----:B------:R-:W-:-:S13]  /*3b30*/  ISETP.NE.AND P0, PT, R3, 0xc0, PT ;  /* 0x000000c00300780c */ /* 0x000fda0003f05270 */
[----:B--2---:R-:W-:Y:S05]  /*3b40*/  @!P0 BRA `(.L_x_4749) ;  /* 0x0000000000648947 */ /* 0x004fea0003800000 */
[----:B------:R-:W-:Y:S01]  /*3b50*/  LEA.HI R3, R4, 0x1, RZ, 0x1a ;  /* 0x0000000104037811 */ /* 0x000fe200078fd0ff */
[----:B------:R-:W-:Y:S01]  /*3b60*/  IMAD.MOV.U32 R8, RZ, RZ, 0x8 ;  /* 0x00000008ff087424 */ /* 0x000fe200078e00ff */
[----:B------:R-:W-:Y:S01]  /*3b70*/  LEA R12, R17, UR4, 0x4 ;  /* 0x00000004110c7c11 */ /* 0x000fe2000f8e20ff */
[----:B------:R-:W-:Y:S02]  /*3b80*/  IMAD.MOV.U32 R9, RZ, RZ, 0x0 ;  /* 0x00000000ff097424 */ /* 0x000fe400078e00ff */
[C---:B------:R-:W-:Y:S01]  /*3b90*/  IMAD.SHL.U32 R4, R3.reuse, 0x40, RZ ;  /* 0x0000004003047824 */ /* 0x040fe200078e00ff */
[----:B------:R-:W-:Y:S01]  /*3ba0*/  LOP3.LUT R3, R3, 0x3, RZ, 0xc0, !PT ;  /* 0x0000000303037812 */ /* 0x000fe200078ec0ff */
[----:B------:R-:W-:-:S03]  /*3bb0*/  IMAD.WIDE.U32 R8, R18, 0x1, R8 ;  /* 0x0000000112087825 */ /* 0x000fc600078e0008 */
[----:B------:R-:W-:Y:S01]  /*3bc0*/  LOP3.LUT R4, R4, 0xc0, RZ, 0xc0, !PT ;  /* 0x000000c004047812 */ /* 0x000fe200078ec0ff */
[----:B------:R-:W-:Y:S02]  /*3bd0*/  IMAD.IADD R15, R17, 0x1, R13 ;  /* 0x00000001110f7824 */ /* 0x000fe400078e020d */
[----:B------:R-:W-:Y:S02]  /*3be0*/  IMAD.MOV R3, RZ, RZ, -R3 ;  /* 0x000000ffff037224 */ /* 0x000fe400078e0a03 */
[----:B------:R-:W-:Y:S02]  /*3bf0*/  IMAD.IADD R21, R9, 0x1, R19 ;  /* 0x0000000109157824 */ /* 0x000fe400078e0213 */
[----:B------:R-:W-:-:S07]  /*3c00*/  IMAD.IADD R17, R17, 0x1, R4 ;  /* 0x0000000111117824 */ /* 0x000fce00078e0204 */
.L_x_4750:
[----:B0-----:R0:W1:Y:S01]  /*3c10*/  LDS.128 R4, [R12] ;  /* 0x000000000c047984 */ /* 0x0010620000000c00 */
        /* <DEDUP_REMOVED lines=12> */
.L_x_4749:
[----:B------:R-:W-:Y:S05]  /*3ce0*/  BSYNC.RECONVERGENT B1 ;  /* 0x0000000000017941 */ /* 0x000fea0003800200 */
.L_x_4748:
[----:B------:R-:W-:Y:S05]  /*3cf0*/  @!P1 BRA `(.L_x_4747) ;  /* 0x00000000007c9947 */ /* 0x000fea0003800000 */
[----:B------:R-:W-:Y:S01]  /*3d00*/  IADD3 R18, P0, PT, R18, 0x800, RZ ;  /* 0x0000080012127810 */ /* 0x000fe20007f1e0ff */
[C---:B------:R-:W-:Y:S01]  /*3d10*/  IMAD.IADD R3, R17.reuse, 0x1, R13 ;  /* 0x0000000111037824 */ /* 0x040fe200078e020d */
[----:B------:R-:W-:-:S03]  /*3d20*/  LEA R16, R17, UR4, 0x4 ;  /* 0x0000000411107c11 */ /* 0x000fc6000f8e20ff */
[----:B------:R-:W-:Y:S02]  /*3d30*/  IMAD.X R19, RZ, RZ, R19, P0 ;  /* 0x000000ffff137224 */ /* 0x000fe400000e0613 */
[----:B------:R-:W-:-:S07]  /*3d40*/  VIADD R16, R16, 0x800 ;  /* 0x0000080010107836 */ /* 0x000fce0000000000 */
.L_x_4751:
[----:B0--3--:R-:W0:Y:S01]  /*3d50*/  LDS.128 R4, [R16+-0x800] ;  /* 0xfff8000010047984 */ /* 0x009e220000000c00 */
        /* <DEDUP_REMOVED lines=25> */
.L_x_4747:
[----:B------:R-:W-:Y:S05]  /*3ef0*/  BSYNC.RECONVERGENT B0 ;  /* 0x0000000000007941 */ /* 0x000fea0003800200 */
.L_x_4746:
[----:B------:R-:W-:Y:S06]  /*3f00*/  BAR.SYNC.DEFER_BLOCKING 0x0 ;  /* 0x0000000000007b1d */ /* 0x000fec0000010000 */
.L_x_4726:
[----:B------:R-:W1:Y:S02]  /*3f10*/  S2R R2, SR_TID.X ;  /* 0x0000000000027919 */ /* 0x000e640000002100 */
[----:B-1----:R-:W-:-:S13]  /*3f20*/  ISETP.NE.AND P0, PT, R2, RZ, PT ;  /* 0x000000ff0200720c */ /* 0x002fda0003f05270 */
[----:B------:R-:W-:Y:S05]  /*3f30*/  @P0 EXIT ;  /* 0x000000000000094d */ /* 0x000fea0003800000 */
[----:B0-----:R-:W0:Y:S02]  /*3f40*/  LDC.64 R2, c[0x0][0x398] ;  /* 0x0000e600ff027b82 */ /* 0x001e240000000a00 */
[----:B0-----:R-:W-:Y:S01]  /*3f50*/  STG.E desc[UR6][R2.64], R0 ;  /* 0x0000000002007986 */ /* 0x001fe2000c101906 */
[----:B------:R-:W-:Y:S05]  /*3f60*/  EXIT ;  /* 0x000000000000794d */ /* 0x000fea0003800000 */
.L_x_4695:
[----:B------:R-:W-:Y:S01]  /*3f70*/  BSSY B0, `(.L_x_4752) ;  /* 0x0000006000007945 */ /* 0x000fe20003800000 */
[----:B------:R-:W-:Y:S01]  /*3f80*/  PLOP3.LUT P1, PT, P1, PT, PT, 0x8, 0x80 ;  /* 0x000000000080781c */ /* 0x000fe20000f2e170 */
[----:B------:R-:W-:-:S12]  /*3f90*/  IMAD.MOV.U32 R0, RZ, RZ, -0x1 ;  /* 0xffffffffff007424 */ /* 0x000fd800078e00ff */
[----:B--2---:R-:W-:Y:S05]  /*3fa0*/  WARPSYNC.COLLECTIVE R0, `(.L_x_4753) ;  /* 0x0000000000087348 */ /* 0x004fea0003c00000 */
[----:B------:R-:W-:Y:S01]  /*3fb0*/  VOTE.ANY P1, P1 ;  /* 0x0000000000ff7806 */ /* 0x000fe20000820100 */
[----:B--2---:R-:W-:-:S12]  /*3fc0*/  ENDCOLLECTIVE ;  /* 0x000000000000791b */ /* 0x004fd80003800000 */
.L_x_4753:
[----:B------:R-:W-:Y:S05]  /*3fd0*/  BSYNC B0 ;  /* 0x0000000000007941 */ /* 0x000fea0003800000 */
.L_x_4752:
[----:B------:R-:W-:Y:S05]  /*3fe0*/  BRA `(.L_x_4754) ;  /* 0xffffffd0002c7947 */ /* 0x000fea000383ffff */
.L_x_4699:
[----:B------:R-:W-:Y:S01]  /*3ff0*/  BSSY B0, `(.L_x_4755) ;  /* 0x0000006000007945 */ /* 0x000fe20003800000 */
[----:B------:R-:W-:Y:S01]  /*4000*/  PLOP3.LUT P1, PT, P1, PT, PT, 0x8, 0x80 ;  /* 0x000000000080781c */ /* 0x000fe20000f2e170 */
[----:B------:R-:W-:-:S12]  /*4010*/  IMAD.MOV.U32 R0, RZ, RZ, -0x1 ;  /* 0xffffffffff007424 */ /* 0x000fd800078e00ff */
[----:B--2---:R-:W-:Y:S05]  /*4020*/  WARPSYNC.COLLECTIVE R0, `(.L_x_4756) ;  /* 0x0000000000087348 */ /* 0x004fea0003c00000 */
[----:B------:R-:W-:Y:S01]  /*4030*/  VOTE.ANY P1, P1 ;  /* 0x0000000000ff7806 */ /* 0x000fe20000820100 */
[----:B--2---:R-:W-:-:S12]  /*4040*/  ENDCOLLECTIVE ;  /* 0x000000000000791b */ /* 0x004fd80003800000 */
.L_x_4756:
[----:B------:R-:W-:Y:S05]  /*4050*/  BSYNC B0 ;  /* 0x0000000000007941 */ /* 0x000fea0003800000 */
.L_x_4755:
[----:B------:R-:W-:Y:S05]  /*4060*/  BRA `(.L_x_4757) ;  /* 0xffffffd0003c7947 */ /* 0x000fea000383ffff */
.L_x_4701:
[----:B------:R-:W0:Y:S01]  /*4070*/  S2R R0, SR_CTAID.X ;  /* 0x0000000000007919 */ /* 0x000e220000002500 */
[----:B------:R-:W-:Y:S01]  /*4080*/  BSSY B0, `(.L_x_4758) ;  /* 0x0000009000007945 */ /* 0x000fe20003800000 */
[----:B------:R-:W-:Y:S01]  /*4090*/  ISETP.NE.AND P1, PT, R6, 0x65, PT ;  /* 0x000000650600780c */ /* 0x000fe20003f25270 */
[----:B------:R-:W1:Y:S01]  /*40a0*/  S2R R27, SR_GEMASK ;  /* 0x00000000001b7919 */ /* 0x000e620000003c00 */
[----:B------:R-:W-:Y:S01]  /*40b0*/  PLOP3.LUT P2, PT, P2, PT, PT, 0x8, 0x80 ;  /* 0x000000000080781c */ /* 0x000fe2000174e170 */
[----:B0-----:R-:W-:Y:S02]  /*40c0*/  IMAD.IADD R22, R22, 0x1, R0 ;  /* 0x0000000116167824 */ /* 0x001fe400078e0200 */
[----:B------:R-:W-:-:S10]  /*40d0*/  IMAD.MOV.U32 R0, RZ, RZ, -0x1 ;  /* 0xffffffffff007424 */ /* 0x000fd400078e00ff */
[----:B-12---:R-:W-:Y:S05]  /*40e0*/  WARPSYNC.COLLECTIVE R0, `(.L_x_4759) ;  /* 0x0000000000087348 */ /* 0x006fea0003c00000 */
[----:B------:R-:W-:Y:S01]  /*40f0*/  VOTE.ANY R0, PT, P2 ;  /* 0x0000000000007806 */ /* 0x000fe200010e0100 */
[----:B-12---:R-:W-:Y:S06]  /*4100*/  ENDCOLLECTIVE ;  /* 0x000000000000791b */ /* 0x006fec0003800000 */
.L_x_4759:
[----:B------:R-:W-:Y:S05]  /*4110*/  BSYNC B0 ;  /* 0x0000000000007941 */ /* 0x000fea0003800000 */
.L_x_4758:
[----:B------:R-:W-:Y:S01]  /*4120*/  LOP3.LUT R0, R0, 0x80000000, R27, 0xec, !PT ;  /* 0x8000000000007812 */ /* 0x000fe200078eec1b */
[----:B------:R-:W-:Y:S02]  /*4130*/  IMAD.MOV.U32 R21, RZ, RZ, R7 ;  /* 0x000000ffff157224 */ /* 0x000fe400078e0007 */
[----:B------:R-:W-:Y:S02]  /*4140*/  IMAD.MOV.U32 R19, RZ, RZ, 0x1 ;  /* 0x00000001ff137424 */ /* 0x000fe400078e00ff */
        /* <DEDUP_REMOVED lines=8> */
.L_x_4760:
        /* <DEDUP_REMOVED lines=10> */
.L_x_4761:
[----:B------:R-:W-:Y:S01]  /*4270*/  IMAD.MOV.U32 R19, RZ, RZ, 0x4 ;  /* 0x00000004ff137424 */ /* 0x000fe200078e00ff */
[----:B------:R-:W-:-:S05]  /*4280*/  SEL R20, R23, RZ, !P3 ;  /* 0x000000ff17147207 */ /* 0x000fca0005800000 */
[----:B------:R-:W-:Y:S02]  /*4290*/  IMAD.IADD R20, R5, 0x1, R20 ;  /* 0x0000000105147824 */ /* 0x000fe400078e0214 */
[----:B------:R-:W-:Y:S02]  /*42a0*/  VIADD R5, R25, 0x8 ;  /* 0x0000000819057836 */ /* 0x000fe40000000000 */
[----:B------:R-:W-:-:S07]  /*42b0*/  IMAD.MOV.U32 R21, RZ, RZ, R20 ;  /* 0x000000ffff157224 */ /* 0x000fce00078e0014 */
[----:B------:R-:W-:Y:S05]  /*42c0*/  WARPSYNC.COLLECTIVE R0, `(.L_x_4762) ;  /* 0x0000000000087348 */ /* 0x000fea0003c00000 */
[----:B------:R0:W1:Y:S02]  /*42d0*/  SHFL.DOWN P2, R23, R21, R19, R18 ;  /* 0x0800001315177389 */ /* 0x0000640000040012 */
[----:B01----:R-:W-:Y:S05]  /*42e0*/  ENDCOLLECTIVE ;  /* 0x000000000000791b */ /* 0x003fea0003800000 */
.L_x_4762:
[----:B------:R-:W-:Y:S01]  /*42f0*/  IMAD.MOV.U32 R19, RZ, RZ, 0x8 ;  /* 0x00000008ff137424 */ /* 0x000fe200078e00ff */
[----:B------:R-:W-:-:S04]  /*4300*/  ISETP.GT.AND P2, PT, R4, R18, PT ;  /* 0x000000120400720c */ /* 0x000fc80003f44270 */
[----:B------:R-:W-:-:S05]  /*4310*/  SEL R7, R23, RZ, !P2 ;  /* 0x000000ff17077207 */ /* 0x000fca0005000000 */
[----:B------:R-:W-:-:S04]  /*4320*/  IMAD.IADD R7, R20, 0x1, R7 ;  /* 0x0000000114077824 */ /* 0x000fc800078e0207 */
[----:B------:R-:W-:-:S07]  /*4330*/  IMAD.MOV.U32 R21, RZ, RZ, R7 ;  /* 0x000000ffff157224 */ /* 0x000fce00078e0007 */
[----:B------:R-:W-:Y:S05]  /*4340*/  WARPSYNC.COLLECTIVE R0, `(.L_x_4763) ;  /* 0x0000000000087348 */ /* 0x000fea0003c00000 */
[----:B------:R0:W1:Y:S02]  /*4350*/  SHFL.DOWN P2, R23, R21, R19, R18 ;  /* 0x0800001315177389 */ /* 0x0000640000040012 */
[----:B01----:R-:W-:Y:S05]  /*4360*/  ENDCOLLECTIVE ;  /* 0x000000000000791b */ /* 0x003fea0003800000 */
.L_x_4763:
[----:B------:R-:W-:Y:S01]  /*4370*/  IMAD.MOV.U32 R19, RZ, RZ, 0x10 ;  /* 0x00000010ff137424 */ /* 0x000fe200078e00ff */
[----:B------:R-:W-:-:S04]  /*4380*/  ISETP.GT.AND P2, PT, R5, R18, PT ;  /* 0x000000120500720c */ /* 0x000fc80003f44270 */
[----:B------:R-:W-:-:S05]  /*4390*/  SEL R16, R23, RZ, !P2 ;  /* 0x000000ff17107207 */ /* 0x000fca0005000000 */
[----:B------:R-:W-:Y:S02]  /*43a0*/  IMAD.IADD R16, R7, 0x1, R16 ;  /* 0x0000000107107824 */ /* 0x000fe400078e0210 */
[----:B------:R-:W-:Y:S02]  /*43b0*/  VIADD R7, R25, 0x10 ;  /* 0x0000001019077836 */ /* 0x000fe40000000000 */
[----:B------:R-:W-:-:S07]  /*43c0*/  IMAD.MOV.U32 R21, RZ, RZ, R16 ;  /* 0x000000ffff157224 */ /* 0x000fce00078e0010 */
[----:B------:R-:W-:Y:S05]  /*43d0*/  WARPSYNC.COLLECTIVE R0, `(.L_x_4764) ;  /* 0x0000000000087348 */ /* 0x000fea0003c00000 */
[----:B------:R0:W1:Y:S02]  /*43e0*/  SHFL.DOWN P2, R23, R21, R19, R18 ;  /* 0x0800001315177389 */ /* 0x0000640000040012 */
[----:B01----:R-:W-:Y:S05]  /*43f0*/  ENDCOLLECTIVE ;  /* 0x000000000000791b */ /* 0x003fea0003800000 */
.L_x_4764:
[----:B------:R-:W-:Y:S05]  /*4400*/  WARPSYNC.COLLECTIVE R0, `(.L_x_4765) ;  /* 0x0000000000087348 */ /* 0x000fea0003c00000 */
[----:B------:R-:W-:Y:S01]  /*4410*/  VOTE.ALL P1, P1 ;  /* 0x0000000000ff7806 */ /* 0x000fe20000820000 */
[----:B------:R-:W-:-:S12]  /*4420*/  ENDCOLLECTIVE ;  /* 0x000000000000791b */ /* 0x000fd80003800000 */
.L_x_4765:
[----:B------:R-:W-:Y:S02]  /*4430*/  ISETP.GT.AND P2, PT, R7, R18, PT ;  /* 0x000000120700720c */ /* 0x000fe40003f44270 */
[----:B------:R-:W0:Y:S02]  /*4440*/  LDC.64 R18, c[0x0][0x3a8] ;  /* 0x0000ea00ff127b82 */ /* 0x000e240000000a00 */
[----:B------:R-:W-:-:S05]  /*4450*/  SEL R23, R23, RZ, !P2 ;  /* 0x000000ff17177207 */ /* 0x000fca0005000000 */
[----:B------:R-:W-:Y:S01]  /*4460*/  IMAD.IADD R6, R16, 0x1, R23 ;  /* 0x0000000110067824 */ /* 0x000fe200078e0217 */
[----:B0-----:R-:W-:-:S05]  /*4470*/  IADD3 R7, P2, PT, R18, 0x100, RZ ;  /* 0x0000010012077810 */ /* 0x001fca0007f5e0ff */
[----:B------:R-:W-:Y:S01]  /*4480*/  IMAD.X R16, RZ, RZ, R19, P2 ;  /* 0x000000ffff107224 */ /* 0x000fe200010e0613 */
[----:B------:R-:W-:Y:S07]  /*4490*/  BRA `(.L_x_4766) ;  /* 0xffffffcc00d47947 */ /* 0x000fee000383ffff */
.L_x_4703:
[----:B------:R-:W-:Y:S01]  /*44a0*/  BSSY B0, `(.L_x_4767) ;  /* 0x0000006000007945 */ /* 0x000fe20003800000 */
[----:B------:R-:W-:Y:S01]  /*44b0*/  PLOP3.LUT P1, PT, P1, PT, PT, 0x8, 0x80 ;  /* 0x000000000080781c */ /* 0x000fe20000f2e170 */
[----:B------:R-:W-:-:S12]  /*44c0*/  IMAD.MOV.U32 R0, RZ, RZ, -0x1 ;  /* 0xffffffffff007424 */ /* 0x000fd800078e00ff */
[----:B------:R-:W-:Y:S05]  /*44d0*/  WARPSYNC.COLLECTIVE R0, `(.L_x_4768) ;  /* 0x0000000000087348 */ /* 0x000fea0003c00000 */
[----:B------:R-:W-:Y:S01]  /*44e0*/  VOTE.ANY P1, P1 ;  /* 0x0000000000ff7806 */ /* 0x000fe20000820100 */
[----:B------:R-:W-:-:S12]  /*44f0*/  ENDCOLLECTIVE ;  /* 0x000000000000791b */ /* 0x000fd80003800000 */
.L_x_4768:
[----:B------:R-:W-:Y:S05]  /*4500*/  BSYNC B0 ;  /* 0x0000000000007941 */ /* 0x000fea0003800000 */
.L_x_4767:
[----:B------:R-:W-:Y:S05]  /*4510*/  BRA `(.L_x_4769) ;  /* 0xffffffcc00dc7947 */ /* 0x000fea000383ffff */
.L_x_4707:
[----:B------:R-:W-:Y:S01]  /*4520*/  BSSY B0, `(.L_x_4770) ;  /* 0x0000006000007945 */ /* 0x000fe20003800000 */
[----:B------:R-:W-:Y:S01]  /*4530*/  PLOP3.LUT P1, PT, P1, PT, PT, 0x8, 0x80 ;  /* 0x000000000080781c */ /* 0x000fe20000f2e170 */
[----:B------:R-:W-:-:S12]  /*4540*/  IMAD.MOV.U32 R0, RZ, RZ, -0x1 ;  /* 0xffffffffff007424 */ /* 0x000fd800078e00ff */
[----:B------:R-:W-:Y:S05]  /*4550*/  WARPSYNC.COLLECTIVE R0, `(.L_x_4771) ;  /* 0x0000000000087348 */ /* 0x000fea0003c00000 */
[----:B------:R-:W-:Y:S01]  /*4560*/  VOTE.ANY P1, P1 ;  /* 0x0000000000ff7806 */ /* 0x000fe20000820100 */
[----:B------:R-:W-:-:S12]  /*4570*/  ENDCOLLECTIVE ;  /* 0x000000000000791b */ /* 0x000fd80003800000 */
.L_x_4771:
[----:B------:R-:W-:Y:S05]  /*4580*/  BSYNC B0 ;  /* 0x0000000000007941 */ /* 0x000fea0003800000 */
.L_x_4770:
[----:B------:R-:W-:Y:S05]  /*4590*/  BRA `(.L_x_4772) ;  /* 0xffffffcc00f07947 */ /* 0x000fea000383ffff */
.L_x_4709:
[----:B------:R-:W-:Y:S01]  /*45a0*/  BSSY B0, `(.L_x_4773) ;  /* 0x0000006000007945 */ /* 0x000fe20003800000 */
[----:B------:R-:W-:Y:S01]  /*45b0*/  PLOP3.LUT P2, PT, P1, PT, PT, 0x8, 0x80 ;  /* 0x000000000080781c */ /* 0x000fe20000f4e170 */
[----:B------:R-:W-:-:S12]  /*45c0*/  IMAD.MOV.U32 R0, RZ, RZ, -0x1 ;  /* 0xffffffffff007424 */ /* 0x000fd800078e00ff */
[----:B------:R-:W-:Y:S05]  /*45d0*/  WARPSYNC.COLLECTIVE R0, `(.L_x_4774) ;  /* 0x0000000000087348 */ /* 0x000fea0003c00000 */
[----:B------:R-:W-:Y:S01]  /*45e0*/  VOTE.ANY R0, PT, P2 ;  /* 0x0000000000007806 */ /* 0x000fe200010e0100 */
[----:B------:R-:W-:Y:S06]  /*45f0*/  ENDCOLLECTIVE ;  /* 0x000000000000791b */ /* 0x000fec0003800000 */
.L_x_4774:
[----:B------:R-:W-:Y:S05]  /*4600*/  BSYNC B0 ;  /* 0x0000000000007941 */ /* 0x000fea0003800000 */
.L_x_4773:
[----:B------:R-:W-:Y:S01]  /*4610*/  LOP3.LUT R0, R0, 0x80000000, R27, 0xec, !PT ;  /* 0x8000000000007812 */ /* 0x000fe200078eec1b */
[----:B------:R-:W-:-:S04]  /*4620*/  VIADD R22, R22, 0xffffffe0 ;  /* 0xffffffe016167836 */ /* 0x000fc80000000000 */
[----:B------:R-:W-:-:S05]  /*4630*/  VIADD R19, R0, 0xffffffff ;  /* 0xffffffff00137836 */ /* 0x000fca0000000000 */
[----:B------:R-:W-:Y:S01]  /*4640*/  LOP3.LUT R19, R0, R19, RZ, 0xc, !PT ;  /* 0x0000001300137212 */ /* 0x000fe200078e0cff */
[----:B------:R-:W-:-:S03]  /*4650*/  IMAD.MOV.U32 R0, RZ, RZ, -0x1 ;  /* 0xffffffffff007424 */ /* 0x000fc600078e00ff */
[----:B------:R0:W1:Y:S02]  /*4660*/  POPC R18, R19 ;  /* 0x0000001300127309 */ /* 0x0000640000000000 */
[----:B0-----:R-:W-:Y:S01]  /*4670*/  IMAD.MOV.U32 R19, RZ, RZ, 0x1 ;  /* 0x00000001ff137424 */ /* 0x001fe200078e00ff */
[----:B-1----:R-:W-:-:S13]  /*4680*/  ISETP.GE.AND P1, PT, R25, R18, PT ;  /* 0x000000121900720c */ /* 0x002fda0003f26270 */
[----:B------:R-:W-:Y:S05]  /*4690*/  WARPSYNC.COLLECTIVE R0, `(.L_x_4775) ;  /* 0x0000000000087348 */ /* 0x000fea0003c00000 */
[----:B------:R0:W1:Y:S02]  /*46a0*/  SHFL.DOWN P2, R23, R21, R19, R18 ;  /* 0x0800001315177389 */ /* 0x0000640000040012 */
[----:B01----:R-:W-:Y:S05]  /*46b0*/  ENDCOLLECTIVE ;  /* 0x000000000000791b */ /* 0x003fea0003800000 */
.L_x_4775:
        /* <DEDUP_REMOVED lines=8> */
.L_x_4776:
[----:B------:R-:W-:Y:S01]  /*4740*/  IMAD.MOV.U32 R19, RZ, RZ, 0x4 ;  /* 0x00000004ff137424 */ /* 0x000fe200078e00ff */
[----:B------:R-:W-:Y:S02]  /*4750*/  SEL R23, R23, RZ, !P1 ;  /* 0x000000ff17177207 */ /* 0x000fe40004800000 */
[----:B------:R-:W-:-:S03]  /*4760*/  ISETP.GT.AND P1, PT, R4, R18, PT ;  /* 0x000000120400720c */ /* 0x000fc60003f24270 */
[----:B------:R-:W-:-:S10]  /*4770*/  IMAD.IADD R21, R21, 0x1, R23 ;  /* 0x0000000115157824 */ /* 0x000fd400078e0217 */
[----:B------:R-:W-:Y:S05]  /*4780*/  WARPSYNC.COLLECTIVE R0, `(.L_x_4777) ;  /* 0x0000000000087348 */ /* 0x000fea0003c00000 */
[----:B------:R0:W1:Y:S02]  /*4790*/  SHFL.DOWN P2, R23, R21, R19, R18 ;  /* 0x0800001315177389 */ /* 0x0000640000040012 */
[----:B01----:R-:W-:Y:S05]  /*47a0*/  ENDCOLLECTIVE ;  /* 0x000000000000791b */ /* 0x003fea0003800000 */
.L_x_4777:
[----:B------:R-:W-:Y:S01]  /*47b0*/  IMAD.MOV.U32 R19, RZ, RZ, 0x8 ;  /* 0x00000008ff137424 */ /* 0x000fe200078e00ff */
[----:B------:R-:W-:Y:S02]  /*47c0*/  SEL R23, R23, RZ, !P1 ;  /* 0x000000ff17177207 */ /* 0x000fe40004800000 */
[----:B------:R-:W-:-:S03]  /*47d0*/  ISETP.GT.AND P1, PT, R5, R18, PT ;  /* 0x000000120500720c */ /* 0x000fc60003f24270 */
[----:B------:R-:W-:-:S10]  /*47e0*/  IMAD.IADD R21, R21, 0x1, R23 ;  /* 0x0000000115157824 */ /* 0x000fd400078e0217 */
[----:B------:R-:W-:Y:S05]  /*47f0*/  WARPSYNC.COLLECTIVE R0, `(.L_x_4778) ;  /* 0x0000000000087348 */ /* 0x000fea0003c00000 */
[----:B------:R0:W1:Y:S02]  /*4800*/  SHFL.DOWN P2, R23, R21, R19, R18 ;  /* 0x0800001315177389 */ /* 0x0000640000040012 */
[----:B01----:R-:W-:Y:S05]  /*4810*/  ENDCOLLECTIVE ;  /* 0x000000000000791b */ /* 0x003fea0003800000 */
.L_x_4778:
[----:B------:R-:W-:Y:S01]  /*4820*/  IMAD.MOV.U32 R19, RZ, RZ, 0x10 ;  /* 0x00000010ff137424 */ /* 0x000fe200078e00ff */
[----:B------:R-:W-:-:S05]  /*4830*/  SEL R23, R23, RZ, !P1 ;  /* 0x000000ff17177207 */ /* 0x000fca0004800000 */
[----:B------:R-:W-:-:S07]  /*4840*/  IMAD.IADD R21, R21, 0x1, R23 ;  /* 0x0000000115157824 */ /* 0x000fce00078e0217 */
[----:B------:R-:W-:Y:S05]  /*4850*/  WARPSYNC.COLLECTIVE R0, `(.L_x_4779) ;  /* 0x0000000000087348 */ /* 0x000fea0003c00000 */
[----:B------:R0:W1:Y:S02]  /*4860*/  SHFL.DOWN P2, R23, R21, R19, R18 ;  /* 0x0800001315177389 */ /* 0x0000640000040012 */
[----:B01----:R-:W-:Y:S05]  /*4870*/  ENDCOLLECTIVE ;  /* 0x000000000000791b */ /* 0x003fea0003800000 */
.L_x_4779:
[----:B------:R-:W-:-:S05]  /*4880*/  VIADD R19, R25, 0x10 ;  /* 0x0000001019137836 */ /* 0x000fca0000000000 */
[----:B------:R-:W-:-:S04]  /*4890*/  ISETP.GT.AND P1, PT, R19, R18, PT ;  /* 0x000000121300720c */ /* 0x000fc80003f24270 */
[----:B------:R-:W-:Y:S02]  /*48a0*/  SEL R23, R23, RZ, !P1 ;  /* 0x000000ff17177207 */ /* 0x000fe40004800000 */
[----:B------:R-:W-:Y:S02]  /*48b0*/  ISETP.NE.AND P1, PT, R20, 0x65, PT ;  /* 0x000000651400780c */ /* 0x000fe40003f25270 */
[----:B------:R-:W-:-:S11]  /*48c0*/  IADD3 R6, PT, PT, R21, R23, R6 ;  /* 0x0000001715067210 */ /* 0x000fd60007ffe006 */
[----:B------:R-:W-:Y:S05]  /*48d0*/  WARPSYNC.COLLECTIVE R0, `(.L_x_4780) ;  /* 0x0000000000087348 */ /* 0x000fea0003c00000 */
[----:B------:R-:W-:Y:S01]  /*48e0*/  VOTE.ALL P1, P1 ;  /* 0x0000000000ff7806 */ /* 0x000fe20000820000 */
[----:B------:R-:W-:-:S12]  /*48f0*/  ENDCOLLECTIVE ;  /* 0x000000000000791b */ /* 0x000fd80003800000 */
.L_x_4780:
[----:B------:R-:W-:Y:S05]  /*4900*/  BRA `(.L_x_4781) ;  /* 0xffffffcc009c7947 */ /* 0x000fea000383ffff */
.L_x_4730:
[----:B------:R-:W-:Y:S01]  /*4910*/  BSSY B0, `(.L_x_4782) ;  /* 0x0000006000007945 */ /* 0x000fe20003800000 */
[----:B------:R-:W-:Y:S01]  /*4920*/  PLOP3.LUT P1, PT, P1, PT, PT, 0x8, 0x80 ;  /* 0x000000000080781c */ /* 0x000fe20000f2e170 */
[----:B------:R-:W-:-:S12]  /*4930*/  IMAD.MOV.U32 R0, RZ, RZ, -0x1 ;  /* 0xffffffffff007424 */ /* 0x000fd800078e00ff */
[----:B--2---:R-:W-:Y:S05]  /*4940*/  WARPSYNC.COLLECTIVE R0, `(.L_x_4783) ;  /* 0x0000000000087348 */ /* 0x004fea0003c00000 */
[----:B------:R-:W-:Y:S01]  /*4950*/  VOTE.ANY P1, P1 ;  /* 0x0000000000ff7806 */ /* 0x000fe20000820100 */
[----:B--2---:R-:W-:-:S12]  /*4960*/  ENDCOLLECTIVE ;  /* 0x000000000000791b */ /* 0x004fd80003800000 */
.L_x_4783:
[----:B------:R-:W-:Y:S05]  /*4970*/  BSYNC B0 ;  /* 0x0000000000007941 */ /* 0x000fea0003800000 */
.L_x_4782:
[----:B------:R-:W-:Y:S05]  /*4980*/  BRA `(.L_x_4784) ;  /* 0xffffffe400d87947 */ /* 0x000fea000383ffff */
.L_x_4734:
[----:B------:R-:W-:Y:S01]  /*4990*/  BSSY B0, `(.L_x_4785) ;  /* 0x0000006000007945 */ /* 0x000fe20003800000 */
[----:B------:R-:W-:Y:S01]  /*49a0*/  PLOP3.LUT P1, PT, P1, PT, PT, 0x8, 0x80 ;  /* 0x000000000080781c */ /* 0x000fe20000f2e170 */
[----:B------:R-:W-:-:S12]  /*49b0*/  IMAD.MOV.U32 R0, RZ, RZ, -0x1 ;  /* 0xffffffffff007424 */ /* 0x000fd800078e00ff */
[----:B--2---:R-:W-:Y:S05]  /*49c0*/  WARPSYNC.COLLECTIVE R0, `(.L_x_4786) ;  /* 0x0000000000087348 */ /* 0x004fea0003c00000 */
[----:B------:R-:W-:Y:S01]  /*49d0*/  VOTE.ANY P1, P1 ;  /* 0x0000000000ff7806 */ /* 0x000fe20000820100 */
[----:B--2---:R-:W-:-:S12]  /*49e0*/  ENDCOLLECTIVE ;  /* 0x000000000000791b */ /* 0x004fd80003800000 */
.L_x_4786:
[----:B------:R-:W-:Y:S05]  /*49f0*/  BSYNC B0 ;  /* 0x0000000000007941 */ /* 0x000fea0003800000 */
.L_x_4785:
[----:B------:R-:W-:Y:S05]  /*4a00*/  BRA `(.L_x_4787) ;  /* 0xffffffe400e87947 */ /* 0x000fea000383ffff */
.L_x_4736:
[----:B--2---:R-:W0:Y:S01]  /*4a10*/  S2R R14, SR_GEMASK ;  /* 0x00000000000e7919 */ /* 0x004e220000003c00 */
[----:B------:R-:W-:Y:S01]  /*4a20*/  BSSY B0, `(.L_x_4788) ;  /* 0x0000007000007945 */ /* 0x000fe20003800000 */
[----:B------:R-:W-:Y:S01]  /*4a30*/  ISETP.NE.AND P1, PT, R12, 0x65, PT ;  /* 0x000000650c00780c */ /* 0x000fe20003f25270 */
[----:B------:R-:W-:Y:S01]  /*4a40*/  IMAD.MOV.U32 R0, RZ, RZ, -0x1 ;  /* 0xffffffffff007424 */ /* 0x000fe200078e00ff */
[----:B------:R-:W-:-:S13]  /*4a50*/  PLOP3.LUT P2, PT, P2, PT, PT, 0x8, 0x80 ;  /* 0x000000000080781c */ /* 0x000fda000174e170 */
[----:B0-----:R-:W-:Y:S05]  /*4a60*/  WARPSYNC.COLLECTIVE R0, `(.L_x_4789) ;  /* 0x0000000000087348 */ /* 0x001fea0003c00000 */
[----:B------:R-:W-:Y:S01]  /*4a70*/  VOTE.ANY R0, PT, P2 ;  /* 0x0000000000007806 */ /* 0x000fe200010e0100 */
[----:B0-----:R-:W-:Y:S06]  /*4a80*/  ENDCOLLECTIVE ;  /* 0x000000000000791b */ /* 0x001fec0003800000 */
.L_x_4789:
[----:B------:R-:W-:Y:S05]  /*4a90*/  BSYNC B0 ;  /* 0x0000000000007941 */ /* 0x000fea0003800000 */
.L_x_4788:
[----:B------:R-:W-:Y:S01]  /*4aa0*/  LOP3.LUT R0, R0, 0x80000000, R14, 0xec, !PT ;  /* 0x8000000000007812 */ /* 0x000fe200078eec0e */
[----:B------:R-:W-:Y:S02]  /*4ab0*/  IMAD.MOV.U32 R21, RZ, RZ, R13 ;  /* 0x000000ffff157224 */ /* 0x000fe400078e000d */
[----:B------:R-:W-:Y:S02]  /*4ac0*/  VIADD R12, R16, 0x10 ;  /* 0x00000010100c7836 */ /* 0x000fe40000000000 */
[----:B------:R-:W-:-:S05]  /*4ad0*/  VIADD R19, R0, 0xffffffff ;  /* 0xffffffff00137836 */ /* 0x000fca0000000000 */
[----:B------:R-:W-:Y:S01]  /*4ae0*/  LOP3.LUT R14, R0, R19, RZ, 0xc, !PT ;  /* 0x00000013000e7212 */ /* 0x000fe200078e0cff */
[----:B------:R-:W-:Y:S02]  /*4af0*/  IMAD.MOV.U32 R19, RZ, RZ, 0x1 ;  /* 0x00000001ff137424 */ /* 0x000fe400078e00ff */
[----:B------:R-:W-:-:S03]  /*4b00*/  IMAD.MOV.U32 R0, RZ, RZ, -0x1 ;  /* 0xffffffffff007424 */ /* 0x000fc600078e00ff */
[----:B------:R-:W0:Y:S02]  /*4b10*/  POPC R14, R14 ;  /* 0x0000000e000e7309 */ /* 0x000e240000000000 */
[----:B0-----:R-:W-:-:S07]  /*4b20*/  IMAD.MOV.U32 R18, RZ, RZ, R14 ;  /* 0x000000ffff127224 */ /* 0x001fce00078e000e */
[----:B------:R-:W-:Y:S05]  /*4b30*/  WARPSYNC.COLLECTIVE R0, `(.L_x_4790) ;  /* 0x0000000000087348 */ /* 0x000fea0003c00000 */
[----:B------:R0:W1:Y:S02]  /*4b40*/  SHFL.DOWN P2, R23, R21, R19, R18 ;  /* 0x0800001315177389 */ /* 0x0000640000040012 */
[----:B01----:R-:W-:Y:S05]  /*4b50*/  ENDCOLLECTIVE ;  /* 0x000000000000791b */ /* 0x003fea0003800000 */
.L_x_4790:
[----:B------:R-:W-:Y:S01]  /*4b60*/  IMAD.MOV.U32 R19, RZ, RZ, 0x2 ;  /* 0x00000002ff137424 */ /* 0x000fe200078e00ff */
[----:B------:R-:W-:-:S04]  /*4b70*/  ISETP.GE.AND P2, PT, R16, R14, PT ;  /* 0x0000000e1000720c */ /* 0x000fc80003f46270 */
[----:B------:R-:W-:-:S05]  /*4b80*/  SEL R20, R23, RZ, !P2 ;  /* 0x000000ff17147207 */ /* 0x000fca0005000000 */
[----:B------:R-:W-:Y:S02]  /*4b90*/  IMAD.IADD R20, R20, 0x1, R13 ;  /* 0x0000000114147824 */ /* 0x000fe400078e020d */
[----:B------:R-:W-:Y:S02]  /*4ba0*/  VIADD R13, R16, 0x2 ;  /* 0x00000002100d7836 */ /* 0x000fe40000000000 */
[----:B------:R-:W-:-:S03]  /*4bb0*/  IMAD.MOV.U32 R21, RZ, RZ, R20 ;  /* 0x000000ffff157224 */ /* 0x000fc600078e0014 */
[----:B------:R-:W-:Y:S01]  /*4bc0*/  ISETP.GT.AND P3, PT, R13, R14, PT ;  /* 0x0000000e0d00720c */ /* 0x000fe20003f64270 */
[----:B------:R-:W-:-:S12]  /*4bd0*/  VIADD R13, R16, 0x4 ;  /* 0x00000004100d7836 */ /* 0x000fd80000000000 */
[----:B------:R-:W-:Y:S05]  /*4be0*/  WARPSYNC.COLLECTIVE R0, `(.L_x_4791) ;  /* 0x0000000000087348 */ /* 0x000fea0003c00000 */
[----:B------:R0:W1:Y:S02]  /*4bf0*/  SHFL.DOWN P2, R23, R21, R19, R18 ;  /* 0x0800001315177389 */ /* 0x0000640000040012 */
[----:B01----:R-:W-:Y:S05]  /*4c00*/  ENDCOLLECTIVE ;  /* 0x000000000000791b */ /* 0x003fea0003800000 */
.L_x_4791:
[----:B------:R-:W-:Y:S01]  /*4c10*/  IMAD.MOV.U32 R19, RZ, RZ, 0x4 ;  /* 0x00000004ff137424 */ /* 0x000fe200078e00ff */
[----:B------:R-:W-:Y:S02]  /*4c20*/  SEL R23, R23, RZ, !P3 ;  /* 0x000000ff17177207 */ /* 0x000fe40005800000 */
[----:B------:R-:W-:Y:S01]  /*4c30*/  ISETP.GT.AND P3, PT, R13, R14, PT ;  /* 0x0000000e0d00720c */ /* 0x000fe20003f64270 */
[----:B------:R-:W-:Y:S02]  /*4c40*/  VIADD R13, R16, 0x8 ;  /* 0x00000008100d7836 */ /* 0x000fe40000000000 */
[----:B------:R-:W-:Y:S02]  /*4c50*/  IMAD.IADD R22, R20, 0x1, R23 ;  /* 0x0000000114167824 */ /* 0x000fe400078e0217 */
[----:B------:R-:W0:Y:S02]  /*4c60*/  S2R R20, SR_CTAID.X ;  /* 0x0000000000147919 */ /* 0x000e240000002500 */
[----:B------:R-:W-:-:S07]  /*4c70*/  IMAD.MOV.U32 R21, RZ, RZ, R22 ;  /* 0x000000ffff157224 */ /* 0x000fce00078e0016 */
[----:B0-----:R-:W-:Y:S05]  /*4c80*/  WARPSYNC.COLLECTIVE R0, `(.L_x_4792) ;  /* 0x0000000000087348 */ /* 0x001fea0003c00000 */
[----:B------:R1:W2:Y:S02]  /*4c90*/  SHFL.DOWN P2, R23, R21, R19, R18 ;  /* 0x0800001315177389 */ /* 0x0002a40000040012 */
[----:B012---:R-:W-:Y:S05]  /*4ca0*/  ENDCOLLECTIVE ;  /* 0x000000000000791b */ /* 0x007fea0003800000 */
.L_x_4792:
[----:B------:R-:W-:Y:S01]  /*4cb0*/  IMAD.MOV.U32 R19, RZ, RZ, 0x8 ;  /* 0x00000008ff137424 */ /* 0x000fe200078e00ff */
[----:B------:R-:W-:Y:S02]  /*4cc0*/  SEL R23, R23, RZ, !P3 ;  /* 0x000000ff17177207 */ /* 0x000fe40005800000 */
[----:B------:R-:W-:-:S03]  /*4cd0*/  ISETP.GT.AND P3, PT, R13, R14, PT ;  /* 0x0000000e0d00720c */ /* 0x000fc60003f64270 */
[----:B------:R-:W-:-:S04]  /*4ce0*/  IMAD.IADD R24, R22, 0x1, R23 ;  /* 0x0000000116187824 */ /* 0x000fc800078e0217 */
[----:B------:R-:W-:-:S07]  /*4cf0*/  IMAD.MOV.U32 R21, RZ, RZ, R24 ;  /* 0x000000ffff157224 */ /* 0x000fce00078e0018 */
[----:B------:R-:W-:Y:S05]  /*4d00*/  WARPSYNC.COLLECTIVE R0, `(.L_x_4793) ;  /* 0x0000000000087348 */ /* 0x000fea0003c00000 */
[----:B------:R0:W1:Y:S02]  /*4d10*/  SHFL.DOWN P2, R23, R21, R19, R18 ;  /* 0x0800001315177389 */ /* 0x0000640000040012 */
[----:B01----:R-:W-:Y:S05]  /*4d20*/  ENDCOLLECTIVE ;  /* 0x000000000000791b */ /* 0x003fea0003800000 */
.L_x_4793:
[----:B------:R-:W-:Y:S01]  /*4d30*/  IMAD.MOV.U32 R19, RZ, RZ, 0x10 ;  /* 0x00000010ff137424 */ /* 0x000fe200078e00ff */
[----:B------:R-:W-:-:S05]  /*4d40*/  SEL R13, R23, RZ, !P3 ;  /* 0x000000ff170d7207 */ /* 0x000fca0005800000 */
[----:B------:R-:W-:Y:S01]  /*4d50*/  IMAD.IADD R13, R24, 0x1, R13 ;  /* 0x00000001180d7824 */ /* 0x000fe200078e020d */
[----:B------:R-:W-:-:S03]  /*4d60*/  LOP3.LUT R24, RZ, R17, RZ, 0x33, !PT ;  /* 0x00000011ff187212 */ /* 0x000fc600078e33ff */
[----:B------:R-:W-:Y:S02]  /*4d70*/  IMAD.MOV.U32 R21, RZ, RZ, R13 ;  /* 0x000000ffff157224 */ /* 0x000fe400078e000d */
[----:B------:R-:W-:-:S07]  /*4d80*/  IMAD.IADD R24, R24, 0x1, R20 ;  /* 0x0000000118187824 */ /* 0x000fce00078e0214 */
[----:B------:R-:W-:Y:S05]  /*4d90*/  WARPSYNC.COLLECTIVE R0, `(.L_x_4794) ;  /* 0x0000000000087348 */ /* 0x000fea0003c00000 */
[----:B------:R0:W1:Y:S02]  /*4da0*/  SHFL.DOWN P2, R23, R21, R19, R18 ;  /* 0x0800001315177389 */ /* 0x0000640000040012 */
[----:B01----:R-:W-:Y:S05]  /*4db0*/  ENDCOLLECTIVE ;  /* 0x000000000000791b */ /* 0x003fea0003800000 */
.L_x_4794:
[----:B------:R-:W-:Y:S05]  /*4dc0*/  WARPSYNC.COLLECTIVE R0, `(.L_x_4795) ;  /* 0x0000000000087348 */ /* 0x000fea0003c00000 */
[----:B------:R-:W-:Y:S01]  /*4dd0*/  VOTE.ALL P1, P1 ;  /* 0x0000000000ff7806 */ /* 0x000fe20000820000 */
[----:B------:R-:W-:-:S12]  /*4de0*/  ENDCOLLECTIVE ;  /* 0x000000000000791b */ /* 0x000fd80003800000 */
.L_x_4795:
[----:B------:R-:W0:Y:S01]  /*4df0*/  LDC.64 R20, c[0x0][0x3a8] ;  /* 0x0000ea00ff147b82 */ /* 0x000e220000000a00 */
[----:B------:R-:W-:-:S04]  /*4e00*/  ISETP.GT.AND P2, PT, R12, R14, PT ;  /* 0x0000000e0c00720c */ /* 0x000fc80003f44270 */
[----:B------:R-:W-:-:S05]  /*4e10*/  SEL R14, R23, RZ, !P2 ;  /* 0x000000ff170e7207 */ /* 0x000fca0005000000 */
[----:B------:R-:W-:Y:S01]  /*4e20*/  IMAD.IADD R14, R13, 0x1, R14 ;  /* 0x000000010d0e7824 */ /* 0x000fe200078e020e */
[----:B0-----:R-:W-:-:S05]  /*4e30*/  IADD3 R20, P2, PT, R20, 0x100, RZ ;  /* 0x0000010014147810 */ /* 0x001fca0007f5e0ff */
[----:B------:R-:W-:Y:S01]  /*4e40*/  IMAD.X R22, RZ, RZ, R21, P2 ;  /* 0x000000ffff167224 */ /* 0x000fe200010e0615 */
[----:B------:R-:W-:Y:S07]  /*4e50*/  BRA `(.L_x_4796) ;  /* 0xffffffe4007c7947 */ /* 0x000fee000383ffff */
.L_x_4738:
[----:B------:R-:W-:Y:S01]  /*4e60*/  BSSY B0, `(.L_x_4797) ;  /* 0x0000006000007945 */ /* 0x000fe20003800000 */
[----:B------:R-:W-:Y:S01]  /*4e70*/  PLOP3.LUT P1, PT, P1, PT, PT, 0x8, 0x80 ;  /* 0x000000000080781c */ /* 0x000fe20000f2e170 */
[----:B------:R-:W-:-:S12]  /*4e80*/  IMAD.MOV.U32 R0, RZ, RZ, -0x1 ;  /* 0xffffffffff007424 */ /* 0x000fd800078e00ff */
[----:B------:R-:W-:Y:S05]  /*4e90*/  WARPSYNC.COLLECTIVE R0, `(.L_x_4798) ;  /* 0x0000000000087348 */ /* 0x000fea0003c00000 */
[----:B------:R-:W-:Y:S01]  /*4ea0*/  VOTE.ANY P1, P1 ;  /* 0x0000000000ff7806 */ /* 0x000fe20000820100 */
[----:B------:R-:W-:-:S12]  /*4eb0*/  ENDCOLLECTIVE ;  /* 0x000000000000791b */ /* 0x000fd80003800000 */
.L_x_4798:
[----:B------:R-:W-:Y:S05]  /*4ec0*/  BSYNC B0 ;  /* 0x0000000000007941 */ /* 0x000fea0003800000 */
.L_x_4797:
[----:B------:R-:W-:Y:S05]  /*4ed0*/  BRA `(.L_x_4799) ;  /* 0xffffffe400847947 */ /* 0x000fea000383ffff */
.L_x_4742:
[----:B------:R-:W-:Y:S01]  /*4ee0*/  BSSY B0, `(.L_x_4800) ;  /* 0x0000006000007945 */ /* 0x000fe20003800000 */
[----:B------:R-:W-:Y:S01]  /*4ef0*/  PLOP3.LUT P1, PT, P1, PT, PT, 0x8, 0x80 ;  /* 0x000000000080781c */ /* 0x000fe20000f2e170 */
[----:B------:R-:W-:-:S12]  /*4f00*/  IMAD.MOV.U32 R0, RZ, RZ, -0x1 ;  /* 0xffffffffff007424 */ /* 0x000fd800078e00ff */
[----:B------:R-:W-:Y:S05]  /*4f10*/  WARPSYNC.COLLECTIVE R0, `(.L_x_4801) ;  /* 0x0000000000087348 */ /* 0x000fea0003c00000 */
[----:B------:R-:W-:Y:S01]  /*4f20*/  VOTE.ANY P1, P1 ;  /* 0x0000000000ff7806 */ /* 0x000fe20000820100 */
[----:B------:R-:W-:-:S12]  /*4f30*/  ENDCOLLECTIVE ;  /* 0x000000000000791b */ /* 0x000fd80003800000 */
.L_x_4801:
[----:B------:R-:W-:Y:S05]  /*4f40*/  BSYNC B0 ;  /* 0x0000000000007941 */ /* 0x000fea0003800000 */
.L_x_4800:
[----:B------:R-:W-:Y:S05]  /*4f50*/  BRA `(.L_x_4802) ;  /* 0xffffffe400987947 */ /* 0x000fea000383ffff */
.L_x_4744:
[----:B------:R-:W-:Y:S01]  /*4f60*/  BSSY B0, `(.L_x_4803) ;  /* 0x0000006000007945 */ /* 0x000fe20003800000 */
[----:B------:R-:W-:Y:S01]  /*4f70*/  PLOP3.LUT P2, PT, P1, PT, PT, 0x8, 0x80 ;  /* 0x000000000080781c */ /* 0x000fe20000f4e170 */
[----:B------:R-:W-:-:S12]  /*4f80*/  IMAD.MOV.U32 R0, RZ, RZ, -0x1 ;  /* 0xffffffffff007424 */ /* 0x000fd800078e00ff */
[----:B------:R-:W-:Y:S05]  /*4f90*/  WARPSYNC.COLLECTIVE R0, `(.L_x_4804) ;  /* 0x0000000000087348 */ /* 0x000fea0003c00000 */
[----:B------:R-:W-:Y:S01]  /*4fa0*/  VOTE.ANY R0, PT, P2 ;  /* 0x0000000000007806 */ /* 0x000fe200010e0100 */
[----:B------:R-:W-:Y:S06]  /*4fb0*/  ENDCOLLECTIVE ;  /* 0x000000000000791b */ /* 0x000fec0003800000 */
.L_x_4804:
[----:B------:R-:W-:Y:S05]  /*4fc0*/  BSYNC B0 ;  /* 0x0000000000007941 */ /* 0x000fea0003800000 */
.L_x_4803:
[----:B------:R-:W0:Y:S01]  /*4fd0*/  S2R R18, SR_GEMASK ;  /* 0x0000000000127919 */ /* 0x000e220000003c00 */
[----:B------:R-:W-:Y:S02]  /*4fe0*/  IMAD.MOV.U32 R21, RZ, RZ, R13 ;  /* 0x000000ffff157224 */ /* 0x000fe400078e000d */
[----:B------:R-:W-:Y:S01]  /*4ff0*/  VIADD R24, R24, 0xffffffe0 ;  /* 0xffffffe018187836 */ /* 0x000fe20000000000 */
[----:B0-----:R-:W-:-:S05]  /*5000*/  LOP3.LUT R0, R0, 0x80000000, R18, 0xec, !PT ;  /* 0x8000000000007812 */ /* 0x001fca00078eec12 */
        /* <DEDUP_REMOVED lines=9> */
.L_x_4805:
[----:B------:R-:W-:Y:S01]  /*50a0*/  IMAD.MOV.U32 R19, RZ, RZ, 0x2 ;  /* 0x00000002ff137424 */ /* 0x000fe200078e00ff */
        /* <DEDUP_REMOVED lines=8> */
.L_x_4806:
        /* <DEDUP_REMOVED lines=9> */
.L_x_4807:
        /* <DEDUP_REMOVED lines=9> */
.L_x_4808:
[----:B------:R-:W-:Y:S01]  /*5250*/  IMAD.MOV.U32 R19, RZ, RZ, 0x10 ;  /* 0x00000010ff137424 */ /* 0x000fe200078e00ff */
[----:B------:R-:W-:-:S05]  /*5260*/  SEL R23, R23, RZ, !P1 ;  /* 0x000000ff17177207 */ /* 0x000fca0004800000 */
[----:B------:R-:W-:-:S04]  /*5270*/  IMAD.IADD R13, R13, 0x1, R23 ;  /* 0x000000010d0d7824 */ /* 0x000fc800078e0217 */
[----:B------:R-:W-:-:S07]  /*5280*/  IMAD.MOV.U32 R21, RZ, RZ, R13 ;  /* 0x000000ffff157224 */ /* 0x000fce00078e000d */
[----:B------:R-:W-:Y:S05]  /*5290*/  WARPSYNC.COLLECTIVE R0, `(.L_x_4809) ;  /* 0x0000000000087348 */ /* 0x000fea0003c00000 */
[----:B------:R0:W1:Y:S02]  /*52a0*/  SHFL.DOWN P2, R23, R21, R19, R18 ;  /* 0x0800001315177389 */ /* 0x0000640000040012 */
[----:B01----:R-:W-:Y:S05]  /*52b0*/  ENDCOLLECTIVE ;  /* 0x000000000000791b */ /* 0x003fea0003800000 */
.L_x_4809:
        /* <DEDUP_REMOVED lines=8> */
.L_x_4810:
[----:B------:R-:W-:Y:S05]  /*5340*/  BRA `(.L_x_4811) ;  /* 0xffffffe400307947 */ /* 0x000fea000383ffff */
.L_x_4812:
        /* <DEDUP_REMOVED lines=11> */
.L_x_4871:


//--------------------- .text._ZN6thrust24THRUST_300001_SM_1000_NS8cuda_cub4core6detail13_kernel_agentINS1_8__unique9InitAgentIN3cub18CUB_300001_SM_100013ScanTileStateIiLb1EEEPiiEEJSA_mSB_EEEvDpT0_ --------------------------
	.section	.text._ZN6thrust24THRUST_300001_SM_1000_NS8cuda_cub4core6detail13_kernel_agentINS1_8__unique9InitAgentIN3cub18CUB_300001_SM_100013ScanTileStateIiLb1EEEPiiEEJSA_mSB_EEEvDpT0_,"ax",@progbits
	.align	128
        .global         _ZN6thrust24THRUST_300001_SM_1000_NS8cuda_cub4core6detail13_kernel_agentINS1_8__unique9InitAgentIN3cub18CUB_300001_SM_100013ScanTileStateIiLb1EEEPiiEEJSA_mSB_EEEvDpT0_
        .type           _ZN6thrust24THRUST_300001_SM_1000_NS8cuda_cub4core6detail13_kernel_agentINS1_8__unique9InitAgentIN3cub18CUB_300001_SM_100013ScanTileStateIiLb1EEEPiiEEJSA_mSB_EEEvDpT0_,@function
        .size           _ZN6thrust24THRUST_300001_SM_1000_NS8cuda_cub4core6detail13_kernel_agentINS1_8__unique9InitAgentIN3cub18CUB_300001_SM_100013ScanTileStateIiLb1EEEPiiEEJSA_mSB_EEEvDpT0_,(.L_x_4872 - _ZN6thrust24THRUST_300001_SM_1000_NS8cuda_cub4core6detail13_kernel_agentINS1_8__unique9InitAgentIN3cub18CUB_300001_SM_100013ScanTileStateIiLb1EEEPiiEEJSA_mSB_EEEvDpT0_)
        .other          _ZN6thrust24THRUST_300001_SM_1000_NS8cuda_cub4core6detail13_kernel_agentINS1_8__unique9InitAgentIN3cub18CUB_300001_SM_100013ScanTileStateIiLb1EEEPiiEEJSA_mSB_EEEvDpT0_,@"STO_CUDA_ENTRY STV_DEFAULT"
_ZN6thrust24THRUST_300001_SM_1000_NS8cuda_cub4core6detail13_kernel_agentINS1_8__unique9InitAgentIN3cub18CUB_300001_SM_100013ScanTileStateIiLb1EEEPiiEEJSA_mSB_EEEvDpT0_:
.text._ZN6thrust24THRUST_300001_SM_1000_NS8cuda_cub4core6detail13_kernel_agentINS1_8__unique9InitAgentIN3cub18CUB_300001_SM_100013ScanTileStateIiLb1EEEPiiEEJSA_mSB_EEEvDpT0_:
[----:B------:R-:W-:Y:S01]  /*0000*/  LDC R1, c[0x0][0x37c] ;  /* 0x0000df00ff017b82 */ /* 0x000fe20000000800 */
[----:B------:R-:W0:Y:S07]  /*0010*/  S2R R0, SR_TID.X ;  /* 0x0000000000007919 */ /* 0x000e2e0000002100 */
[----:B------:R-:W1:Y:S01]  /*0020*/  S2UR UR6, SR_CTAID.X ;  /* 0x00000000000679c3 */ /* 0x000e620000002500 */
[----:B------:R-:W2:Y:S07]  /*0030*/  LDCU UR4, c[0x0][0x388] ;  /* 0x00007100ff0477ac */ /* 0x000eae0008000800 */
[----:B------:R-:W1:Y:S01]  /*0040*/  LDC R7, c[0x0][0x360] ;  /* 0x0000d800ff077b82 */ /* 0x000e620000000800 */
[C---:B0-----:R-:W-:Y:S01]  /*0050*/  ISETP.GT.U32.AND P0, PT, R0.reuse, 0x1f, PT ;  /* 0x0000001f0000780c */ /* 0x041fe20003f04070 */
[----:B-1----:R-:W-:Y:S01]  /*0060*/  IMAD R7, R7, UR6, R0 ;  /* 0x0000000607077c24 */ /* 0x002fe2000f8e0200 */
[----:B------:R-:W-:-:S02]  /*0070*/  LOP3.LUT P2, RZ, R0, UR6, RZ, 0xfc, !PT ;  /* 0x0000000600ff7c12 */ /* 0x000fc4000f84fcff */
[----:B------:R-:W-:Y:S02]  /*0080*/  ISETP.NE.OR P0, PT, RZ, UR6, P0 ;  /* 0x00000006ff007c0c */ /* 0x000fe40008705670 */
[----:B--2---:R-:W-:Y:S01]  /*0090*/  ISETP.GE.AND P1, PT, R7, UR4, PT ;  /* 0x0000000407007c0c */ /* 0x004fe2000bf26270 */
[----:B------:R-:W0:Y:S10]  /*00a0*/  LDCU.64 UR4, c[0x0][0x358] ;  /* 0x00006b00ff0477ac */ /* 0x000e340008000a00 */
[----:B------:R-:W1:Y:S02]  /*00b0*/  @!P0 LDC.64 R4, c[0x0][0x380] ;  /* 0x0000e000ff048b82 */ /* 0x000e640000000a00 */
[----:B------:R-:W-:-:S06]  /*00c0*/  @!P1 MOV R6, 0x63 ;  /* 0x0000006300069802 */ /* 0x000fcc0000000f00 */
[----:B------:R-:W2:Y:S01]  /*00d0*/  @!P1 LDC.64 R2, c[0x0][0x380] ;  /* 0x0000e000ff029b82 */ /* 0x000ea20000000a00 */
[----:B-1----:R-:W-:-:S04]  /*00e0*/  @!P0 IMAD.WIDE.U32 R4, R0, 0x8, R4 ;  /* 0x0000000800048825 */ /* 0x002fc800078e0004 */
[----:B--2---:R-:W-:-:S04]  /*00f0*/  @!P1 IMAD.WIDE R2, R7, 0x8, R2 ;  /* 0x0000000807029825 */ /* 0x004fc800078e0202 */
[----:B------:R-:W-:-:S05]  /*0100*/  IMAD.MOV.U32 R7, RZ, RZ, RZ ;  /* 0x000000ffff077224 */ /* 0x000fca00078e00ff */
[----:B0-----:R0:W-:Y:S04]  /*0110*/  @!P1 STG.E.64 desc[UR4][R2.64+0x100], R6 ;  /* 0x0001000602009986 */ /* 0x0011e8000c101b04 */
[----:B------:R0:W-:Y:S01]  /*0120*/  @!P0 STG.E.64 desc[UR4][R4.64], RZ ;  /* 0x000000ff04008986 */ /* 0x0001e2000c101b04 */
[----:B------:R-:W-:Y:S05]  /*0130*/  @P2 EXIT ;  /* 0x000000000000294d */ /* 0x000fea0003800000 */
[----:B0-----:R-:W0:Y:S02]  /*0140*/  LDC.64 R2, c[0x0][0x390] ;  /* 0x0000e400ff027b82 */ /* 0x001e240000000a00 */
[----:B0-----:R-:W-:Y:S01]  /*0150*/  STG.E desc[UR4][R2.64], RZ ;  /* 0x000000ff02007986 */ /* 0x001fe2000c101904 */
[----:B------:R-:W-:Y:S05]  /*0160*/  EXIT ;  /* 0x000000000000794d */ /* 0x000fea0003800000 */
.L_x_4813:
        /* <DEDUP_REMOVED lines=9> */
.L_x_4872:


//--------------------- .nv.shared._ZN3cub18CUB_300001_SM_10006detail10merge_sort26DeviceMergeSortMergeKernelINS2_10policy_hubIN6thrust24THRUST_300001_SM_1000_NS12zip_iteratorIN4cuda3std3__45tupleIJNS6_6detail15normal_iteratorINS6_10device_ptrIiEEEESG_SG_SG_EEEEEE9Policy600ESI_PNS0_8NullTypeESI_SM_m7sortXYZNSB_IJiiiiEEESL_EEvbT2_T3_T4_PT6_PT7_T5_PSR_SR_NS1_7vsmem_tE --------------------------
	.section	.nv.shared._ZN3cub18CUB_300001_SM_10006detail10merge_sort26DeviceMergeSortMergeKernelINS2_10policy_hubIN6thrust24THRUST_300001_SM_1000_NS12zip_iteratorIN4cuda3std3__45tupleIJNS6_6detail15normal_iteratorINS6_10device_ptrIiEEEESG_SG_SG_EEEEEE9Policy600ESI_PNS0_8NullTypeESI_SM_m7sortXYZNSB_IJiiiiEEESL_EEvbT2_T3_T4_PT6_PT7_T5_PSR_SR_NS1_7vsmem_tE,"aw",@nobits
	.sectionflags	@""
	.align	16
.nv.shared._ZN3cub18CUB_300001_SM_10006detail10merge_sort26DeviceMergeSortMergeKernelINS2_10policy_hubIN6thrust24THRUST_300001_SM_1000_NS12zip_iteratorIN4cuda3std3__45tupleIJNS6_6detail15normal_iteratorINS6_10device_ptrIiEEEESG_SG_SG_EEEEEE9Policy600ESI_PNS0_8NullTypeESI_SM_m7sortXYZNSB_IJiiiiEEESL_EEvbT2_T3_T4_PT6_PT7_T5_PSR_SR_NS1_7vsmem_tE:
	.zero		17424


//--------------------- .nv.shared.reserved.0     --------------------------
	.section	.nv.shared.reserved.0,"aw",@nobits
	.weak		__nv_reservedSMEM_offset_0_alias
	.size		__nv_reservedSMEM_offset_0_alias, 0, 64
	.other		__nv_reservedSMEM_offset_0_alias,@"STO_CUDA_RESERVED_SHARED STV_DEFAULT"
__nv_reservedSMEM_offset_0_alias:
	.zero		0
	.zero		64


//--------------------- .nv.global                --------------------------
	.section	.nv.global,"aw",@nobits
.nv.global:
	.type		_ZN34_INTERNAL_203e0dff_4_k_cu_b7ad2d756thrust24THRUST_300001_SM_1000_NS12placeholders2_8E,@object
	.size		_ZN34_INTERNAL_203e0dff_4_k_cu_b7ad2d756thrust24THRUST_300001_SM_1000_NS12placeholders2_8E,(_ZN34_INTERNAL_203e0dff_4_k_cu_b7ad2d754cuda3std3__436_GLOBAL__N__203e0dff_4_k_cu_b7ad2d756ignoreE - _ZN34_INTERNAL_203e0dff_4_k_cu_b7ad2d756thrust24THRUST_300001_SM_1000_NS12placeholders2_8E)
_ZN34_INTERNAL_203e0dff_4_k_cu_b7ad2d756thrust24THRUST_300001_SM_1000_NS12placeholders2_8E:
	.zero		1
	.type		_ZN34_INTERNAL_203e0dff_4_k_cu_b7ad2d754cuda3std3__436_GLOBAL__N__203e0dff_4_k_cu_b7ad2d756ignoreE,@object
	.size		_ZN34_INTERNAL_203e0dff_4_k_cu_b7ad2d754cuda3std3__436_GLOBAL__N__203e0dff_4_k_cu_b7ad2d756ignoreE,(_ZN34_INTERNAL_203e0dff_4_k_cu_b7ad2d754cuda3std6ranges3__45__cpo4dataE - _ZN34_INTERNAL_203e0dff_4_k_cu_b7ad2d754cuda3std3__436_GLOBAL__N__203e0dff_4_k_cu_b7ad2d756ignoreE)
_ZN34_INTERNAL_203e0dff_4_k_cu_b7ad2d754cuda3std3__436_GLOBAL__N__203e0dff_4_k_cu_b7ad2d756ignoreE:
	.zero		1
	.type		_ZN34_INTERNAL_203e0dff_4_k_cu_b7ad2d754cuda3std6ranges3__45__cpo4dataE,@object
	.size		_ZN34_INTERNAL_203e0dff_4_k_cu_b7ad2d754cuda3std6ranges3__45__cpo4dataE,(_ZN34_INTERNAL_203e0dff_4_k_cu_b7ad2d756thrust24THRUST_300001_SM_1000_NS6system3cpp3parE - _ZN34_INTERNAL_203e0dff_4_k_cu_b7ad2d754cuda3std6ranges3__45__cpo4dataE)
_ZN34_INTERNAL_203e0dff_4_k_cu_b7ad2d754cuda3std6ranges3__45__cpo4dataE:
	.zero		1
	.type		_ZN34_INTERNAL_203e0dff_4_k_cu_b7ad2d756thrust24THRUST_300001_SM_1000_NS6system3cpp3parE,@object
	.size		_ZN34_INTERNAL_203e0dff_4_k_cu_b7ad2d756thrust24THRUST_300001_SM_1000_NS6system3cpp3parE,(_ZN34_INTERNAL_203e0dff_4_k_cu_b7ad2d754cuda3std3__45__cpo5beginE - _ZN34_INTERNAL_203e0dff_4_k_cu_b7ad2d756thrust24THRUST_300001_SM_1000_NS6system3cpp3parE)
_ZN34_INTERNAL_203e0dff_4_k_cu_b7ad2d756thrust24THRUST_300001_SM_1000_NS6system3cpp3parE:
	.zero		1
	.type		_ZN34_INTERNAL_203e0dff_4_k_cu_b7ad2d754cuda3std3__45__cpo5beginE,@object
	.size		_ZN34_INTERNAL_203e0dff_4_k_cu_b7ad2d754cuda3std3__45__cpo5beginE,(_ZN34_INTERNAL_203e0dff_4_k_cu_b7ad2d754cuda3std6ranges3__45__cpo5beginE - _ZN34_INTERNAL_203e0dff_4_k_cu_b7ad2d754cuda3std3__45__cpo5beginE)
_ZN34_INTERNAL_203e0dff_4_k_cu_b7ad2d754cuda3std3__45__cpo5beginE:
	.zero		1
	.type		_ZN34_INTERNAL_203e0dff_4_k_cu_b7ad2d754cuda3std6ranges3__45__cpo5beginE,@object
	.size		_ZN34_INTERNAL_203e0dff_4_k_cu_b7ad2d754cuda3std6ranges3__45__cpo5beginE,(_ZN34_INTERNAL_203e0dff_4_k_cu_b7ad2d756thrust24THRUST_300001_SM_1000_NS6deviceE - _ZN34_INTERNAL_203e0dff_4_k_cu_b7ad2d754cuda3std6ranges3__45__cpo5beginE)
_ZN34_INTERNAL_203e0dff_4_k_cu_b7ad2d754cuda3std6ranges3__45__cpo5beginE:
	.zero		1
	.type		_ZN34_INTERNAL_203e0dff_4_k_cu_b7ad2d756thrust24THRUST_300001_SM_1000_NS6deviceE,@object
	.size		_ZN34_INTERNAL_203e0dff_4_k_cu_b7ad2d756thrust24THRUST_300001_SM_1000_NS6deviceE,(_ZN34_INTERNAL_203e0dff_4_k_cu_b7ad2d754cuda3std3__47nulloptE - _ZN34_INTERNAL_203e0dff_4_k_cu_b7ad2d756thrust24THRUST_300001_SM_1000_NS6deviceE)
_ZN34_INTERNAL_203e0dff_4_k_cu_b7ad2d756thrust24THRUST_300001_SM_1000_NS6deviceE:
	.zero		1
	.type		_ZN34_INTERNAL_203e0dff_4_k_cu_b7ad2d754cuda3std3__47nulloptE,@object
	.size		_ZN34_INTERNAL_203e0dff_4_k_cu_b7ad2d754cuda3std3__47nulloptE,(_ZN34_INTERNAL_203e0dff_4_k_cu_b7ad2d754cuda3std6ranges3__45__cpo8distanceE - _ZN34_INTERNAL_203e0dff_4_k_cu_b7ad2d754cuda3std3__47nulloptE)
_ZN34_INTERNAL_203e0dff_4_k_cu_b7ad2d754cuda3std3__47nulloptE:
	.zero		1
	.type		_ZN34_INTERNAL_203e0dff_4_k_cu_b7ad2d754cuda3std6ranges3__45__cpo8distanceE,@object
	.size		_ZN34_INTERNAL_203e0dff_4_k_cu_b7ad2d754cuda3std6ranges3__45__cpo8distanceE,(_ZN34_INTERNAL_203e0dff_4_k_cu_b7ad2d756thrust24THRUST_300001_SM_1000_NS12placeholders2_4E - _ZN34_INTERNAL_203e0dff_4_k_cu_b7ad2d754cuda3std6ranges3__45__cpo8distanceE)
_ZN34_INTERNAL_203e0dff_4_k_cu_b7ad2d754cuda3std6ranges3__45__cpo8distanceE:
	.zero		1
	.type		_ZN34_INTERNAL_203e0dff_4_k_cu_b7ad2d756thrust24THRUST_300001_SM_1000_NS12placeholders2_4E,@object
	.size		_ZN34_INTERNAL_203e0dff_4_k_cu_b7ad2d756thrust24THRUST_300001_SM_1000_NS12placeholders2_4E,(_ZN34_INTERNAL_203e0dff_4_k_cu_b7ad2d754cuda3std3__45__cpo6rbeginE - _ZN34_INTERNAL_203e0dff_4_k_cu_b7ad2d756thrust24THRUST_300001_SM_1000_NS12placeholders2_4E)
_ZN34_INTERNAL_203e0dff_4_k_cu_b7ad2d756thrust24THRUST_300001_SM_1000_NS12placeholders2_4E:
	.zero		1
	.type		_ZN34_INTERNAL_203e0dff_4_k_cu_b7ad2d754cuda3std3__45__cpo6rbeginE,@object
	.size		_ZN34_INTERNAL_203e0dff_4_k_cu_b7ad2d754cuda3std3__45__cpo6rbeginE,(_ZN34_INTERNAL_203e0dff_4_k_cu_b7ad2d754cuda3std6ranges3__45__cpo7advanceE - _ZN34_INTERNAL_203e0dff_4_k_cu_b7ad2d754cuda3std3__45__cpo6rbeginE)
_ZN34_INTERNAL_203e0dff_4_k_cu_b7ad2d754cuda3std3__45__cpo6rbeginE:
	.zero		1
	.type		_ZN34_INTERNAL_203e0dff_4_k_cu_b7ad2d754cuda3std6ranges3__45__cpo7advanceE,@object
	.size		_ZN34_INTERNAL_203e0dff_4_k_cu_b7ad2d754cuda3std6ranges3__45__cpo7advanceE,(_ZN34_INTERNAL_203e0dff_4_k_cu_b7ad2d756thrust24THRUST_300001_SM_1000_NS12placeholders3_10E - _ZN34_INTERNAL_203e0dff_4_k_cu_b7ad2d754cuda3std6ranges3__45__cpo7advanceE)
_ZN34_INTERNAL_203e0dff_4_k_cu_b7ad2d754cuda3std6ranges3__45__cpo7advanceE:
	.zero		1
	.type		_ZN34_INTERNAL_203e0dff_4_k_cu_b7ad2d756thrust24THRUST_300001_SM_1000_NS12placeholders3_10E,@object
	.size		_ZN34_INTERNAL_203e0dff_4_k_cu_b7ad2d756thrust24THRUST_300001_SM_1000_NS12placeholders3_10E,(_ZN34_INTERNAL_203e0dff_4_k_cu_b7ad2d754cuda3std3__48in_placeE - _ZN34_INTERNAL_203e0dff_4_k_cu_b7ad2d756thrust24THRUST_300001_SM_1000_NS12placeholders3_10E)
_ZN34_INTERNAL_203e0dff_4_k_cu_b7ad2d756thrust24THRUST_300001_SM_1000_NS12placeholders3_10E:
	.zero		1
	.type		_ZN34_INTERNAL_203e0dff_4_k_cu_b7ad2d754cuda3std3__48in_placeE,@object
	.size		_ZN34_INTERNAL_203e0dff_4_k_cu_b7ad2d754cuda3std3__48in_placeE,(_ZN34_INTERNAL_203e0dff_4_k_cu_b7ad2d754cuda3std6ranges3__45__cpo4sizeE - _ZN34_INTERNAL_203e0dff_4_k_cu_b7ad2d754cuda3std3__48in_placeE)
_ZN34_INTERNAL_203e0dff_4_k_cu_b7ad2d754cuda3std3__48in_placeE:
	.zero		1
	.type		_ZN34_INTERNAL_203e0dff_4_k_cu_b7ad2d754cuda3std6ranges3__45__cpo4sizeE,@object
	.size		_ZN34_INTERNAL_203e0dff_4_k_cu_b7ad2d754cuda3std6ranges3__45__cpo4sizeE,(_ZN34_INTERNAL_203e0dff_4_k_cu_b7ad2d756thrust24THRUST_300001_SM_1000_NS12placeholders2_2E - _ZN34_INTERNAL_203e0dff_4_k_cu_b7ad2d754cuda3std6ranges3__45__cpo4sizeE)
_ZN34_INTERNAL_203e0dff_4_k_cu_b7ad2d754cuda3std6ranges3__45__cpo4sizeE:
	.zero		1
	.type		_ZN34_INTERNAL_203e0dff_4_k_cu_b7ad2d756thrust24THRUST_300001_SM_1000_NS12placeholders2_2E,@object
	.size		_ZN34_INTERNAL_203e0dff_4_k_cu_b7ad2d756thrust24THRUST_300001_SM_1000_NS12placeholders2_2E,(_ZN34_INTERNAL_203e0dff_4_k_cu_b7ad2d754cuda3std3__45__cpo6cbeginE - _ZN34_INTERNAL_203e0dff_4_k_cu_b7ad2d756thrust24THRUST_300001_SM_1000_NS12placeholders2_2E)
_ZN34_INTERNAL_203e0dff_4_k_cu_b7ad2d756thrust24THRUST_300001_SM_1000_NS12placeholders2_2E:
	.zero		1
	.type		_ZN34_INTERNAL_203e0dff_4_k_cu_b7ad2d754cuda3std3__45__cpo6cbeginE,@object
	.size		_ZN34_INTERNAL_203e0dff_4_k_cu_b7ad2d754cuda3std3__45__cpo6cbeginE,(_ZN34_INTERNAL_203e0dff_4_k_cu_b7ad2d754cuda3std6ranges3__45__cpo6cbeginE - _ZN34_INTERNAL_203e0dff_4_k_cu_b7ad2d754cuda3std3__45__cpo6cbeginE)
_ZN34_INTERNAL_203e0dff_4_k_cu_b7ad2d754cuda3std3__45__cpo6cbeginE:
	.zero		1
	.type		_ZN34_INTERNAL_203e0dff_4_k_cu_b7ad2d754cuda3std6ranges3__45__cpo6cbeginE,@object
	.size		_ZN34_INTERNAL_203e0dff_4_k_cu_b7ad2d754cuda3std6ranges3__45__cpo6cbeginE,(_ZN34_INTERNAL_203e0dff_4_k_cu_b7ad2d756thrust24THRUST_300001_SM_1000_NS12placeholders2_6E - _ZN34_INTERNAL_203e0dff_4_k_cu_b7ad2d754cuda3std6ranges3__45__cpo6cbeginE)
_ZN34_INTERNAL_203e0dff_4_k_cu_b7ad2d754cuda3std6ranges3__45__cpo6cbeginE:
	.zero		1
	.type		_ZN34_INTERNAL_203e0dff_4_k_cu_b7ad2d756thrust24THRUST_300001_SM_1000_NS12placeholders2_6E,@object
	.size		_ZN34_INTERNAL_203e0dff_4_k_cu_b7ad2d756thrust24THRUST_300001_SM_1000_NS12placeholders2_6E,(_ZN34_INTERNAL_203e0dff_4_k_cu_b7ad2d754cuda3std3__45__cpo7crbeginE - _ZN34_INTERNAL_203e0dff_4_k_cu_b7ad2d756thrust24THRUST_300001_SM_1000_NS12placeholders2_6E)
_ZN34_INTERNAL_203e0dff_4_k_cu_b7ad2d756thrust24THRUST_300001_SM_1000_NS12placeholders2_6E:
	.zero		1
	.type		_ZN34_INTERNAL_203e0dff_4_k_cu_b7ad2d754cuda3std3__45__cpo7crbeginE,@object
	.size		_ZN34_INTERNAL_203e0dff_4_k_cu_b7ad2d754cuda3std3__45__cpo7crbeginE,(_ZN34_INTERNAL_203e0dff_4_k_cu_b7ad2d754cuda3std6ranges3__45__cpo4nextE - _ZN34_INTERNAL_203e0dff_4_k_cu_b7ad2d754cuda3std3__45__cpo7crbeginE)
_ZN34_INTERNAL_203e0dff_4_k_cu_b7ad2d754cuda3std3__45__cpo7crbeginE:
	.zero		1
	.type		_ZN34_INTERNAL_203e0dff_4_k_cu_b7ad2d754cuda3std6ranges3__45__cpo4nextE,@object
	.size		_ZN34_INTERNAL_203e0dff_4_k_cu_b7ad2d754cuda3std6ranges3__45__cpo4nextE,(_ZN34_INTERNAL_203e0dff_4_k_cu_b7ad2d754cuda3std6ranges3__45__cpo4swapE - _ZN34_INTERNAL_203e0dff_4_k_cu_b7ad2d754cuda3std6ranges3__45__cpo4nextE)
_ZN34_INTERNAL_203e0dff_4_k_cu_b7ad2d754cuda3std6ranges3__45__cpo4nextE:
	.zero		1
	.type		_ZN34_INTERNAL_203e0dff_4_k_cu_b7ad2d754cuda3std6ranges3__45__cpo4swapE,@object
	.size		_ZN34_INTERNAL_203e0dff_4_k_cu_b7ad2d754cuda3std6ranges3__45__cpo4swapE,(_ZN34_INTERNAL_203e0dff_4_k_cu_b7ad2d756thrust24THRUST_300001_SM_1000_NS8cuda_cub10par_nosyncE - _ZN34_INTERNAL_203e0dff_4_k_cu_b7ad2d754cuda3std6ranges3__45__cpo4swapE)
_ZN34_INTERNAL_203e0dff_4_k_cu_b7ad2d754cuda3std6ranges3__45__cpo4swapE:
	.zero		1
	.type		_ZN34_INTERNAL_203e0dff_4_k_cu_b7ad2d756thrust24THRUST_300001_SM_1000_NS8cuda_cub10par_nosyncE,@object
	.size		_ZN34_INTERNAL_203e0dff_4_k_cu_b7ad2d756thrust24THRUST_300001_SM_1000_NS8cuda_cub10par_nosyncE,(_ZN34_INTERNAL_203e0dff_4_k_cu_b7ad2d756thrust24THRUST_300001_SM_1000_NS3seqE - _ZN34_INTERNAL_203e0dff_4_k_cu_b7ad2d756thrust24THRUST_300001_SM_1000_NS8cuda_cub10par_nosyncE)
_ZN34_INTERNAL_203e0dff_4_k_cu_b7ad2d756thrust24THRUST_300001_SM_1000_NS8cuda_cub10par_nosyncE:
	.zero		1
	.type		_ZN34_INTERNAL_203e0dff_4_k_cu_b7ad2d756thrust24THRUST_300001_SM_1000_NS3seqE,@object
	.size		_ZN34_INTERNAL_203e0dff_4_k_cu_b7ad2d756thrust24THRUST_300001_SM_1000_NS3seqE,(_ZN34_INTERNAL_203e0dff_4_k_cu_b7ad2d754cuda3std3__420unreachable_sentinelE - _ZN34_INTERNAL_203e0dff_4_k_cu_b7ad2d756thrust24THRUST_300001_SM_1000_NS3seqE)
_ZN34_INTERNAL_203e0dff_4_k_cu_b7ad2d756thrust24THRUST_300001_SM_1000_NS3seqE:
	.zero		1
	.type		_ZN34_INTERNAL_203e0dff_4_k_cu_b7ad2d754cuda3std3__420unreachable_sentinelE,@object
	.size		_ZN34_INTERNAL_203e0dff_4_k_cu_b7ad2d754cuda3std3__420unreachable_sentinelE,(_ZN34_INTERNAL_203e0dff_4_k_cu_b7ad2d754cuda3std6ranges3__45__cpo5ssizeE - _ZN34_INTERNAL_203e0dff_4_k_cu_b7ad2d754cuda3std3__420unreachable_sentinelE)
_ZN34_INTERNAL_203e0dff_4_k_cu_b7ad2d754cuda3std3__420unreachable_sentinelE:
	.zero		1
	.type		_ZN34_INTERNAL_203e0dff_4_k_cu_b7ad2d754cuda3std6ranges3__45__cpo5ssizeE,@object
	.size		_ZN34_INTERNAL_203e0dff_4_k_cu_b7ad2d754cuda3std6ranges3__45__cpo5ssizeE,(_ZN34_INTERNAL_203e0dff_4_k_cu_b7ad2d756thrust24THRUST_300001_SM_1000_NS12placeholders2_3E - _ZN34_INTERNAL_203e0dff_4_k_cu_b7ad2d754cuda3std6ranges3__45__cpo5ssizeE)
_ZN34_INTERNAL_203e0dff_4_k_cu_b7ad2d754cuda3std6ranges3__45__cpo5ssizeE:
	.zero		1
	.type		_ZN34_INTERNAL_203e0dff_4_k_cu_b7ad2d756thrust24THRUST_300001_SM_1000_NS12placeholders2_3E,@object
	.size		_ZN34_INTERNAL_203e0dff_4_k_cu_b7ad2d756thrust24THRUST_300001_SM_1000_NS12placeholders2_3E,(_ZN34_INTERNAL_203e0dff_4_k_cu_b7ad2d754cuda3std3__45__cpo4cendE - _ZN34_INTERNAL_203e0dff_4_k_cu_b7ad2d756thrust24THRUST_300001_SM_1000_NS12placeholders2_3E)
_ZN34_INTERNAL_203e0dff_4_k_cu_b7ad2d756thrust24THRUST_300001_SM_1000_NS12placeholders2_3E:
	.zero		1
	.type		_ZN34_INTERNAL_203e0dff_4_k_cu_b7ad2d754cuda3std3__45__cpo4cendE,@object
	.size		_ZN34_INTERNAL_203e0dff_4_k_cu_b7ad2d754cuda3std3__45__cpo4cendE,(_ZN34_INTERNAL_203e0dff_4_k_cu_b7ad2d754cuda3std6ranges3__45__cpo4cendE - _ZN34_INTERNAL_203e0dff_4_k_cu_b7ad2d754cuda3std3__45__cpo4cendE)
_ZN34_INTERNAL_203e0dff_4_k_cu_b7ad2d754cuda3std3__45__cpo4cendE:
	.zero		1
	.type		_ZN34_INTERNAL_203e0dff_4_k_cu_b7ad2d754cuda3std6ranges3__45__cpo4cendE,@object
	.size		_ZN34_INTERNAL_203e0dff_4_k_cu_b7ad2d754cuda3std6ranges3__45__cpo4cendE,(_ZN34_INTERNAL_203e0dff_4_k_cu_b7ad2d756thrust24THRUST_300001_SM_1000_NS12placeholders2_7E - _ZN34_INTERNAL_203e0dff_4_k_cu_b7ad2d754cuda3std6ranges3__45__cpo4cendE)
_ZN34_INTERNAL_203e0dff_4_k_cu_b7ad2d754cuda3std6ranges3__45__cpo4cendE:
	.zero		1
	.type		_ZN34_INTERNAL_203e0dff_4_k_cu_b7ad2d756thrust24THRUST_300001_SM_1000_NS12placeholders2_7E,@object
	.size		_ZN34_INTERNAL_203e0dff_4_k_cu_b7ad2d756thrust24THRUST_300001_SM_1000_NS12placeholders2_7E,(_ZN34_INTERNAL_203e0dff_4_k_cu_b7ad2d754cuda3std3__45__cpo5crendE - _ZN34_INTERNAL_203e0dff_4_k_cu_b7ad2d756thrust24THRUST_300001_SM_1000_NS12placeholders2_7E)
_ZN34_INTERNAL_203e0dff_4_k_cu_b7ad2d756thrust24THRUST_300001_SM_1000_NS12placeholders2_7E:
	.zero		1
	.type		_ZN34_INTERNAL_203e0dff_4_k_cu_b7ad2d754cuda3std3__45__cpo5crendE,@object
	.size		_ZN34_INTERNAL_203e0dff_4_k_cu_b7ad2d754cuda3std3__45__cpo5crendE,(_ZN34_INTERNAL_203e0dff_4_k_cu_b7ad2d754cuda3std6ranges3__45__cpo4prevE - _ZN34_INTERNAL_203e0dff_4_k_cu_b7ad2d754cuda3std3__45__cpo5crendE)
_ZN34_INTERNAL_203e0dff_4_k_cu_b7ad2d754cuda3std3__45__cpo5crendE:
	.zero		1
	.type		_ZN34_INTERNAL_203e0dff_4_k_cu_b7ad2d754cuda3std6ranges3__45__cpo4prevE,@object
	.size		_ZN34_INTERNAL_203e0dff_4_k_cu_b7ad2d754cuda3std6ranges3__45__cpo4prevE,(_ZN34_INTERNAL_203e0dff_4_k_cu_b7ad2d754cuda3std6ranges3__45__cpo9iter_moveE - _ZN34_INTERNAL_203e0dff_4_k_cu_b7ad2d754cuda3std6ranges3__45__cpo4prevE)
_ZN34_INTERNAL_203e0dff_4_k_cu_b7ad2d754cuda3std6ranges3__45__cpo4prevE:
	.zero		1
	.type		_ZN34_INTERNAL_203e0dff_4_k_cu_b7ad2d754cuda3std6ranges3__45__cpo9iter_moveE,@object
	.size		_ZN34_INTERNAL_203e0dff_4_k_cu_b7ad2d754cuda3std6ranges3__45__cpo9iter_moveE,(_ZN34_INTERNAL_203e0dff_4_k_cu_b7ad2d756thrust24THRUST_300001_SM_1000_NS6system6detail10sequential3seqE - _ZN34_INTERNAL_203e0dff_4_k_cu_b7ad2d754cuda3std6ranges3__45__cpo9iter_moveE)
_ZN34_INTERNAL_203e0dff_4_k_cu_b7ad2d754cuda3std6ranges3__45__cpo9iter_moveE:
	.zero		1
	.type		_ZN34_INTERNAL_203e0dff_4_k_cu_b7ad2d756thrust24THRUST_300001_SM_1000_NS6system6detail10sequential3seqE,@object
	.size		_ZN34_INTERNAL_203e0dff_4_k_cu_b7ad2d756thrust24THRUST_300001_SM_1000_NS6system6detail10sequential3seqE,(_ZN34_INTERNAL_203e0dff_4_k_cu_b7ad2d756thrust24THRUST_300001_SM_1000_NS12placeholders2_9E - _ZN34_INTERNAL_203e0dff_4_k_cu_b7ad2d756thrust24THRUST_300001_SM_1000_NS6system6detail10sequential3seqE)
_ZN34_INTERNAL_203e0dff_4_k_cu_b7ad2d756thrust24THRUST_300001_SM_1000_NS6system6detail10sequential3seqE:
	.zero		1
	.type		_ZN34_INTERNAL_203e0dff_4_k_cu_b7ad2d756thrust24THRUST_300001_SM_1000_NS12placeholders2_9E,@object
	.size		_ZN34_INTERNAL_203e0dff_4_k_cu_b7ad2d756thrust24THRUST_300001_SM_1000_NS12placeholders2_9E,(_ZN34_INTERNAL_203e0dff_4_k_cu_b7ad2d754cuda3std3__419piecewise_constructE - _ZN34_INTERNAL_203e0dff_4_k_cu_b7ad2d756thrust24THRUST_300001_SM_1000_NS12placeholders2_9E)
_ZN34_INTERNAL_203e0dff_4_k_cu_b7ad2d756thrust24THRUST_300001_SM_1000_NS12placeholders2_9E:
	.zero		1
	.type		_ZN34_INTERNAL_203e0dff_4_k_cu_b7ad2d754cuda3std3__419piecewise_constructE,@object
	.size		_ZN34_INTERNAL_203e0dff_4_k_cu_b7ad2d754cuda3std3__419piecewise_constructE,(_ZN34_INTERNAL_203e0dff_4_k_cu_b7ad2d754cuda3std6ranges3__45__cpo5cdataE - _ZN34_INTERNAL_203e0dff_4_k_cu_b7ad2d754cuda3std3__419piecewise_constructE)
_ZN34_INTERNAL_203e0dff_4_k_cu_b7ad2d754cuda3std3__419piecewise_constructE:
	.zero		1
	.type		_ZN34_INTERNAL_203e0dff_4_k_cu_b7ad2d754cuda3std6ranges3__45__cpo5cdataE,@object
	.size		_ZN34_INTERNAL_203e0dff_4_k_cu_b7ad2d754cuda3std6ranges3__45__cpo5cdataE,(_ZN34_INTERNAL_203e0dff_4_k_cu_b7ad2d756thrust24THRUST_300001_SM_1000_NS12placeholders2_1E - _ZN34_INTERNAL_203e0dff_4_k_cu_b7ad2d754cuda3std6ranges3__45__cpo5cdataE)
_ZN34_INTERNAL_203e0dff_4_k_cu_b7ad2d754cuda3std6ranges3__45__cpo5cdataE:
	.zero		1
	.type		_ZN34_INTERNAL_203e0dff_4_k_cu_b7ad2d756thrust24THRUST_300001_SM_1000_NS12placeholders2_1E,@object
	.size		_ZN34_INTERNAL_203e0dff_4_k_cu_b7ad2d756thrust24THRUST_300001_SM_1000_NS12placeholders2_1E,(_ZN34_INTERNAL_203e0dff_4_k_cu_b7ad2d754cuda3std3__45__cpo3endE - _ZN34_INTERNAL_203e0dff_4_k_cu_b7ad2d756thrust24THRUST_300001_SM_1000_NS12placeholders2_1E)
_ZN34_INTERNAL_203e0dff_4_k_cu_b7ad2d756thrust24THRUST_300001_SM_1000_NS12placeholders2_1E:
	.zero		1
	.type		_ZN34_INTERNAL_203e0dff_4_k_cu_b7ad2d754cuda3std3__45__cpo3endE,@object
	.size		_ZN34_INTERNAL_203e0dff_4_k_cu_b7ad2d754cuda3std3__45__cpo3endE,(_ZN34_INTERNAL_203e0dff_4_k_cu_b7ad2d754cuda3std6ranges3__45__cpo3endE - _ZN34_INTERNAL_203e0dff_4_k_cu_b7ad2d754cuda3std3__45__cpo3endE)
_ZN34_INTERNAL_203e0dff_4_k_cu_b7ad2d754cuda3std3__45__cpo3endE:
	.zero		1
	.type		_ZN34_INTERNAL_203e0dff_4_k_cu_b7ad2d754cuda3std6ranges3__45__cpo3endE,@object
	.size		_ZN34_INTERNAL_203e0dff_4_k_cu_b7ad2d754cuda3std6ranges3__45__cpo3endE,(_ZN34_INTERNAL_203e0dff_4_k_cu_b7ad2d756thrust24THRUST_300001_SM_1000_NS12placeholders2_5E - _ZN34_INTERNAL_203e0dff_4_k_cu_b7ad2d754cuda3std6ranges3__45__cpo3endE)
_ZN34_INTERNAL_203e0dff_4_k_cu_b7ad2d754cuda3std6ranges3__45__cpo3endE:
	.zero		1
	.type		_ZN34_INTERNAL_203e0dff_4_k_cu_b7ad2d756thrust24THRUST_300001_SM_1000_NS12placeholders2_5E,@object
	.size		_ZN34_INTERNAL_203e0dff_4_k_cu_b7ad2d756thrust24THRUST_300001_SM_1000_NS12placeholders2_5E,(_ZN34_INTERNAL_203e0dff_4_k_cu_b7ad2d754cuda3std3__45__cpo4rendE - _ZN34_INTERNAL_203e0dff_4_k_cu_b7ad2d756thrust24THRUST_300001_SM_1000_NS12placeholders2_5E)
_ZN34_INTERNAL_203e0dff_4_k_cu_b7ad2d756thrust24THRUST_300001_SM_1000_NS12placeholders2_5E:
	.zero		1
	.type		_ZN34_INTERNAL_203e0dff_4_k_cu_b7ad2d754cuda3std3__45__cpo4rendE,@object
	.size		_ZN34_INTERNAL_203e0dff_4_k_cu_b7ad2d754cuda3std3__45__cpo4rendE,(_ZN34_INTERNAL_203e0dff_4_k_cu_b7ad2d754cuda3std6ranges3__45__cpo9iter_swapE - _ZN34_INTERNAL_203e0dff_4_k_cu_b7ad2d754cuda3std3__45__cpo4rendE)
_ZN34_INTERNAL_203e0dff_4_k_cu_b7ad2d754cuda3std3__45__cpo4rendE:
	.zero		1
	.type		_ZN34_INTERNAL_203e0dff_4_k_cu_b7ad2d754cuda3std6ranges3__45__cpo9iter_swapE,@object
	.size		_ZN34_INTERNAL_203e0dff_4_k_cu_b7ad2d754cuda3std6ranges3__45__cpo9iter_swapE,(_ZN34_INTERNAL_203e0dff_4_k_cu_b7ad2d754cuda3std3__48unexpectE - _ZN34_INTERNAL_203e0dff_4_k_cu_b7ad2d754cuda3std6ranges3__45__cpo9iter_swapE)
_ZN34_INTERNAL_203e0dff_4_k_cu_b7ad2d754cuda3std6ranges3__45__cpo9iter_swapE:
	.zero		1
	.type		_ZN34_INTERNAL_203e0dff_4_k_cu_b7ad2d754cuda3std3__48unexpectE,@object
	.size		_ZN34_INTERNAL_203e0dff_4_k_cu_b7ad2d754cuda3std3__48unexpectE,(_ZN34_INTERNAL_203e0dff_4_k_cu_b7ad2d756thrust24THRUST_300001_SM_1000_NS8cuda_cub3parE - _ZN34_INTERNAL_203e0dff_4_k_cu_b7ad2d754cuda3std3__48unexpectE)
_ZN34_INTERNAL_203e0dff_4_k_cu_b7ad2d754cuda3std3__48unexpectE:
	.zero		1
	.type		_ZN34_INTERNAL_203e0dff_4_k_cu_b7ad2d756thrust24THRUST_300001_SM_1000_NS8cuda_cub3parE,@object
	.size		_ZN34_INTERNAL_203e0dff_4_k_cu_b7ad2d756thrust24THRUST_300001_SM_1000_NS8cuda_cub3parE,(.L_29 - _ZN34_INTERNAL_203e0dff_4_k_cu_b7ad2d756thrust24THRUST_300001_SM_1000_NS8cuda_cub3parE)
_ZN34_INTERNAL_203e0dff_4_k_cu_b7ad2d756thrust24THRUST_300001_SM_1000_NS8cuda_cub3parE:
	.zero		1
.L_29:


//--------------------- .nv.shared._ZN3cub18CUB_300001_SM_10006detail10merge_sort30DeviceMergeSortPartitionKernelIN6thrust24THRUST_300001_SM_1000_NS12zip_iteratorIN4cuda3std3__45tupleIJNS5_6detail15normal_iteratorINS5_10device_ptrIiEEEESF_SF_SF_EEEEEm7sortXYZNSA_IJiiiiEEEEEvbT_PT2_T0_SN_PSN_T1_SN_i --------------------------
	.section	.nv.shared._ZN3cub18CUB_300001_SM_10006detail10merge_sort30DeviceMergeSortPartitionKernelIN6thrust24THRUST_300001_SM_1000_NS12zip_iteratorIN4cuda3std3__45tupleIJNS5_6detail15normal_iteratorINS5_10device_ptrIiEEEESF_SF_SF_EEEEEm7sortXYZNSA_IJiiiiEEEEEvbT_PT2_T0_SN_PSN_T1_SN_i,"aw",@nobits
	.sectionflags	@""
	.align	16
	.zero		1024


//--------------------- .nv.shared._ZN3cub18CUB_300001_SM_10006detail10merge_sort30DeviceMergeSortBlockSortKernelINS2_10policy_hubIN6thrust24THRUST_300001_SM_1000_NS12zip_iteratorIN4cuda3std3__45tupleIJNS6_6detail15normal_iteratorINS6_10device_ptrIiEEEESG_SG_SG_EEEEEE9Policy600ESI_PNS0_8NullTypeESI_SM_m7sortXYZNSB_IJiiiiEEESL_EEvbT0_T1_T2_T3_T4_PT6_PT7_T5_NS1_7vsmem_tE --------------------------
	.section	.nv.shared._ZN3cub18CUB_300001_SM_10006detail10merge_sort30DeviceMergeSortBlockSortKernelINS2_10policy_hubIN6thrust24THRUST_300001_SM_1000_NS12zip_iteratorIN4cuda3std3__45tupleIJNS6_6detail15normal_iteratorINS6_10device_ptrIiEEEESG_SG_SG_EEEEEE9Policy600ESI_PNS0_8NullTypeESI_SM_m7sortXYZNSB_IJiiiiEEESL_EEvbT0_T1_T2_T3_T4_PT6_PT7_T5_NS1_7vsmem_tE,"aw",@nobits
	.sectionflags	@""
	.align	16
.nv.shared._ZN3cub18CUB_300001_SM_10006detail10merge_sort30DeviceMergeSortBlockSortKernelINS2_10policy_hubIN6thrust24THRUST_300001_SM_1000_NS12zip_iteratorIN4cuda3std3__45tupleIJNS6_6detail15normal_iteratorINS6_10device_ptrIiEEEESG_SG_SG_EEEEEE9Policy600ESI_PNS0_8NullTypeESI_SM_m7sortXYZNSB_IJiiiiEEESL_EEvbT0_T1_T2_T3_T4_PT6_PT7_T5_NS1_7vsmem_tE:
	.zero		17424


//--------------------- .nv.shared._ZN3cub18CUB_300001_SM_10006detail10merge_sort26DeviceMergeSortMergeKernelINS2_10policy_hubIN6thrust24THRUST_300001_SM_1000_NS12zip_iteratorIN4cuda3std3__45tupleIJNS6_6detail15normal_iteratorINS6_10device_ptrIiEEEESG_SG_SG_EEEEEE9Policy600ESI_PNS0_8NullTypeESI_SM_j7sortXYZNSB_IJiiiiEEESL_EEvbT2_T3_T4_PT6_PT7_T5_PSR_SR_NS1_7vsmem_tE --------------------------
	.section	.nv.shared._ZN3cub18CUB_300001_SM_10006detail10merge_sort26DeviceMergeSortMergeKernelINS2_10policy_hubIN6thrust24THRUST_300001_SM_1000_NS12zip_iteratorIN4cuda3std3__45tupleIJNS6_6detail15normal_iteratorINS6_10device_ptrIiEEEESG_SG_SG_EEEEEE9Policy600ESI_PNS0_8NullTypeESI_SM_j7sortXYZNSB_IJiiiiEEESL_EEvbT2_T3_T4_PT6_PT7_T5_PSR_SR_NS1_7vsmem_tE,"aw",@nobits
	.sectionflags	@""
	.align	16
.nv.shared._ZN3cub18CUB_300001_SM_10006detail10merge_sort26DeviceMergeSortMergeKernelINS2_10policy_hubIN6thrust24THRUST_300001_SM_1000_NS12zip_iteratorIN4cuda3std3__45tupleIJNS6_6detail15normal_iteratorINS6_10device_ptrIiEEEESG_SG_SG_EEEEEE9Policy600ESI_PNS0_8NullTypeESI_SM_j7sortXYZNSB_IJiiiiEEESL_EEvbT2_T3_T4_PT6_PT7_T5_PSR_SR_NS1_7vsmem_tE:
	.zero		17424


//--------------------- .nv.shared._ZN3cub18CUB_300001_SM_10006detail10merge_sort30DeviceMergeSortPartitionKernelIN6thrust24THRUST_300001_SM_1000_NS12zip_iteratorIN4cuda3std3__45tupleIJNS5_6detail15normal_iteratorINS5_10device_ptrIiEEEESF_SF_SF_EEEEEj7sortXYZNSA_IJiiiiEEEEEvbT_PT2_T0_SN_PSN_T1_SN_i --------------------------
	.section	.nv.shared._ZN3cub18CUB_300001_SM_10006detail10merge_sort30DeviceMergeSortPartitionKernelIN6thrust24THRUST_300001_SM_1000_NS12zip_iteratorIN4cuda3std3__45tupleIJNS5_6detail15normal_iteratorINS5_10device_ptrIiEEEESF_SF_SF_EEEEEj7sortXYZNSA_IJiiiiEEEEEvbT_PT2_T0_SN_PSN_T1_SN_i,"aw",@nobits
	.sectionflags	@""
	.align	16
	.zero		1024


//--------------------- .nv.shared._ZN3cub18CUB_300001_SM_10006detail10merge_sort30DeviceMergeSortBlockSortKernelINS2_10policy_hubIN6thrust24THRUST_300001_SM_1000_NS12zip_iteratorIN4cuda3std3__45tupleIJNS6_6detail15normal_iteratorINS6_10device_ptrIiEEEESG_SG_SG_EEEEEE9Policy600ESI_PNS0_8NullTypeESI_SM_j7sortXYZNSB_IJiiiiEEESL_EEvbT0_T1_T2_T3_T4_PT6_PT7_T5_NS1_7vsmem_tE --------------------------
	.section	.nv.shared._ZN3cub18CUB_300001_SM_10006detail10merge_sort30DeviceMergeSortBlockSortKernelINS2_10policy_hubIN6thrust24THRUST_300001_SM_1000_NS12zip_iteratorIN4cuda3std3__45tupleIJNS6_6detail15normal_iteratorINS6_10device_ptrIiEEEESG_SG_SG_EEEEEE9Policy600ESI_PNS0_8NullTypeESI_SM_j7sortXYZNSB_IJiiiiEEESL_EEvbT0_T1_T2_T3_T4_PT6_PT7_T5_NS1_7vsmem_tE,"aw",@nobits
	.sectionflags	@""
	.align	16
.nv.shared._ZN3cub18CUB_300001_SM_10006detail10merge_sort30DeviceMergeSortBlockSortKernelINS2_10policy_hubIN6thrust24THRUST_300001_SM_1000_NS12zip_iteratorIN4cuda3std3__45tupleIJNS6_6detail15normal_iteratorINS6_10device_ptrIiEEEESG_SG_SG_EEEEEE9Policy600ESI_PNS0_8NullTypeESI_SM_j7sortXYZNSB_IJiiiiEEESL_EEvbT0_T1_T2_T3_T4_PT6_PT7_T5_NS1_7vsmem_tE:
	.zero		17424


//--------------------- .nv.shared._ZN3cub18CUB_300001_SM_10006detail10merge_sort26DeviceMergeSortMergeKernelINS2_10policy_hubIN6thrust24THRUST_300001_SM_1000_NS6detail15normal_iteratorINS6_10device_ptrIN4cuda3std3__45tupleIJiiiiEEEEEEEE9Policy600ESG_PNS0_8NullTypeESG_SK_m7sortXYZSE_SJ_EEvbT2_T3_T4_PT6_PT7_T5_PSO_SO_NS1_7vsmem_tE --------------------------
	.section	.nv.shared._ZN3cub18CUB_300001_SM_10006detail10merge_sort26DeviceMergeSortMergeKernelINS2_10policy_hubIN6thrust24THRUST_300001_SM_1000_NS6detail15normal_iteratorINS6_10device_ptrIN4cuda3std3__45tupleIJiiiiEEEEEEEE9Policy600ESG_PNS0_8NullTypeESG_SK_m7sortXYZSE_SJ_EEvbT2_T3_T4_PT6_PT7_T5_PSO_SO_NS1_7vsmem_tE,"aw",@nobits
	.sectionflags	@""
	.align	16
.nv.shared._ZN3cub18CUB_300001_SM_10006detail10merge_sort26DeviceMergeSortMergeKernelINS2_10policy_hubIN6thrust24THRUST_300001_SM_1000_NS6detail15normal_iteratorINS6_10device_ptrIN4cuda3std3__45tupleIJiiiiEEEEEEEE9Policy600ESG_PNS0_8NullTypeESG_SK_m7sortXYZSE_SJ_EEvbT2_T3_T4_PT6_PT7_T5_PSO_SO_NS1_7vsmem_tE:
	.zero		17424


//--------------------- .nv.shared._ZN3cub18CUB_300001_SM_10006detail10merge_sort30DeviceMergeSortPartitionKernelIN6thrust24THRUST_300001_SM_1000_NS6detail15normal_iteratorINS5_10device_ptrIN4cuda3std3__45tupleIJiiiiEEEEEEEm7sortXYZSD_EEvbT_PT2_T0_SK_PSK_T1_SK_i --------------------------
	.section	.nv.shared._ZN3cub18CUB_300001_SM_10006detail10merge_sort30DeviceMergeSortPartitionKernelIN6thrust24THRUST_300001_SM_1000_NS6detail15normal_iteratorINS5_10device_ptrIN4cuda3std3__45tupleIJiiiiEEEEEEEm7sortXYZSD_EEvbT_PT2_T0_SK_PSK_T1_SK_i,"aw",@nobits
	.sectionflags	@""
	.align	16
	.zero		1024


//--------------------- .nv.shared._ZN3cub18CUB_300001_SM_10006detail10merge_sort30DeviceMergeSortBlockSortKernelINS2_10policy_hubIN6thrust24THRUST_300001_SM_1000_NS6detail15normal_iteratorINS6_10device_ptrIN4cuda3std3__45tupleIJiiiiEEEEEEEE9Policy600ESG_PNS0_8NullTypeESG_SK_m7sortXYZSE_SJ_EEvbT0_T1_T2_T3_T4_PT6_PT7_T5_NS1_7vsmem_tE --------------------------
	.section	.nv.shared._ZN3cub18CUB_300001_SM_10006detail10merge_sort30DeviceMergeSortBlockSortKernelINS2_10policy_hubIN6thrust24THRUST_300001_SM_1000_NS6detail15normal_iteratorINS6_10device_ptrIN4cuda3std3__45tupleIJiiiiEEEEEEEE9Policy600ESG_PNS0_8NullTypeESG_SK_m7sortXYZSE_SJ_EEvbT0_T1_T2_T3_T4_PT6_PT7_T5_NS1_7vsmem_tE,"aw",@nobits
	.sectionflags	@""
	.align	16
.nv.shared._ZN3cub18CUB_300001_SM_10006detail10merge_sort30DeviceMergeSortBlockSortKernelINS2_10policy_hubIN6thrust24THRUST_300001_SM_1000_NS6detail15normal_iteratorINS6_10device_ptrIN4cuda3std3__45tupleIJiiiiEEEEEEEE9Policy600ESG_PNS0_8NullTypeESG_SK_m7sortXYZSE_SJ_EEvbT0_T1_T2_T3_T4_PT6_PT7_T5_NS1_7vsmem_tE:
	.zero		17424


//--------------------- .nv.shared._ZN3cub18CUB_300001_SM_10006detail10merge_sort26DeviceMergeSortMergeKernelINS2_10policy_hubIN6thrust24THRUST_300001_SM_1000_NS6detail15normal_iteratorINS6_10device_ptrIN4cuda3std3__45tupleIJiiiiEEEEEEEE9Policy600ESG_PNS0_8NullTypeESG_SK_j7sortXYZSE_SJ_EEvbT2_T3_T4_PT6_PT7_T5_PSO_SO_NS1_7vsmem_tE --------------------------
	.section	.nv.shared._ZN3cub18CUB_300001_SM_10006detail10merge_sort26DeviceMergeSortMergeKernelINS2_10policy_hubIN6thrust24THRUST_300001_SM_1000_NS6detail15normal_iteratorINS6_10device_ptrIN4cuda3std3__45tupleIJiiiiEEEEEEEE9Policy600ESG_PNS0_8NullTypeESG_SK_j7sortXYZSE_SJ_EEvbT2_T3_T4_PT6_PT7_T5_PSO_SO_NS1_7vsmem_tE,"aw",@nobits
	.sectionflags	@""
	.align	16
.nv.shared._ZN3cub18CUB_300001_SM_10006detail10merge_sort26DeviceMergeSortMergeKernelINS2_10policy_hubIN6thrust24THRUST_300001_SM_1000_NS6detail15normal_iteratorINS6_10device_ptrIN4cuda3std3__45tupleIJiiiiEEEEEEEE9Policy600ESG_PNS0_8NullTypeESG_SK_j7sortXYZSE_SJ_EEvbT2_T3_T4_PT6_PT7_T5_PSO_SO_NS1_7vsmem_tE:
	.zero		17424


//--------------------- .nv.shared._ZN3cub18CUB_300001_SM_10006detail10merge_sort30DeviceMergeSortPartitionKernelIN6thrust24THRUST_300001_SM_1000_NS6detail15normal_iteratorINS5_10device_ptrIN4cuda3std3__45tupleIJiiiiEEEEEEEj7sortXYZSD_EEvbT_PT2_T0_SK_PSK_T1_SK_i --------------------------
	.section	.nv.shared._ZN3cub18CUB_300001_SM_10006detail10merge_sort30DeviceMergeSortPartitionKernelIN6thrust24THRUST_300001_SM_1000_NS6detail15normal_iteratorINS5_10device_ptrIN4cuda3std3__45tupleIJiiiiEEEEEEEj7sortXYZSD_EEvbT_PT2_T0_SK_PSK_T1_SK_i,"aw",@nobits
	.sectionflags	@""
	.align	16
	.zero		1024


//--------------------- .nv.shared._ZN3cub18CUB_300001_SM_10006detail10merge_sort30DeviceMergeSortBlockSortKernelINS2_10policy_hubIN6thrust24THRUST_300001_SM_1000_NS6detail15normal_iteratorINS6_10device_ptrIN4cuda3std3__45tupleIJiiiiEEEEEEEE9Policy600ESG_PNS0_8NullTypeESG_SK_j7sortXYZSE_SJ_EEvbT0_T1_T2_T3_T4_PT6_PT7_T5_NS1_7vsmem_tE --------------------------
	.section	.nv.shared._ZN3cub18CUB_300001_SM_10006detail10merge_sort30DeviceMergeSortBlockSortKernelINS2_10policy_hubIN6thrust24THRUST_300001_SM_1000_NS6detail15normal_iteratorINS6_10device_ptrIN4cuda3std3__45tupleIJiiiiEEEEEEEE9Policy600ESG_PNS0_8NullTypeESG_SK_j7sortXYZSE_SJ_EEvbT0_T1_T2_T3_T4_PT6_PT7_T5_NS1_7vsmem_tE,"aw",@nobits
	.sectionflags	@""
	.align	16
.nv.shared._ZN3cub18CUB_300001_SM_10006detail10merge_sort30DeviceMergeSortBlockSortKernelINS2_10policy_hubIN6thrust24THRUST_300001_SM_1000_NS6detail15normal_iteratorINS6_10device_ptrIN4cuda3std3__45tupleIJiiiiEEEEEEEE9Policy600ESG_PNS0_8NullTypeESG_SK_j7sortXYZSE_SJ_EEvbT0_T1_T2_T3_T4_PT6_PT7_T5_NS1_7vsmem_tE:
	.zero		17424


//--------------------- .nv.shared._ZN3cub18CUB_300001_SM_10006detail11scan_by_key21DeviceScanByKeyKernelINS2_10policy_hubIPiiiN4cuda3std3__44plusIvEEE10Policy1000ES5_S5_S5_NS0_24ReduceByKeyScanTileStateIiiLb1EEENS8_8equal_toIvEESA_imiiEEvT0_PT9_T1_T2_T3_iT4_T5_T6_T7_ --------------------------
	.section	.nv.shared._ZN3cub18CUB_300001_SM_10006detail11scan_by_key21DeviceScanByKeyKernelINS2_10policy_hubIPiiiN4cuda3std3__44plusIvEEE10Policy1000ES5_S5_S5_NS0_24ReduceByKeyScanTileStateIiiLb1EEENS8_8equal_toIvEESA_imiiEEvT0_PT9_T1_T2_T3_iT4_T5_T6_T7_,"aw",@nobits
	.sectionflags	@""
	.align	16
.nv.shared._ZN3cub18CUB_300001_SM_10006detail11scan_by_key21DeviceScanByKeyKernelINS2_10policy_hubIPiiiN4cuda3std3__44plusIvEEE10Policy1000ES5_S5_S5_NS0_24ReduceByKeyScanTileStateIiiLb1EEENS8_8equal_toIvEESA_imiiEEvT0_PT9_T1_T2_T3_iT4_T5_T6_T7_:
	.zero		18960


//--------------------- .nv.shared._ZN3cub18CUB_300001_SM_10006detail11scan_by_key25DeviceScanByKeyInitKernelINS0_24ReduceByKeyScanTileStateIiiLb1EEEPimEEvT_T0_PN4cuda3std3__415iterator_traitsIS8_vE10value_typeET1_i --------------------------
	.section	.nv.shared._ZN3cub18CUB_300001_SM_10006detail11scan_by_key25DeviceScanByKeyInitKernelINS0_24ReduceByKeyScanTileStateIiiLb1EEEPimEEvT_T0_PN4cuda3std3__415iterator_traitsIS8_vE10value_typeET1_i,"aw",@nobits
	.sectionflags	@""
	.align	16
	.zero		1024


//--------------------- .nv.shared._ZN3cub18CUB_300001_SM_10006detail11scan_by_key21DeviceScanByKeyKernelINS2_10policy_hubIPiiiN4cuda3std3__44plusIvEEE10Policy1000ES5_S5_S5_NS0_24ReduceByKeyScanTileStateIiiLb1EEENS8_8equal_toIvEESA_ijiiEEvT0_PT9_T1_T2_T3_iT4_T5_T6_T7_ --------------------------
	.section	.nv.shared._ZN3cub18CUB_300001_SM_10006detail11scan_by_key21DeviceScanByKeyKernelINS2_10policy_hubIPiiiN4cuda3std3__44plusIvEEE10Policy1000ES5_S5_S5_NS0_24ReduceByKeyScanTileStateIiiLb1EEENS8_8equal_toIvEESA_ijiiEEvT0_PT9_T1_T2_T3_iT4_T5_T6_T7_,"aw",@nobits
	.sectionflags	@""
	.align	16
.nv.shared._ZN3cub18CUB_300001_SM_10006detail11scan_by_key21DeviceScanByKeyKernelINS2_10policy_hubIPiiiN4cuda3std3__44plusIvEEE10Policy1000ES5_S5_S5_NS0_24ReduceByKeyScanTileStateIiiLb1EEENS8_8equal_toIvEESA_ijiiEEvT0_PT9_T1_T2_T3_iT4_T5_T6_T7_:
	.zero		18960


//--------------------- .nv.shared._ZN3cub18CUB_300001_SM_10006detail11scan_by_key25DeviceScanByKeyInitKernelINS0_24ReduceByKeyScanTileStateIiiLb1EEEPijEEvT_T0_PN4cuda3std3__415iterator_traitsIS8_vE10value_typeET1_i --------------------------
	.section	.nv.shared._ZN3cub18CUB_300001_SM_10006detail11scan_by_key25DeviceScanByKeyInitKernelINS0_24ReduceByKeyScanTileStateIiiLb1EEEPijEEvT_T0_PN4cuda3std3__415iterator_traitsIS8_vE10value_typeET1_i,"aw",@nobits
	.sectionflags	@""
	.align	16
	.zero		1024


//--------------------- .nv.shared._ZN3cub18CUB_300001_SM_10006detail9transform16transform_kernelINS2_10policy_hubILb1EN4cuda3std3__45tupleIJN6thrust24THRUST_300001_SM_1000_NS6detail15normal_iteratorINSA_10device_ptrIiEEEEEEEE10policy1000ElNSB_10functional5actorINSJ_9compositeIJNSJ_16operator_adaptorINS7_5minusIvEEEENSK_INSL_IJNSM_INS7_7modulusIvEEEENSK_INSJ_8argumentILj0EEEEENSK_INSJ_5valueIiEEEEEEEEESY_EEEEESF_JPiEEEvT0_iT1_T2_DpNS2_10kernel_argIT3_EE --------------------------
	.section	.nv.shared._ZN3cub18CUB_300001_SM_10006detail9transform16transform_kernelINS2_10policy_hubILb1EN4cuda3std3__45tupleIJN6thrust24THRUST_300001_SM_1000_NS6detail15normal_iteratorINSA_10device_ptrIiEEEEEEEE10policy1000ElNSB_10functional5actorINSJ_9compositeIJNSJ_16operator_adaptorINS7_5minusIvEEEENSK_INSL_IJNSM_INS7_7modulusIvEEEENSK_INSJ_8argumentILj0EEEEENSK_INSJ_5valueIiEEEEEEEEESY_EEEEESF_JPiEEEvT0_iT1_T2_DpNS2_10kernel_argIT3_EE,"aw",@nobits
	.sectionflags	@""
	.align	16
	.zero		1024


//--------------------- .nv.shared._ZN3cub18CUB_300001_SM_10006detail9transform16transform_kernelINS2_10policy_hubILb1EN4cuda3std3__45tupleIJN6thrust24THRUST_300001_SM_1000_NS6detail15normal_iteratorINSA_10device_ptrIiEEEEEEEE10policy1000EiNSB_10functional5actorINSJ_9compositeIJNSJ_16operator_adaptorINS7_5minusIvEEEENSK_INSL_IJNSM_INS7_7modulusIvEEEENSK_INSJ_8argumentILj0EEEEENSK_INSJ_5valueIiEEEEEEEEESY_EEEEESF_JPiEEEvT0_iT1_T2_DpNS2_10kernel_argIT3_EE --------------------------
	.section	.nv.shared._ZN3cub18CUB_300001_SM_10006detail9transform16transform_kernelINS2_10policy_hubILb1EN4cuda3std3__45tupleIJN6thrust24THRUST_300001_SM_1000_NS6detail15normal_iteratorINSA_10device_ptrIiEEEEEEEE10policy1000EiNSB_10functional5actorINSJ_9compositeIJNSJ_16operator_adaptorINS7_5minusIvEEEENSK_INSL_IJNSM_INS7_7modulusIvEEEENSK_INSJ_8argumentILj0EEEEENSK_INSJ_5valueIiEEEEEEEEESY_EEEEESF_JPiEEEvT0_iT1_T2_DpNS2_10kernel_argIT3_EE,"aw",@nobits
	.sectionflags	@""
	.align	16
	.zero		1024


//--------------------- .nv.shared._ZN3cub18CUB_300001_SM_10006detail8for_each13static_kernelINS2_12policy_hub_t12policy_500_tElN6thrust24THRUST_300001_SM_1000_NS8cuda_cub10__tabulate7functorINS7_6detail15normal_iteratorINS7_10device_ptrIiEEEENSB_10functional5actorINSG_9compositeIJNSG_16operator_adaptorIN4cuda3std3__47dividesIvEEEENSH_INSG_8argumentILj0EEEEENSH_INSG_5valueIiEEEEEEEEElEEEEvT0_T1_ --------------------------
	.section	.nv.shared._ZN3cub18CUB_300001_SM_10006detail8for_each13static_kernelINS2_12policy_hub_t12policy_500_tElN6thrust24THRUST_300001_SM_1000_NS8cuda_cub10__tabulate7functorINS7_6detail15normal_iteratorINS7_10device_ptrIiEEEENSB_10functional5actorINSG_9compositeIJNSG_16operator_adaptorIN4cuda3std3__47dividesIvEEEENSH_INSG_8argumentILj0EEEEENSH_INSG_5valueIiEEEEEEEEElEEEEvT0_T1_,"aw",@nobits
	.sectionflags	@""
	.align	16
	.zero		1024


//--------------------- .nv.shared._ZN3cub18CUB_300001_SM_10006detail8for_each13static_kernelINS2_12policy_hub_t12policy_500_tElN6thrust24THRUST_300001_SM_1000_NS8cuda_cub10__tabulate7functorINS7_6detail15normal_iteratorINS7_10device_ptrIiEEEENS7_6system6detail7generic6detail22compute_sequence_valueIivEElEEEEvT0_T1_ --------------------------
	.section	.nv.shared._ZN3cub18CUB_300001_SM_10006detail8for_each13static_kernelINS2_12policy_hub_t12policy_500_tElN6thrust24THRUST_300001_SM_1000_NS8cuda_cub10__tabulate7functorINS7_6detail15normal_iteratorINS7_10device_ptrIiEEEENS7_6system6detail7generic6detail22compute_sequence_valueIivEElEEEEvT0_T1_,"aw",@nobits
	.sectionflags	@""
	.align	16
	.zero		1024


//--------------------- .nv.shared._ZN3cub18CUB_300001_SM_10006detail8for_each13static_kernelINS2_12policy_hub_t12policy_500_tElN6thrust24THRUST_300001_SM_1000_NS8cuda_cub6__fill7functorINS7_6detail15normal_iteratorINS7_10device_ptrIN4cuda3std3__45tupleIJiiiiEEEEEEESI_EEEEvT0_T1_ --------------------------
	.section	.nv.shared._ZN3cub18CUB_300001_SM_10006detail8for_each13static_kernelINS2_12policy_hub_t12policy_500_tElN6thrust24THRUST_300001_SM_1000_NS8cuda_cub6__fill7functorINS7_6detail15normal_iteratorINS7_10device_ptrIN4cuda3std3__45tupleIJiiiiEEEEEEESI_EEEEvT0_T1_,"aw",@nobits
	.sectionflags	@""
	.align	16
	.zero		1024


//--------------------- .nv.shared._ZN3cub18CUB_300001_SM_10006detail8for_each13static_kernelINS2_12policy_hub_t12policy_500_tEmN6thrust24THRUST_300001_SM_1000_NS8cuda_cub20__uninitialized_fill7functorINS7_10device_ptrIN4cuda3std3__45tupleIJiiiiEEEEESG_EEEEvT0_T1_ --------------------------
	.section	.nv.shared._ZN3cub18CUB_300001_SM_10006detail8for_each13static_kernelINS2_12policy_hub_t12policy_500_tEmN6thrust24THRUST_300001_SM_1000_NS8cuda_cub20__uninitialized_fill7functorINS7_10device_ptrIN4cuda3std3__45tupleIJiiiiEEEEESG_EEEEvT0_T1_,"aw",@nobits
	.sectionflags	@""
	.align	16
	.zero		1024


//--------------------- .nv.shared._ZN3cub18CUB_300001_SM_10006detail8for_each13static_kernelINS2_12policy_hub_t12policy_500_tEmN6thrust24THRUST_300001_SM_1000_NS8cuda_cub6__fill7functorINS7_6detail15normal_iteratorINS7_10device_ptrIN4cuda3std3__45tupleIJiiiiEEEEEEESI_EEEEvT0_T1_ --------------------------
	.section	.nv.shared._ZN3cub18CUB_300001_SM_10006detail8for_each13static_kernelINS2_12policy_hub_t12policy_500_tEmN6thrust24THRUST_300001_SM_1000_NS8cuda_cub6__fill7functorINS7_6detail15normal_iteratorINS7_10device_ptrIN4cuda3std3__45tupleIJiiiiEEEEEEESI_EEEEvT0_T1_,"aw",@nobits
	.sectionflags	@""
	.align	16
	.zero		1024


//--------------------- .nv.shared._ZN3cub18CUB_300001_SM_10006detail8for_each13static_kernelINS2_12policy_hub_t12policy_500_tEmNS2_12op_wrapper_tImN6thrust24THRUST_300001_SM_1000_NS6detail23allocator_traits_detail24construct1_via_allocatorINS8_16device_allocatorIN4cuda3std3__45tupleIJiiiiEEEEEEENS8_10device_ptrISH_EEEEEEvT0_T1_ --------------------------
	.section	.nv.shared._ZN3cub18CUB_300001_SM_10006detail8for_each13static_kernelINS2_12policy_hub_t12policy_500_tEmNS2_12op_wrapper_tImN6thrust24THRUST_300001_SM_1000_NS6detail23allocator_traits_detail24construct1_via_allocatorINS8_16device_allocatorIN4cuda3std3__45tupleIJiiiiEEEEEEENS8_10device_ptrISH_EEEEEEvT0_T1_,"aw",@nobits
	.sectionflags	@""
	.align	16
	.zero		1024


//--------------------- .nv.shared._ZN3cub18CUB_300001_SM_10006detail8for_each13static_kernelINS2_12policy_hub_t12policy_500_tEmN6thrust24THRUST_300001_SM_1000_NS8cuda_cub20__uninitialized_fill7functorINS7_10device_ptrIiEEiEEEEvT0_T1_ --------------------------
	.section	.nv.shared._ZN3cub18CUB_300001_SM_10006detail8for_each13static_kernelINS2_12policy_hub_t12policy_500_tEmN6thrust24THRUST_300001_SM_1000_NS8cuda_cub20__uninitialized_fill7functorINS7_10device_ptrIiEEiEEEEvT0_T1_,"aw",@nobits
	.sectionflags	@""
	.align	16
	.zero		1024


//--------------------- .nv.shared._ZN3cub18CUB_300001_SM_10006detail11EmptyKernelIvEEvv --------------------------
	.section	.nv.shared._ZN3cub18CUB_300001_SM_10006detail11EmptyKernelIvEEvv,"aw",@nobits
	.sectionflags	@""
	.align	16
	.zero		1024


//--------------------- .nv.shared._ZN6thrust24THRUST_300001_SM_1000_NS8cuda_cub4core6detail13_kernel_agentINS1_8__reduce11ReduceAgentIPN4cuda3std3__45tupleIJNSA_IJiiiiEEElEEESD_SC_lNS1_9__extrema9arg_max_fISB_l6lbXYZ2EEEEJSD_SD_iSH_EEEvDpT0_ --------------------------
	.section	.nv.shared._ZN6thrust24THRUST_300001_SM_1000_NS8cuda_cub4core6detail13_kernel_agentINS1_8__reduce11ReduceAgentIPN4cuda3std3__45tupleIJNSA_IJiiiiEEElEEESD_SC_lNS1_9__extrema9arg_max_fISB_l6lbXYZ2EEEEJSD_SD_iSH_EEEvDpT0_,"aw",@nobits
	.sectionflags	@""
	.align	16
	.zero		1024


//--------------------- .nv.shared._ZN6thrust24THRUST_300001_SM_1000_NS8cuda_cub4core6detail13_kernel_agentINS1_8__reduce11ReduceAgentINS0_12zip_iteratorIN4cuda3std3__45tupleIJNS0_6detail15normal_iteratorINS0_10device_ptrINSB_IJiiiiEEEEEEENS0_17counting_iteratorIlNS0_11use_defaultESJ_SJ_EEEEEEEPNSB_IJSF_lEEESN_lNS1_9__extrema9arg_max_fISF_l6lbXYZ2EEEEJSM_SO_lN3cub18CUB_300001_SM_100013GridEvenShareIlEENSV_9GridQueueIyEESS_EEEvDpT0_ --------------------------
	.section	.nv.shared._ZN6thrust24THRUST_300001_SM_1000_NS8cuda_cub4core6detail13_kernel_agentINS1_8__reduce11ReduceAgentINS0_12zip_iteratorIN4cuda3std3__45tupleIJNS0_6detail15normal_iteratorINS0_10device_ptrINSB_IJiiiiEEEEEEENS0_17counting_iteratorIlNS0_11use_defaultESJ_SJ_EEEEEEEPNSB_IJSF_lEEESN_lNS1_9__extrema9arg_max_fISF_l6lbXYZ2EEEEJSM_SO_lN3cub18CUB_300001_SM_100013GridEvenShareIlEENSV_9GridQueueIyEESS_EEEvDpT0_,"aw",@nobits
	.sectionflags	@""
	.align	16
	.zero		1024


//--------------------- .nv.shared._ZN6thrust24THRUST_300001_SM_1000_NS8cuda_cub4core6detail13_kernel_agentINS1_8__reduce11ReduceAgentINS0_12zip_iteratorIN4cuda3std3__45tupleIJNS0_6detail15normal_iteratorINS0_10device_ptrINSB_IJiiiiEEEEEEENS0_17counting_iteratorIlNS0_11use_defaultESJ_SJ_EEEEEEEPNSB_IJSF_lEEESN_lNS1_9__extrema9arg_max_fISF_l6lbXYZ2EEEEJSM_SO_lSS_EEEvDpT0_ --------------------------
	.section	.nv.shared._ZN6thrust24THRUST_300001_SM_1000_NS8cuda_cub4core6detail13_kernel_agentINS1_8__reduce11ReduceAgentINS0_12zip_iteratorIN4cuda3std3__45tupleIJNS0_6detail15normal_iteratorINS0_10device_ptrINSB_IJiiiiEEEEEEENS0_17counting_iteratorIlNS0_11use_defaultESJ_SJ_EEEEEEEPNSB_IJSF_lEEESN_lNS1_9__extrema9arg_max_fISF_l6lbXYZ2EEEEJSM_SO_lSS_EEEvDpT0_,"aw",@nobits
	.sectionflags	@""
	.align	16
	.zero		1024


//--------------------- .nv.shared._ZN6thrust24THRUST_300001_SM_1000_NS8cuda_cub4core6detail13_kernel_agentINS1_8__reduce11ReduceAgentIPN4cuda3std3__45tupleIJNSA_IJiiiiEEElEEESD_SC_iNS1_9__extrema9arg_max_fISB_l6lbXYZ2EEEEJSD_SD_iSH_EEEvDpT0_ --------------------------
	.section	.nv.shared._ZN6thrust24THRUST_300001_SM_1000_NS8cuda_cub4core6detail13_kernel_agentINS1_8__reduce11ReduceAgentIPN4cuda3std3__45tupleIJNSA_IJiiiiEEElEEESD_SC_iNS1_9__extrema9arg_max_fISB_l6lbXYZ2EEEEJSD_SD_iSH_EEEvDpT0_,"aw",@nobits
	.sectionflags	@""
	.align	16
	.zero		1024


//--------------------- .nv.shared._ZN6thrust24THRUST_300001_SM_1000_NS8cuda_cub4core6detail13_kernel_agentINS1_8__reduce11ReduceAgentINS0_12zip_iteratorIN4cuda3std3__45tupleIJNS0_6detail15normal_iteratorINS0_10device_ptrINSB_IJiiiiEEEEEEENS0_17counting_iteratorIlNS0_11use_defaultESJ_SJ_EEEEEEEPNSB_IJSF_lEEESN_iNS1_9__extrema9arg_max_fISF_l6lbXYZ2EEEEJSM_SO_iN3cub18CUB_300001_SM_100013GridEvenShareIiEENSV_9GridQueueIjEESS_EEEvDpT0_ --------------------------
	.section	.nv.shared._ZN6thrust24THRUST_300001_SM_1000_NS8cuda_cub4core6detail13_kernel_agentINS1_8__reduce11ReduceAgentINS0_12zip_iteratorIN4cuda3std3__45tupleIJNS0_6detail15normal_iteratorINS0_10device_ptrINSB_IJiiiiEEEEEEENS0_17counting_iteratorIlNS0_11use_defaultESJ_SJ_EEEEEEEPNSB_IJSF_lEEESN_iNS1_9__extrema9arg_max_fISF_l6lbXYZ2EEEEJSM_SO_iN3cub18CUB_300001_SM_100013GridEvenShareIiEENSV_9GridQueueIjEESS_EEEvDpT0_,"aw",@nobits
	.sectionflags	@""
	.align	16
	.zero		1024


//--------------------- .nv.shared._ZN6thrust24THRUST_300001_SM_1000_NS8cuda_cub4core6detail13_kernel_agentINS1_8__reduce11ReduceAgentINS0_12zip_iteratorIN4cuda3std3__45tupleIJNS0_6detail15normal_iteratorINS0_10device_ptrINSB_IJiiiiEEEEEEENS0_17counting_iteratorIlNS0_11use_defaultESJ_SJ_EEEEEEEPNSB_IJSF_lEEESN_iNS1_9__extrema9arg_max_fISF_l6lbXYZ2EEEEJSM_SO_iSS_EEEvDpT0_ --------------------------
	.section	.nv.shared._ZN6thrust24THRUST_300001_SM_1000_NS8cuda_cub4core6detail13_kernel_agentINS1_8__reduce11ReduceAgentINS0_12zip_iteratorIN4cuda3std3__45tupleIJNS0_6detail15normal_iteratorINS0_10device_ptrINSB_IJiiiiEEEEEEENS0_17counting_iteratorIlNS0_11use_defaultESJ_SJ_EEEEEEEPNSB_IJSF_lEEESN_iNS1_9__extrema9arg_max_fISF_l6lbXYZ2EEEEJSM_SO_iSS_EEEvDpT0_,"aw",@nobits
	.sectionflags	@""
	.align	16
	.zero		1024


//--------------------- .nv.shared._ZN6thrust24THRUST_300001_SM_1000_NS8cuda_cub4core6detail13_kernel_agentINS1_8__reduce11ReduceAgentIPN4cuda3std3__45tupleIJNSA_IJiiiiEEElEEESD_SC_lNS1_9__extrema9arg_min_fISB_l6lbXYZ2EEEEJSD_SD_iSH_EEEvDpT0_ --------------------------
	.section	.nv.shared._ZN6thrust24THRUST_300001_SM_1000_NS8cuda_cub4core6detail13_kernel_agentINS1_8__reduce11ReduceAgentIPN4cuda3std3__45tupleIJNSA_IJiiiiEEElEEESD_SC_lNS1_9__extrema9arg_min_fISB_l6lbXYZ2EEEEJSD_SD_iSH_EEEvDpT0_,"aw",@nobits
	.sectionflags	@""
	.align	16
	.zero		1024


//--------------------- .nv.shared._ZN6thrust24THRUST_300001_SM_1000_NS8cuda_cub4core6detail13_kernel_agentINS1_8__reduce11ReduceAgentINS0_12zip_iteratorIN4cuda3std3__45tupleIJNS0_6detail15normal_iteratorINS0_10device_ptrINSB_IJiiiiEEEEEEENS0_17counting_iteratorIlNS0_11use_defaultESJ_SJ_EEEEEEEPNSB_IJSF_lEEESN_lNS1_9__extrema9arg_min_fISF_l6lbXYZ2EEEEJSM_SO_lN3cub18CUB_300001_SM_100013GridEvenShareIlEENSV_9GridQueueIyEESS_EEEvDpT0_ --------------------------
	.section	.nv.shared._ZN6thrust24THRUST_300001_SM_1000_NS8cuda_cub4core6detail13_kernel_agentINS1_8__reduce11ReduceAgentINS0_12zip_iteratorIN4cuda3std3__45tupleIJNS0_6detail15normal_iteratorINS0_10device_ptrINSB_IJiiiiEEEEEEENS0_17counting_iteratorIlNS0_11use_defaultESJ_SJ_EEEEEEEPNSB_IJSF_lEEESN_lNS1_9__extrema9arg_min_fISF_l6lbXYZ2EEEEJSM_SO_lN3cub18CUB_300001_SM_100013GridEvenShareIlEENSV_9GridQueueIyEESS_EEEvDpT0_,"aw",@nobits
	.sectionflags	@""
	.align	16
	.zero		1024


//--------------------- .nv.shared._ZN6thrust24THRUST_300001_SM_1000_NS8cuda_cub4core6detail13_kernel_agentINS1_8__reduce11ReduceAgentINS0_12zip_iteratorIN4cuda3std3__45tupleIJNS0_6detail15normal_iteratorINS0_10device_ptrINSB_IJiiiiEEEEEEENS0_17counting_iteratorIlNS0_11use_defaultESJ_SJ_EEEEEEEPNSB_IJSF_lEEESN_lNS1_9__extrema9arg_min_fISF_l6lbXYZ2EEEEJSM_SO_lSS_EEEvDpT0_ --------------------------
	.section	.nv.shared._ZN6thrust24THRUST_300001_SM_1000_NS8cuda_cub4core6detail13_kernel_agentINS1_8__reduce11ReduceAgentINS0_12zip_iteratorIN4cuda3std3__45tupleIJNS0_6detail15normal_iteratorINS0_10device_ptrINSB_IJiiiiEEEEEEENS0_17counting_iteratorIlNS0_11use_defaultESJ_SJ_EEEEEEEPNSB_IJSF_lEEESN_lNS1_9__extrema9arg_min_fISF_l6lbXYZ2EEEEJSM_SO_lSS_EEEvDpT0_,"aw",@nobits
	.sectionflags	@""
	.align	16
	.zero		1024


//--------------------- .nv.shared._ZN6thrust24THRUST_300001_SM_1000_NS8cuda_cub4core6detail13_kernel_agentINS1_8__reduce11ReduceAgentIPN4cuda3std3__45tupleIJNSA_IJiiiiEEElEEESD_SC_iNS1_9__extrema9arg_min_fISB_l6lbXYZ2EEEEJSD_SD_iSH_EEEvDpT0_ --------------------------
	.section	.nv.shared._ZN6thrust24THRUST_300001_SM_1000_NS8cuda_cub4core6detail13_kernel_agentINS1_8__reduce11ReduceAgentIPN4cuda3std3__45tupleIJNSA_IJiiiiEEElEEESD_SC_iNS1_9__extrema9arg_min_fISB_l6lbXYZ2EEEEJSD_SD_iSH_EEEvDpT0_,"aw",@nobits
	.sectionflags	@""
	.align	16
	.zero		1024


//--------------------- .nv.shared._ZN6thrust24THRUST_300001_SM_1000_NS8cuda_cub4core6detail13_kernel_agentINS1_8__reduce11ReduceAgentINS0_12zip_iteratorIN4cuda3std3__45tupleIJNS0_6detail15normal_iteratorINS0_10device_ptrINSB_IJiiiiEEEEEEENS0_17counting_iteratorIlNS0_11use_defaultESJ_SJ_EEEEEEEPNSB_IJSF_lEEESN_iNS1_9__extrema9arg_min_fISF_l6lbXYZ2EEEEJSM_SO_iN3cub18CUB_300001_SM_100013GridEvenShareIiEENSV_9GridQueueIjEESS_EEEvDpT0_ --------------------------
	.section	.nv.shared._ZN6thrust24THRUST_300001_SM_1000_NS8cuda_cub4core6detail13_kernel_agentINS1_8__reduce11ReduceAgentINS0_12zip_iteratorIN4cuda3std3__45tupleIJNS0_6detail15normal_iteratorINS0_10device_ptrINSB_IJiiiiEEEEEEENS0_17counting_iteratorIlNS0_11use_defaultESJ_SJ_EEEEEEEPNSB_IJSF_lEEESN_iNS1_9__extrema9arg_min_fISF_l6lbXYZ2EEEEJSM_SO_iN3cub18CUB_300001_SM_100013GridEvenShareIiEENSV_9GridQueueIjEESS_EEEvDpT0_,"aw",@nobits
	.sectionflags	@""
	.align	16
	.zero		1024


//--------------------- .nv.shared._ZN6thrust24THRUST_300001_SM_1000_NS8cuda_cub4core6detail13_kernel_agentINS1_8__reduce11ReduceAgentINS0_12zip_iteratorIN4cuda3std3__45tupleIJNS0_6detail15normal_iteratorINS0_10device_ptrINSB_IJiiiiEEEEEEENS0_17counting_iteratorIlNS0_11use_defaultESJ_SJ_EEEEEEEPNSB_IJSF_lEEESN_iNS1_9__extrema9arg_min_fISF_l6lbXYZ2EEEEJSM_SO_iSS_EEEvDpT0_ --------------------------
	.section	.nv.shared._ZN6thrust24THRUST_300001_SM_1000_NS8cuda_cub4core6detail13_kernel_agentINS1_8__reduce11ReduceAgentINS0_12zip_iteratorIN4cuda3std3__45tupleIJNS0_6detail15normal_iteratorINS0_10device_ptrINSB_IJiiiiEEEEEEENS0_17counting_iteratorIlNS0_11use_defaultESJ_SJ_EEEEEEEPNSB_IJSF_lEEESN_iNS1_9__extrema9arg_min_fISF_l6lbXYZ2EEEEJSM_SO_iSS_EEEvDpT0_,"aw",@nobits
	.sectionflags	@""
	.align	16
	.zero		1024


//--------------------- .nv.shared._ZN6thrust24THRUST_300001_SM_1000_NS8cuda_cub4core6detail13_kernel_agentINS1_8__reduce11ReduceAgentIPN4cuda3std3__45tupleIJNSA_IJiiiiEEElEEESD_SC_lNS1_9__extrema9arg_min_fISB_l5compIEEEEJSD_SD_iSH_EEEvDpT0_ --------------------------
	.section	.nv.shared._ZN6thrust24THRUST_300001_SM_1000_NS8cuda_cub4core6detail13_kernel_agentINS1_8__reduce11ReduceAgentIPN4cuda3std3__45tupleIJNSA_IJiiiiEEElEEESD_SC_lNS1_9__extrema9arg_min_fISB_l5compIEEEEJSD_SD_iSH_EEEvDpT0_,"aw",@nobits
	.sectionflags	@""
	.align	16
	.zero		1024


//--------------------- .nv.shared._ZN6thrust24THRUST_300001_SM_1000_NS8cuda_cub4core6detail13_kernel_agentINS1_8__reduce10DrainAgentIlEEJN3cub18CUB_300001_SM_10009GridQueueIyEElEEEvDpT0_ --------------------------
	.section	.nv.shared._ZN6thrust24THRUST_300001_SM_1000_NS8cuda_cub4core6detail13_kernel_agentINS1_8__reduce10DrainAgentIlEEJN3cub18CUB_300001_SM_10009GridQueueIyEElEEEvDpT0_,"aw",@nobits
	.sectionflags	@""
	.align	16
	.zero		1024


//--------------------- .nv.shared._ZN6thrust24THRUST_300001_SM_1000_NS8cuda_cub4core6detail13_kernel_agentINS1_8__reduce11ReduceAgentINS0_12zip_iteratorIN4cuda3std3__45tupleIJNS0_6detail15normal_iteratorINS0_10device_ptrINSB_IJiiiiEEEEEEENS0_17counting_iteratorIlNS0_11use_defaultESJ_SJ_EEEEEEEPNSB_IJSF_lEEESN_lNS1_9__extrema9arg_min_fISF_l5compIEEEEJSM_SO_lN3cub18CUB_300001_SM_100013GridEvenShareIlEENSV_9GridQueueIyEESS_EEEvDpT0_ --------------------------
	.section	.nv.shared._ZN6thrust24THRUST_300001_SM_1000_NS8cuda_cub4core6detail13_kernel_agentINS1_8__reduce11ReduceAgentINS0_12zip_iteratorIN4cuda3std3__45tupleIJNS0_6detail15normal_iteratorINS0_10device_ptrINSB_IJiiiiEEEEEEENS0_17counting_iteratorIlNS0_11use_defaultESJ_SJ_EEEEEEEPNSB_IJSF_lEEESN_lNS1_9__extrema9arg_min_fISF_l5compIEEEEJSM_SO_lN3cub18CUB_300001_SM_100013GridEvenShareIlEENSV_9GridQueueIyEESS_EEEvDpT0_,"aw",@nobits
	.sectionflags	@""
	.align	16
	.zero		1024


//--------------------- .nv.shared._ZN6thrust24THRUST_300001_SM_1000_NS8cuda_cub4core6detail13_kernel_agentINS1_8__reduce11ReduceAgentINS0_12zip_iteratorIN4cuda3std3__45tupleIJNS0_6detail15normal_iteratorINS0_10device_ptrINSB_IJiiiiEEEEEEENS0_17counting_iteratorIlNS0_11use_defaultESJ_SJ_EEEEEEEPNSB_IJSF_lEEESN_lNS1_9__extrema9arg_min_fISF_l5compIEEEEJSM_SO_lSS_EEEvDpT0_ --------------------------
	.section	.nv.shared._ZN6thrust24THRUST_300001_SM_1000_NS8cuda_cub4core6detail13_kernel_agentINS1_8__reduce11ReduceAgentINS0_12zip_iteratorIN4cuda3std3__45tupleIJNS0_6detail15normal_iteratorINS0_10device_ptrINSB_IJiiiiEEEEEEENS0_17counting_iteratorIlNS0_11use_defaultESJ_SJ_EEEEEEEPNSB_IJSF_lEEESN_lNS1_9__extrema9arg_min_fISF_l5compIEEEEJSM_SO_lSS_EEEvDpT0_,"aw",@nobits
	.sectionflags	@""
	.align	16
	.zero		1024


//--------------------- .nv.shared._ZN6thrust24THRUST_300001_SM_1000_NS8cuda_cub4core6detail13_kernel_agentINS1_8__reduce11ReduceAgentIPN4cuda3std3__45tupleIJNSA_IJiiiiEEElEEESD_SC_iNS1_9__extrema9arg_min_fISB_l5compIEEEEJSD_SD_iSH_EEEvDpT0_ --------------------------
	.section	.nv.shared._ZN6thrust24THRUST_300001_SM_1000_NS8cuda_cub4core6detail13_kernel_agentINS1_8__reduce11ReduceAgentIPN4cuda3std3__45tupleIJNSA_IJiiiiEEElEEESD_SC_iNS1_9__extrema9arg_min_fISB_l5compIEEEEJSD_SD_iSH_EEEvDpT0_,"aw",@nobits
	.sectionflags	@""
	.align	16
	.zero		1024


//--------------------- .nv.shared._ZN6thrust24THRUST_300001_SM_1000_NS8cuda_cub4core6detail13_kernel_agentINS1_8__reduce10DrainAgentIiEEJN3cub18CUB_300001_SM_10009GridQueueIjEEiEEEvDpT0_ --------------------------
	.section	.nv.shared._ZN6thrust24THRUST_300001_SM_1000_NS8cuda_cub4core6detail13_kernel_agentINS1_8__reduce10DrainAgentIiEEJN3cub18CUB_300001_SM_10009GridQueueIjEEiEEEvDpT0_,"aw",@nobits
	.sectionflags	@""
	.align	16
	.zero		1024


//--------------------- .nv.shared._ZN6thrust24THRUST_300001_SM_1000_NS8cuda_cub4core6detail13_kernel_agentINS1_8__reduce11ReduceAgentINS0_12zip_iteratorIN4cuda3std3__45tupleIJNS0_6detail15normal_iteratorINS0_10device_ptrINSB_IJiiiiEEEEEEENS0_17counting_iteratorIlNS0_11use_defaultESJ_SJ_EEEEEEEPNSB_IJSF_lEEESN_iNS1_9__extrema9arg_min_fISF_l5compIEEEEJSM_SO_iN3cub18CUB_300001_SM_100013GridEvenShareIiEENSV_9GridQueueIjEESS_EEEvDpT0_ --------------------------
	.section	.nv.shared._ZN6thrust24THRUST_300001_SM_1000_NS8cuda_cub4core6detail13_kernel_agentINS1_8__reduce11ReduceAgentINS0_12zip_iteratorIN4cuda3std3__45tupleIJNS0_6detail15normal_iteratorINS0_10device_ptrINSB_IJiiiiEEEEEEENS0_17counting_iteratorIlNS0_11use_defaultESJ_SJ_EEEEEEEPNSB_IJSF_lEEESN_iNS1_9__extrema9arg_min_fISF_l5compIEEEEJSM_SO_iN3cub18CUB_300001_SM_100013GridEvenShareIiEENSV_9GridQueueIjEESS_EEEvDpT0_,"aw",@nobits
	.sectionflags	@""
	.align	16
	.zero		1024


//--------------------- .nv.shared._ZN6thrust24THRUST_300001_SM_1000_NS8cuda_cub4core6detail13_kernel_agentINS1_8__reduce11ReduceAgentINS0_12zip_iteratorIN4cuda3std3__45tupleIJNS0_6detail15normal_iteratorINS0_10device_ptrINSB_IJiiiiEEEEEEENS0_17counting_iteratorIlNS0_11use_defaultESJ_SJ_EEEEEEEPNSB_IJSF_lEEESN_iNS1_9__extrema9arg_min_fISF_l5compIEEEEJSM_SO_iSS_EEEvDpT0_ --------------------------
	.section	.nv.shared._ZN6thrust24THRUST_300001_SM_1000_NS8cuda_cub4core6detail13_kernel_agentINS1_8__reduce11ReduceAgentINS0_12zip_iteratorIN4cuda3std3__45tupleIJNS0_6detail15normal_iteratorINS0_10device_ptrINSB_IJiiiiEEEEEEENS0_17counting_iteratorIlNS0_11use_defaultESJ_SJ_EEEEEEEPNSB_IJSF_lEEESN_iNS1_9__extrema9arg_min_fISF_l5compIEEEEJSM_SO_iSS_EEEvDpT0_,"aw",@nobits
	.sectionflags	@""
	.align	16
	.zero		1024


//--------------------- .nv.shared._ZN6thrust24THRUST_300001_SM_1000_NS8cuda_cub4core6detail20_kernel_agent_vshmemINS1_16__set_operations10SetOpAgentINS0_12zip_iteratorIN4cuda3std3__45tupleIJNS0_6detail15normal_iteratorINS0_10device_ptrIiEEEESG_SG_SG_EEEEENSD_INSE_INSB_IJiiiiEEEEEEEPSJ_SM_SL_SM_l7sortXYZNS5_23serial_set_intersectionENSA_17integral_constantIbLb0EEEEEJSI_SL_SM_SM_llSL_SM_SN_SO_PNSA_4pairIllEEPmN3cub18CUB_300001_SM_100013ScanTileStateIlLb1EEEEEEvPcDpT0_ --------------------------
	.section	.nv.shared._ZN6thrust24THRUST_300001_SM_1000_NS8cuda_cub4core6detail20_kernel_agent_vshmemINS1_16__set_operations10SetOpAgentINS0_12zip_iteratorIN4cuda3std3__45tupleIJNS0_6detail15normal_iteratorINS0_10device_ptrIiEEEESG_SG_SG_EEEEENSD_INSE_INSB_IJiiiiEEEEEEEPSJ_SM_SL_SM_l7sortXYZNS5_23serial_set_intersectionENSA_17integral_constantIbLb0EEEEEJSI_SL_SM_SM_llSL_SM_SN_SO_PNSA_4pairIllEEPmN3cub18CUB_300001_SM_100013ScanTileStateIlLb1EEEEEEvPcDpT0_,"aw",@nobits
	.sectionflags	@""
	.align	16
	.zero		1024


//--------------------- .nv.shared._ZN6thrust24THRUST_300001_SM_1000_NS8cuda_cub4core6detail13_kernel_agentINS1_16__set_operations14PartitionAgentINS0_12zip_iteratorIN4cuda3std3__45tupleIJNS0_6detail15normal_iteratorINS0_10device_ptrIiEEEESG_SG_SG_EEEEENSD_INSE_INSB_IJiiiiEEEEEEEl7sortXYZEEJSI_SL_lllPNSA_4pairIllEESM_iEEEvDpT0_ --------------------------
	.section	.nv.shared._ZN6thrust24THRUST_300001_SM_1000_NS8cuda_cub4core6detail13_kernel_agentINS1_16__set_operations14PartitionAgentINS0_12zip_iteratorIN4cuda3std3__45tupleIJNS0_6detail15normal_iteratorINS0_10device_ptrIiEEEESG_SG_SG_EEEEENSD_INSE_INSB_IJiiiiEEEEEEEl7sortXYZEEJSI_SL_lllPNSA_4pairIllEESM_iEEEvDpT0_,"aw",@nobits
	.sectionflags	@""
	.align	16
	.zero		1024


//--------------------- .nv.shared._ZN6thrust24THRUST_300001_SM_1000_NS8cuda_cub4core6detail20_kernel_agent_vshmemINS1_16__set_operations10SetOpAgentINS0_12zip_iteratorIN4cuda3std3__45tupleIJNS0_6detail15normal_iteratorINS0_10device_ptrIiEEEESG_SG_SG_EEEEENSD_INSE_INSB_IJiiiiEEEEEEEPSJ_SM_SL_SM_i7sortXYZNS5_23serial_set_intersectionENSA_17integral_constantIbLb0EEEEEJSI_SL_SM_SM_iiSL_SM_SN_SO_PNSA_4pairIiiEEPmN3cub18CUB_300001_SM_100013ScanTileStateIiLb1EEEEEEvPcDpT0_ --------------------------
	.section	.nv.shared._ZN6thrust24THRUST_300001_SM_1000_NS8cuda_cub4core6detail20_kernel_agent_vshmemINS1_16__set_operations10SetOpAgentINS0_12zip_iteratorIN4cuda3std3__45tupleIJNS0_6detail15normal_iteratorINS0_10device_ptrIiEEEESG_SG_SG_EEEEENSD_INSE_INSB_IJiiiiEEEEEEEPSJ_SM_SL_SM_i7sortXYZNS5_23serial_set_intersectionENSA_17integral_constantIbLb0EEEEEJSI_SL_SM_SM_iiSL_SM_SN_SO_PNSA_4pairIiiEEPmN3cub18CUB_300001_SM_100013ScanTileStateIiLb1EEEEEEvPcDpT0_,"aw",@nobits
	.sectionflags	@""
	.align	16
	.zero		1024


//--------------------- .nv.shared._ZN6thrust24THRUST_300001_SM_1000_NS8cuda_cub4core6detail13_kernel_agentINS1_16__set_operations14PartitionAgentINS0_12zip_iteratorIN4cuda3std3__45tupleIJNS0_6detail15normal_iteratorINS0_10device_ptrIiEEEESG_SG_SG_EEEEENSD_INSE_INSB_IJiiiiEEEEEEEi7sortXYZEEJSI_SL_iiiPNSA_4pairIiiEESM_iEEEvDpT0_ --------------------------
	.section	.nv.shared._ZN6thrust24THRUST_300001_SM_1000_NS8cuda_cub4core6detail13_kernel_agentINS1_16__set_operations14PartitionAgentINS0_12zip_iteratorIN4cuda3std3__45tupleIJNS0_6detail15normal_iteratorINS0_10device_ptrIiEEEESG_SG_SG_EEEEENSD_INSE_INSB_IJiiiiEEEEEEEi7sortXYZEEJSI_SL_iiiPNSA_4pairIiiEESM_iEEEvDpT0_,"aw",@nobits
	.sectionflags	@""
	.align	16
	.zero		1024


//--------------------- .nv.shared._ZN6thrust24THRUST_300001_SM_1000_NS8cuda_cub4core6detail20_kernel_agent_vshmemINS1_16__set_operations10SetOpAgentINS0_6detail15normal_iteratorINS0_10device_ptrIN4cuda3std3__45tupleIJiiiiEEEEEEESG_PSE_SH_SG_SH_l7sortXYZNS5_21serial_set_differenceENSC_17integral_constantIbLb0EEEEEJSG_SG_SH_SH_llSG_SH_SI_SJ_PNSC_4pairIllEEPmN3cub18CUB_300001_SM_100013ScanTileStateIlLb1EEEEEEvPcDpT0_ --------------------------
	.section	.nv.shared._ZN6thrust24THRUST_300001_SM_1000_NS8cuda_cub4core6detail20_kernel_agent_vshmemINS1_16__set_operations10SetOpAgentINS0_6detail15normal_iteratorINS0_10device_ptrIN4cuda3std3__45tupleIJiiiiEEEEEEESG_PSE_SH_SG_SH_l7sortXYZNS5_21serial_set_differenceENSC_17integral_constantIbLb0EEEEEJSG_SG_SH_SH_llSG_SH_SI_SJ_PNSC_4pairIllEEPmN3cub18CUB_300001_SM_100013ScanTileStateIlLb1EEEEEEvPcDpT0_,"aw",@nobits
	.sectionflags	@""
	.align	16
	.zero		1024


//--------------------- .nv.shared._ZN6thrust24THRUST_300001_SM_1000_NS8cuda_cub4core6detail13_kernel_agentINS1_16__set_operations14PartitionAgentINS0_6detail15normal_iteratorINS0_10device_ptrIN4cuda3std3__45tupleIJiiiiEEEEEEESG_l7sortXYZEEJSG_SG_lllPNSC_4pairIllEESH_iEEEvDpT0_ --------------------------
	.section	.nv.shared._ZN6thrust24THRUST_300001_SM_1000_NS8cuda_cub4core6detail13_kernel_agentINS1_16__set_operations14PartitionAgentINS0_6detail15normal_iteratorINS0_10device_ptrIN4cuda3std3__45tupleIJiiiiEEEEEEESG_l7sortXYZEEJSG_SG_lllPNSC_4pairIllEESH_iEEEvDpT0_,"aw",@nobits
	.sectionflags	@""
	.align	16
	.zero		1024


//--------------------- .nv.shared._ZN6thrust24THRUST_300001_SM_1000_NS8cuda_cub4core6detail13_kernel_agentINS1_16__set_operations9InitAgentIN3cub18CUB_300001_SM_100013ScanTileStateIlLb1EEElEEJSA_lEEEvDpT0_ --------------------------
	.section	.nv.shared._ZN6thrust24THRUST_300001_SM_1000_NS8cuda_cub4core6detail13_kernel_agentINS1_16__set_operations9InitAgentIN3cub18CUB_300001_SM_100013ScanTileStateIlLb1EEElEEJSA_lEEEvDpT0_,"aw",@nobits
	.sectionflags	@""
	.align	16
	.zero		1024


//--------------------- .nv.shared._ZN6thrust24THRUST_300001_SM_1000_NS8cuda_cub4core6detail20_kernel_agent_vshmemINS1_16__set_operations10SetOpAgentINS0_6detail15normal_iteratorINS0_10device_ptrIN4cuda3std3__45tupleIJiiiiEEEEEEESG_PSE_SH_SG_SH_i7sortXYZNS5_21serial_set_differenceENSC_17integral_constantIbLb0EEEEEJSG_SG_SH_SH_iiSG_SH_SI_SJ_PNSC_4pairIiiEEPmN3cub18CUB_300001_SM_100013ScanTileStateIiLb1EEEEEEvPcDpT0_ --------------------------
	.section	.nv.shared._ZN6thrust24THRUST_300001_SM_1000_NS8cuda_cub4core6detail20_kernel_agent_vshmemINS1_16__set_operations10SetOpAgentINS0_6detail15normal_iteratorINS0_10device_ptrIN4cuda3std3__45tupleIJiiiiEEEEEEESG_PSE_SH_SG_SH_i7sortXYZNS5_21serial_set_differenceENSC_17integral_constantIbLb0EEEEEJSG_SG_SH_SH_iiSG_SH_SI_SJ_PNSC_4pairIiiEEPmN3cub18CUB_300001_SM_100013ScanTileStateIiLb1EEEEEEvPcDpT0_,"aw",@nobits
	.sectionflags	@""
	.align	16
	.zero		1024


//--------------------- .nv.shared._ZN6thrust24THRUST_300001_SM_1000_NS8cuda_cub4core6detail13_kernel_agentINS1_16__set_operations14PartitionAgentINS0_6detail15normal_iteratorINS0_10device_ptrIN4cuda3std3__45tupleIJiiiiEEEEEEESG_i7sortXYZEEJSG_SG_iiiPNSC_4pairIiiEESH_iEEEvDpT0_ --------------------------
	.section	.nv.shared._ZN6thrust24THRUST_300001_SM_1000_NS8cuda_cub4core6detail13_kernel_agentINS1_16__set_operations14PartitionAgentINS0_6detail15normal_iteratorINS0_10device_ptrIN4cuda3std3__45tupleIJiiiiEEEEEEESG_i7sortXYZEEJSG_SG_iiiPNSC_4pairIiiEESH_iEEEvDpT0_,"aw",@nobits
	.sectionflags	@""
	.align	16
	.zero		1024


//--------------------- .nv.shared._ZN6thrust24THRUST_300001_SM_1000_NS8cuda_cub4core6detail13_kernel_agentINS1_16__set_operations9InitAgentIN3cub18CUB_300001_SM_100013ScanTileStateIiLb1EEEiEEJSA_iEEEvDpT0_ --------------------------
	.section	.nv.shared._ZN6thrust24THRUST_300001_SM_1000_NS8cuda_cub4core6detail13_kernel_agentINS1_16__set_operations9InitAgentIN3cub18CUB_300001_SM_100013ScanTileStateIiLb1EEEiEEJSA_iEEEvDpT0_,"aw",@nobits
	.sectionflags	@""
	.align	16
	.zero		1024


//--------------------- .nv.shared._ZN6thrust24THRUST_300001_SM_1000_NS8cuda_cub4core6detail13_kernel_agentINS1_8__unique11UniqueAgentINS0_6detail15normal_iteratorINS0_10device_ptrIN4cuda3std3__45tupleIJiiiiEEEEEEESG_NSC_8equal_toISE_EEiPiEEJSG_SG_SI_SJ_iN3cub18CUB_300001_SM_100013ScanTileStateIiLb1EEEmEEEvDpT0_ --------------------------
	.section	.nv.shared._ZN6thrust24THRUST_300001_SM_1000_NS8cuda_cub4core6detail13_kernel_agentINS1_8__unique11UniqueAgentINS0_6detail15normal_iteratorINS0_10device_ptrIN4cuda3std3__45tupleIJiiiiEEEEEEESG_NSC_8equal_toISE_EEiPiEEJSG_SG_SI_SJ_iN3cub18CUB_300001_SM_100013ScanTileStateIiLb1EEEmEEEvDpT0_,"aw",@nobits
	.sectionflags	@""
	.align	16
	.zero		1024


//--------------------- .nv.shared._ZN6thrust24THRUST_300001_SM_1000_NS8cuda_cub4core6detail13_kernel_agentINS1_8__unique9InitAgentIN3cub18CUB_300001_SM_100013ScanTileStateIiLb1EEEPiiEEJSA_mSB_EEEvDpT0_ --------------------------
	.section	.nv.shared._ZN6thrust24THRUST_300001_SM_1000_NS8cuda_cub4core6detail13_kernel_agentINS1_8__unique9InitAgentIN3cub18CUB_300001_SM_100013ScanTileStateIiLb1EEEPiiEEJSA_mSB_EEEvDpT0_,"aw",@nobits
	.sectionflags	@""
	.align	16
	.zero		1024


//--------------------- .nv.constant0._ZN3cub18CUB_300001_SM_10006detail10merge_sort26DeviceMergeSortMergeKernelINS2_10policy_hubIN6thrust24THRUST_300001_SM_1000_NS12zip_iteratorIN4cuda3std3__45tupleIJNS6_6detail15normal_iteratorINS6_10device_ptrIiEEEESG_SG_SG_EEEEEE9Policy600ESI_PNS0_8NullTypeESI_SM_m7sortXYZNSB_IJiiiiEEESL_EEvbT2_T3_T4_PT6_PT7_T5_PSR_SR_NS1_7vsmem_tE --------------------------
	.section	.nv.constant0._ZN3cub18CUB_300001_SM_10006detail10merge_sort26DeviceMergeSortMergeKernelINS2_10policy_hubIN6thrust24THRUST_300001_SM_1000_NS12zip_iteratorIN4cuda3std3__45tupleIJNS6_6detail15normal_iteratorINS6_10device_ptrIiEEEESG_SG_SG_EEEEEE9Policy600ESI_PNS0_8NullTypeESI_SM_m7sortXYZNSB_IJiiiiEEESL_EEvbT2_T3_T4_PT6_PT7_T5_PSR_SR_NS1_7vsmem_tE,"a",@progbits
	.sectionflags	@""
	.align	4
.nv.constant0._ZN3cub18CUB_300001_SM_10006detail10merge_sort26DeviceMergeSortMergeKernelINS2_10policy_hubIN6thrust24THRUST_300001_SM_1000_NS12zip_iteratorIN4cuda3std3__45tupleIJNS6_6detail15normal_iteratorINS6_10device_ptrIiEEEESG_SG_SG_EEEEEE9Policy600ESI_PNS0_8NullTypeESI_SM_m7sortXYZNSB_IJiiiiEEESL_EEvbT2_T3_T4_PT6_PT7_T5_PSR_SR_NS1_7vsmem_tE:
	.zero		1000


//--------------------- .nv.constant0._ZN3cub18CUB_300001_SM_10006detail10merge_sort30DeviceMergeSortPartitionKernelIN6thrust24THRUST_300001_SM_1000_NS12zip_iteratorIN4cuda3std3__45tupleIJNS5_6detail15normal_iteratorINS5_10device_ptrIiEEEESF_SF_SF_EEEEEm7sortXYZNSA_IJiiiiEEEEEvbT_PT2_T0_SN_PSN_T1_SN_i --------------------------
	.section	.nv.constant0._ZN3cub18CUB_300001_SM_10006detail10merge_sort30DeviceMergeSortPartitionKernelIN6thrust24THRUST_300001_SM_1000_NS12zip_iteratorIN4cuda3std3__45tupleIJNS5_6detail15normal_iteratorINS5_10device_ptrIiEEEESF_SF_SF_EEEEEm7sortXYZNSA_IJiiiiEEEEEvbT_PT2_T0_SN_PSN_T1_SN_i,"a",@progbits
	.sectionflags	@""
	.align	4
.nv.constant0._ZN3cub18CUB_300001_SM_10006detail10merge_sort30DeviceMergeSortPartitionKernelIN6thrust24THRUST_300001_SM_1000_NS12zip_iteratorIN4cuda3std3__45tupleIJNS5_6detail15normal_iteratorINS5_10device_ptrIiEEEESF_SF_SF_EEEEEm7sortXYZNSA_IJiiiiEEEEEvbT_PT2_T0_SN_PSN_T1_SN_i:
	.zero		988


//--------------------- .nv.constant0._ZN3cub18CUB_300001_SM_10006detail10merge_sort30DeviceMergeSortBlockSortKernelINS2_10policy_hubIN6thrust24THRUST_300001_SM_1000_NS12zip_iteratorIN4cuda3std3__45tupleIJNS6_6detail15normal_iteratorINS6_10device_ptrIiEEEESG_SG_SG_EEEEEE9Policy600ESI_PNS0_8NullTypeESI_SM_m7sortXYZNSB_IJiiiiEEESL_EEvbT0_T1_T2_T3_T4_PT6_PT7_T5_NS1_7vsmem_tE --------------------------
	.section	.nv.constant0._ZN3cub18CUB_300001_SM_10006detail10merge_sort30DeviceMergeSortBlockSortKernelINS2_10policy_hubIN6thrust24THRUST_300001_SM_1000_NS12zip_iteratorIN4cuda3std3__45tupleIJNS6_6detail15normal_iteratorINS6_10device_ptrIiEEEESG_SG_SG_EEEEEE9Policy600ESI_PNS0_8NullTypeESI_SM_m7sortXYZNSB_IJiiiiEEESL_EEvbT0_T1_T2_T3_T4_PT6_PT7_T5_NS1_7vsmem_tE,"a",@progbits
	.sectionflags	@""
	.align	4
.nv.constant0._ZN3cub18CUB_300001_SM_10006detail10merge_sort30DeviceMergeSortBlockSortKernelINS2_10policy_hubIN6thrust24THRUST_300001_SM_1000_NS12zip_iteratorIN4cuda3std3__45tupleIJNS6_6detail15normal_iteratorINS6_10device_ptrIiEEEESG_SG_SG_EEEEEE9Policy600ESI_PNS0_8NullTypeESI_SM_m7sortXYZNSB_IJiiiiEEESL_EEvbT0_T1_T2_T3_T4_PT6_PT7_T5_NS1_7vsmem_tE:
	.zero		1024


//--------------------- .nv.constant0._ZN3cub18CUB_300001_SM_10006detail10merge_sort26DeviceMergeSortMergeKernelINS2_10policy_hubIN6thrust24THRUST_300001_SM_1000_NS12zip_iteratorIN4cuda3std3__45tupleIJNS6_6detail15normal_iteratorINS6_10device_ptrIiEEEESG_SG_SG_EEEEEE9Policy600ESI_PNS0_8NullTypeESI_SM_j7sortXYZNSB_IJiiiiEEESL_EEvbT2_T3_T4_PT6_PT7_T5_PSR_SR_NS1_7vsmem_tE --------------------------
	.section	.nv.constant0._ZN3cub18CUB_300001_SM_10006detail10merge_sort26DeviceMergeSortMergeKernelINS2_10policy_hubIN6thrust24THRUST_300001_SM_1000_NS12zip_iteratorIN4cuda3std3__45tupleIJNS6_6detail15normal_iteratorINS6_10device_ptrIiEEEESG_SG_SG_EEEEEE9Policy600ESI_PNS0_8NullTypeESI_SM_j7sortXYZNSB_IJiiiiEEESL_EEvbT2_T3_T4_PT6_PT7_T5_PSR_SR_NS1_7vsmem_tE,"a",@progbits
	.sectionflags	@""
	.align	4
.nv.constant0._ZN3cub18CUB_300001_SM_10006detail10merge_sort26DeviceMergeSortMergeKernelINS2_10policy_hubIN6thrust24THRUST_300001_SM_1000_NS12zip_iteratorIN4cuda3std3__45tupleIJNS6_6detail15normal_iteratorINS6_10device_ptrIiEEEESG_SG_SG_EEEEEE9Policy600ESI_PNS0_8NullTypeESI_SM_j7sortXYZNSB_IJiiiiEEESL_EEvbT2_T3_T4_PT6_PT7_T5_PSR_SR_NS1_7vsmem_tE:
	.zero		1000


//--------------------- .nv.constant0._ZN3cub18CUB_300001_SM_10006detail10merge_sort30DeviceMergeSortPartitionKernelIN6thrust24THRUST_300001_SM_1000_NS12zip_iteratorIN4cuda3std3__45tupleIJNS5_6detail15normal_iteratorINS5_10device_ptrIiEEEESF_SF_SF_EEEEEj7sortXYZNSA_IJiiiiEEEEEvbT_PT2_T0_SN_PSN_T1_SN_i --------------------------
	.section	.nv.constant0._ZN3cub18CUB_300001_SM_10006detail10merge_sort30DeviceMergeSortPartitionKernelIN6thrust24THRUST_300001_SM_1000_NS12zip_iteratorIN4cuda3std3__45tupleIJNS5_6detail15normal_iteratorINS5_10device_ptrIiEEEESF_SF_SF_EEEEEj7sortXYZNSA_IJiiiiEEEEEvbT_PT2_T0_SN_PSN_T1_SN_i,"a",@progbits
	.sectionflags	@""
	.align	4
.nv.constant0._ZN3cub18CUB_300001_SM_10006detail10merge_sort30DeviceMergeSortPartitionKernelIN6thrust24THRUST_300001_SM_1000_NS12zip_iteratorIN4cuda3std3__45tupleIJNS5_6detail15normal_iteratorINS5_10device_ptrIiEEEESF_SF_SF_EEEEEj7sortXYZNSA_IJiiiiEEEEEvbT_PT2_T0_SN_PSN_T1_SN_i:
	.zero		972


//--------------------- .nv.constant0._ZN3cub18CUB_300001_SM_10006detail10merge_sort30DeviceMergeSortBlockSortKernelINS2_10policy_hubIN6thrust24THRUST_300001_SM_1000_NS12zip_iteratorIN4cuda3std3__45tupleIJNS6_6detail15normal_iteratorINS6_10device_ptrIiEEEESG_SG_SG_EEEEEE9Policy600ESI_PNS0_8NullTypeESI_SM_j7sortXYZNSB_IJiiiiEEESL_EEvbT0_T1_T2_T3_T4_PT6_PT7_T5_NS1_7vsmem_tE --------------------------
	.section	.nv.constant0._ZN3cub18CUB_300001_SM_10006detail10merge_sort30DeviceMergeSortBlockSortKernelINS2_10policy_hubIN6thrust24THRUST_300001_SM_1000_NS12zip_iteratorIN4cuda3std3__45tupleIJNS6_6detail15normal_iteratorINS6_10device_ptrIiEEEESG_SG_SG_EEEEEE9Policy600ESI_PNS0_8NullTypeESI_SM_j7sortXYZNSB_IJiiiiEEESL_EEvbT0_T1_T2_T3_T4_PT6_PT7_T5_NS1_7vsmem_tE,"a",@progbits
	.sectionflags	@""
	.align	4
.nv.constant0._ZN3cub18CUB_300001_SM_10006detail10merge_sort30DeviceMergeSortBlockSortKernelINS2_10policy_hubIN6thrust24THRUST_300001_SM_1000_NS12zip_iteratorIN4cuda3std3__45tupleIJNS6_6detail15normal_iteratorINS6_10device_ptrIiEEEESG_SG_SG_EEEEEE9Policy600ESI_PNS0_8NullTypeESI_SM_j7sortXYZNSB_IJiiiiEEESL_EEvbT0_T1_T2_T3_T4_PT6_PT7_T5_NS1_7vsmem_tE:
	.zero		1024


//--------------------- .nv.constant0._ZN3cub18CUB_300001_SM_10006detail10merge_sort26DeviceMergeSortMergeKernelINS2_10policy_hubIN6thrust24THRUST_300001_SM_1000_NS6detail15normal_iteratorINS6_10device_ptrIN4cuda3std3__45tupleIJiiiiEEEEEEEE9Policy600ESG_PNS0_8NullTypeESG_SK_m7sortXYZSE_SJ_EEvbT2_T3_T4_PT6_PT7_T5_PSO_SO_NS1_7vsmem_tE --------------------------
	.section	.nv.constant0._ZN3cub18CUB_300001_SM_10006detail10merge_sort26DeviceMergeSortMergeKernelINS2_10policy_hubIN6thrust24THRUST_300001_SM_1000_NS6detail15normal_iteratorINS6_10device_ptrIN4cuda3std3__45tupleIJiiiiEEEEEEEE9Policy600ESG_PNS0_8NullTypeESG_SK_m7sortXYZSE_SJ_EEvbT2_T3_T4_PT6_PT7_T5_PSO_SO_NS1_7vsmem_tE,"a",@progbits
	.sectionflags	@""
	.align	4
.nv.constant0._ZN3cub18CUB_300001_SM_10006detail10merge_sort26DeviceMergeSortMergeKernelINS2_10policy_hubIN6thrust24THRUST_300001_SM_1000_NS6detail15normal_iteratorINS6_10device_ptrIN4cuda3std3__45tupleIJiiiiEEEEEEEE9Policy600ESG_PNS0_8NullTypeESG_SK_m7sortXYZSE_SJ_EEvbT2_T3_T4_PT6_PT7_T5_PSO_SO_NS1_7vsmem_tE:
	.zero		976


//--------------------- .nv.constant0._ZN3cub18CUB_300001_SM_10006detail10merge_sort30DeviceMergeSortPartitionKernelIN6thrust24THRUST_300001_SM_1000_NS6detail15normal_iteratorINS5_10device_ptrIN4cuda3std3__45tupleIJiiiiEEEEEEEm7sortXYZSD_EEvbT_PT2_T0_SK_PSK_T1_SK_i --------------------------
	.section	.nv.constant0._ZN3cub18CUB_300001_SM_10006detail10merge_sort30DeviceMergeSortPartitionKernelIN6thrust24THRUST_300001_SM_1000_NS6detail15normal_iteratorINS5_10device_ptrIN4cuda3std3__45tupleIJiiiiEEEEEEEm7sortXYZSD_EEvbT_PT2_T0_SK_PSK_T1_SK_i,"a",@progbits
	.sectionflags	@""
	.align	4
.nv.constant0._ZN3cub18CUB_300001_SM_10006detail10merge_sort30DeviceMergeSortPartitionKernelIN6thrust24THRUST_300001_SM_1000_NS6detail15normal_iteratorINS5_10device_ptrIN4cuda3std3__45tupleIJiiiiEEEEEEEm7sortXYZSD_EEvbT_PT2_T0_SK_PSK_T1_SK_i:
	.zero		964


//--------------------- .nv.constant0._ZN3cub18CUB_300001_SM_10006detail10merge_sort30DeviceMergeSortBlockSortKernelINS2_10policy_hubIN6thrust24THRUST_300001_SM_1000_NS6detail15normal_iteratorINS6_10device_ptrIN4cuda3std3__45tupleIJiiiiEEEEEEEE9Policy600ESG_PNS0_8NullTypeESG_SK_m7sortXYZSE_SJ_EEvbT0_T1_T2_T3_T4_PT6_PT7_T5_NS1_7vsmem_tE --------------------------
	.section	.nv.constant0._ZN3cub18CUB_300001_SM_10006detail10merge_sort30DeviceMergeSortBlockSortKernelINS2_10policy_hubIN6thrust24THRUST_300001_SM_1000_NS6detail15normal_iteratorINS6_10device_ptrIN4cuda3std3__45tupleIJiiiiEEEEEEEE9Policy600ESG_PNS0_8NullTypeESG_SK_m7sortXYZSE_SJ_EEvbT0_T1_T2_T3_T4_PT6_PT7_T5_NS1_7vsmem_tE,"a",@progbits
	.sectionflags	@""
	.align	4
.nv.constant0._ZN3cub18CUB_300001_SM_10006detail10merge_sort30DeviceMergeSortBlockSortKernelINS2_10policy_hubIN6thrust24THRUST_300001_SM_1000_NS6detail15normal_iteratorINS6_10device_ptrIN4cuda3std3__45tupleIJiiiiEEEEEEEE9Policy600ESG_PNS0_8NullTypeESG_SK_m7sortXYZSE_SJ_EEvbT0_T1_T2_T3_T4_PT6_PT7_T5_NS1_7vsmem_tE:
	.zero		976


//--------------------- .nv.constant0._ZN3cub18CUB_300001_SM_10006detail10merge_sort26DeviceMergeSortMergeKernelINS2_10policy_hubIN6thrust24THRUST_300001_SM_1000_NS6detail15normal_iteratorINS6_10device_ptrIN4cuda3std3__45tupleIJiiiiEEEEEEEE9Policy600ESG_PNS0_8NullTypeESG_SK_j7sortXYZSE_SJ_EEvbT2_T3_T4_PT6_PT7_T5_PSO_SO_NS1_7vsmem_tE --------------------------
	.section	.nv.constant0._ZN3cub18CUB_300001_SM_10006detail10merge_sort26DeviceMergeSortMergeKernelINS2_10policy_hubIN6thrust24THRUST_300001_SM_1000_NS6detail15normal_iteratorINS6_10device_ptrIN4cuda3std3__45tupleIJiiiiEEEEEEEE9Policy600ESG_PNS0_8NullTypeESG_SK_j7sortXYZSE_SJ_EEvbT2_T3_T4_PT6_PT7_T5_PSO_SO_NS1_7vsmem_tE,"a",@progbits
	.sectionflags	@""
	.align	4
.nv.constant0._ZN3cub18CUB_300001_SM_10006detail10merge_sort26DeviceMergeSortMergeKernelINS2_10policy_hubIN6thrust24THRUST_300001_SM_1000_NS6detail15normal_iteratorINS6_10device_ptrIN4cuda3std3__45tupleIJiiiiEEEEEEEE9Policy600ESG_PNS0_8NullTypeESG_SK_j7sortXYZSE_SJ_EEvbT2_T3_T4_PT6_PT7_T5_PSO_SO_NS1_7vsmem_tE:
	.zero		976


//--------------------- .nv.constant0._ZN3cub18CUB_300001_SM_10006detail10merge_sort30DeviceMergeSortPartitionKernelIN6thrust24THRUST_300001_SM_1000_NS6detail15normal_iteratorINS5_10device_ptrIN4cuda3std3__45tupleIJiiiiEEEEEEEj7sortXYZSD_EEvbT_PT2_T0_SK_PSK_T1_SK_i --------------------------
	.section	.nv.constant0._ZN3cub18CUB_300001_SM_10006detail10merge_sort30DeviceMergeSortPartitionKernelIN6thrust24THRUST_300001_SM_1000_NS6detail15normal_iteratorINS5_10device_ptrIN4cuda3std3__45tupleIJiiiiEEEEEEEj7sortXYZSD_EEvbT_PT2_T0_SK_PSK_T1_SK_i,"a",@progbits
	.sectionflags	@""
	.align	4
.nv.constant0._ZN3cub18CUB_300001_SM_10006detail10merge_sort30DeviceMergeSortPartitionKernelIN6thrust24THRUST_300001_SM_1000_NS6detail15normal_iteratorINS5_10device_ptrIN4cuda3std3__45tupleIJiiiiEEEEEEEj7sortXYZSD_EEvbT_PT2_T0_SK_PSK_T1_SK_i:
	.zero		948


//--------------------- .nv.constant0._ZN3cub18CUB_300001_SM_10006detail10merge_sort30DeviceMergeSortBlockSortKernelINS2_10policy_hubIN6thrust24THRUST_300001_SM_1000_NS6detail15normal_iteratorINS6_10device_ptrIN4cuda3std3__45tupleIJiiiiEEEEEEEE9Policy600ESG_PNS0_8NullTypeESG_SK_j7sortXYZSE_SJ_EEvbT0_T1_T2_T3_T4_PT6_PT7_T5_NS1_7vsmem_tE --------------------------
	.section	.nv.constant0._ZN3cub18CUB_300001_SM_10006detail10merge_sort30DeviceMergeSortBlockSortKernelINS2_10policy_hubIN6thrust24THRUST_300001_SM_1000_NS6detail15normal_iteratorINS6_10device_ptrIN4cuda3std3__45tupleIJiiiiEEEEEEEE9Policy600ESG_PNS0_8NullTypeESG_SK_j7sortXYZSE_SJ_EEvbT0_T1_T2_T3_T4_PT6_PT7_T5_NS1_7vsmem_tE,"a",@progbits
	.sectionflags	@""
	.align	4
.nv.constant0._ZN3cub18CUB_300001_SM_10006detail10merge_sort30DeviceMergeSortBlockSortKernelINS2_10policy_hubIN6thrust24THRUST_300001_SM_1000_NS6detail15normal_iteratorINS6_10device_ptrIN4cuda3std3__45tupleIJiiiiEEEEEEEE9Policy600ESG_PNS0_8NullTypeESG_SK_j7sortXYZSE_SJ_EEvbT0_T1_T2_T3_T4_PT6_PT7_T5_NS1_7vsmem_tE:
	.zero		976


//--------------------- .nv.constant0._ZN3cub18CUB_300001_SM_10006detail11scan_by_key21DeviceScanByKeyKernelINS2_10policy_hubIPiiiN4cuda3std3__44plusIvEEE10Policy1000ES5_S5_S5_NS0_24ReduceByKeyScanTileStateIiiLb1EEENS8_8equal_toIvEESA_imiiEEvT0_PT9_T1_T2_T3_iT4_T5_T6_T7_ --------------------------
	.section	.nv.constant0._ZN3cub18CUB_300001_SM_10006detail11scan_by_key21DeviceScanByKeyKernelINS2_10policy_hubIPiiiN4cuda3std3__44plusIvEEE10Policy1000ES5_S5_S5_NS0_24ReduceByKeyScanTileStateIiiLb1EEENS8_8equal_toIvEESA_imiiEEvT0_PT9_T1_T2_T3_iT4_T5_T6_T7_,"a",@progbits
	.sectionflags	@""
	.align	4
.nv.constant0._ZN3cub18CUB_300001_SM_10006detail11scan_by_key21DeviceScanByKeyKernelINS2_10policy_hubIPiiiN4cuda3std3__44plusIvEEE10Policy1000ES5_S5_S5_NS0_24ReduceByKeyScanTileStateIiiLb1EEENS8_8equal_toIvEESA_imiiEEvT0_PT9_T1_T2_T3_iT4_T5_T6_T7_:
	.zero		960


//--------------------- .nv.constant0._ZN3cub18CUB_300001_SM_10006detail11scan_by_key25DeviceScanByKeyInitKernelINS0_24ReduceByKeyScanTileStateIiiLb1EEEPimEEvT_T0_PN4cuda3std3__415iterator_traitsIS8_vE10value_typeET1_i --------------------------
	.section	.nv.constant0._ZN3cub18CUB_300001_SM_10006detail11scan_by_key25DeviceScanByKeyInitKernelINS0_24ReduceByKeyScanTileStateIiiLb1EEEPimEEvT_T0_PN4cuda3std3__415iterator_traitsIS8_vE10value_typeET1_i,"a",@progbits
	.sectionflags	@""
	.align	4
.nv.constant0._ZN3cub18CUB_300001_SM_10006detail11scan_by_key25DeviceScanByKeyInitKernelINS0_24ReduceByKeyScanTileStateIiiLb1EEEPimEEvT_T0_PN4cuda3std3__415iterator_traitsIS8_vE10value_typeET1_i:
	.zero		932


//--------------------- .nv.constant0._ZN3cub18CUB_300001_SM_10006detail11scan_by_key21DeviceScanByKeyKernelINS2_10policy_hubIPiiiN4cuda3std3__44plusIvEEE10Policy1000ES5_S5_S5_NS0_24ReduceByKeyScanTileStateIiiLb1EEENS8_8equal_toIvEESA_ijiiEEvT0_PT9_T1_T2_T3_iT4_T5_T6_T7_ --------------------------
	.section	.nv.constant0._ZN3cub18CUB_300001_SM_10006detail11scan_by_key21DeviceScanByKeyKernelINS2_10policy_hubIPiiiN4cuda3std3__44plusIvEEE10Policy1000ES5_S5_S5_NS0_24ReduceByKeyScanTileStateIiiLb1EEENS8_8equal_toIvEESA_ijiiEEvT0_PT9_T1_T2_T3_iT4_T5_T6_T7_,"a",@progbits
	.sectionflags	@""
	.align	4
.nv.constant0._ZN3cub18CUB_300001_SM_10006detail11scan_by_key21DeviceScanByKeyKernelINS2_10policy_hubIPiiiN4cuda3std3__44plusIvEEE10Policy1000ES5_S5_S5_NS0_24ReduceByKeyScanTileStateIiiLb1EEENS8_8equal_toIvEESA_ijiiEEvT0_PT9_T1_T2_T3_iT4_T5_T6_T7_:
	.zero		952


//--------------------- .nv.constant0._ZN3cub18CUB_300001_SM_10006detail11scan_by_key25DeviceScanByKeyInitKernelINS0_24ReduceByKeyScanTileStateIiiLb1EEEPijEEvT_T0_PN4cuda3std3__415iterator_traitsIS8_vE10value_typeET1_i --------------------------
	.section	.nv.constant0._ZN3cub18CUB_300001_SM_10006detail11scan_by_key25DeviceScanByKeyInitKernelINS0_24ReduceByKeyScanTileStateIiiLb1EEEPijEEvT_T0_PN4cuda3std3__415iterator_traitsIS8_vE10value_typeET1_i,"a",@progbits
	.sectionflags	@""
	.align	4
.nv.constant0._ZN3cub18CUB_300001_SM_10006detail11scan_by_key25DeviceScanByKeyInitKernelINS0_24ReduceByKeyScanTileStateIiiLb1EEEPijEEvT_T0_PN4cuda3std3__415iterator_traitsIS8_vE10value_typeET1_i:
	.zero		928


//--------------------- .nv.constant0._ZN3cub18CUB_300001_SM_10006detail9transform16transform_kernelINS2_10policy_hubILb1EN4cuda3std3__45tupleIJN6thrust24THRUST_300001_SM_1000_NS6detail15normal_iteratorINSA_10device_ptrIiEEEEEEEE10policy1000ElNSB_10functional5actorINSJ_9compositeIJNSJ_16operator_adaptorINS7_5minusIvEEEENSK_INSL_IJNSM_INS7_7modulusIvEEEENSK_INSJ_8argumentILj0EEEEENSK_INSJ_5valueIiEEEEEEEEESY_EEEEESF_JPiEEEvT0_iT1_T2_DpNS2_10kernel_argIT3_EE --------------------------
	.section	.nv.constant0._ZN3cub18CUB_300001_SM_10006detail9transform16transform_kernelINS2_10policy_hubILb1EN4cuda3std3__45tupleIJN6thrust24THRUST_300001_SM_1000_NS6detail15normal_iteratorINSA_10device_ptrIiEEEEEEEE10policy1000ElNSB_10functional5actorINSJ_9compositeIJNSJ_16operator_adaptorINS7_5minusIvEEEENSK_INSL_IJNSM_INS7_7modulusIvEEEENSK_INSJ_8argumentILj0EEEEENSK_INSJ_5valueIiEEEEEEEEESY_EEEEESF_JPiEEEvT0_iT1_T2_DpNS2_10kernel_argIT3_EE,"a",@progbits
	.sectionflags	@""
	.align	4
.nv.constant0._ZN3cub18CUB_300001_SM_10006detail9transform16transform_kernelINS2_10policy_hubILb1EN4cuda3std3__45tupleIJN6thrust24THRUST_300001_SM_1000_NS6detail15normal_iteratorINSA_10device_ptrIiEEEEEEEE10policy1000ElNSB_10functional5actorINSJ_9compositeIJNSJ_16operator_adaptorINS7_5minusIvEEEENSK_INSL_IJNSM_INS7_7modulusIvEEEENSK_INSJ_8argumentILj0EEEEENSK_INSJ_5valueIiEEEEEEEEESY_EEEEESF_JPiEEEvT0_iT1_T2_DpNS2_10kernel_argIT3_EE:
	.zero		952


//--------------------- .nv.constant0._ZN3cub18CUB_300001_SM_10006detail9transform16transform_kernelINS2_10policy_hubILb1EN4cuda3std3__45tupleIJN6thrust24THRUST_300001_SM_1000_NS6detail15normal_iteratorINSA_10device_ptrIiEEEEEEEE10policy1000EiNSB_10functional5actorINSJ_9compositeIJNSJ_16operator_adaptorINS7_5minusIvEEEENSK_INSL_IJNSM_INS7_7modulusIvEEEENSK_INSJ_8argumentILj0EEEEENSK_INSJ_5valueIiEEEEEEEEESY_EEEEESF_JPiEEEvT0_iT1_T2_DpNS2_10kernel_argIT3_EE --------------------------
	.section	.nv.constant0._ZN3cub18CUB_300001_SM_10006detail9transform16transform_kernelINS2_10policy_hubILb1EN4cuda3std3__45tupleIJN6thrust24THRUST_300001_SM_1000_NS6detail15normal_iteratorINSA_10device_ptrIiEEEEEEEE10policy1000EiNSB_10functional5actorINSJ_9compositeIJNSJ_16operator_adaptorINS7_5minusIvEEEENSK_INSL_IJNSM_INS7_7modulusIvEEEENSK_INSJ_8argumentILj0EEEEENSK_INSJ_5valueIiEEEEEEEEESY_EEEEESF_JPiEEEvT0_iT1_T2_DpNS2_10kernel_argIT3_EE,"a",@progbits
	.sectionflags	@""
	.align	4
.nv.constant0._ZN3cub18CUB_300001_SM_10006detail9transform16transform_kernelINS2_10policy_hubILb1EN4cuda3std3__45tupleIJN6thrust24THRUST_300001_SM_1000_NS6detail15normal_iteratorINSA_10device_ptrIiEEEEEEEE10policy1000EiNSB_10functional5actorINSJ_9compositeIJNSJ_16operator_adaptorINS7_5minusIvEEEENSK_INSL_IJNSM_INS7_7modulusIvEEEENSK_INSJ_8argumentILj0EEEEENSK_INSJ_5valueIiEEEEEEEEESY_EEEEESF_JPiEEEvT0_iT1_T2_DpNS2_10kernel_argIT3_EE:
	.zero		944


//--------------------- .nv.constant0._ZN3cub18CUB_300001_SM_10006detail8for_each13static_kernelINS2_12policy_hub_t12policy_500_tElN6thrust24THRUST_300001_SM_1000_NS8cuda_cub10__tabulate7functorINS7_6detail15normal_iteratorINS7_10device_ptrIiEEEENSB_10functional5actorINSG_9compositeIJNSG_16operator_adaptorIN4cuda3std3__47dividesIvEEEENSH_INSG_8argumentILj0EEEEENSH_INSG_5valueIiEEEEEEEEElEEEEvT0_T1_ --------------------------
	.section	.nv.constant0._ZN3cub18CUB_300001_SM_10006detail8for_each13static_kernelINS2_12policy_hub_t12policy_500_tElN6thrust24THRUST_300001_SM_1000_NS8cuda_cub10__tabulate7functorINS7_6detail15normal_iteratorINS7_10device_ptrIiEEEENSB_10functional5actorINSG_9compositeIJNSG_16operator_adaptorIN4cuda3std3__47dividesIvEEEENSH_INSG_8argumentILj0EEEEENSH_INSG_5valueIiEEEEEEEEElEEEEvT0_T1_,"a",@progbits
	.sectionflags	@""
	.align	4
.nv.constant0._ZN3cub18CUB_300001_SM_10006detail8for_each13static_kernelINS2_12policy_hub_t12policy_500_tElN6thrust24THRUST_300001_SM_1000_NS8cuda_cub10__tabulate7functorINS7_6detail15normal_iteratorINS7_10device_ptrIiEEEENSB_10functional5actorINSG_9compositeIJNSG_16operator_adaptorIN4cuda3std3__47dividesIvEEEENSH_INSG_8argumentILj0EEEEENSH_INSG_5valueIiEEEEEEEEElEEEEvT0_T1_:
	.zero		920


//--------------------- .nv.constant0._ZN3cub18CUB_300001_SM_10006detail8for_each13static_kernelINS2_12policy_hub_t12policy_500_tElN6thrust24THRUST_300001_SM_1000_NS8cuda_cub10__tabulate7functorINS7_6detail15normal_iteratorINS7_10device_ptrIiEEEENS7_6system6detail7generic6detail22compute_sequence_valueIivEElEEEEvT0_T1_ --------------------------
	.section	.nv.constant0._ZN3cub18CUB_300001_SM_10006detail8for_each13static_kernelINS2_12policy_hub_t12policy_500_tElN6thrust24THRUST_300001_SM_1000_NS8cuda_cub10__tabulate7functorINS7_6detail15normal_iteratorINS7_10device_ptrIiEEEENS7_6system6detail7generic6detail22compute_sequence_valueIivEElEEEEvT0_T1_,"a",@progbits
	.sectionflags	@""
	.align	4
.nv.constant0._ZN3cub18CUB_300001_SM_10006detail8for_each13static_kernelINS2_12policy_hub_t12policy_500_tElN6thrust24THRUST_300001_SM_1000_NS8cuda_cub10__tabulate7functorINS7_6detail15normal_iteratorINS7_10device_ptrIiEEEENS7_6system6detail7generic6detail22compute_sequence_valueIivEElEEEEvT0_T1_:
	.zero		920


//--------------------- .nv.constant0._ZN3cub18CUB_300001_SM_10006detail8for_each13static_kernelINS2_12policy_hub_t12policy_500_tElN6thrust24THRUST_300001_SM_1000_NS8cuda_cub6__fill7functorINS7_6detail15normal_iteratorINS7_10device_ptrIN4cuda3std3__45tupleIJiiiiEEEEEEESI_EEEEvT0_T1_ --------------------------
	.section	.nv.constant0._ZN3cub18CUB_300001_SM_10006detail8for_each13static_kernelINS2_12policy_hub_t12policy_500_tElN6thrust24THRUST_300001_SM_1000_NS8cuda_cub6__fill7functorINS7_6detail15normal_iteratorINS7_10device_ptrIN4cuda3std3__45tupleIJiiiiEEEEEEESI_EEEEvT0_T1_,"a",@progbits
	.sectionflags	@""
	.align	4
.nv.constant0._ZN3cub18CUB_300001_SM_10006detail8for_each13static_kernelINS2_12policy_hub_t12policy_500_tElN6thrust24THRUST_300001_SM_1000_NS8cuda_cub6__fill7functorINS7_6detail15normal_iteratorINS7_10device_ptrIN4cuda3std3__45tupleIJiiiiEEEEEEESI_EEEEvT0_T1_:
	.zero		928


//--------------------- .nv.constant0._ZN3cub18CUB_300001_SM_10006detail8for_each13static_kernelINS2_12policy_hub_t12policy_500_tEmN6thrust24THRUST_300001_SM_1000_NS8cuda_cub20__uninitialized_fill7functorINS7_10device_ptrIN4cuda3std3__45tupleIJiiiiEEEEESG_EEEEvT0_T1_ --------------------------
	.section	.nv.constant0._ZN3cub18CUB_300001_SM_10006detail8for_each13static_kernelINS2_12policy_hub_t12policy_500_tEmN6thrust24THRUST_300001_SM_1000_NS8cuda_cub20__uninitialized_fill7functorINS7_10device_ptrIN4cuda3std3__45tupleIJiiiiEEEEESG_EEEEvT0_T1_,"a",@progbits
	.sectionflags	@""
	.align	4
.nv.constant0._ZN3cub18CUB_300001_SM_10006detail8for_each13static_kernelINS2_12policy_hub_t12policy_500_tEmN6thrust24THRUST_300001_SM_1000_NS8cuda_cub20__uninitialized_fill7functorINS7_10device_ptrIN4cuda3std3__45tupleIJiiiiEEEEESG_EEEEvT0_T1_:
	.zero		928


//--------------------- .nv.constant0._ZN3cub18CUB_300001_SM_10006detail8for_each13static_kernelINS2_12policy_hub_t12policy_500_tEmN6thrust24THRUST_300001_SM_1000_NS8cuda_cub6__fill7functorINS7_6detail15normal_iteratorINS7_10device_ptrIN4cuda3std3__45tupleIJiiiiEEEEEEESI_EEEEvT0_T1_ --------------------------
	.section	.nv.constant0._ZN3cub18CUB_300001_SM_10006detail8for_each13static_kernelINS2_12policy_hub_t12policy_500_tEmN6thrust24THRUST_300001_SM_1000_NS8cuda_cub6__fill7functorINS7_6detail15normal_iteratorINS7_10device_ptrIN4cuda3std3__45tupleIJiiiiEEEEEEESI_EEEEvT0_T1_,"a",@progbits
	.sectionflags	@""
	.align	4
.nv.constant0._ZN3cub18CUB_300001_SM_10006detail8for_each13static_kernelINS2_12policy_hub_t12policy_500_tEmN6thrust24THRUST_300001_SM_1000_NS8cuda_cub6__fill7functorINS7_6detail15normal_iteratorINS7_10device_ptrIN4cuda3std3__45tupleIJiiiiEEEEEEESI_EEEEvT0_T1_:
	.zero		928


//--------------------- .nv.constant0._ZN3cub18CUB_300001_SM_10006detail8for_each13static_kernelINS2_12policy_hub_t12policy_500_tEmNS2_12op_wrapper_tImN6thrust24THRUST_300001_SM_1000_NS6detail23allocator_traits_detail24construct1_via_allocatorINS8_16device_allocatorIN4cuda3std3__45tupleIJiiiiEEEEEEENS8_10device_ptrISH_EEEEEEvT0_T1_ --------------------------
	.section	.nv.constant0._ZN3cub18CUB_300001_SM_10006detail8for_each13static_kernelINS2_12policy_hub_t12policy_500_tEmNS2_12op_wrapper_tImN6thrust24THRUST_300001_SM_1000_NS6detail23allocator_traits_detail24construct1_via_allocatorINS8_16device_allocatorIN4cuda3std3__45tupleIJiiiiEEEEEEENS8_10device_ptrISH_EEEEEEvT0_T1_,"a",@progbits
	.sectionflags	@""
	.align	4
.nv.constant0._ZN3cub18CUB_300001_SM_10006detail8for_each13static_kernelINS2_12policy_hub_t12policy_500_tEmNS2_12op_wrapper_tImN6thrust24THRUST_300001_SM_1000_NS6detail23allocator_traits_detail24construct1_via_allocatorINS8_16device_allocatorIN4cuda3std3__45tupleIJiiiiEEEEEEENS8_10device_ptrISH_EEEEEEvT0_T1_:
	.zero		920


//--------------------- .nv.constant0._ZN3cub18CUB_300001_SM_10006detail8for_each13static_kernelINS2_12policy_hub_t12policy_500_tEmN6thrust24THRUST_300001_SM_1000_NS8cuda_cub20__uninitialized_fill7functorINS7_10device_ptrIiEEiEEEEvT0_T1_ --------------------------
	.section	.nv.constant0._ZN3cub18CUB_300001_SM_10006detail8for_each13static_kernelINS2_12policy_hub_t12policy_500_tEmN6thrust24THRUST_300001_SM_1000_NS8cuda_cub20__uninitialized_fill7functorINS7_10device_ptrIiEEiEEEEvT0_T1_,"a",@progbits
	.sectionflags	@""
	.align	4
.nv.constant0._ZN3cub18CUB_300001_SM_10006detail8for_each13static_kernelINS2_12policy_hub_t12policy_500_tEmN6thrust24THRUST_300001_SM_1000_NS8cuda_cub20__uninitialized_fill7functorINS7_10device_ptrIiEEiEEEEvT0_T1_:
	.zero		920


//--------------------- .nv.constant0._ZN3cub18CUB_300001_SM_10006detail11EmptyKernelIvEEvv --------------------------
	.section	.nv.constant0._ZN3cub18CUB_300001_SM_10006detail11EmptyKernelIvEEvv,"a",@progbits
	.sectionflags	@""
	.align	4
.nv.constant0._ZN3cub18CUB_300001_SM_10006detail11EmptyKernelIvEEvv:
	.zero		896


//--------------------- .nv.constant0._ZN6thrust24THRUST_300001_SM_1000_NS8cuda_cub4core6detail13_kernel_agentINS1_8__reduce11ReduceAgentIPN4cuda3std3__45tupleIJNSA_IJiiiiEEElEEESD_SC_lNS1_9__extrema9arg_max_fISB_l6lbXYZ2EEEEJSD_SD_iSH_EEEvDpT0_ --------------------------
	.section	.nv.constant0._ZN6thrust24THRUST_300001_SM_1000_NS8cuda_cub4core6detail13_kernel_agentINS1_8__reduce11ReduceAgentIPN4cuda3std3__45tupleIJNSA_IJiiiiEEElEEESD_SC_lNS1_9__extrema9arg_max_fISB_l6lbXYZ2EEEEJSD_SD_iSH_EEEvDpT0_,"a",@progbits
	.sectionflags	@""
	.align	4
.nv.constant0._ZN6thrust24THRUST_300001_SM_1000_NS8cuda_cub4core6detail13_kernel_agentINS1_8__reduce11ReduceAgentIPN4cuda3std3__45tupleIJNSA_IJiiiiEEElEEESD_SC_lNS1_9__extrema9arg_max_fISB_l6lbXYZ2EEEEJSD_SD_iSH_EEEvDpT0_:
	.zero		917


//--------------------- .nv.constant0._ZN6thrust24THRUST_300001_SM_1000_NS8cuda_cub4core6detail13_kernel_agentINS1_8__reduce11ReduceAgentINS0_12zip_iteratorIN4cuda3std3__45tupleIJNS0_6detail15normal_iteratorINS0_10device_ptrINSB_IJiiiiEEEEEEENS0_17counting_iteratorIlNS0_11use_defaultESJ_SJ_EEEEEEEPNSB_IJSF_lEEESN_lNS1_9__extrema9arg_max_fISF_l6lbXYZ2EEEEJSM_SO_lN3cub18CUB_300001_SM_100013GridEvenShareIlEENSV_9GridQueueIyEESS_EEEvDpT0_ --------------------------
	.section	.nv.constant0._ZN6thrust24THRUST_300001_SM_1000_NS8cuda_cub4core6detail13_kernel_agentINS1_8__reduce11ReduceAgentINS0_12zip_iteratorIN4cuda3std3__45tupleIJNS0_6detail15normal_iteratorINS0_10device_ptrINSB_IJiiiiEEEEEEENS0_17counting_iteratorIlNS0_11use_defaultESJ_SJ_EEEEEEEPNSB_IJSF_lEEESN_lNS1_9__extrema9arg_max_fISF_l6lbXYZ2EEEEJSM_SO_lN3cub18CUB_300001_SM_100013GridEvenShareIlEENSV_9GridQueueIyEESS_EEEvDpT0_,"a",@progbits
	.sectionflags	@""
	.align	4
.nv.constant0._ZN6thrust24THRUST_300001_SM_1000_NS8cuda_cub4core6detail13_kernel_agentINS1_8__reduce11ReduceAgentINS0_12zip_iteratorIN4cuda3std3__45tupleIJNS0_6detail15normal_iteratorINS0_10device_ptrINSB_IJiiiiEEEEEEENS0_17counting_iteratorIlNS0_11use_defaultESJ_SJ_EEEEEEEPNSB_IJSF_lEEESN_lNS1_9__extrema9arg_max_fISF_l6lbXYZ2EEEEJSM_SO_lN3cub18CUB_300001_SM_100013GridEvenShareIlEENSV_9GridQueueIyEESS_EEEvDpT0_:
	.zero		1009


//--------------------- .nv.constant0._ZN6thrust24THRUST_300001_SM_1000_NS8cuda_cub4core6detail13_kernel_agentINS1_8__reduce11ReduceAgentINS0_12zip_iteratorIN4cuda3std3__45tupleIJNS0_6detail15normal_iteratorINS0_10device_ptrINSB_IJiiiiEEEEEEENS0_17counting_iteratorIlNS0_11use_defaultESJ_SJ_EEEEEEEPNSB_IJSF_lEEESN_lNS1_9__extrema9arg_max_fISF_l6lbXYZ2EEEEJSM_SO_lSS_EEEvDpT0_ --------------------------
	.section	.nv.constant0._ZN6thrust24THRUST_300001_SM_1000_NS8cuda_cub4core6detail13_kernel_agentINS1_8__reduce11ReduceAgentINS0_12zip_iteratorIN4cuda3std3__45tupleIJNS0_6detail15normal_iteratorINS0_10device_ptrINSB_IJiiiiEEEEEEENS0_17counting_iteratorIlNS0_11use_defaultESJ_SJ_EEEEEEEPNSB_IJSF_lEEESN_lNS1_9__extrema9arg_max_fISF_l6lbXYZ2EEEEJSM_SO_lSS_EEEvDpT0_,"a",@progbits
	.sectionflags	@""
	.align	4
.nv.constant0._ZN6thrust24THRUST_300001_SM_1000_NS8cuda_cub4core6detail13_kernel_agentINS1_8__reduce11ReduceAgentINS0_12zip_iteratorIN4cuda3std3__45tupleIJNS0_6detail15normal_iteratorINS0_10device_ptrINSB_IJiiiiEEEEEEENS0_17counting_iteratorIlNS0_11use_defaultESJ_SJ_EEEEEEEPNSB_IJSF_lEEESN_lNS1_9__extrema9arg_max_fISF_l6lbXYZ2EEEEJSM_SO_lSS_EEEvDpT0_:
	.zero		929


//--------------------- .nv.constant0._ZN6thrust24THRUST_300001_SM_1000_NS8cuda_cub4core6detail13_kernel_agentINS1_8__reduce11ReduceAgentIPN4cuda3std3__45tupleIJNSA_IJiiiiEEElEEESD_SC_iNS1_9__extrema9arg_max_fISB_l6lbXYZ2EEEEJSD_SD_iSH_EEEvDpT0_ --------------------------
	.section	.nv.constant0._ZN6thrust24THRUST_300001_SM_1000_NS8cuda_cub4core6detail13_kernel_agentINS1_8__reduce11ReduceAgentIPN4cuda3std3__45tupleIJNSA_IJiiiiEEElEEESD_SC_iNS1_9__extrema9arg_max_fISB_l6lbXYZ2EEEEJSD_SD_iSH_EEEvDpT0_,"a",@progbits
	.sectionflags	@""
	.align	4
.nv.constant0._ZN6thrust24THRUST_300001_SM_1000_NS8cuda_cub4core6detail13_kernel_agentINS1_8__reduce11ReduceAgentIPN4cuda3std3__45tupleIJNSA_IJiiiiEEElEEESD_SC_iNS1_9__extrema9arg_max_fISB_l6lbXYZ2EEEEJSD_SD_iSH_EEEvDpT0_:
	.zero		917


//--------------------- .nv.constant0._ZN6thrust24THRUST_300001_SM_1000_NS8cuda_cub4core6detail13_kernel_agentINS1_8__reduce11ReduceAgentINS0_12zip_iteratorIN4cuda3std3__45tupleIJNS0_6detail15normal_iteratorINS0_10device_ptrINSB_IJiiiiEEEEEEENS0_17counting_iteratorIlNS0_11use_defaultESJ_SJ_EEEEEEEPNSB_IJSF_lEEESN_iNS1_9__extrema9arg_max_fISF_l6lbXYZ2EEEEJSM_SO_iN3cub18CUB_300001_SM_100013GridEvenShareIiEENSV_9GridQueueIjEESS_EEEvDpT0_ --------------------------
	.section	.nv.constant0._ZN6thrust24THRUST_300001_SM_1000_NS8cuda_cub4core6detail13_kernel_agentINS1_8__reduce11ReduceAgentINS0_12zip_iteratorIN4cuda3std3__45tupleIJNS0_6detail15normal_iteratorINS0_10device_ptrINSB_IJiiiiEEEEEEENS0_17counting_iteratorIlNS0_11use_defaultESJ_SJ_EEEEEEEPNSB_IJSF_lEEESN_iNS1_9__extrema9arg_max_fISF_l6lbXYZ2EEEEJSM_SO_iN3cub18CUB_300001_SM_100013GridEvenShareIiEENSV_9GridQueueIjEESS_EEEvDpT0_,"a",@progbits
	.sectionflags	@""
	.align	4
.nv.constant0._ZN6thrust24THRUST_300001_SM_1000_NS8cuda_cub4core6detail13_kernel_agentINS1_8__reduce11ReduceAgentINS0_12zip_iteratorIN4cuda3std3__45tupleIJNS0_6detail15normal_iteratorINS0_10device_ptrINSB_IJiiiiEEEEEEENS0_17counting_iteratorIlNS0_11use_defaultESJ_SJ_EEEEEEEPNSB_IJSF_lEEESN_iNS1_9__extrema9arg_max_fISF_l6lbXYZ2EEEEJSM_SO_iN3cub18CUB_300001_SM_100013GridEvenShareIiEENSV_9GridQueueIjEESS_EEEvDpT0_:
	.zero		977


//--------------------- .nv.constant0._ZN6thrust24THRUST_300001_SM_1000_NS8cuda_cub4core6detail13_kernel_agentINS1_8__reduce11ReduceAgentINS0_12zip_iteratorIN4cuda3std3__45tupleIJNS0_6detail15normal_iteratorINS0_10device_ptrINSB_IJiiiiEEEEEEENS0_17counting_iteratorIlNS0_11use_defaultESJ_SJ_EEEEEEEPNSB_IJSF_lEEESN_iNS1_9__extrema9arg_max_fISF_l6lbXYZ2EEEEJSM_SO_iSS_EEEvDpT0_ --------------------------
	.section	.nv.constant0._ZN6thrust24THRUST_300001_SM_1000_NS8cuda_cub4core6detail13_kernel_agentINS1_8__reduce11ReduceAgentINS0_12zip_iteratorIN4cuda3std3__45tupleIJNS0_6detail15normal_iteratorINS0_10device_ptrINSB_IJiiiiEEEEEEENS0_17counting_iteratorIlNS0_11use_defaultESJ_SJ_EEEEEEEPNSB_IJSF_lEEESN_iNS1_9__extrema9arg_max_fISF_l6lbXYZ2EEEEJSM_SO_iSS_EEEvDpT0_,"a",@progbits
	.sectionflags	@""
	.align	4
.nv.constant0._ZN6thrust24THRUST_300001_SM_1000_NS8cuda_cub4core6detail13_kernel_agentINS1_8__reduce11ReduceAgentINS0_12zip_iteratorIN4cuda3std3__45tupleIJNS0_6detail15normal_iteratorINS0_10device_ptrINSB_IJiiiiEEEEEEENS0_17counting_iteratorIlNS0_11use_defaultESJ_SJ_EEEEEEEPNSB_IJSF_lEEESN_iNS1_9__extrema9arg_max_fISF_l6lbXYZ2EEEEJSM_SO_iSS_EEEvDpT0_:
	.zero		925


//--------------------- .nv.constant0._ZN6thrust24THRUST_300001_SM_1000_NS8cuda_cub4core6detail13_kernel_agentINS1_8__reduce11ReduceAgentIPN4cuda3std3__45tupleIJNSA_IJiiiiEEElEEESD_SC_lNS1_9__extrema9arg_min_fISB_l6lbXYZ2EEEEJSD_SD_iSH_EEEvDpT0_ --------------------------
	.section	.nv.constant0._ZN6thrust24THRUST_300001_SM_1000_NS8cuda_cub4core6detail13_kernel_agentINS1_8__reduce11ReduceAgentIPN4cuda3std3__45tupleIJNSA_IJiiiiEEElEEESD_SC_lNS1_9__extrema9arg_min_fISB_l6lbXYZ2EEEEJSD_SD_iSH_EEEvDpT0_,"a",@progbits
	.sectionflags	@""
	.align	4
.nv.constant0._ZN6thrust24THRUST_300001_SM_1000_NS8cuda_cub4core6detail13_kernel_agentINS1_8__reduce11ReduceAgentIPN4cuda3std3__45tupleIJNSA_IJiiiiEEElEEESD_SC_lNS1_9__extrema9arg_min_fISB_l6lbXYZ2EEEEJSD_SD_iSH_EEEvDpT0_:
	.zero		917


//--------------------- .nv.constant0._ZN6thrust24THRUST_300001_SM_1000_NS8cuda_cub4core6detail13_kernel_agentINS1_8__reduce11ReduceAgentINS0_12zip_iteratorIN4cuda3std3__45tupleIJNS0_6detail15normal_iteratorINS0_10device_ptrINSB_IJiiiiEEEEEEENS0_17counting_iteratorIlNS0_11use_defaultESJ_SJ_EEEEEEEPNSB_IJSF_lEEESN_lNS1_9__extrema9arg_min_fISF_l6lbXYZ2EEEEJSM_SO_lN3cub18CUB_300001_SM_100013GridEvenShareIlEENSV_9GridQueueIyEESS_EEEvDpT0_ --------------------------
	.section	.nv.constant0._ZN6thrust24THRUST_300001_SM_1000_NS8cuda_cub4core6detail13_kernel_agentINS1_8__reduce11ReduceAgentINS0_12zip_iteratorIN4cuda3std3__45tupleIJNS0_6detail15normal_iteratorINS0_10device_ptrINSB_IJiiiiEEEEEEENS0_17counting_iteratorIlNS0_11use_defaultESJ_SJ_EEEEEEEPNSB_IJSF_lEEESN_lNS1_9__extrema9arg_min_fISF_l6lbXYZ2EEEEJSM_SO_lN3cub18CUB_300001_SM_100013GridEvenShareIlEENSV_9GridQueueIyEESS_EEEvDpT0_,"a",@progbits
	.sectionflags	@""
	.align	4
.nv.constant0._ZN6thrust24THRUST_300001_SM_1000_NS8cuda_cub4core6detail13_kernel_agentINS1_8__reduce11ReduceAgentINS0_12zip_iteratorIN4cuda3std3__45tupleIJNS0_6detail15normal_iteratorINS0_10device_ptrINSB_IJiiiiEEEEEEENS0_17counting_iteratorIlNS0_11use_defaultESJ_SJ_EEEEEEEPNSB_IJSF_lEEESN_lNS1_9__extrema9arg_min_fISF_l6lbXYZ2EEEEJSM_SO_lN3cub18CUB_300001_SM_100013GridEvenShareIlEENSV_9GridQueueIyEESS_EEEvDpT0_:
	.zero		1009


//--------------------- .nv.constant0._ZN6thrust24THRUST_300001_SM_1000_NS8cuda_cub4core6detail13_kernel_agentINS1_8__reduce11ReduceAgentINS0_12zip_iteratorIN4cuda3std3__45tupleIJNS0_6detail15normal_iteratorINS0_10device_ptrINSB_IJiiiiEEEEEEENS0_17counting_iteratorIlNS0_11use_defaultESJ_SJ_EEEEEEEPNSB_IJSF_lEEESN_lNS1_9__extrema9arg_min_fISF_l6lbXYZ2EEEEJSM_SO_lSS_EEEvDpT0_ --------------------------
	.section	.nv.constant0._ZN6thrust24THRUST_300001_SM_1000_NS8cuda_cub4core6detail13_kernel_agentINS1_8__reduce11ReduceAgentINS0_12zip_iteratorIN4cuda3std3__45tupleIJNS0_6detail15normal_iteratorINS0_10device_ptrINSB_IJiiiiEEEEEEENS0_17counting_iteratorIlNS0_11use_defaultESJ_SJ_EEEEEEEPNSB_IJSF_lEEESN_lNS1_9__extrema9arg_min_fISF_l6lbXYZ2EEEEJSM_SO_lSS_EEEvDpT0_,"a",@progbits
	.sectionflags	@""
	.align	4
.nv.constant0._ZN6thrust24THRUST_300001_SM_1000_NS8cuda_cub4core6detail13_kernel_agentINS1_8__reduce11ReduceAgentINS0_12zip_iteratorIN4cuda3std3__45tupleIJNS0_6detail15normal_iteratorINS0_10device_ptrINSB_IJiiiiEEEEEEENS0_17counting_iteratorIlNS0_11use_defaultESJ_SJ_EEEEEEEPNSB_IJSF_lEEESN_lNS1_9__extrema9arg_min_fISF_l6lbXYZ2EEEEJSM_SO_lSS_EEEvDpT0_:
	.zero		929


//--------------------- .nv.constant0._ZN6thrust24THRUST_300001_SM_1000_NS8cuda_cub4core6detail13_kernel_agentINS1_8__reduce11ReduceAgentIPN4cuda3std3__45tupleIJNSA_IJiiiiEEElEEESD_SC_iNS1_9__extrema9arg_min_fISB_l6lbXYZ2EEEEJSD_SD_iSH_EEEvDpT0_ --------------------------
	.section	.nv.constant0._ZN6thrust24THRUST_300001_SM_1000_NS8cuda_cub4core6detail13_kernel_agentINS1_8__reduce11ReduceAgentIPN4cuda3std3__45tupleIJNSA_IJiiiiEEElEEESD_SC_iNS1_9__extrema9arg_min_fISB_l6lbXYZ2EEEEJSD_SD_iSH_EEEvDpT0_,"a",@progbits
	.sectionflags	@""
	.align	4
.nv.constant0._ZN6thrust24THRUST_300001_SM_1000_NS8cuda_cub4core6detail13_kernel_agentINS1_8__reduce11ReduceAgentIPN4cuda3std3__45tupleIJNSA_IJiiiiEEElEEESD_SC_iNS1_9__extrema9arg_min_fISB_l6lbXYZ2EEEEJSD_SD_iSH_EEEvDpT0_:
	.zero		917


//--------------------- .nv.constant0._ZN6thrust24THRUST_300001_SM_1000_NS8cuda_cub4core6detail13_kernel_agentINS1_8__reduce11ReduceAgentINS0_12zip_iteratorIN4cuda3std3__45tupleIJNS0_6detail15normal_iteratorINS0_10device_ptrINSB_IJiiiiEEEEEEENS0_17counting_iteratorIlNS0_11use_defaultESJ_SJ_EEEEEEEPNSB_IJSF_lEEESN_iNS1_9__extrema9arg_min_fISF_l6lbXYZ2EEEEJSM_SO_iN3cub18CUB_300001_SM_100013GridEvenShareIiEENSV_9GridQueueIjEESS_EEEvDpT0_ --------------------------
	.section	.nv.constant0._ZN6thrust24THRUST_300001_SM_1000_NS8cuda_cub4core6detail13_kernel_agentINS1_8__reduce11ReduceAgentINS0_12zip_iteratorIN4cuda3std3__45tupleIJNS0_6detail15normal_iteratorINS0_10device_ptrINSB_IJiiiiEEEEEEENS0_17counting_iteratorIlNS0_11use_defaultESJ_SJ_EEEEEEEPNSB_IJSF_lEEESN_iNS1_9__extrema9arg_min_fISF_l6lbXYZ2EEEEJSM_SO_iN3cub18CUB_300001_SM_100013GridEvenShareIiEENSV_9GridQueueIjEESS_EEEvDpT0_,"a",@progbits
	.sectionflags	@""
	.align	4
.nv.constant0._ZN6thrust24THRUST_300001_SM_1000_NS8cuda_cub4core6detail13_kernel_agentINS1_8__reduce11ReduceAgentINS0_12zip_iteratorIN4cuda3std3__45tupleIJNS0_6detail15normal_iteratorINS0_10device_ptrINSB_IJiiiiEEEEEEENS0_17counting_iteratorIlNS0_11use_defaultESJ_SJ_EEEEEEEPNSB_IJSF_lEEESN_iNS1_9__extrema9arg_min_fISF_l6lbXYZ2EEEEJSM_SO_iN3cub18CUB_300001_SM_100013GridEvenShareIiEENSV_9GridQueueIjEESS_EEEvDpT0_:
	.zero		977


//--------------------- .nv.constant0._ZN6thrust24THRUST_300001_SM_1000_NS8cuda_cub4core6detail13_kernel_agentINS1_8__reduce11ReduceAgentINS0_12zip_iteratorIN4cuda3std3__45tupleIJNS0_6detail15normal_iteratorINS0_10device_ptrINSB_IJiiiiEEEEEEENS0_17counting_iteratorIlNS0_11use_defaultESJ_SJ_EEEEEEEPNSB_IJSF_lEEESN_iNS1_9__extrema9arg_min_fISF_l6lbXYZ2EEEEJSM_SO_iSS_EEEvDpT0_ --------------------------
	.section	.nv.constant0._ZN6thrust24THRUST_300001_SM_1000_NS8cuda_cub4core6detail13_kernel_agentINS1_8__reduce11ReduceAgentINS0_12zip_iteratorIN4cuda3std3__45tupleIJNS0_6detail15normal_iteratorINS0_10device_ptrINSB_IJiiiiEEEEEEENS0_17counting_iteratorIlNS0_11use_defaultESJ_SJ_EEEEEEEPNSB_IJSF_lEEESN_iNS1_9__extrema9arg_min_fISF_l6lbXYZ2EEEEJSM_SO_iSS_EEEvDpT0_,"a",@progbits
	.sectionflags	@""
	.align	4
.nv.constant0._ZN6thrust24THRUST_300001_SM_1000_NS8cuda_cub4core6detail13_kernel_agentINS1_8__reduce11ReduceAgentINS0_12zip_iteratorIN4cuda3std3__45tupleIJNS0_6detail15normal_iteratorINS0_10device_ptrINSB_IJiiiiEEEEEEENS0_17counting_iteratorIlNS0_11use_defaultESJ_SJ_EEEEEEEPNSB_IJSF_lEEESN_iNS1_9__extrema9arg_min_fISF_l6lbXYZ2EEEEJSM_SO_iSS_EEEvDpT0_:
	.zero		925


//--------------------- .nv.constant0._ZN6thrust24THRUST_300001_SM_1000_NS8cuda_cub4core6detail13_kernel_agentINS1_8__reduce11ReduceAgentIPN4cuda3std3__45tupleIJNSA_IJiiiiEEElEEESD_SC_lNS1_9__extrema9arg_min_fISB_l5compIEEEEJSD_SD_iSH_EEEvDpT0_ --------------------------
	.section	.nv.constant0._ZN6thrust24THRUST_300001_SM_1000_NS8cuda_cub4core6detail13_kernel_agentINS1_8__reduce11ReduceAgentIPN4cuda3std3__45tupleIJNSA_IJiiiiEEElEEESD_SC_lNS1_9__extrema9arg_min_fISB_l5compIEEEEJSD_SD_iSH_EEEvDpT0_,"a",@progbits
	.sectionflags	@""
	.align	4
.nv.constant0._ZN6thrust24THRUST_300001_SM_1000_NS8cuda_cub4core6detail13_kernel_agentINS1_8__reduce11ReduceAgentIPN4cuda3std3__45tupleIJNSA_IJiiiiEEElEEESD_SC_lNS1_9__extrema9arg_min_fISB_l5compIEEEEJSD_SD_iSH_EEEvDpT0_:
	.zero		917


//--------------------- .nv.constant0._ZN6thrust24THRUST_300001_SM_1000_NS8cuda_cub4core6detail13_kernel_agentINS1_8__reduce10DrainAgentIlEEJN3cub18CUB_300001_SM_10009GridQueueIyEElEEEvDpT0_ --------------------------
	.section	.nv.constant0._ZN6thrust24THRUST_300001_SM_1000_NS8cuda_cub4core6detail13_kernel_agentINS1_8__reduce10DrainAgentIlEEJN3cub18CUB_300001_SM_10009GridQueueIyEElEEEvDpT0_,"a",@progbits
	.sectionflags	@""
	.align	4
.nv.constant0._ZN6thrust24THRUST_300001_SM_1000_NS8cuda_cub4core6detail13_kernel_agentINS1_8__reduce10DrainAgentIlEEJN3cub18CUB_300001_SM_10009GridQueueIyEElEEEvDpT0_:
	.zero		912


//--------------------- .nv.constant0._ZN6thrust24THRUST_300001_SM_1000_NS8cuda_cub4core6detail13_kernel_agentINS1_8__reduce11ReduceAgentINS0_12zip_iteratorIN4cuda3std3__45tupleIJNS0_6detail15normal_iteratorINS0_10device_ptrINSB_IJiiiiEEEEEEENS0_17counting_iteratorIlNS0_11use_defaultESJ_SJ_EEEEEEEPNSB_IJSF_lEEESN_lNS1_9__extrema9arg_min_fISF_l5compIEEEEJSM_SO_lN3cub18CUB_300001_SM_100013GridEvenShareIlEENSV_9GridQueueIyEESS_EEEvDpT0_ --------------------------
	.section	.nv.constant0._ZN6thrust24THRUST_300001_SM_1000_NS8cuda_cub4core6detail13_kernel_agentINS1_8__reduce11ReduceAgentINS0_12zip_iteratorIN4cuda3std3__45tupleIJNS0_6detail15normal_iteratorINS0_10device_ptrINSB_IJiiiiEEEEEEENS0_17counting_iteratorIlNS0_11use_defaultESJ_SJ_EEEEEEEPNSB_IJSF_lEEESN_lNS1_9__extrema9arg_min_fISF_l5compIEEEEJSM_SO_lN3cub18CUB_300001_SM_100013GridEvenShareIlEENSV_9GridQueueIyEESS_EEEvDpT0_,"a",@progbits
	.sectionflags	@""
	.align	4
.nv.constant0._ZN6thrust24THRUST_300001_SM_1000_NS8cuda_cub4core6detail13_kernel_agentINS1_8__reduce11ReduceAgentINS0_12zip_iteratorIN4cuda3std3__45tupleIJNS0_6detail15normal_iteratorINS0_10device_ptrINSB_IJiiiiEEEEEEENS0_17counting_iteratorIlNS0_11use_defaultESJ_SJ_EEEEEEEPNSB_IJSF_lEEESN_lNS1_9__extrema9arg_min_fISF_l5compIEEEEJSM_SO_lN3cub18CUB_300001_SM_100013GridEvenShareIlEENSV_9GridQueueIyEESS_EEEvDpT0_:
	.zero		1009


//--------------------- .nv.constant0._ZN6thrust24THRUST_300001_SM_1000_NS8cuda_cub4core6detail13_kernel_agentINS1_8__reduce11ReduceAgentINS0_12zip_iteratorIN4cuda3std3__45tupleIJNS0_6detail15normal_iteratorINS0_10device_ptrINSB_IJiiiiEEEEEEENS0_17counting_iteratorIlNS0_11use_defaultESJ_SJ_EEEEEEEPNSB_IJSF_lEEESN_lNS1_9__extrema9arg_min_fISF_l5compIEEEEJSM_SO_lSS_EEEvDpT0_ --------------------------
	.section	.nv.constant0._ZN6thrust24THRUST_300001_SM_1000_NS8cuda_cub4core6detail13_kernel_agentINS1_8__reduce11ReduceAgentINS0_12zip_iteratorIN4cuda3std3__45tupleIJNS0_6detail15normal_iteratorINS0_10device_ptrINSB_IJiiiiEEEEEEENS0_17counting_iteratorIlNS0_11use_defaultESJ_SJ_EEEEEEEPNSB_IJSF_lEEESN_lNS1_9__extrema9arg_min_fISF_l5compIEEEEJSM_SO_lSS_EEEvDpT0_,"a",@progbits
	.sectionflags	@""
	.align	4
.nv.constant0._ZN6thrust24THRUST_300001_SM_1000_NS8cuda_cub4core6detail13_kernel_agentINS1_8__reduce11ReduceAgentINS0_12zip_iteratorIN4cuda3std3__45tupleIJNS0_6detail15normal_iteratorINS0_10device_ptrINSB_IJiiiiEEEEEEENS0_17counting_iteratorIlNS0_11use_defaultESJ_SJ_EEEEEEEPNSB_IJSF_lEEESN_lNS1_9__extrema9arg_min_fISF_l5compIEEEEJSM_SO_lSS_EEEvDpT0_:
	.zero		929


//--------------------- .nv.constant0._ZN6thrust24THRUST_300001_SM_1000_NS8cuda_cub4core6detail13_kernel_agentINS1_8__reduce11ReduceAgentIPN4cuda3std3__45tupleIJNSA_IJiiiiEEElEEESD_SC_iNS1_9__extrema9arg_min_fISB_l5compIEEEEJSD_SD_iSH_EEEvDpT0_ --------------------------
	.section	.nv.constant0._ZN6thrust24THRUST_300001_SM_1000_NS8cuda_cub4core6detail13_kernel_agentINS1_8__reduce11ReduceAgentIPN4cuda3std3__45tupleIJNSA_IJiiiiEEElEEESD_SC_iNS1_9__extrema9arg_min_fISB_l5compIEEEEJSD_SD_iSH_EEEvDpT0_,"a",@progbits
	.sectionflags	@""
	.align	4
.nv.constant0._ZN6thrust24THRUST_300001_SM_1000_NS8cuda_cub4core6detail13_kernel_agentINS1_8__reduce11ReduceAgentIPN4cuda3std3__45tupleIJNSA_IJiiiiEEElEEESD_SC_iNS1_9__extrema9arg_min_fISB_l5compIEEEEJSD_SD_iSH_EEEvDpT0_:
	.zero		917


//--------------------- .nv.constant0._ZN6thrust24THRUST_300001_SM_1000_NS8cuda_cub4core6detail13_kernel_agentINS1_8__reduce10DrainAgentIiEEJN3cub18CUB_300001_SM_10009GridQueueIjEEiEEEvDpT0_ --------------------------
	.section	.nv.constant0._ZN6thrust24THRUST_300001_SM_1000_NS8cuda_cub4core6detail13_kernel_agentINS1_8__reduce10DrainAgentIiEEJN3cub18CUB_300001_SM_10009GridQueueIjEEiEEEvDpT0_,"a",@progbits
	.sectionflags	@""
	.align	4
.nv.constant0._ZN6thrust24THRUST_300001_SM_1000_NS8cuda_cub4core6detail13_kernel_agentINS1_8__reduce10DrainAgentIiEEJN3cub18CUB_300001_SM_10009GridQueueIjEEiEEEvDpT0_:
	.zero		908


//--------------------- .nv.constant0._ZN6thrust24THRUST_300001_SM_1000_NS8cuda_cub4core6detail13_kernel_agentINS1_8__reduce11ReduceAgentINS0_12zip_iteratorIN4cuda3std3__45tupleIJNS0_6detail15normal_iteratorINS0_10device_ptrINSB_IJiiiiEEEEEEENS0_17counting_iteratorIlNS0_11use_defaultESJ_SJ_EEEEEEEPNSB_IJSF_lEEESN_iNS1_9__extrema9arg_min_fISF_l5compIEEEEJSM_SO_iN3cub18CUB_300001_SM_100013GridEvenShareIiEENSV_9GridQueueIjEESS_EEEvDpT0_ --------------------------
	.section	.nv.constant0._ZN6thrust24THRUST_300001_SM_1000_NS8cuda_cub4core6detail13_kernel_agentINS1_8__reduce11ReduceAgentINS0_12zip_iteratorIN4cuda3std3__45tupleIJNS0_6detail15normal_iteratorINS0_10device_ptrINSB_IJiiiiEEEEEEENS0_17counting_iteratorIlNS0_11use_defaultESJ_SJ_EEEEEEEPNSB_IJSF_lEEESN_iNS1_9__extrema9arg_min_fISF_l5compIEEEEJSM_SO_iN3cub18CUB_300001_SM_100013GridEvenShareIiEENSV_9GridQueueIjEESS_EEEvDpT0_,"a",@progbits
	.sectionflags	@""
	.align	4
.nv.constant0._ZN6thrust24THRUST_300001_SM_1000_NS8cuda_cub4core6detail13_kernel_agentINS1_8__reduce11ReduceAgentINS0_12zip_iteratorIN4cuda3std3__45tupleIJNS0_6detail15normal_iteratorINS0_10device_ptrINSB_IJiiiiEEEEEEENS0_17counting_iteratorIlNS0_11use_defaultESJ_SJ_EEEEEEEPNSB_IJSF_lEEESN_iNS1_9__extrema9arg_min_fISF_l5compIEEEEJSM_SO_iN3cub18CUB_300001_SM_100013GridEvenShareIiEENSV_9GridQueueIjEESS_EEEvDpT0_:
	.zero		977


//--------------------- .nv.constant0._ZN6thrust24THRUST_300001_SM_1000_NS8cuda_cub4core6detail13_kernel_agentINS1_8__reduce11ReduceAgentINS0_12zip_iteratorIN4cuda3std3__45tupleIJNS0_6detail15normal_iteratorINS0_10device_ptrINSB_IJiiiiEEEEEEENS0_17counting_iteratorIlNS0_11use_defaultESJ_SJ_EEEEEEEPNSB_IJSF_lEEESN_iNS1_9__extrema9arg_min_fISF_l5compIEEEEJSM_SO_iSS_EEEvDpT0_ --------------------------
	.section	.nv.constant0._ZN6thrust24THRUST_300001_SM_1000_NS8cuda_cub4core6detail13_kernel_agentINS1_8__reduce11ReduceAgentINS0_12zip_iteratorIN4cuda3std3__45tupleIJNS0_6detail15normal_iteratorINS0_10device_ptrINSB_IJiiiiEEEEEEENS0_17counting_iteratorIlNS0_11use_defaultESJ_SJ_EEEEEEEPNSB_IJSF_lEEESN_iNS1_9__extrema9arg_min_fISF_l5compIEEEEJSM_SO_iSS_EEEvDpT0_,"a",@progbits
	.sectionflags	@""
	.align	4
.nv.constant0._ZN6thrust24THRUST_300001_SM_1000_NS8cuda_cub4core6detail13_kernel_agentINS1_8__reduce11ReduceAgentINS0_12zip_iteratorIN4cuda3std3__45tupleIJNS0_6detail15normal_iteratorINS0_10device_ptrINSB_IJiiiiEEEEEEENS0_17counting_iteratorIlNS0_11use_defaultESJ_SJ_EEEEEEEPNSB_IJSF_lEEESN_iNS1_9__extrema9arg_min_fISF_l5compIEEEEJSM_SO_iSS_EEEvDpT0_:
	.zero		925


//--------------------- .nv.constant0._ZN6thrust24THRUST_300001_SM_1000_NS8cuda_cub4core6detail20_kernel_agent_vshmemINS1_16__set_operations10SetOpAgentINS0_12zip_iteratorIN4cuda3std3__45tupleIJNS0_6detail15normal_iteratorINS0_10device_ptrIiEEEESG_SG_SG_EEEEENSD_INSE_INSB_IJiiiiEEEEEEEPSJ_SM_SL_SM_l7sortXYZNS5_23serial_set_intersectionENSA_17integral_constantIbLb0EEEEEJSI_SL_SM_SM_llSL_SM_SN_SO_PNSA_4pairIllEEPmN3cub18CUB_300001_SM_100013ScanTileStateIlLb1EEEEEEvPcDpT0_ --------------------------
	.section	.nv.constant0._ZN6thrust24THRUST_300001_SM_1000_NS8cuda_cub4core6detail20_kernel_agent_vshmemINS1_16__set_operations10SetOpAgentINS0_12zip_iteratorIN4cuda3std3__45tupleIJNS0_6detail15normal_iteratorINS0_10device_ptrIiEEEESG_SG_SG_EEEEENSD_INSE_INSB_IJiiiiEEEEEEEPSJ_SM_SL_SM_l7sortXYZNS5_23serial_set_intersectionENSA_17integral_constantIbLb0EEEEEJSI_SL_SM_SM_llSL_SM_SN_SO_PNSA_4pairIllEEPmN3cub18CUB_300001_SM_100013ScanTileStateIlLb1EEEEEEvPcDpT0_,"a",@progbits
	.sectionflags	@""
	.align	4
.nv.constant0._ZN6thrust24THRUST_300001_SM_1000_NS8cuda_cub4core6detail20_kernel_agent_vshmemINS1_16__set_operations10SetOpAgentINS0_12zip_iteratorIN4cuda3std3__45tupleIJNS0_6detail15normal_iteratorINS0_10device_ptrIiEEEESG_SG_SG_EEEEENSD_INSE_INSB_IJiiiiEEEEEEEPSJ_SM_SL_SM_l7sortXYZNS5_23serial_set_intersectionENSA_17integral_constantIbLb0EEEEEJSI_SL_SM_SM_llSL_SM_SN_SO_PNSA_4pairIllEEPmN3cub18CUB_300001_SM_100013ScanTileStateIlLb1EEEEEEvPcDpT0_:
	.zero		1024


//--------------------- .nv.constant0._ZN6thrust24THRUST_300001_SM_1000_NS8cuda_cub4core6detail13_kernel_agentINS1_16__set_operations14PartitionAgentINS0_12zip_iteratorIN4cuda3std3__45tupleIJNS0_6detail15normal_iteratorINS0_10device_ptrIiEEEESG_SG_SG_EEEEENSD_INSE_INSB_IJiiiiEEEEEEEl7sortXYZEEJSI_SL_lllPNSA_4pairIllEESM_iEEEvDpT0_ --------------------------
	.section	.nv.constant0._ZN6thrust24THRUST_300001_SM_1000_NS8cuda_cub4core6detail13_kernel_agentINS1_16__set_operations14PartitionAgentINS0_12zip_iteratorIN4cuda3std3__45tupleIJNS0_6detail15normal_iteratorINS0_10device_ptrIiEEEESG_SG_SG_EEEEENSD_INSE_INSB_IJiiiiEEEEEEEl7sortXYZEEJSI_SL_lllPNSA_4pairIllEESM_iEEEvDpT0_,"a",@progbits
	.sectionflags	@""
	.align	4
.nv.constant0._ZN6thrust24THRUST_300001_SM_1000_NS8cuda_cub4core6detail13_kernel_agentINS1_16__set_operations14PartitionAgentINS0_12zip_iteratorIN4cuda3std3__45tupleIJNS0_6detail15normal_iteratorINS0_10device_ptrIiEEEESG_SG_SG_EEEEENSD_INSE_INSB_IJiiiiEEEEEEEl7sortXYZEEJSI_SL_lllPNSA_4pairIllEESM_iEEEvDpT0_:
	.zero		976


//--------------------- .nv.constant0._ZN6thrust24THRUST_300001_SM_1000_NS8cuda_cub4core6detail20_kernel_agent_vshmemINS1_16__set_operations10SetOpAgentINS0_12zip_iteratorIN4cuda3std3__45tupleIJNS0_6detail15normal_iteratorINS0_10device_ptrIiEEEESG_SG_SG_EEEEENSD_INSE_INSB_IJiiiiEEEEEEEPSJ_SM_SL_SM_i7sortXYZNS5_23serial_set_intersectionENSA_17integral_constantIbLb0EEEEEJSI_SL_SM_SM_iiSL_SM_SN_SO_PNSA_4pairIiiEEPmN3cub18CUB_300001_SM_100013ScanTileStateIiLb1EEEEEEvPcDpT0_ --------------------------
	.section	.nv.constant0._ZN6thrust24THRUST_300001_SM_1000_NS8cuda_cub4core6detail20_kernel_agent_vshmemINS1_16__set_operations10SetOpAgentINS0_12zip_iteratorIN4cuda3std3__45tupleIJNS0_6detail15normal_iteratorINS0_10device_ptrIiEEEESG_SG_SG_EEEEENSD_INSE_INSB_IJiiiiEEEEEEEPSJ_SM_SL_SM_i7sortXYZNS5_23serial_set_intersectionENSA_17integral_constantIbLb0EEEEEJSI_SL_SM_SM_iiSL_SM_SN_SO_PNSA_4pairIiiEEPmN3cub18CUB_300001_SM_100013ScanTileStateIiLb1EEEEEEvPcDpT0_,"a",@progbits
	.sectionflags	@""
	.align	4
.nv.constant0._ZN6thrust24THRUST_300001_SM_1000_NS8cuda_cub4core6detail20_kernel_agent_vshmemINS1_16__set_operations10SetOpAgentINS0_12zip_iteratorIN4cuda3std3__45tupleIJNS0_6detail15normal_iteratorINS0_10device_ptrIiEEEESG_SG_SG_EEEEENSD_INSE_INSB_IJiiiiEEEEEEEPSJ_SM_SL_SM_i7sortXYZNS5_23serial_set_intersectionENSA_17integral_constantIbLb0EEEEEJSI_SL_SM_SM_iiSL_SM_SN_SO_PNSA_4pairIiiEEPmN3cub18CUB_300001_SM_100013ScanTileStateIiLb1EEEEEEvPcDpT0_:
	.zero		1016


//--------------------- .nv.constant0._ZN6thrust24THRUST_300001_SM_1000_NS8cuda_cub4core6detail13_kernel_agentINS1_16__set_operations14PartitionAgentINS0_12zip_iteratorIN4cuda3std3__45tupleIJNS0_6detail15normal_iteratorINS0_10device_ptrIiEEEESG_SG_SG_EEEEENSD_INSE_INSB_IJiiiiEEEEEEEi7sortXYZEEJSI_SL_iiiPNSA_4pairIiiEESM_iEEEvDpT0_ --------------------------
	.section	.nv.constant0._ZN6thrust24THRUST_300001_SM_1000_NS8cuda_cub4core6detail13_kernel_agentINS1_16__set_operations14PartitionAgentINS0_12zip_iteratorIN4cuda3std3__45tupleIJNS0_6detail15normal_iteratorINS0_10device_ptrIiEEEESG_SG_SG_EEEEENSD_INSE_INSB_IJiiiiEEEEEEEi7sortXYZEEJSI_SL_iiiPNSA_4pairIiiEESM_iEEEvDpT0_,"a",@progbits
	.sectionflags	@""
	.align	4
.nv.constant0._ZN6thrust24THRUST_300001_SM_1000_NS8cuda_cub4core6detail13_kernel_agentINS1_16__set_operations14PartitionAgentINS0_12zip_iteratorIN4cuda3std3__45tupleIJNS0_6detail15normal_iteratorINS0_10device_ptrIiEEEESG_SG_SG_EEEEENSD_INSE_INSB_IJiiiiEEEEEEEi7sortXYZEEJSI_SL_iiiPNSA_4pairIiiEESM_iEEEvDpT0_:
	.zero		968


//--------------------- .nv.constant0._ZN6thrust24THRUST_300001_SM_1000_NS8cuda_cub4core6detail20_kernel_agent_vshmemINS1_16__set_operations10SetOpAgentINS0_6detail15normal_iteratorINS0_10device_ptrIN4cuda3std3__45tupleIJiiiiEEEEEEESG_PSE_SH_SG_SH_l7sortXYZNS5_21serial_set_differenceENSC_17integral_constantIbLb0EEEEEJSG_SG_SH_SH_llSG_SH_SI_SJ_PNSC_4pairIllEEPmN3cub18CUB_300001_SM_100013ScanTileStateIlLb1EEEEEEvPcDpT0_ --------------------------
	.section	.nv.constant0._ZN6thrust24THRUST_300001_SM_1000_NS8cuda_cub4core6detail20_kernel_agent_vshmemINS1_16__set_operations10SetOpAgentINS0_6detail15normal_iteratorINS0_10device_ptrIN4cuda3std3__45tupleIJiiiiEEEEEEESG_PSE_SH_SG_SH_l7sortXYZNS5_21serial_set_differenceENSC_17integral_constantIbLb0EEEEEJSG_SG_SH_SH_llSG_SH_SI_SJ_PNSC_4pairIllEEPmN3cub18CUB_300001_SM_100013ScanTileStateIlLb1EEEEEEvPcDpT0_,"a",@progbits
	.sectionflags	@""
	.align	4
.nv.constant0._ZN6thrust24THRUST_300001_SM_1000_NS8cuda_cub4core6detail20_kernel_agent_vshmemINS1_16__set_operations10SetOpAgentINS0_6detail15normal_iteratorINS0_10device_ptrIN4cuda3std3__45tupleIJiiiiEEEEEEESG_PSE_SH_SG_SH_l7sortXYZNS5_21serial_set_differenceENSC_17integral_constantIbLb0EEEEEJSG_SG_SH_SH_llSG_SH_SI_SJ_PNSC_4pairIllEEPmN3cub18CUB_300001_SM_100013ScanTileStateIlLb1EEEEEEvPcDpT0_:
	.zero		1000


//--------------------- .nv.constant0._ZN6thrust24THRUST_300001_SM_1000_NS8cuda_cub4core6detail13_kernel_agentINS1_16__set_operations14PartitionAgentINS0_6detail15normal_iteratorINS0_10device_ptrIN4cuda3std3__45tupleIJiiiiEEEEEEESG_l7sortXYZEEJSG_SG_lllPNSC_4pairIllEESH_iEEEvDpT0_ --------------------------
	.section	.nv.constant0._ZN6thrust24THRUST_300001_SM_1000_NS8cuda_cub4core6detail13_kernel_agentINS1_16__set_operations14PartitionAgentINS0_6detail15normal_iteratorINS0_10device_ptrIN4cuda3std3__45tupleIJiiiiEEEEEEESG_l7sortXYZEEJSG_SG_lllPNSC_4pairIllEESH_iEEEvDpT0_,"a",@progbits
	.sectionflags	@""
	.align	4
.nv.constant0._ZN6thrust24THRUST_300001_SM_1000_NS8cuda_cub4core6detail13_kernel_agentINS1_16__set_operations14PartitionAgentINS0_6detail15normal_iteratorINS0_10device_ptrIN4cuda3std3__45tupleIJiiiiEEEEEEESG_l7sortXYZEEJSG_SG_lllPNSC_4pairIllEESH_iEEEvDpT0_:
	.zero		952


//--------------------- .nv.constant0._ZN6thrust24THRUST_300001_SM_1000_NS8cuda_cub4core6detail13_kernel_agentINS1_16__set_operations9InitAgentIN3cub18CUB_300001_SM_100013ScanTileStateIlLb1EEElEEJSA_lEEEvDpT0_ --------------------------
	.section	.nv.constant0._ZN6thrust24THRUST_300001_SM_1000_NS8cuda_cub4core6detail13_kernel_agentINS1_16__set_operations9InitAgentIN3cub18CUB_300001_SM_100013ScanTileStateIlLb1EEElEEJSA_lEEEvDpT0_,"a",@progbits
	.sectionflags	@""
	.align	4
.nv.constant0._ZN6thrust24THRUST_300001_SM_1000_NS8cuda_cub4core6detail13_kernel_agentINS1_16__set_operations9InitAgentIN3cub18CUB_300001_SM_100013ScanTileStateIlLb1EEElEEJSA_lEEEvDpT0_:
	.zero		912


//--------------------- .nv.constant0._ZN6thrust24THRUST_300001_SM_1000_NS8cuda_cub4core6detail20_kernel_agent_vshmemINS1_16__set_operations10SetOpAgentINS0_6detail15normal_iteratorINS0_10device_ptrIN4cuda3std3__45tupleIJiiiiEEEEEEESG_PSE_SH_SG_SH_i7sortXYZNS5_21serial_set_differenceENSC_17integral_constantIbLb0EEEEEJSG_SG_SH_SH_iiSG_SH_SI_SJ_PNSC_4pairIiiEEPmN3cub18CUB_300001_SM_100013ScanTileStateIiLb1EEEEEEvPcDpT0_ --------------------------
	.section	.nv.constant0._ZN6thrust24THRUST_300001_SM_1000_NS8cuda_cub4core6detail20_kernel_agent_vshmemINS1_16__set_operations10SetOpAgentINS0_6detail15normal_iteratorINS0_10device_ptrIN4cuda3std3__45tupleIJiiiiEEEEEEESG_PSE_SH_SG_SH_i7sortXYZNS5_21serial_set_differenceENSC_17integral_constantIbLb0EEEEEJSG_SG_SH_SH_iiSG_SH_SI_SJ_PNSC_4pairIiiEEPmN3cub18CUB_300001_SM_100013ScanTileStateIiLb1EEEEEEvPcDpT0_,"a",@progbits
	.sectionflags	@""
	.align	4
.nv.constant0._ZN6thrust24THRUST_300001_SM_1000_NS8cuda_cub4core6detail20_kernel_agent_vshmemINS1_16__set_operations10SetOpAgentINS0_6detail15normal_iteratorINS0_10device_ptrIN4cuda3std3__45tupleIJiiiiEEEEEEESG_PSE_SH_SG_SH_i7sortXYZNS5_21serial_set_differenceENSC_17integral_constantIbLb0EEEEEJSG_SG_SH_SH_iiSG_SH_SI_SJ_PNSC_4pairIiiEEPmN3cub18CUB_300001_SM_100013ScanTileStateIiLb1EEEEEEvPcDpT0_:
	.zero		992


//--------------------- .nv.constant0._ZN6thrust24THRUST_300001_SM_1000_NS8cuda_cub4core6detail13_kernel_agentINS1_16__set_operations14PartitionAgentINS0_6detail15normal_iteratorINS0_10device_ptrIN4cuda3std3__45tupleIJiiiiEEEEEEESG_i7sortXYZEEJSG_SG_iiiPNSC_4pairIiiEESH_iEEEvDpT0_ --------------------------
	.section	.nv.constant0._ZN6thrust24THRUST_300001_SM_1000_NS8cuda_cub4core6detail13_kernel_agentINS1_16__set_operations14PartitionAgentINS0_6detail15normal_iteratorINS0_10device_ptrIN4cuda3std3__45tupleIJiiiiEEEEEEESG_i7sortXYZEEJSG_SG_iiiPNSC_4pairIiiEESH_iEEEvDpT0_,"a",@progbits
	.sectionflags	@""
	.align	4
.nv.constant0._ZN6thrust24THRUST_300001_SM_1000_NS8cuda_cub4core6detail13_kernel_agentINS1_16__set_operations14PartitionAgentINS0_6detail15normal_iteratorINS0_10device_ptrIN4cuda3std3__45tupleIJiiiiEEEEEEESG_i7sortXYZEEJSG_SG_iiiPNSC_4pairIiiEESH_iEEEvDpT0_:
	.zero		944


//--------------------- .nv.constant0._ZN6thrust24THRUST_300001_SM_1000_NS8cuda_cub4core6detail13_kernel_agentINS1_16__set_operations9InitAgentIN3cub18CUB_300001_SM_100013ScanTileStateIiLb1EEEiEEJSA_iEEEvDpT0_ --------------------------
	.section	.nv.constant0._ZN6thrust24THRUST_300001_SM_1000_NS8cuda_cub4core6detail13_kernel_agentINS1_16__set_operations9InitAgentIN3cub18CUB_300001_SM_100013ScanTileStateIiLb1EEEiEEJSA_iEEEvDpT0_,"a",@progbits
	.sectionflags	@""
	.align	4
.nv.constant0._ZN6thrust24THRUST_300001_SM_1000_NS8cuda_cub4core6detail13_kernel_agentINS1_16__set_operations9InitAgentIN3cub18CUB_300001_SM_100013ScanTileStateIiLb1EEEiEEJSA_iEEEvDpT0_:
	.zero		908


//--------------------- .nv.constant0._ZN6thrust24THRUST_300001_SM_1000_NS8cuda_cub4core6detail13_kernel_agentINS1_8__unique11UniqueAgentINS0_6detail15normal_iteratorINS0_10device_ptrIN4cuda3std3__45tupleIJiiiiEEEEEEESG_NSC_8equal_toISE_EEiPiEEJSG_SG_SI_SJ_iN3cub18CUB_300001_SM_100013ScanTileStateIiLb1EEEmEEEvDpT0_ --------------------------
	.section	.nv.constant0._ZN6thrust24THRUST_300001_SM_1000_NS8cuda_cub4core6detail13_kernel_agentINS1_8__unique11UniqueAgentINS0_6detail15normal_iteratorINS0_10device_ptrIN4cuda3std3__45tupleIJiiiiEEEEEEESG_NSC_8equal_toISE_EEiPiEEJSG_SG_SI_SJ_iN3cub18CUB_300001_SM_100013ScanTileStateIiLb1EEEmEEEvDpT0_,"a",@progbits
	.sectionflags	@""
	.align	4
.nv.constant0._ZN6thrust24THRUST_300001_SM_1000_NS8cuda_cub4core6detail13_kernel_agentINS1_8__unique11UniqueAgentINS0_6detail15normal_iteratorINS0_10device_ptrIN4cuda3std3__45tupleIJiiiiEEEEEEESG_NSC_8equal_toISE_EEiPiEEJSG_SG_SI_SJ_iN3cub18CUB_300001_SM_100013ScanTileStateIiLb1EEEmEEEvDpT0_:
	.zero		952


//--------------------- .nv.constant0._ZN6thrust24THRUST_300001_SM_1000_NS8cuda_cub4core6detail13_kernel_agentINS1_8__unique9InitAgentIN3cub18CUB_300001_SM_100013ScanTileStateIiLb1EEEPiiEEJSA_mSB_EEEvDpT0_ --------------------------
	.section	.nv.constant0._ZN6thrust24THRUST_300001_SM_1000_NS8cuda_cub4core6detail13_kernel_agentINS1_8__unique9InitAgentIN3cub18CUB_300001_SM_100013ScanTileStateIiLb1EEEPiiEEJSA_mSB_EEEvDpT0_,"a",@progbits
	.sectionflags	@""
	.align	4
.nv.constant0._ZN6thrust24THRUST_300001_SM_1000_NS8cuda_cub4core6detail13_kernel_agentINS1_8__unique9InitAgentIN3cub18CUB_300001_SM_100013ScanTileStateIiLb1EEEPiiEEJSA_mSB_EEEvDpT0_:
	.zero		920


//--------------------- SYMBOLS --------------------------

	.type		.nv.reservedSmem.offset0,@object
	.size		.nv.reservedSmem.offset0,0x4
	.type		.nv.reservedSmem.cap,@object
	.size		.nv.reservedSmem.cap,0x4
